// Copyright (c) 2024, Jay Shah, Ganesh Bikshandi, Ying Zhang, Vijay Thakkar, Pradeep Ramani, Tri Dao.
// Splitting the different template instantiations to different files to speed up compilation.
// This file is auto-generated. See "generate_kernels.py"

#include "flash_fwd_launch_template.h"

#ifndef FLASHATTENTION_DISABLE_HDIM192
template void run_mha_fwd_<90, cutlass::bfloat16_t, 192, 192, false, false, true, false>(Flash_fwd_params &params, cudaStream_t stream);
#endif


// ===== COMPILED SASS (sm_90a) =====

	.target	sm_90a

	.elftype	@"ET_EXEC"


//--------------------- .note.nv.tkinfo           --------------------------
	.section	.note.nv.tkinfo,"",@"SHT_NOTE"
	.sectionflags	@"SHF_NOTE_NV_TKINFO"
	.tkinfo
        /*0018*/ 	.word	0x00000002
        /*0030*/ 	.string	""
        /*0030*/ 	.string	"ptxas"
        /*0030*/ 	.string	"Cuda compilation tools, release 13.0, V13.0.88"
        /*0030*/ 	.string	"Build cuda_13.0.r13.0/compiler.36424714_0"
        /*0030*/ 	.string	"-arch sm_90a -m 64 "



//--------------------- .note.nv.cuinfo           --------------------------
	.section	.note.nv.cuinfo,"",@"SHT_NOTE"
	.sectionflags	@"SHF_NOTE_NV_CUINFO"
        /*0018*/ 	.short	0x0002
        /*001a*/ 	.short	0x005a
        /*001c*/ 	.short	0x0082
	.zero		2


//--------------------- .nv.info                  --------------------------
	.section	.nv.info,"",@"SHT_CUDA_INFO"
	.align	4


	//----- nvinfo : EIATTR_REGCOUNT
	.align		4
        /*0000*/ 	.byte	0x04, 0x2f
        /*0002*/ 	.short	(.L_23 - .L_22)
	.align		4
.L_22:
        /*0004*/ 	.word	index@(_ZN7cutlass13device_kernelIN5flash11enable_sm90INS1_16FlashAttnFwdSm90INS1_25CollectiveMainloopFwdSm90ILi2EN4cute5tupleIJNS5_1CILi1EEES8_S8_EEENS6_IJNS7_ILi128EEENS7_ILi112EEENS7_ILi192EEEEEELi192ENS_10bfloat16_tEfNS_4arch4Sm90ELb1ELb0ELb1ELb1ELb0ELb1ELb0ELb1ELb1ELb0ELb0ELb0EEENS1_21CollectiveEpilogueFwdINS6_IJSA_SC_SB_EEES9_SE_SG_Li256ELb1ELb0ELb0ELb0EEENS1_36VarlenDynamicPersistentTileSchedulerILi128ELi112ELi256ELi32ELb0ELb0ELb1ELb1ELb1ELb1EEEEEEEEEvNT_6ParamsE)
        /*0008*/ 	.word	0x000000a8


	//----- nvinfo : EIATTR_FRAME_SIZE
	.align		4
.L_23:
        /*000c*/ 	.byte	0x04, 0x11
        /*000e*/ 	.short	(.L_25 - .L_24)
	.align		4
.L_24:
        /*0010*/ 	.word	index@(_ZN7cutlass13device_kernelIN5flash11enable_sm90INS1_16FlashAttnFwdSm90INS1_25CollectiveMainloopFwdSm90ILi2EN4cute5tupleIJNS5_1CILi1EEES8_S8_EEENS6_IJNS7_ILi128EEENS7_ILi112EEENS7_ILi192EEEEEELi192ENS_10bfloat16_tEfNS_4arch4Sm90ELb1ELb0ELb1ELb1ELb0ELb1ELb0ELb1ELb1ELb0ELb0ELb0EEENS1_21CollectiveEpilogueFwdINS6_IJSA_SC_SB_EEES9_SE_SG_Li256ELb1ELb0ELb0ELb0EEENS1_36VarlenDynamicPersistentTileSchedulerILi128ELi112ELi256ELi32ELb0ELb0ELb1ELb1ELb1ELb1EEEEEEEEEvNT_6ParamsE)
        /*0014*/ 	.word	0x00000088


	//----- nvinfo : EIATTR_REGCOUNT
	.align		4
.L_25:
        /*0018*/ 	.byte	0x04, 0x2f
        /*001a*/ 	.short	(.L_27 - .L_26)
	.align		4
.L_26:
        /*001c*/ 	.word	index@(_ZN7cutlass13device_kernelIN5flash11enable_sm90INS1_16FlashAttnFwdSm90INS1_25CollectiveMainloopFwdSm90ILi2EN4cute5tupleIJNS5_1CILi1EEES8_S8_EEENS6_IJNS7_ILi128EEENS7_ILi112EEENS7_ILi192EEEEEELi192ENS_10bfloat16_tEfNS_4arch4Sm90ELb1ELb0ELb1ELb1ELb0ELb0ELb0ELb1ELb1ELb0ELb0ELb0EEENS1_21CollectiveEpilogueFwdINS6_IJSA_SC_SB_EEES9_SE_SG_Li256ELb1ELb0ELb0ELb0EEENS1_36VarlenDynamicPersistentTileSchedulerILi128ELi112ELi256ELi32ELb0ELb0ELb1ELb1ELb1ELb1EEEEEEEEEvNT_6ParamsE)
        /*0020*/ 	.word	0x000000a8


	//----- nvinfo : EIATTR_FRAME_SIZE
	.align		4
.L_27:
        /*0024*/ 	.byte	0x04, 0x11
        /*0026*/ 	.short	(.L_29 - .L_28)
	.align		4
.L_28:
        /*0028*/ 	.word	index@(_ZN7cutlass13device_kernelIN5flash11enable_sm90INS1_16FlashAttnFwdSm90INS1_25CollectiveMainloopFwdSm90ILi2EN4cute5tupleIJNS5_1CILi1EEES8_S8_EEENS6_IJNS7_ILi128EEENS7_ILi112EEENS7_ILi192EEEEEELi192ENS_10bfloat16_tEfNS_4arch4Sm90ELb1ELb0ELb1ELb1ELb0ELb0ELb0ELb1ELb1ELb0ELb0ELb0EEENS1_21CollectiveEpilogueFwdINS6_IJSA_SC_SB_EEES9_SE_SG_Li256ELb1ELb0ELb0ELb0EEENS1_36VarlenDynamicPersistentTileSchedulerILi128ELi112ELi256ELi32ELb0ELb0ELb1ELb1ELb1ELb1EEEEEEEEEvNT_6ParamsE)
        /*002c*/ 	.word	0x00000030


	//----- nvinfo : EIATTR_REGCOUNT
	.align		4
.L_29:
        /*0030*/ 	.byte	0x04, 0x2f
        /*0032*/ 	.short	(.L_31 - .L_30)
	.align		4
.L_30:
        /*0034*/ 	.word	index@(_ZN7cutlass13device_kernelIN5flash11enable_sm90INS1_16FlashAttnFwdSm90INS1_25CollectiveMainloopFwdSm90ILi2EN4cute5tupleIJNS5_1CILi1EEES8_S8_EEENS6_IJNS7_ILi128EEENS7_ILi112EEENS7_ILi192EEEEEELi192ENS_10bfloat16_tEfNS_4arch4Sm90ELb1ELb0ELb1ELb0ELb0ELb0ELb0ELb1ELb1ELb0ELb0ELb0EEENS1_21CollectiveEpilogueFwdINS6_IJSA_SC_SB_EEES9_SE_SG_Li256ELb0ELb0ELb0ELb0EEENS1_30DynamicPersistentTileSchedulerILi256ELi32ELb0ELb0ELb1EEEEEEEEEvNT_6ParamsE)
        /*0038*/ 	.word	0x000000a8


	//----- nvinfo : EIATTR_FRAME_SIZE
	.align		4
.L_31:
        /*003c*/ 	.byte	0x04, 0x11
        /*003e*/ 	.short	(.L_33 - .L_32)
	.align		4
.L_32:
        /*0040*/ 	.word	index@(_ZN7cutlass13device_kernelIN5flash11enable_sm90INS1_16FlashAttnFwdSm90INS1_25CollectiveMainloopFwdSm90ILi2EN4cute5tupleIJNS5_1CILi1EEES8_S8_EEENS6_IJNS7_ILi128EEENS7_ILi112EEENS7_ILi192EEEEEELi192ENS_10bfloat16_tEfNS_4arch4Sm90ELb1ELb0ELb1ELb0ELb0ELb0ELb0ELb1ELb1ELb0ELb0ELb0EEENS1_21CollectiveEpilogueFwdINS6_IJSA_SC_SB_EEES9_SE_SG_Li256ELb0ELb0ELb0ELb0EEENS1_30DynamicPersistentTileSchedulerILi256ELi32ELb0ELb0ELb1EEEEEEEEEvNT_6ParamsE)
        /*0044*/ 	.word	0x00000010


	//----- nvinfo : EIATTR_REGCOUNT
	.align		4
.L_33:
        /*0048*/ 	.byte	0x04, 0x2f
        /*004a*/ 	.short	(.L_35 - .L_34)
	.align		4
.L_34:
        /*004c*/ 	.word	index@(_ZN7cutlass13device_kernelIN5flash11enable_sm90INS1_16FlashAttnFwdSm90INS1_25CollectiveMainloopFwdSm90ILi2EN4cute5tupleIJNS5_1CILi1EEES8_S8_EEENS6_IJNS7_ILi128EEENS7_ILi96EEENS7_ILi192EEEEEELi192ENS_10bfloat16_tEfNS_4arch4Sm90ELb0ELb1ELb1ELb1ELb0ELb1ELb0ELb1ELb1ELb0ELb0ELb0EEENS1_21CollectiveEpilogueFwdINS6_IJSA_SC_SB_EEES9_SE_SG_Li256ELb1ELb0ELb0ELb0EEENS1_36VarlenDynamicPersistentTileSchedulerILi128ELi96ELi256ELi32ELb0ELb0ELb1ELb1ELb0ELb1EEEEEEEEEvNT_6ParamsE)
        /*0050*/ 	.word	0x000000a8


	//----- nvinfo : EIATTR_FRAME_SIZE
	.align		4
.L_35:
        /*0054*/ 	.byte	0x04, 0x11
        /*0056*/ 	.short	(.L_37 - .L_36)
	.align		4
.L_36:
        /*0058*/ 	.word	index@(_ZN7cutlass13device_kernelIN5flash11enable_sm90INS1_16FlashAttnFwdSm90INS1_25CollectiveMainloopFwdSm90ILi2EN4cute5tupleIJNS5_1CILi1EEES8_S8_EEENS6_IJNS7_ILi128EEENS7_ILi96EEENS7_ILi192EEEEEELi192ENS_10bfloat16_tEfNS_4arch4Sm90ELb0ELb1ELb1ELb1ELb0ELb1ELb0ELb1ELb1ELb0ELb0ELb0EEENS1_21CollectiveEpilogueFwdINS6_IJSA_SC_SB_EEES9_SE_SG_Li256ELb1ELb0ELb0ELb0EEENS1_36VarlenDynamicPersistentTileSchedulerILi128ELi96ELi256ELi32ELb0ELb0ELb1ELb1ELb0ELb1EEEEEEEEEvNT_6ParamsE)
        /*005c*/ 	.word	0x00000058


	//----- nvinfo : EIATTR_REGCOUNT
	.align		4
.L_37:
        /*0060*/ 	.byte	0x04, 0x2f
        /*0062*/ 	.short	(.L_39 - .L_38)
	.align		4
.L_38:
        /*0064*/ 	.word	index@(_ZN7cutlass13device_kernelIN5flash11enable_sm90INS1_16FlashAttnFwdSm90INS1_25CollectiveMainloopFwdSm90ILi2EN4cute5tupleIJNS5_1CILi1EEES8_S8_EEENS6_IJNS7_ILi128EEENS7_ILi96EEENS7_ILi192EEEEEELi192ENS_10bfloat16_tEfNS_4arch4Sm90ELb0ELb1ELb1ELb1ELb0ELb0ELb0ELb1ELb1ELb0ELb0ELb0EEENS1_21CollectiveEpilogueFwdINS6_IJSA_SC_SB_EEES9_SE_SG_Li256ELb1ELb0ELb0ELb0EEENS1_36VarlenDynamicPersistentTileSchedulerILi128ELi96ELi256ELi32ELb0ELb0ELb1ELb1ELb0ELb1EEEEEEEEEvNT_6ParamsE)
        /*0068*/ 	.word	0x000000a8


	//----- nvinfo : EIATTR_FRAME_SIZE
	.align		4
.L_39:
        /*006c*/ 	.byte	0x04, 0x11
        /*006e*/ 	.short	(.L_41 - .L_40)
	.align		4
.L_40:
        /*0070*/ 	.word	index@(_ZN7cutlass13device_kernelIN5flash11enable_sm90INS1_16FlashAttnFwdSm90INS1_25CollectiveMainloopFwdSm90ILi2EN4cute5tupleIJNS5_1CILi1EEES8_S8_EEENS6_IJNS7_ILi128EEENS7_ILi96EEENS7_ILi192EEEEEELi192ENS_10bfloat16_tEfNS_4arch4Sm90ELb0ELb1ELb1ELb1ELb0ELb0ELb0ELb1ELb1ELb0ELb0ELb0EEENS1_21CollectiveEpilogueFwdINS6_IJSA_SC_SB_EEES9_SE_SG_Li256ELb1ELb0ELb0ELb0EEENS1_36VarlenDynamicPersistentTileSchedulerILi128ELi96ELi256ELi32ELb0ELb0ELb1ELb1ELb0ELb1EEEEEEEEEvNT_6ParamsE)
        /*0074*/ 	.word	0x00000028


	//----- nvinfo : EIATTR_REGCOUNT
	.align		4
.L_41:
        /*0078*/ 	.byte	0x04, 0x2f
        /*007a*/ 	.short	(.L_43 - .L_42)
	.align		4
.L_42:
        /*007c*/ 	.word	index@(_ZN7cutlass13device_kernelIN5flash11enable_sm90INS1_16FlashAttnFwdSm90INS1_25CollectiveMainloopFwdSm90ILi2EN4cute5tupleIJNS5_1CILi1EEES8_S8_EEENS6_IJNS7_ILi128EEENS7_ILi96EEENS7_ILi192EEEEEELi192ENS_10bfloat16_tEfNS_4arch4Sm90ELb0ELb1ELb1ELb0ELb0ELb0ELb0ELb1ELb1ELb0ELb0ELb0EEENS1_21CollectiveEpilogueFwdINS6_IJSA_SC_SB_EEES9_SE_SG_Li256ELb0ELb0ELb0ELb0EEENS1_30DynamicPersistentTileSchedulerILi256ELi32ELb0ELb0ELb1EEEEEEEEEvNT_6ParamsE)
        /*0080*/ 	.word	0x000000a8


	//----- nvinfo : EIATTR_FRAME_SIZE
	.align		4
.L_43:
        /*0084*/ 	.byte	0x04, 0x11
        /*0086*/ 	.short	(.L_45 - .L_44)
	.align		4
.L_44:
        /*0088*/ 	.word	index@(_ZN7cutlass13device_kernelIN5flash11enable_sm90INS1_16FlashAttnFwdSm90INS1_25CollectiveMainloopFwdSm90ILi2EN4cute5tupleIJNS5_1CILi1EEES8_S8_EEENS6_IJNS7_ILi128EEENS7_ILi96EEENS7_ILi192EEEEEELi192ENS_10bfloat16_tEfNS_4arch4Sm90ELb0ELb1ELb1ELb0ELb0ELb0ELb0ELb1ELb1ELb0ELb0ELb0EEENS1_21CollectiveEpilogueFwdINS6_IJSA_SC_SB_EEES9_SE_SG_Li256ELb0ELb0ELb0ELb0EEENS1_30DynamicPersistentTileSchedulerILi256ELi32ELb0ELb0ELb1EEEEEEEEEvNT_6ParamsE)
        /*008c*/ 	.word	0x00000008


	//----- nvinfo : EIATTR_REGCOUNT
	.align		4
.L_45:
        /*0090*/ 	.byte	0x04, 0x2f
        /*0092*/ 	.short	(.L_47 - .L_46)
	.align		4
.L_46:
        /*0094*/ 	.word	index@(_ZN7cutlass13device_kernelIN5flash11enable_sm90INS1_16FlashAttnFwdSm90INS1_25CollectiveMainloopFwdSm90ILi2EN4cute5tupleIJNS5_1CILi1EEES8_S8_EEENS6_IJNS7_ILi128EEENS7_ILi112EEENS7_ILi192EEEEEELi192ENS_10bfloat16_tEfNS_4arch4Sm90ELb0ELb0ELb1ELb1ELb0ELb1ELb0ELb1ELb1ELb0ELb0ELb0EEENS1_21CollectiveEpilogueFwdINS6_IJSA_SC_SB_EEES9_SE_SG_Li256ELb1ELb0ELb0ELb0EEENS1_36VarlenDynamicPersistentTileSchedulerILi128ELi112ELi256ELi32ELb0ELb0ELb1ELb0ELb1ELb1EEEEEEEEEvNT_6ParamsE)
        /*0098*/ 	.word	0x000000a8


	//----- nvinfo : EIATTR_FRAME_SIZE
	.align		4
.L_47:
        /*009c*/ 	.byte	0x04, 0x11
        /*009e*/ 	.short	(.L_49 - .L_48)
	.align		4
.L_48:
        /*00a0*/ 	.word	index@(_ZN7cutlass13device_kernelIN5flash11enable_sm90INS1_16FlashAttnFwdSm90INS1_25CollectiveMainloopFwdSm90ILi2EN4cute5tupleIJNS5_1CILi1EEES8_S8_EEENS6_IJNS7_ILi128EEENS7_ILi112EEENS7_ILi192EEEEEELi192ENS_10bfloat16_tEfNS_4arch4Sm90ELb0ELb0ELb1ELb1ELb0ELb1ELb0ELb1ELb1ELb0ELb0ELb0EEENS1_21CollectiveEpilogueFwdINS6_IJSA_SC_SB_EEES9_SE_SG_Li256ELb1ELb0ELb0ELb0EEENS1_36VarlenDynamicPersistentTileSchedulerILi128ELi112ELi256ELi32ELb0ELb0ELb1ELb0ELb1ELb1EEEEEEEEEvNT_6ParamsE)
        /*00a4*/ 	.word	0x00000070


	//----- nvinfo : EIATTR_REGCOUNT
	.align		4
.L_49:
        /*00a8*/ 	.byte	0x04, 0x2f
        /*00aa*/ 	.short	(.L_51 - .L_50)
	.align		4
.L_50:
        /*00ac*/ 	.word	index@(_ZN7cutlass13device_kernelIN5flash11enable_sm90INS1_16FlashAttnFwdSm90INS1_25CollectiveMainloopFwdSm90ILi2EN4cute5tupleIJNS5_1CILi1EEES8_S8_EEENS6_IJNS7_ILi128EEENS7_ILi112EEENS7_ILi192EEEEEELi192ENS_10bfloat16_tEfNS_4arch4Sm90ELb0ELb0ELb1ELb1ELb0ELb0ELb0ELb1ELb1ELb0ELb0ELb0EEENS1_21CollectiveEpilogueFwdINS6_IJSA_SC_SB_EEES9_SE_SG_Li256ELb1ELb0ELb0ELb0EEENS1_36VarlenDynamicPersistentTileSchedulerILi128ELi112ELi256ELi32ELb0ELb0ELb1ELb0ELb1ELb1EEEEEEEEEvNT_6ParamsE)
        /*00b0*/ 	.word	0x000000a8


	//----- nvinfo : EIATTR_FRAME_SIZE
	.align		4
.L_51:
        /*00b4*/ 	.byte	0x04, 0x11
        /*00b6*/ 	.short	(.L_53 - .L_52)
	.align		4
.L_52:
        /*00b8*/ 	.word	index@(_ZN7cutlass13device_kernelIN5flash11enable_sm90INS1_16FlashAttnFwdSm90INS1_25CollectiveMainloopFwdSm90ILi2EN4cute5tupleIJNS5_1CILi1EEES8_S8_EEENS6_IJNS7_ILi128EEENS7_ILi112EEENS7_ILi192EEEEEELi192ENS_10bfloat16_tEfNS_4arch4Sm90ELb0ELb0ELb1ELb1ELb0ELb0ELb0ELb1ELb1ELb0ELb0ELb0EEENS1_21CollectiveEpilogueFwdINS6_IJSA_SC_SB_EEES9_SE_SG_Li256ELb1ELb0ELb0ELb0EEENS1_36VarlenDynamicPersistentTileSchedulerILi128ELi112ELi256ELi32ELb0ELb0ELb1ELb0ELb1ELb1EEEEEEEEEvNT_6ParamsE)
        /*00bc*/ 	.word	0x00000038


	//----- nvinfo : EIATTR_REGCOUNT
	.align		4
.L_53:
        /*00c0*/ 	.byte	0x04, 0x2f
        /*00c2*/ 	.short	(.L_55 - .L_54)
	.align		4
.L_54:
        /*00c4*/ 	.word	index@(_ZN7cutlass13device_kernelIN5flash11enable_sm90INS1_16FlashAttnFwdSm90INS1_25CollectiveMainloopFwdSm90ILi2EN4cute5tupleIJNS5_1CILi2EEENS7_ILi1EEES9_EEENS6_IJNS7_ILi128EEENS7_ILi112EEENS7_ILi192EEEEEELi192ENS_10bfloat16_tEfNS_4arch4Sm90ELb0ELb0ELb1ELb0ELb0ELb0ELb0ELb1ELb1ELb0ELb0ELb0EEENS1_21CollectiveEpilogueFwdINS6_IJSB_SD_SC_EEESA_SF_SH_Li256ELb0ELb0ELb0ELb0EEENS1_29StaticPersistentTileSchedulerILb0EEEEEEEEEvNT_6ParamsE)
        /*00c8*/ 	.word	0x000000a8


	//----- nvinfo : EIATTR_FRAME_SIZE
	.align		4
.L_55:
        /*00cc*/ 	.byte	0x04, 0x11
        /*00ce*/ 	.short	(.L_57 - .L_56)
	.align		4
.L_56:
        /*00d0*/ 	.word	index@(_ZN7cutlass13device_kernelIN5flash11enable_sm90INS1_16FlashAttnFwdSm90INS1_25CollectiveMainloopFwdSm90ILi2EN4cute5tupleIJNS5_1CILi2EEENS7_ILi1EEES9_EEENS6_IJNS7_ILi128EEENS7_ILi112EEENS7_ILi192EEEEEELi192ENS_10bfloat16_tEfNS_4arch4Sm90ELb0ELb0ELb1ELb0ELb0ELb0ELb0ELb1ELb1ELb0ELb0ELb0EEENS1_21CollectiveEpilogueFwdINS6_IJSB_SD_SC_EEESA_SF_SH_Li256ELb0ELb0ELb0ELb0EEENS1_29StaticPersistentTileSchedulerILb0EEEEEEEEEvNT_6ParamsE)
        /*00d4*/ 	.word	0x00000030


	//----- nvinfo : EIATTR_REGCOUNT
	.align		4
.L_57:
        /*00d8*/ 	.byte	0x04, 0x2f
        /*00da*/ 	.short	(.L_59 - .L_58)
	.align		4
.L_58:
        /*00dc*/ 	.word	index@(_ZN7cutlass13device_kernelIN5flash11enable_sm90INS1_16FlashAttnFwdSm90INS1_25CollectiveMainloopFwdSm90ILi2EN4cute5tupleIJNS5_1CILi1EEES8_S8_EEENS6_IJNS7_ILi128EEENS7_ILi112EEENS7_ILi192EEEEEELi192ENS_10bfloat16_tEfNS_4arch4Sm90ELb0ELb0ELb1ELb0ELb0ELb0ELb0ELb1ELb1ELb0ELb0ELb0EEENS1_21CollectiveEpilogueFwdINS6_IJSA_SC_SB_EEES9_SE_SG_Li256ELb0ELb0ELb0ELb0EEENS1_29StaticPersistentTileSchedulerILb0EEEEEEEEEvNT_6ParamsE)
        /*00e0*/ 	.word	0x000000a8


	//----- nvinfo : EIATTR_FRAME_SIZE
	.align		4
.L_59:
        /*00e4*/ 	.byte	0x04, 0x11
        /*00e6*/ 	.short	(.L_61 - .L_60)
	.align		4
.L_60:
        /*00e8*/ 	.word	index@(_ZN7cutlass13device_kernelIN5flash11enable_sm90INS1_16FlashAttnFwdSm90INS1_25CollectiveMainloopFwdSm90ILi2EN4cute5tupleIJNS5_1CILi1EEES8_S8_EEENS6_IJNS7_ILi128EEENS7_ILi112EEENS7_ILi192EEEEEELi192ENS_10bfloat16_tEfNS_4arch4Sm90ELb0ELb0ELb1ELb0ELb0ELb0ELb0ELb1ELb1ELb0ELb0ELb0EEENS1_21CollectiveEpilogueFwdINS6_IJSA_SC_SB_EEES9_SE_SG_Li256ELb0ELb0ELb0ELb0EEENS1_29StaticPersistentTileSchedulerILb0EEEEEEEEEvNT_6ParamsE)
        /*00ec*/ 	.word	0x00000020


	//----- nvinfo : EIATTR_MIN_STACK_SIZE
	.align		4
.L_61:
        /*00f0*/ 	.byte	0x04, 0x12
        /*00f2*/ 	.short	(.L_63 - .L_62)
	.align		4
.L_62:
        /*00f4*/ 	.word	index@(_ZN7cutlass13device_kernelIN5flash11enable_sm90INS1_16FlashAttnFwdSm90INS1_25CollectiveMainloopFwdSm90ILi2EN4cute5tupleIJNS5_1CILi1EEES8_S8_EEENS6_IJNS7_ILi128EEENS7_ILi112EEENS7_ILi192EEEEEELi192ENS_10bfloat16_tEfNS_4arch4Sm90ELb0ELb0ELb1ELb0ELb0ELb0ELb0ELb1ELb1ELb0ELb0ELb0EEENS1_21CollectiveEpilogueFwdINS6_IJSA_SC_SB_EEES9_SE_SG_Li256ELb0ELb0ELb0ELb0EEENS1_29StaticPersistentTileSchedulerILb0EEEEEEEEEvNT_6ParamsE)
        /*00f8*/ 	.word	0x00000020


	//----- nvinfo : EIATTR_MIN_STACK_SIZE
	.align		4
.L_63:
        /*00fc*/ 	.byte	0x04, 0x12
        /*00fe*/ 	.short	(.L_65 - .L_64)
	.align		4
.L_64:
        /*0100*/ 	.word	index@(_ZN7cutlass13device_kernelIN5flash11enable_sm90INS1_16FlashAttnFwdSm90INS1_25CollectiveMainloopFwdSm90ILi2EN4cute5tupleIJNS5_1CILi2EEENS7_ILi1EEES9_EEENS6_IJNS7_ILi128EEENS7_ILi112EEENS7_ILi192EEEEEELi192ENS_10bfloat16_tEfNS_4arch4Sm90ELb0ELb0ELb1ELb0ELb0ELb0ELb0ELb1ELb1ELb0ELb0ELb0EEENS1_21CollectiveEpilogueFwdINS6_IJSB_SD_SC_EEESA_SF_SH_Li256ELb0ELb0ELb0ELb0EEENS1_29StaticPersistentTileSchedulerILb0EEEEEEEEEvNT_6ParamsE)
        /*0104*/ 	.word	0x00000030


	//----- nvinfo : EIATTR_MIN_STACK_SIZE
	.align		4
.L_65:
        /*0108*/ 	.byte	0x04, 0x12
        /*010a*/ 	.short	(.L_67 - .L_66)
	.align		4
.L_66:
        /*010c*/ 	.word	index@(_ZN7cutlass13device_kernelIN5flash11enable_sm90INS1_16FlashAttnFwdSm90INS1_25CollectiveMainloopFwdSm90ILi2EN4cute5tupleIJNS5_1CILi1EEES8_S8_EEENS6_IJNS7_ILi128EEENS7_ILi112EEENS7_ILi192EEEEEELi192ENS_10bfloat16_tEfNS_4arch4Sm90ELb0ELb0ELb1ELb1ELb0ELb0ELb0ELb1ELb1ELb0ELb0ELb0EEENS1_21CollectiveEpilogueFwdINS6_IJSA_SC_SB_EEES9_SE_SG_Li256ELb1ELb0ELb0ELb0EEENS1_36VarlenDynamicPersistentTileSchedulerILi128ELi112ELi256ELi32ELb0ELb0ELb1ELb0ELb1ELb1EEEEEEEEEvNT_6ParamsE)
        /*0110*/ 	.word	0x00000038


	//----- nvinfo : EIATTR_MIN_STACK_SIZE
	.align		4
.L_67:
        /*0114*/ 	.byte	0x04, 0x12
        /*0116*/ 	.short	(.L_69 - .L_68)
	.align		4
.L_68:
        /*0118*/ 	.word	index@(_ZN7cutlass13device_kernelIN5flash11enable_sm90INS1_16FlashAttnFwdSm90INS1_25CollectiveMainloopFwdSm90ILi2EN4cute5tupleIJNS5_1CILi1EEES8_S8_EEENS6_IJNS7_ILi128EEENS7_ILi112EEENS7_ILi192EEEEEELi192ENS_10bfloat16_tEfNS_4arch4Sm90ELb0ELb0ELb1ELb1ELb0ELb1ELb0ELb1ELb1ELb0ELb0ELb0EEENS1_21CollectiveEpilogueFwdINS6_IJSA_SC_SB_EEES9_SE_SG_Li256ELb1ELb0ELb0ELb0EEENS1_36VarlenDynamicPersistentTileSchedulerILi128ELi112ELi256ELi32ELb0ELb0ELb1ELb0ELb1ELb1EEEEEEEEEvNT_6ParamsE)
        /*011c*/ 	.word	0x00000070


	//----- nvinfo : EIATTR_MIN_STACK_SIZE
	.align		4
.L_69:
        /*0120*/ 	.byte	0x04, 0x12
        /*0122*/ 	.short	(.L_71 - .L_70)
	.align		4
.L_70:
        /*0124*/ 	.word	index@(_ZN7cutlass13device_kernelIN5flash11enable_sm90INS1_16FlashAttnFwdSm90INS1_25CollectiveMainloopFwdSm90ILi2EN4cute5tupleIJNS5_1CILi1EEES8_S8_EEENS6_IJNS7_ILi128EEENS7_ILi96EEENS7_ILi192EEEEEELi192ENS_10bfloat16_tEfNS_4arch4Sm90ELb0ELb1ELb1ELb0ELb0ELb0ELb0ELb1ELb1ELb0ELb0ELb0EEENS1_21CollectiveEpilogueFwdINS6_IJSA_SC_SB_EEES9_SE_SG_Li256ELb0ELb0ELb0ELb0EEENS1_30DynamicPersistentTileSchedulerILi256ELi32ELb0ELb0ELb1EEEEEEEEEvNT_6ParamsE)
        /*0128*/ 	.word	0x00000008


	//----- nvinfo : EIATTR_MIN_STACK_SIZE
	.align		4
.L_71:
        /*012c*/ 	.byte	0x04, 0x12
        /*012e*/ 	.short	(.L_73 - .L_72)
	.align		4
.L_72:
        /*0130*/ 	.word	index@(_ZN7cutlass13device_kernelIN5flash11enable_sm90INS1_16FlashAttnFwdSm90INS1_25CollectiveMainloopFwdSm90ILi2EN4cute5tupleIJNS5_1CILi1EEES8_S8_EEENS6_IJNS7_ILi128EEENS7_ILi96EEENS7_ILi192EEEEEELi192ENS_10bfloat16_tEfNS_4arch4Sm90ELb0ELb1ELb1ELb1ELb0ELb0ELb0ELb1ELb1ELb0ELb0ELb0EEENS1_21CollectiveEpilogueFwdINS6_IJSA_SC_SB_EEES9_SE_SG_Li256ELb1ELb0ELb0ELb0EEENS1_36VarlenDynamicPersistentTileSchedulerILi128ELi96ELi256ELi32ELb0ELb0ELb1ELb1ELb0ELb1EEEEEEEEEvNT_6ParamsE)
        /*0134*/ 	.word	0x00000028


	//----- nvinfo : EIATTR_MIN_STACK_SIZE
	.align		4
.L_73:
        /*0138*/ 	.byte	0x04, 0x12
        /*013a*/ 	.short	(.L_75 - .L_74)
	.align		4
.L_74:
        /*013c*/ 	.word	index@(_ZN7cutlass13device_kernelIN5flash11enable_sm90INS1_16FlashAttnFwdSm90INS1_25CollectiveMainloopFwdSm90ILi2EN4cute5tupleIJNS5_1CILi1EEES8_S8_EEENS6_IJNS7_ILi128EEENS7_ILi96EEENS7_ILi192EEEEEELi192ENS_10bfloat16_tEfNS_4arch4Sm90ELb0ELb1ELb1ELb1ELb0ELb1ELb0ELb1ELb1ELb0ELb0ELb0EEENS1_21CollectiveEpilogueFwdINS6_IJSA_SC_SB_EEES9_SE_SG_Li256ELb1ELb0ELb0ELb0EEENS1_36VarlenDynamicPersistentTileSchedulerILi128ELi96ELi256ELi32ELb0ELb0ELb1ELb1ELb0ELb1EEEEEEEEEvNT_6ParamsE)
        /*0140*/ 	.word	0x00000058


	//----- nvinfo : EIATTR_MIN_STACK_SIZE
	.align		4
.L_75:
        /*0144*/ 	.byte	0x04, 0x12
        /*0146*/ 	.short	(.L_77 - .L_76)
	.align		4
.L_76:
        /*0148*/ 	.word	index@(_ZN7cutlass13device_kernelIN5flash11enable_sm90INS1_16FlashAttnFwdSm90INS1_25CollectiveMainloopFwdSm90ILi2EN4cute5tupleIJNS5_1CILi1EEES8_S8_EEENS6_IJNS7_ILi128EEENS7_ILi112EEENS7_ILi192EEEEEELi192ENS_10bfloat16_tEfNS_4arch4Sm90ELb1ELb0ELb1ELb0ELb0ELb0ELb0ELb1ELb1ELb0ELb0ELb0EEENS1_21CollectiveEpilogueFwdINS6_IJSA_SC_SB_EEES9_SE_SG_Li256ELb0ELb0ELb0ELb0EEENS1_30DynamicPersistentTileSchedulerILi256ELi32ELb0ELb0ELb1EEEEEEEEEvNT_6ParamsE)
        /*014c*/ 	.word	0x00000010


	//----- nvinfo : EIATTR_MIN_STACK_SIZE
	.align		4
.L_77:
        /*0150*/ 	.byte	0x04, 0x12
        /*0152*/ 	.short	(.L_79 - .L_78)
	.align		4
.L_78:
        /*0154*/ 	.word	index@(_ZN7cutlass13device_kernelIN5flash11enable_sm90INS1_16FlashAttnFwdSm90INS1_25CollectiveMainloopFwdSm90ILi2EN4cute5tupleIJNS5_1CILi1EEES8_S8_EEENS6_IJNS7_ILi128EEENS7_ILi112EEENS7_ILi192EEEEEELi192ENS_10bfloat16_tEfNS_4arch4Sm90ELb1ELb0ELb1ELb1ELb0ELb0ELb0ELb1ELb1ELb0ELb0ELb0EEENS1_21CollectiveEpilogueFwdINS6_IJSA_SC_SB_EEES9_SE_SG_Li256ELb1ELb0ELb0ELb0EEENS1_36VarlenDynamicPersistentTileSchedulerILi128ELi112ELi256ELi32ELb0ELb0ELb1ELb1ELb1ELb1EEEEEEEEEvNT_6ParamsE)
        /*0158*/ 	.word	0x00000030


	//----- nvinfo : EIATTR_MIN_STACK_SIZE
	.align		4
.L_79:
        /*015c*/ 	.byte	0x04, 0x12
        /*015e*/ 	.short	(.L_81 - .L_80)
	.align		4
.L_80:
        /*0160*/ 	.word	index@(_ZN7cutlass13device_kernelIN5flash11enable_sm90INS1_16FlashAttnFwdSm90INS1_25CollectiveMainloopFwdSm90ILi2EN4cute5tupleIJNS5_1CILi1EEES8_S8_EEENS6_IJNS7_ILi128EEENS7_ILi112EEENS7_ILi192EEEEEELi192ENS_10bfloat16_tEfNS_4arch4Sm90ELb1ELb0ELb1ELb1ELb0ELb1ELb0ELb1ELb1ELb0ELb0ELb0EEENS1_21CollectiveEpilogueFwdINS6_IJSA_SC_SB_EEES9_SE_SG_Li256ELb1ELb0ELb0ELb0EEENS1_36VarlenDynamicPersistentTileSchedulerILi128ELi112ELi256ELi32ELb0ELb0ELb1ELb1ELb1ELb1EEEEEEEEEvNT_6ParamsE)
        /*0164*/ 	.word	0x00000088
.L_81:


//--------------------- .nv.compat                --------------------------
	.section	.nv.compat,"",@"SHT_CUDA_COMPAT_INFO"
	.align	4
        /*0000*/ 	.byte	0x02, 0x09, 0x01, 0x00, 0x02, 0x02, 0x04, 0x00, 0x02, 0x05, 0x05, 0x00, 0x03, 0x07, 0x01, 0x01
        /*0010*/ 	.byte	0x02, 0x03, 0x01, 0x00, 0x02, 0x06, 0x01, 0x00, 0x04, 0x0b, 0x08, 0x00, 0x00, 0x00, 0x00, 0x00
        /*0020*/ 	.byte	0x00, 0x00, 0x00, 0x00


//--------------------- .nv.info._ZN7cutlass13device_kernelIN5flash11enable_sm90INS1_16FlashAttnFwdSm90INS1_25CollectiveMainloopFwdSm90ILi2EN4cute5tupleIJNS5_1CILi1EEES8_S8_EEENS6_IJNS7_ILi128EEENS7_ILi112EEENS7_ILi192EEEEEELi192ENS_10bfloat16_tEfNS_4arch4Sm90ELb0ELb0ELb1ELb0ELb0ELb0ELb0ELb1ELb1ELb0ELb0ELb0EEENS1_21CollectiveEpilogueFwdINS6_IJSA_SC_SB_EEES9_SE_SG_Li256ELb0ELb0ELb0ELb0EEENS1_29StaticPersistentTileSchedulerILb0EEEEEEEEEvNT_6ParamsE --------------------------
	.section	.nv.info._ZN7cutlass13device_kernelIN5flash11enable_sm90INS1_16FlashAttnFwdSm90INS1_25CollectiveMainloopFwdSm90ILi2EN4cute5tupleIJNS5_1CILi1EEES8_S8_EEENS6_IJNS7_ILi128EEENS7_ILi112EEENS7_ILi192EEEEEELi192ENS_10bfloat16_tEfNS_4arch4Sm90ELb0ELb0ELb1ELb0ELb0ELb0ELb0ELb1ELb1ELb0ELb0ELb0EEENS1_21CollectiveEpilogueFwdINS6_IJSA_SC_SB_EEES9_SE_SG_Li256ELb0ELb0ELb0ELb0EEENS1_29StaticPersistentTileSchedulerILb0EEEEEEEEEvNT_6ParamsE,"",@"SHT_CUDA_INFO"
	.sectionflags	@""
	.align	4


	//----- nvinfo : EIATTR_CUDA_API_VERSION
	.align		4
        /*0000*/ 	.byte	0x04, 0x37
        /*0002*/ 	.short	(.L_83 - .L_82)
.L_82:
        /*0004*/ 	.word	0x00000082


	//----- nvinfo : EIATTR_KPARAM_INFO
	.align		4
.L_83:
        /*0008*/ 	.byte	0x04, 0x17
        /*000a*/ 	.short	(.L_85 - .L_84)
.L_84:
        /*000c*/ 	.word	0x00000000
        /*0010*/ 	.short	0x0000
        /*0012*/ 	.short	0x0070
        /*0014*/ 	.byte	0x00, 0xf0, 0x01, 0x2e


	//----- nvinfo : EIATTR_SPARSE_MMA_MASK
	.align		4
.L_85:
        /*0018*/ 	.byte	0x03, 0x50
        /*001a*/ 	.short	0x0000


	//----- nvinfo : EIATTR_MAXREG_COUNT
	.align		4
        /*001c*/ 	.byte	0x03, 0x1b
        /*001e*/ 	.short	0x00a8


	//----- nvinfo : EIATTR_NUM_BARRIERS
	.align		4
        /*0020*/ 	.byte	0x02, 0x4c
        /*0022*/ 	.byte	0x09
	.zero		1


	//----- nvinfo : EIATTR_EXTERNS
	.align		4
        /*0024*/ 	.byte	0x04, 0x0f
        /*0026*/ 	.short	(.L_87 - .L_86)


	//   ....[0]....
	.align		4
.L_86:
        /*0028*/ 	.word	index@(__assertfail)


	//----- nvinfo : EIATTR_ANNOTATIONS
	.align		4
.L_87:
        /*002c*/ 	.byte	0x04, 0x55
        /*002e*/ 	.short	(.L_89 - .L_88)


	//   ....[0]....
.L_88:
        /*0030*/ 	.word	0x00000001
        /*0034*/ 	.byte	0x70, 0x09, 0x00, 0x00, 0x01, 0x00, 0x00, 0x00, 0x30, 0x0a, 0x00, 0x00, 0x01, 0x00, 0x00, 0x00
        /* <DEDUP_REMOVED lines=12> */
        /*0104*/ 	.byte	0x30, 0xf1, 0x00, 0x00, 0x01, 0x00, 0x00, 0x00, 0xd0, 0xf2, 0x00, 0x00


	//----- nvinfo : EIATTR_MERCURY_ISA_VERSION
	.align		4
.L_89:
        /*0110*/ 	.byte	0x03, 0x5f
        /*0112*/ 	.short	0x0101


	//----- nvinfo : EIATTR_INT_WARP_WIDE_INSTR_OFFSETS
	.align		4
        /*0114*/ 	.byte	0x04, 0x31
        /*0116*/ 	.short	(.L_91 - .L_90)


	//   ....[0]....
.L_90:
        /*0118*/ 	.word	0x00000190


	//   ....[1]....
        /*011c*/ 	.word	0x000001c0


	//   ....[2]....
        /*0120*/ 	.word	0x000001d0


	//   ....[3]....
        /*0124*/ 	.word	0x0000ca80


	//   ....[4]....
        /*0128*/ 	.word	0x0000cab0


	//   ....[5]....
        /*012c*/ 	.word	0x0000cb80


	//   ....[6]....
        /*0130*/ 	.word	0x0000cc50


	//----- nvinfo : EIATTR_COOP_GROUP_MASK_REGIDS
	.align		4
.L_91:
        /*0134*/ 	.byte	0x04, 0x29
        /*0136*/ 	.short	(.L_93 - .L_92)


	//   ....[0]....
.L_92:
        /*0138*/ 	.word	0xffffffff


	//   ....[1]....
        /*013c*/ 	.word	0xffffffff


	//   ....[2]....
        /*0140*/ 	.word	0xffffffff


	//   ....[3]....
        /*0144*/ 	.word	0xffffffff


	//   ....[4]....
        /*0148*/ 	.word	0xffffffff


	//   ....[5]....
        /*014c*/ 	.word	0xffffffff


	//   ....[6]....
        /*0150*/ 	.word	0xffffffff


	//   ....[7]....
        /*0154*/ 	.word	0xffffffff


	//   ....[8]....
        /*0158*/ 	.word	0xffffffff


	//   ....[9]....
        /*015c*/ 	.word	0xffffffff


	//   ....[10]....
        /*0160*/ 	.word	0xffffffff


	//   ....[11]....
        /*0164*/ 	.word	0xffffffff


	//   ....[12]....
        /*0168*/ 	.word	0xffffffff


	//   ....[13]....
        /*016c*/ 	.word	0xffffffff


	//   ....[14]....
        /*0170*/ 	.word	0xffffffff


	//   ....[15]....
        /*0174*/ 	.word	0xffffffff


	//   ....[16]....
        /*0178*/ 	.word	0xffffffff


	//   ....[17]....
        /*017c*/ 	.word	0xffffffff


	//   ....[18]....
        /*0180*/ 	.word	0xffffffff


	//   ....[19]....
        /*0184*/ 	.word	0xffffffff


	//   ....[20]....
        /*0188*/ 	.word	0xffffffff


	//   ....[21]....
        /*018c*/ 	.word	0xffffffff


	//   ....[22]....
        /*0190*/ 	.word	0xffffffff


	//   ....[23]....
        /*0194*/ 	.word	0x0500000f


	//   ....[24]....
        /*0198*/ 	.word	0x0500000f


	//----- nvinfo : EIATTR_COOP_GROUP_INSTR_OFFSETS
	.align		4
.L_93:
        /*019c*/ 	.byte	0x04, 0x28
        /*019e*/ 	.short	(.L_95 - .L_94)


	//   ....[0]....
.L_94:
        /*01a0*/ 	.word	0x00000060


	//   ....[1]....
        /*01a4*/ 	.word	0x000001a0


	//   ....[2]....
        /*01a8*/ 	.word	0x000001f0


	//   ....[3]....
        /*01ac*/ 	.word	0x000003e0


	//   ....[4]....
        /*01b0*/ 	.word	0x00000540


	//   ....[5]....
        /*01b4*/ 	.word	0x00000660


	//   ....[6]....
        /*01b8*/ 	.word	0x000007c0


	//   ....[7]....
        /*01bc*/ 	.word	0x00000db0


	//   ....[8]....
        /*01c0*/ 	.word	0x00004990


	//   ....[9]....
        /*01c4*/ 	.word	0x00004a30


	//   ....[10]....
        /*01c8*/ 	.word	0x00004dd0


	//   ....[11]....
        /*01cc*/ 	.word	0x00004e90


	//   ....[12]....
        /*01d0*/ 	.word	0x000091d0


	//   ....[13]....
        /*01d4*/ 	.word	0x00009200


	//   ....[14]....
        /*01d8*/ 	.word	0x00009620


	//   ....[15]....
        /*01dc*/ 	.word	0x00009710


	//   ....[16]....
        /*01e0*/ 	.word	0x0000a950


	//   ....[17]....
        /*01e4*/ 	.word	0x0000a990


	//   ....[18]....
        /*01e8*/ 	.word	0x0000ab90


	//   ....[19]....
        /*01ec*/ 	.word	0x0000ac40


	//   ....[20]....
        /*01f0*/ 	.word	0x0000bcd0


	//   ....[21]....
        /*01f4*/ 	.word	0x0000c210


	//   ....[22]....
        /*01f8*/ 	.word	0x0000f250


	//   ....[23]....
        /*01fc*/ 	.word	0x0000f760


	//   ....[24]....
        /*0200*/ 	.word	0x0000fc00


	//----- nvinfo : EIATTR_REG_RECONFIG
	.align		4
.L_95:
        /*0204*/ 	.byte	0x01, 0x54
	.zero		2


	//----- nvinfo : EIATTR_SYSCALL_OFFSETS
	.align		4
        /*0208*/ 	.byte	0x04, 0x46
        /*020a*/ 	.short	(.L_97 - .L_96)


	//   ....[0]....
.L_96:
        /*020c*/ 	.word	0x00001140


	//   ....[1]....
        /*0210*/ 	.word	0x0000c690


	//   ....[2]....
        /*0214*/ 	.word	0x0000c7d0


	//   ....[3]....
        /*0218*/ 	.word	0x0000c8d0


	//----- nvinfo : EIATTR_MBARRIER_INSTR_OFFSETS
	.align		4
.L_97:
        /*021c*/ 	.byte	0x04, 0x39
        /*021e*/ 	.short	(.L_99 - .L_98)


	//   ....[0]....
.L_98:
        /*0220*/ 	.word	0x00000290
        /*0224*/ 	.word	0x000000ff
        /*0228*/ 	.word	0x00036800
        /*022c*/ 	.short	0x0100
        /*022e*/ 	.byte	0x06
	.zero		1


	//   ....[1]....
        /*0230*/ 	.word	0x000002a0
        /*0234*/ 	.word	0x000000ff
        /*0238*/ 	.word	0x00036820
        /*023c*/ 	.short	0x0100
        /*023e*/ 	.byte	0x06
	.zero		1


	//   ....[2]....
        /*0240*/ 	.word	0x00000390
        /*0244*/ 	.word	0x000000ff
        /*0248*/ 	.word	0x00036830
        /*024c*/ 	.short	0x0100
        /*024e*/ 	.byte	0x08
	.zero		1


	//   ....[3]....
        /*0250*/ 	.word	0x000003a0
        /*0254*/ 	.word	0x000000ff
        /*0258*/ 	.word	0x00036840
        /*025c*/ 	.short	0x0100
        /*025e*/ 	.byte	0x08
	.zero		1


	//   ....[4]....
        /*0260*/ 	.word	0x000003b0
        /*0264*/ 	.word	0x000000ff
        /*0268*/ 	.word	0x00036838
        /*026c*/ 	.short	0x0100
        /*026e*/ 	.byte	0x08
	.zero		1


	//   ....[5]....
        /*0270*/ 	.word	0x000003c0
        /*0274*/ 	.word	0x000000ff
        /*0278*/ 	.word	0x00036848
        /*027c*/ 	.short	0x0100
        /*027e*/ 	.byte	0x08
	.zero		1


	//   ....[6]....
        /*0280*/ 	.word	0x000004f0
        /*0284*/ 	.word	0x000000ff
        /*0288*/ 	.word	0x00036850
        /*028c*/ 	.short	0x0100
        /*028e*/ 	.byte	0x08
	.zero		1


	//   ....[7]....
        /*0290*/ 	.word	0x00000500
        /*0294*/ 	.word	0x000000ff
        /*0298*/ 	.word	0x00036860
        /*029c*/ 	.short	0x0100
        /*029e*/ 	.byte	0x08
	.zero		1


	//   ....[8]....
        /*02a0*/ 	.word	0x00000510
        /*02a4*/ 	.word	0x000000ff
        /*02a8*/ 	.word	0x00036858
        /*02ac*/ 	.short	0x0100
        /*02ae*/ 	.byte	0x08
	.zero		1


	//   ....[9]....
        /*02b0*/ 	.word	0x00000520
        /*02b4*/ 	.word	0x000000ff
        /*02b8*/ 	.word	0x00036868
        /*02bc*/ 	.short	0x0100
        /*02be*/ 	.byte	0x08
	.zero		1


	//   ....[10]....
        /*02c0*/ 	.word	0x00000610
        /*02c4*/ 	.word	0x000000ff
        /*02c8*/ 	.word	0x00036870
        /*02cc*/ 	.short	0x0100
        /*02ce*/ 	.byte	0x06
	.zero		1


	//   ....[11]....
        /*02d0*/ 	.word	0x00000620
        /*02d4*/ 	.word	0x000000ff
        /*02d8*/ 	.word	0x00036880
        /*02dc*/ 	.short	0x0100
        /*02de*/ 	.byte	0x06
	.zero		1


	//   ....[12]....
        /*02e0*/ 	.word	0x00000630
        /*02e4*/ 	.word	0x000000ff
        /*02e8*/ 	.word	0x00036878
        /*02ec*/ 	.short	0x0100
        /*02ee*/ 	.byte	0x06
	.zero		1


	//   ....[13]....
        /*02f0*/ 	.word	0x00000640
        /*02f4*/ 	.word	0x000000ff
        /*02f8*/ 	.word	0x00036888
        /*02fc*/ 	.short	0x0100
        /*02fe*/ 	.byte	0x06
	.zero		1


	//   ....[14]....
        /*0300*/ 	.word	0x00000770
        /*0304*/ 	.word	0x000000ff
        /*0308*/ 	.word	0x00036890
        /*030c*/ 	.short	0x0100
        /*030e*/ 	.byte	0x08
	.zero		1


	//   ....[15]....
        /*0310*/ 	.word	0x00000780
        /*0314*/ 	.word	0x000000ff
        /*0318*/ 	.word	0x000368a0
        /*031c*/ 	.short	0x0100
        /*031e*/ 	.byte	0x08
	.zero		1


	//   ....[16]....
        /*0320*/ 	.word	0x00000790
        /*0324*/ 	.word	0x000000ff
        /*0328*/ 	.word	0x00036898
        /*032c*/ 	.short	0x0100
        /*032e*/ 	.byte	0x08
	.zero		1


	//   ....[17]....
        /*0330*/ 	.word	0x000007a0
        /*0334*/ 	.word	0x000000ff
        /*0338*/ 	.word	0x000368a8
        /*033c*/ 	.short	0x0100
        /*033e*/ 	.byte	0x08
	.zero		1


	//   ....[18]....
        /*0340*/ 	.word	0x000008d0
        /*0344*/ 	.word	0x000000ff
        /*0348*/ 	.word	0x000368b0
        /*034c*/ 	.short	0x0100
        /*034e*/ 	.byte	0x08
	.zero		1


	//   ....[19]....
        /*0350*/ 	.word	0x000008e0
        /*0354*/ 	.word	0x000000ff
        /*0358*/ 	.word	0x000368c0
        /*035c*/ 	.short	0x0100
        /*035e*/ 	.byte	0x08
	.zero		1


	//   ....[20]....
        /*0360*/ 	.word	0x000008f0
        /*0364*/ 	.word	0x000000ff
        /*0368*/ 	.word	0x000368b8
        /*036c*/ 	.short	0x0100
        /*036e*/ 	.byte	0x08
	.zero		1


	//   ....[21]....
        /*0370*/ 	.word	0x00000900
        /*0374*/ 	.word	0x000000ff
        /*0378*/ 	.word	0x000368c8
        /*037c*/ 	.short	0x0100
        /*037e*/ 	.byte	0x08
	.zero		1


	//   ....[22]....
        /*0380*/ 	.word	0x000011d0
        /*0384*/ 	.word	0x000000ff
        /*0388*/ 	.word	0x00036800
        /*038c*/ 	.short	0x010a
        /*038e*/ 	.byte	0x06
	.zero		1


	//   ....[23]....
        /*0390*/ 	.word	0x00001270
        /*0394*/ 	.word	0x00000000
        /*0398*/ 	.word	0x00036830
        /*039c*/ 	.short	0x010a
        /*039e*/ 	.byte	0x3f
	.zero		1


	//   ....[24]....
        /*03a0*/ 	.word	0x000012f0
        /*03a4*/ 	.word	0x00000000
        /*03a8*/ 	.word	0x00036830
        /*03ac*/ 	.short	0x010a
        /*03ae*/ 	.byte	0x3f
	.zero		1


	//   ....[25]....
        /*03b0*/ 	.word	0x00004670
        /*03b4*/ 	.word	0x00000000
        /*03b8*/ 	.word	0x00000000
        /*03bc*/ 	.short	0x0101
        /*03be*/ 	.byte	0x3f
	.zero		1


	//   ....[26]....
        /*03c0*/ 	.word	0x00006090
        /*03c4*/ 	.word	0x000000ff
        /*03c8*/ 	.word	0x00036830
        /*03cc*/ 	.short	0x010a
        /*03ce*/ 	.byte	0x3c
	.zero		1


	//   ....[27]....
        /*03d0*/ 	.word	0x000060d0
        /*03d4*/ 	.word	0x000000ff
        /*03d8*/ 	.word	0x00036830
        /*03dc*/ 	.short	0x010a
        /*03de*/ 	.byte	0x3c
	.zero		1


	//   ....[28]....
        /*03e0*/ 	.word	0x00008670
        /*03e4*/ 	.word	0x000000ff
        /*03e8*/ 	.word	0x00036850
        /*03ec*/ 	.short	0x010a
        /*03ee*/ 	.byte	0x04
	.zero		1


	//   ....[29]....
        /*03f0*/ 	.word	0x000086b0
        /*03f4*/ 	.word	0x000000ff
        /*03f8*/ 	.word	0x00036850
        /*03fc*/ 	.short	0x010a
        /*03fe*/ 	.byte	0x04
	.zero		1


	//   ....[30]....
        /*0400*/ 	.word	0x00009ca0
        /*0404*/ 	.word	0x0000000d
        /*0408*/ 	.word	0x00000000
        /*040c*/ 	.short	0x0101
        /*040e*/ 	.byte	0x3f
	.zero		1


	//   ....[31]....
        /*0410*/ 	.word	0x00009cf0
        /*0414*/ 	.word	0x00000015
        /*0418*/ 	.word	0x00000000
        /*041c*/ 	.short	0x0101
        /*041e*/ 	.byte	0x3f
	.zero		1


	//   ....[32]....
        /*0420*/ 	.word	0x0000a8c0
        /*0424*/ 	.word	0x000000ff
        /*0428*/ 	.word	0x00036850
        /*042c*/ 	.short	0x010a
        /*042e*/ 	.byte	0x07
	.zero		1


	//   ....[33]....
        /*0430*/ 	.word	0x0000a900
        /*0434*/ 	.word	0x000000ff
        /*0438*/ 	.word	0x00036850
        /*043c*/ 	.short	0x010a
        /*043e*/ 	.byte	0x07
	.zero		1


	//   ....[34]....
        /*0440*/ 	.word	0x0000b3d0
        /*0444*/ 	.word	0x0000000b
        /*0448*/ 	.word	0x00000000
        /*044c*/ 	.short	0x0101
        /*044e*/ 	.byte	0x3f
	.zero		1


	//   ....[35]....
        /*0450*/ 	.word	0x0000c0d0
        /*0454*/ 	.word	0x000000ff
        /*0458*/ 	.word	0x00000000
        /*045c*/ 	.short	0x0101
        /*045e*/ 	.byte	0x06
	.zero		1


	//   ....[36]....
        /*0460*/ 	.word	0x0000cf90
        /*0464*/ 	.word	0x00000006
        /*0468*/ 	.word	0x00036840
        /*046c*/ 	.short	0x010a
        /*046e*/ 	.byte	0x3f
	.zero		1


	//   ....[37]....
        /*0470*/ 	.word	0x0000d4f0
        /*0474*/ 	.word	0x00000009
        /*0478*/ 	.word	0x00036820
        /*047c*/ 	.short	0x010a
        /*047e*/ 	.byte	0x3f
	.zero		1


	//   ....[38]....
        /*0480*/ 	.word	0x0000d7d0
        /*0484*/ 	.word	0x00000002
        /*0488*/ 	.word	0x00036840
        /*048c*/ 	.short	0x010a
        /*048e*/ 	.byte	0x3f
	.zero		1


	//   ....[39]....
        /*0490*/ 	.word	0x0000da90
        /*0494*/ 	.word	0x00000002
        /*0498*/ 	.word	0x00000060
        /*049c*/ 	.short	0x010a
        /*049e*/ 	.byte	0x3f
	.zero		1


	//   ....[40]....
        /*04a0*/ 	.word	0x0000e020
        /*04a4*/ 	.word	0x00000002
        /*04a8*/ 	.word	0x00036840
        /*04ac*/ 	.short	0x010a
        /*04ae*/ 	.byte	0x3f
	.zero		1


	//   ....[41]....
        /*04b0*/ 	.word	0x0000e2e0
        /*04b4*/ 	.word	0x00000002
        /*04b8*/ 	.word	0x00000060
        /*04bc*/ 	.short	0x010a
        /*04be*/ 	.byte	0x3f
	.zero		1


	//   ....[42]....
        /*04c0*/ 	.word	0x0000e7a0
        /*04c4*/ 	.word	0x00000002
        /*04c8*/ 	.word	0x00036840
        /*04cc*/ 	.short	0x010a
        /*04ce*/ 	.byte	0x3f
	.zero		1


	//   ....[43]....
        /*04d0*/ 	.word	0x0000ea80
        /*04d4*/ 	.word	0x00000002
        /*04d8*/ 	.word	0x00000060
        /*04dc*/ 	.short	0x010a
        /*04de*/ 	.byte	0x3f
	.zero		1


	//   ....[44]....
        /*04e0*/ 	.word	0x0000edf0
        /*04e4*/ 	.word	0x00000003
        /*04e8*/ 	.word	0x00036860
        /*04ec*/ 	.short	0x010a
        /*04ee*/ 	.byte	0x3f
	.zero		1


	//   ....[45]....
        /*04f0*/ 	.word	0x0000f1d0
        /*04f4*/ 	.word	0x00000000
        /*04f8*/ 	.word	0x00036820
        /*04fc*/ 	.short	0x010a
        /*04fe*/ 	.byte	0x3f
	.zero		1


	//   ....[46]....
        /*0500*/ 	.word	0x0000f390
        /*0504*/ 	.word	0x00000006
        /*0508*/ 	.word	0x00000000
        /*050c*/ 	.short	0x010a
        /*050e*/ 	.byte	0x3f
	.zero		1


	//   ....[47]....
        /*0510*/ 	.word	0x0000f400
        /*0514*/ 	.word	0x00000003
        /*0518*/ 	.word	0x00000000
        /*051c*/ 	.short	0x010a
        /*051e*/ 	.byte	0x3f
	.zero		1


	//   ....[48]....
        /*0520*/ 	.word	0x0000f460
        /*0524*/ 	.word	0x00000010
        /*0528*/ 	.word	0x00000000
        /*052c*/ 	.short	0x010a
        /*052e*/ 	.byte	0x3f
	.zero		1


	//   ....[49]....
        /*0530*/ 	.word	0x0000f490
        /*0534*/ 	.word	0x00000003
        /*0538*/ 	.word	0x00000000
        /*053c*/ 	.short	0x010a
        /*053e*/ 	.byte	0x3f
	.zero		1


	//   ....[50]....
        /*0540*/ 	.word	0x0000f510
        /*0544*/ 	.word	0x00000003
        /*0548*/ 	.word	0x00036800
        /*054c*/ 	.short	0x010a
        /*054e*/ 	.byte	0x3f
	.zero		1


	//   ....[51]....
        /*0550*/ 	.word	0x0000f560
        /*0554*/ 	.word	0x00000000
        /*0558*/ 	.word	0x00036830
        /*055c*/ 	.short	0x010a
        /*055e*/ 	.byte	0x3f
	.zero		1


	//   ....[52]....
        /*0560*/ 	.word	0x0000f5c0
        /*0564*/ 	.word	0x00000009
        /*0568*/ 	.word	0x00036830
        /*056c*/ 	.short	0x010a
        /*056e*/ 	.byte	0x3f
	.zero		1


	//   ....[53]....
        /*0570*/ 	.word	0x0000f620
        /*0574*/ 	.word	0x00000007
        /*0578*/ 	.word	0x00036850
        /*057c*/ 	.short	0x010a
        /*057e*/ 	.byte	0x3f
	.zero		1


	//   ....[54]....
        /*0580*/ 	.word	0x0000f680
        /*0584*/ 	.word	0x00000005
        /*0588*/ 	.word	0x00036850
        /*058c*/ 	.short	0x010a
        /*058e*/ 	.byte	0x3f
	.zero		1


	//   ....[55]....
        /*0590*/ 	.word	0x0000f820
        /*0594*/ 	.word	0x00000006
        /*0598*/ 	.word	0x00036840
        /*059c*/ 	.short	0x010a
        /*059e*/ 	.byte	0x3f
	.zero		1


	//   ....[56]....
        /*05a0*/ 	.word	0x0000f8a0
        /*05a4*/ 	.word	0x00000007
        /*05a8*/ 	.word	0x00036820
        /*05ac*/ 	.short	0x010a
        /*05ae*/ 	.byte	0x3f
	.zero		1


	//   ....[57]....
        /*05b0*/ 	.word	0x0000f8f0
        /*05b4*/ 	.word	0x00000002
        /*05b8*/ 	.word	0x00036840
        /*05bc*/ 	.short	0x010a
        /*05be*/ 	.byte	0x3f
	.zero		1


	//   ....[58]....
        /*05c0*/ 	.word	0x0000f940
        /*05c4*/ 	.word	0x00000002
        /*05c8*/ 	.word	0x00000060
        /*05cc*/ 	.short	0x010a
        /*05ce*/ 	.byte	0x3f
	.zero		1


	//   ....[59]....
        /*05d0*/ 	.word	0x0000f990
        /*05d4*/ 	.word	0x00000002
        /*05d8*/ 	.word	0x00036840
        /*05dc*/ 	.short	0x010a
        /*05de*/ 	.byte	0x3f
	.zero		1


	//   ....[60]....
        /*05e0*/ 	.word	0x0000f9e0
        /*05e4*/ 	.word	0x00000002
        /*05e8*/ 	.word	0x00000060
        /*05ec*/ 	.short	0x010a
        /*05ee*/ 	.byte	0x3f
	.zero		1


	//   ....[61]....
        /*05f0*/ 	.word	0x0000fa30
        /*05f4*/ 	.word	0x00000002
        /*05f8*/ 	.word	0x00036840
        /*05fc*/ 	.short	0x010a
        /*05fe*/ 	.byte	0x3f
	.zero		1


	//   ....[62]....
        /*0600*/ 	.word	0x0000fa80
        /*0604*/ 	.word	0x00000002
        /*0608*/ 	.word	0x00000060
        /*060c*/ 	.short	0x010a
        /*060e*/ 	.byte	0x3f
	.zero		1


	//   ....[63]....
        /*0610*/ 	.word	0x0000fad0
        /*0614*/ 	.word	0x00000003
        /*0618*/ 	.word	0x00036860
        /*061c*/ 	.short	0x010a
        /*061e*/ 	.byte	0x3f
	.zero		1


	//   ....[64]....
        /*0620*/ 	.word	0x0000fb20
        /*0624*/ 	.word	0x00000000
        /*0628*/ 	.word	0x00036820
        /*062c*/ 	.short	0x010a
        /*062e*/ 	.byte	0x3f
	.zero		1


	//   ....[65]....
        /*0630*/ 	.word	0x0000fcc0
        /*0634*/ 	.word	0x00000006
        /*0638*/ 	.word	0x00000000
        /*063c*/ 	.short	0x010a
        /*063e*/ 	.byte	0x3f
	.zero		1


	//   ....[66]....
        /*0640*/ 	.word	0x0000fd10
        /*0644*/ 	.word	0x00000003
        /*0648*/ 	.word	0x00000000
        /*064c*/ 	.short	0x010a
        /*064e*/ 	.byte	0x3f
	.zero		1


	//   ....[67]....
        /*0650*/ 	.word	0x0000fd60
        /*0654*/ 	.word	0x00000010
        /*0658*/ 	.word	0x00000000
        /*065c*/ 	.short	0x010a
        /*065e*/ 	.byte	0x3f
	.zero		1


	//----- nvinfo : EIATTR_NUM_MBARRIERS
	.align		4
.L_99:
        /*0660*/ 	.byte	0x03, 0x38
        /*0662*/ 	.short	0x0016


	//----- nvinfo : EIATTR_EXIT_INSTR_OFFSETS
	.align		4
        /*0664*/ 	.byte	0x04, 0x1c
        /*0666*/ 	.short	(.L_101 - .L_100)


	//   ....[0]....
.L_100:
        /*0668*/ 	.word	0x00000a20


	//   ....[1]....
        /*066c*/ 	.word	0x0000c1d0


	//   ....[2]....
        /*0670*/ 	.word	0x0000c230


	//   ....[3]....
        /*0674*/ 	.word	0x0000f4e0


	//----- nvinfo : EIATTR_MAX_THREADS
	.align		4
.L_101:
        /*0678*/ 	.byte	0x04, 0x05
        /*067a*/ 	.short	(.L_103 - .L_102)
.L_102:
        /*067c*/ 	.word	0x00000180
        /*0680*/ 	.word	0x00000001
        /*0684*/ 	.word	0x00000001


	//----- nvinfo : EIATTR_CRS_STACK_SIZE
	.align		4
.L_103:
        /*0688*/ 	.byte	0x04, 0x1e
        /*068a*/ 	.short	(.L_105 - .L_104)
.L_104:
        /*068c*/ 	.word	0x00000000


	//----- nvinfo : EIATTR_CBANK_PARAM_SIZE
	.align		4
.L_105:
        /*0690*/ 	.byte	0x03, 0x19
        /*0692*/ 	.short	0x0bf0


	//----- nvinfo : EIATTR_PARAM_CBANK
	.align		4
        /*0694*/ 	.byte	0x04, 0x0a
        /*0696*/ 	.short	(.L_107 - .L_106)
	.align		4
.L_106:
        /*0698*/ 	.word	index@(.nv.constant0._ZN7cutlass13device_kernelIN5flash11enable_sm90INS1_16FlashAttnFwdSm90INS1_25CollectiveMainloopFwdSm90ILi2EN4cute5tupleIJNS5_1CILi1EEES8_S8_EEENS6_IJNS7_ILi128EEENS7_ILi112EEENS7_ILi192EEEEEELi192ENS_10bfloat16_tEfNS_4arch4Sm90ELb0ELb0ELb1ELb0ELb0ELb0ELb0ELb1ELb1ELb0ELb0ELb0EEENS1_21CollectiveEpilogueFwdINS6_IJSA_SC_SB_EEES9_SE_SG_Li256ELb0ELb0ELb0ELb0EEENS1_29StaticPersistentTileSchedulerILb0EEEEEEEEEvNT_6ParamsE)
        /*069c*/ 	.short	0x0210
        /*069e*/ 	.short	0x0bf0


	//----- nvinfo : EIATTR_SW_WAR
	.align		4
.L_107:
        /*06a0*/ 	.byte	0x04, 0x36
        /*06a2*/ 	.short	(.L_109 - .L_108)
.L_108:
        /*06a4*/ 	.word	0x00000008
.L_109:


//--------------------- .nv.info._ZN7cutlass13device_kernelIN5flash11enable_sm90INS1_16FlashAttnFwdSm90INS1_25CollectiveMainloopFwdSm90ILi2EN4cute5tupleIJNS5_1CILi2EEENS7_ILi1EEES9_EEENS6_IJNS7_ILi128EEENS7_ILi112EEENS7_ILi192EEEEEELi192ENS_10bfloat16_tEfNS_4arch4Sm90ELb0ELb0ELb1ELb0ELb0ELb0ELb0ELb1ELb1ELb0ELb0ELb0EEENS1_21CollectiveEpilogueFwdINS6_IJSB_SD_SC_EEESA_SF_SH_Li256ELb0ELb0ELb0ELb0EEENS1_29StaticPersistentTileSchedulerILb0EEEEEEEEEvNT_6ParamsE --------------------------
	.section	.nv.info._ZN7cutlass13device_kernelIN5flash11enable_sm90INS1_16FlashAttnFwdSm90INS1_25CollectiveMainloopFwdSm90ILi2EN4cute5tupleIJNS5_1CILi2EEENS7_ILi1EEES9_EEENS6_IJNS7_ILi128EEENS7_ILi112EEENS7_ILi192EEEEEELi192ENS_10bfloat16_tEfNS_4arch4Sm90ELb0ELb0ELb1ELb0ELb0ELb0ELb0ELb1ELb1ELb0ELb0ELb0EEENS1_21CollectiveEpilogueFwdINS6_IJSB_SD_SC_EEESA_SF_SH_Li256ELb0ELb0ELb0ELb0EEENS1_29StaticPersistentTileSchedulerILb0EEEEEEEEEvNT_6ParamsE,"",@"SHT_CUDA_INFO"
	.sectionflags	@""
	.align	4


	//----- nvinfo : EIATTR_CUDA_API_VERSION
	.align		4
        /*0000*/ 	.byte	0x04, 0x37
        /*0002*/ 	.short	(.L_111 - .L_110)
.L_110:
        /*0004*/ 	.word	0x00000082


	//----- nvinfo : EIATTR_KPARAM_INFO
	.align		4
.L_111:
        /*0008*/ 	.byte	0x04, 0x17
        /*000a*/ 	.short	(.L_113 - .L_112)
.L_112:
        /*000c*/ 	.word	0x00000000
        /*0010*/ 	.short	0x0000
        /*0012*/ 	.short	0x0070
        /*0014*/ 	.byte	0x00, 0xf0, 0x01, 0x2e


	//----- nvinfo : EIATTR_SPARSE_MMA_MASK
	.align		4
.L_113:
        /*0018*/ 	.byte	0x03, 0x50
        /*001a*/ 	.short	0x0000


	//----- nvinfo : EIATTR_MAXREG_COUNT
	.align		4
        /*001c*/ 	.byte	0x03, 0x1b
        /*001e*/ 	.short	0x00a8


	//----- nvinfo : EIATTR_NUM_BARRIERS
	.align		4
        /*0020*/ 	.byte	0x02, 0x4c
        /*0022*/ 	.byte	0x09
	.zero		1


	//----- nvinfo : EIATTR_EXTERNS
	.align		4
        /*0024*/ 	.byte	0x04, 0x0f
        /*0026*/ 	.short	(.L_115 - .L_114)


	//   ....[0]....
	.align		4
.L_114:
        /*0028*/ 	.word	index@(__assertfail)


	//----- nvinfo : EIATTR_ANNOTATIONS
	.align		4
.L_115:
        /*002c*/ 	.byte	0x04, 0x55
        /*002e*/ 	.short	(.L_117 - .L_116)


	//   ....[0]....
.L_116:
        /* <DEDUP_REMOVED lines=25> */
        /*01b4*/ 	.byte	0xe0, 0xf2, 0x00, 0x00


	//----- nvinfo : EIATTR_MERCURY_ISA_VERSION
	.align		4
.L_117:
        /*01b8*/ 	.byte	0x03, 0x5f
        /*01ba*/ 	.short	0x0101


	//----- nvinfo : EIATTR_INT_WARP_WIDE_INSTR_OFFSETS
	.align		4
        /*01bc*/ 	.byte	0x04, 0x31
        /*01be*/ 	.short	(.L_119 - .L_118)


	//   ....[0]....
.L_118:
        /*01c0*/ 	.word	0x00000180


	//   ....[1]....
        /*01c4*/ 	.word	0x00000220


	//   ....[2]....
        /*01c8*/ 	.word	0x00000290


	//   ....[3]....
        /*01cc*/ 	.word	0x0000c870


	//   ....[4]....
        /*01d0*/ 	.word	0x0000c8a0


	//   ....[5]....
        /*01d4*/ 	.word	0x0000c980


	//   ....[6]....
        /*01d8*/ 	.word	0x0000ca60


	//----- nvinfo : EIATTR_COOP_GROUP_MASK_REGIDS
	.align		4
.L_119:
        /*01dc*/ 	.byte	0x04, 0x29
        /*01de*/ 	.short	(.L_121 - .L_120)


	//   ....[0]....
.L_120:
        /*01e0*/ 	.word	0xffffffff


	//   ....[1]....
        /*01e4*/ 	.word	0xffffffff


	//   ....[2]....
        /*01e8*/ 	.word	0xffffffff


	//   ....[3]....
        /*01ec*/ 	.word	0xffffffff


	//   ....[4]....
        /*01f0*/ 	.word	0xffffffff


	//   ....[5]....
        /*01f4*/ 	.word	0xffffffff


	//   ....[6]....
        /*01f8*/ 	.word	0xffffffff


	//   ....[7]....
        /*01fc*/ 	.word	0xffffffff


	//   ....[8]....
        /*0200*/ 	.word	0xffffffff


	//   ....[9]....
        /*0204*/ 	.word	0xffffffff


	//   ....[10]....
        /*0208*/ 	.word	0xffffffff


	//   ....[11]....
        /*020c*/ 	.word	0xffffffff


	//   ....[12]....
        /*0210*/ 	.word	0xffffffff


	//   ....[13]....
        /*0214*/ 	.word	0xffffffff


	//   ....[14]....
        /*0218*/ 	.word	0xffffffff


	//   ....[15]....
        /*021c*/ 	.word	0xffffffff


	//   ....[16]....
        /*0220*/ 	.word	0xffffffff


	//   ....[17]....
        /*0224*/ 	.word	0xffffffff


	//   ....[18]....
        /*0228*/ 	.word	0xffffffff


	//   ....[19]....
        /*022c*/ 	.word	0xffffffff


	//   ....[20]....
        /*0230*/ 	.word	0xffffffff


	//   ....[21]....
        /*0234*/ 	.word	0xffffffff


	//   ....[22]....
        /*0238*/ 	.word	0xffffffff


	//   ....[23]....
        /*023c*/ 	.word	0xffffffff


	//   ....[24]....
        /*0240*/ 	.word	0x0500000f


	//   ....[25]....
        /*0244*/ 	.word	0x0500000f


	//----- nvinfo : EIATTR_COOP_GROUP_INSTR_OFFSETS
	.align		4
.L_121:
        /*0248*/ 	.byte	0x04, 0x28
        /*024a*/ 	.short	(.L_123 - .L_122)


	//   ....[0]....
.L_122:
        /*024c*/ 	.word	0x00000060


	//   ....[1]....
        /*0250*/ 	.word	0x00000190


	//   ....[2]....
        /*0254*/ 	.word	0x00000230


	//   ....[3]....
        /*0258*/ 	.word	0x00000410


	//   ....[4]....
        /*025c*/ 	.word	0x00000640


	//   ....[5]....
        /*0260*/ 	.word	0x00000890


	//   ....[6]....
        /*0264*/ 	.word	0x00000b10


	//   ....[7]....
        /*0268*/ 	.word	0x00000e40


	//   ....[8]....
        /*026c*/ 	.word	0x000012d0


	//   ....[9]....
        /*0270*/ 	.word	0x00004960


	//   ....[10]....
        /*0274*/ 	.word	0x00004a00


	//   ....[11]....
        /*0278*/ 	.word	0x00004db0


	//   ....[12]....
        /*027c*/ 	.word	0x00004ea0


	//   ....[13]....
        /*0280*/ 	.word	0x000090b0


	//   ....[14]....
        /*0284*/ 	.word	0x00009100


	//   ....[15]....
        /*0288*/ 	.word	0x00009120


	//   ....[16]....
        /*028c*/ 	.word	0x00009140


	//   ....[17]....
        /*0290*/ 	.word	0x0000a670


	//   ....[18]....
        /*0294*/ 	.word	0x0000a680


	//   ....[19]....
        /*0298*/ 	.word	0x0000a720


	//   ....[20]....
        /*029c*/ 	.word	0x0000a740


	//   ....[21]....
        /*02a0*/ 	.word	0x0000bc00


	//   ....[22]....
        /*02a4*/ 	.word	0x0000bf50


	//   ....[23]....
        /*02a8*/ 	.word	0x0000f260


	//   ....[24]....
        /*02ac*/ 	.word	0x0000f750


	//   ....[25]....
        /*02b0*/ 	.word	0x0000fbf0


	//----- nvinfo : EIATTR_REG_RECONFIG
	.align		4
.L_123:
        /*02b4*/ 	.byte	0x01, 0x54
	.zero		2


	//----- nvinfo : EIATTR_SYSCALL_OFFSETS
	.align		4
        /*02b8*/ 	.byte	0x04, 0x46
        /*02ba*/ 	.short	(.L_125 - .L_124)


	//   ....[0]....
.L_124:
        /*02bc*/ 	.word	0x00001660


	//   ....[1]....
        /*02c0*/ 	.word	0x0000c480


	//   ....[2]....
        /*02c4*/ 	.word	0x0000c5c0


	//   ....[3]....
        /*02c8*/ 	.word	0x0000c6c0


	//----- nvinfo : EIATTR_MBARRIER_INSTR_OFFSETS
	.align		4
.L_125:
        /*02cc*/ 	.byte	0x04, 0x39
        /*02ce*/ 	.short	(.L_127 - .L_126)


	//   ....[0]....
.L_126:
        /*02d0*/ 	.word	0x000002b0
        /*02d4*/ 	.word	0x000000ff
        /*02d8*/ 	.word	0x00036800
        /*02dc*/ 	.short	0x0100
        /*02de*/ 	.byte	0x08
	.zero		1


	//   ....[1]....
        /*02e0*/ 	.word	0x000002c0
        /*02e4*/ 	.word	0x000000ff
        /*02e8*/ 	.word	0x00036820
        /*02ec*/ 	.short	0x0100
        /*02ee*/ 	.byte	0x08
	.zero		1


	//   ....[2]....
        /*02f0*/ 	.word	0x000003b0
        /*02f4*/ 	.word	0x000000ff
        /*02f8*/ 	.word	0x00036830
        /*02fc*/ 	.short	0x0100
        /*02fe*/ 	.byte	0x08
	.zero		1


	//   ....[3]....
        /*0300*/ 	.word	0x000003c0
        /*0304*/ 	.word	0x000000ff
        /*0308*/ 	.word	0x00036840
        /*030c*/ 	.short	0x0100
        /*030e*/ 	.byte	0x08
	.zero		1


	//   ....[4]....
        /*0310*/ 	.word	0x000003d0
        /*0314*/ 	.word	0x000000ff
        /*0318*/ 	.word	0x00036838
        /*031c*/ 	.short	0x0100
        /*031e*/ 	.byte	0x08
	.zero		1


	//   ....[5]....
        /*0320*/ 	.word	0x000003e0
        /*0324*/ 	.word	0x000000ff
        /*0328*/ 	.word	0x00036848
        /*032c*/ 	.short	0x0100
        /*032e*/ 	.byte	0x08
	.zero		1


	//   ....[6]....
        /*0330*/ 	.word	0x000005f0
        /*0334*/ 	.word	0x000000ff
        /*0338*/ 	.word	0x00036850
        /*033c*/ 	.short	0x0100
        /*033e*/ 	.byte	0x08
	.zero		1


	//   ....[7]....
        /*0340*/ 	.word	0x00000600
        /*0344*/ 	.word	0x000000ff
        /*0348*/ 	.word	0x00036860
        /*034c*/ 	.short	0x0100
        /*034e*/ 	.byte	0x08
	.zero		1


	//   ....[8]....
        /*0350*/ 	.word	0x00000610
        /*0354*/ 	.word	0x000000ff
        /*0358*/ 	.word	0x00036858
        /*035c*/ 	.short	0x0100
        /*035e*/ 	.byte	0x08
	.zero		1


	//   ....[9]....
        /*0360*/ 	.word	0x00000620
        /*0364*/ 	.word	0x000000ff
        /*0368*/ 	.word	0x00036868
        /*036c*/ 	.short	0x0100
        /*036e*/ 	.byte	0x08
	.zero		1


	//   ....[10]....
        /*0370*/ 	.word	0x00000840
        /*0374*/ 	.word	0x000000ff
        /*0378*/ 	.word	0x00036870
        /*037c*/ 	.short	0x0100
        /*037e*/ 	.byte	0x08
	.zero		1


	//   ....[11]....
        /*0380*/ 	.word	0x00000850
        /*0384*/ 	.word	0x000000ff
        /*0388*/ 	.word	0x00036880
        /*038c*/ 	.short	0x0100
        /*038e*/ 	.byte	0x08
	.zero		1


	//   ....[12]....
        /*0390*/ 	.word	0x00000860
        /*0394*/ 	.word	0x000000ff
        /*0398*/ 	.word	0x00036878
        /*039c*/ 	.short	0x0100
        /*039e*/ 	.byte	0x08
	.zero		1


	//   ....[13]....
        /*03a0*/ 	.word	0x00000870
        /*03a4*/ 	.word	0x000000ff
        /*03a8*/ 	.word	0x00036888
        /*03ac*/ 	.short	0x0100
        /*03ae*/ 	.byte	0x08
	.zero		1


	//   ....[14]....
        /*03b0*/ 	.word	0x00000ac0
        /*03b4*/ 	.word	0x000000ff
        /*03b8*/ 	.word	0x00036890
        /*03bc*/ 	.short	0x0100
        /*03be*/ 	.byte	0x08
	.zero		1


	//   ....[15]....
        /*03c0*/ 	.word	0x00000ad0
        /*03c4*/ 	.word	0x000000ff
        /*03c8*/ 	.word	0x000368a0
        /*03cc*/ 	.short	0x0100
        /*03ce*/ 	.byte	0x08
	.zero		1


	//   ....[16]....
        /*03d0*/ 	.word	0x00000ae0
        /*03d4*/ 	.word	0x000000ff
        /*03d8*/ 	.word	0x00036898
        /*03dc*/ 	.short	0x0100
        /*03de*/ 	.byte	0x08
	.zero		1


	//   ....[17]....
        /*03e0*/ 	.word	0x00000af0
        /*03e4*/ 	.word	0x000000ff
        /*03e8*/ 	.word	0x000368a8
        /*03ec*/ 	.short	0x0100
        /*03ee*/ 	.byte	0x08
	.zero		1


	//   ....[18]....
        /*03f0*/ 	.word	0x00000d90
        /*03f4*/ 	.word	0x000000ff
        /*03f8*/ 	.word	0x000368b0
        /*03fc*/ 	.short	0x0100
        /*03fe*/ 	.byte	0x08
	.zero		1


	//   ....[19]....
        /*0400*/ 	.word	0x00000da0
        /*0404*/ 	.word	0x000000ff
        /*0408*/ 	.word	0x000368c0
        /*040c*/ 	.short	0x0100
        /*040e*/ 	.byte	0x08
	.zero		1


	//   ....[20]....
        /*0410*/ 	.word	0x00000db0
        /*0414*/ 	.word	0x000000ff
        /*0418*/ 	.word	0x000368b8
        /*041c*/ 	.short	0x0100
        /*041e*/ 	.byte	0x08
	.zero		1


	//   ....[21]....
        /*0420*/ 	.word	0x00000dc0
        /*0424*/ 	.word	0x000000ff
        /*0428*/ 	.word	0x000368c8
        /*042c*/ 	.short	0x0100
        /*042e*/ 	.byte	0x08
	.zero		1


	//   ....[22]....
        /*0430*/ 	.word	0x000016b0
        /*0434*/ 	.word	0x000000ff
        /*0438*/ 	.word	0x00036800
        /*043c*/ 	.short	0x010a
        /*043e*/ 	.byte	0x04
	.zero		1


	//   ....[23]....
        /*0440*/ 	.word	0x00001750
        /*0444*/ 	.word	0x00000000
        /*0448*/ 	.word	0x00036830
        /*044c*/ 	.short	0x010a
        /*044e*/ 	.byte	0x3f
	.zero		1


	//   ....[24]....
        /*0450*/ 	.word	0x00001790
        /*0454*/ 	.word	0x00000000
        /*0458*/ 	.word	0x00036830
        /*045c*/ 	.short	0x010a
        /*045e*/ 	.byte	0x3f
	.zero		1


	//   ....[25]....
        /*0460*/ 	.word	0x000050d0
        /*0464*/ 	.word	0x00000000
        /*0468*/ 	.word	0x00000000
        /*046c*/ 	.short	0x0101
        /*046e*/ 	.byte	0x3f
	.zero		1


	//   ....[26]....
        /*0470*/ 	.word	0x00005d40
        /*0474*/ 	.word	0x000000ff
        /*0478*/ 	.word	0x00036830
        /*047c*/ 	.short	0x010a
        /*047e*/ 	.byte	0x3c
	.zero		1


	//   ....[27]....
        /*0480*/ 	.word	0x00005d80
        /*0484*/ 	.word	0x000000ff
        /*0488*/ 	.word	0x00036830
        /*048c*/ 	.short	0x010a
        /*048e*/ 	.byte	0x3c
	.zero		1


	//   ....[28]....
        /*0490*/ 	.word	0x00008320
        /*0494*/ 	.word	0x000000ff
        /*0498*/ 	.word	0x00036850
        /*049c*/ 	.short	0x010a
        /*049e*/ 	.byte	0x05
	.zero		1


	//   ....[29]....
        /*04a0*/ 	.word	0x00008360
        /*04a4*/ 	.word	0x000000ff
        /*04a8*/ 	.word	0x00036850
        /*04ac*/ 	.short	0x010a
        /*04ae*/ 	.byte	0x05
	.zero		1


	//   ....[30]....
        /*04b0*/ 	.word	0x00009b00
        /*04b4*/ 	.word	0x00000003
        /*04b8*/ 	.word	0x00000000
        /*04bc*/ 	.short	0x0101
        /*04be*/ 	.byte	0x3f
	.zero		1


	//   ....[31]....
        /*04c0*/ 	.word	0x00009f10
        /*04c4*/ 	.word	0x0000000a
        /*04c8*/ 	.word	0x00000000
        /*04cc*/ 	.short	0x0101
        /*04ce*/ 	.byte	0x3f
	.zero		1


	//   ....[32]....
        /*04d0*/ 	.word	0x0000a5e0
        /*04d4*/ 	.word	0x000000ff
        /*04d8*/ 	.word	0x00036850
        /*04dc*/ 	.short	0x010a
        /*04de*/ 	.byte	0x05
	.zero		1


	//   ....[33]....
        /*04e0*/ 	.word	0x0000a620
        /*04e4*/ 	.word	0x000000ff
        /*04e8*/ 	.word	0x00036850
        /*04ec*/ 	.short	0x010a
        /*04ee*/ 	.byte	0x05
	.zero		1


	//   ....[34]....
        /*04f0*/ 	.word	0x0000b6a0
        /*04f4*/ 	.word	0x00000004
        /*04f8*/ 	.word	0x00000000
        /*04fc*/ 	.short	0x0101
        /*04fe*/ 	.byte	0x3f
	.zero		1


	//   ....[35]....
        /*0500*/ 	.word	0x0000be20
        /*0504*/ 	.word	0x000000ff
        /*0508*/ 	.word	0x00000000
        /*050c*/ 	.short	0x0101
        /*050e*/ 	.byte	0x07
	.zero		1


	//   ....[36]....
        /*0510*/ 	.word	0x0000be30
        /*0514*/ 	.word	0x000000ff
        /*0518*/ 	.word	0x00000000
        /*051c*/ 	.short	0x0101
        /*051e*/ 	.byte	0x06
	.zero		1


	//   ....[37]....
        /*0520*/ 	.word	0x0000cde0
        /*0524*/ 	.word	0x00000005
        /*0528*/ 	.word	0x00036840
        /*052c*/ 	.short	0x010a
        /*052e*/ 	.byte	0x3f
	.zero		1


	//   ....[38]....
        /*0530*/ 	.word	0x0000d3a0
        /*0534*/ 	.word	0x0000000a
        /*0538*/ 	.word	0x00036820
        /*053c*/ 	.short	0x010a
        /*053e*/ 	.byte	0x3f
	.zero		1


	//   ....[39]....
        /*0540*/ 	.word	0x0000d690
        /*0544*/ 	.word	0x00000002
        /*0548*/ 	.word	0x00036840
        /*054c*/ 	.short	0x010a
        /*054e*/ 	.byte	0x3f
	.zero		1


	//   ....[40]....
        /*0550*/ 	.word	0x0000d990
        /*0554*/ 	.word	0x00000002
        /*0558*/ 	.word	0x00036860
        /*055c*/ 	.short	0x010a
        /*055e*/ 	.byte	0x3f
	.zero		1


	//   ....[41]....
        /*0560*/ 	.word	0x0000df10
        /*0564*/ 	.word	0x00000002
        /*0568*/ 	.word	0x00036840
        /*056c*/ 	.short	0x010a
        /*056e*/ 	.byte	0x3f
	.zero		1


	//   ....[42]....
        /*0570*/ 	.word	0x0000e210
        /*0574*/ 	.word	0x00000002
        /*0578*/ 	.word	0x00036860
        /*057c*/ 	.short	0x010a
        /*057e*/ 	.byte	0x3f
	.zero		1


	//   ....[43]....
        /*0580*/ 	.word	0x0000e710
        /*0584*/ 	.word	0x00000002
        /*0588*/ 	.word	0x00036840
        /*058c*/ 	.short	0x010a
        /*058e*/ 	.byte	0x3f
	.zero		1


	//   ....[44]....
        /*0590*/ 	.word	0x0000ea10
        /*0594*/ 	.word	0x00000002
        /*0598*/ 	.word	0x00036860
        /*059c*/ 	.short	0x010a
        /*059e*/ 	.byte	0x3f
	.zero		1


	//   ....[45]....
        /*05a0*/ 	.word	0x0000eda0
        /*05a4*/ 	.word	0x00000002
        /*05a8*/ 	.word	0x00036860
        /*05ac*/ 	.short	0x010a
        /*05ae*/ 	.byte	0x3f
	.zero		1


	//   ....[46]....
        /*05b0*/ 	.word	0x0000f1e0
        /*05b4*/ 	.word	0x00000000
        /*05b8*/ 	.word	0x00036820
        /*05bc*/ 	.short	0x010a
        /*05be*/ 	.byte	0x3f
	.zero		1


	//   ....[47]....
        /*05c0*/ 	.word	0x0000f380
        /*05c4*/ 	.word	0x00000006
        /*05c8*/ 	.word	0x00000000
        /*05cc*/ 	.short	0x010a
        /*05ce*/ 	.byte	0x3f
	.zero		1


	//   ....[48]....
        /*05d0*/ 	.word	0x0000f3f0
        /*05d4*/ 	.word	0x00000003
        /*05d8*/ 	.word	0x00000000
        /*05dc*/ 	.short	0x010a
        /*05de*/ 	.byte	0x3f
	.zero		1


	//   ....[49]....
        /*05e0*/ 	.word	0x0000f450
        /*05e4*/ 	.word	0x00000010
        /*05e8*/ 	.word	0x00000000
        /*05ec*/ 	.short	0x010a
        /*05ee*/ 	.byte	0x3f
	.zero		1


	//   ....[50]....
        /*05f0*/ 	.word	0x0000f480
        /*05f4*/ 	.word	0x00000003
        /*05f8*/ 	.word	0x00000000
        /*05fc*/ 	.short	0x010a
        /*05fe*/ 	.byte	0x3f
	.zero		1


	//   ....[51]....
        /*0600*/ 	.word	0x0000f500
        /*0604*/ 	.word	0x00000003
        /*0608*/ 	.word	0x00036800
        /*060c*/ 	.short	0x010a
        /*060e*/ 	.byte	0x3f
	.zero		1


	//   ....[52]....
        /*0610*/ 	.word	0x0000f550
        /*0614*/ 	.word	0x00000000
        /*0618*/ 	.word	0x00036830
        /*061c*/ 	.short	0x010a
        /*061e*/ 	.byte	0x3f
	.zero		1


	//   ....[53]....
        /*0620*/ 	.word	0x0000f5b0
        /*0624*/ 	.word	0x00000008
        /*0628*/ 	.word	0x00036830
        /*062c*/ 	.short	0x010a
        /*062e*/ 	.byte	0x3f
	.zero		1


	//   ....[54]....
        /*0630*/ 	.word	0x0000f610
        /*0634*/ 	.word	0x00000007
        /*0638*/ 	.word	0x00036850
        /*063c*/ 	.short	0x010a
        /*063e*/ 	.byte	0x3f
	.zero		1


	//   ....[55]....
        /*0640*/ 	.word	0x0000f670
        /*0644*/ 	.word	0x00000005
        /*0648*/ 	.word	0x00036850
        /*064c*/ 	.short	0x010a
        /*064e*/ 	.byte	0x3f
	.zero		1


	//   ....[56]....
        /*0650*/ 	.word	0x0000f810
        /*0654*/ 	.word	0x00000005
        /*0658*/ 	.word	0x00036840
        /*065c*/ 	.short	0x010a
        /*065e*/ 	.byte	0x3f
	.zero		1


	//   ....[57]....
        /*0660*/ 	.word	0x0000f890
        /*0664*/ 	.word	0x00000007
        /*0668*/ 	.word	0x00036820
        /*066c*/ 	.short	0x010a
        /*066e*/ 	.byte	0x3f
	.zero		1


	//   ....[58]....
        /*0670*/ 	.word	0x0000f8e0
        /*0674*/ 	.word	0x00000002
        /*0678*/ 	.word	0x00036840
        /*067c*/ 	.short	0x010a
        /*067e*/ 	.byte	0x3f
	.zero		1


	//   ....[59]....
        /*0680*/ 	.word	0x0000f930
        /*0684*/ 	.word	0x00000002
        /*0688*/ 	.word	0x00036860
        /*068c*/ 	.short	0x010a
        /*068e*/ 	.byte	0x3f
	.zero		1


	//   ....[60]....
        /*0690*/ 	.word	0x0000f980
        /*0694*/ 	.word	0x00000002
        /*0698*/ 	.word	0x00036840
        /*069c*/ 	.short	0x010a
        /*069e*/ 	.byte	0x3f
	.zero		1


	//   ....[61]....
        /*06a0*/ 	.word	0x0000f9d0
        /*06a4*/ 	.word	0x00000002
        /*06a8*/ 	.word	0x00036860
        /*06ac*/ 	.short	0x010a
        /*06ae*/ 	.byte	0x3f
	.zero		1


	//   ....[62]....
        /*06b0*/ 	.word	0x0000fa20
        /*06b4*/ 	.word	0x00000002
        /*06b8*/ 	.word	0x00036840
        /*06bc*/ 	.short	0x010a
        /*06be*/ 	.byte	0x3f
	.zero		1


	//   ....[63]....
        /*06c0*/ 	.word	0x0000fa70
        /*06c4*/ 	.word	0x00000002
        /*06c8*/ 	.word	0x00036860
        /*06cc*/ 	.short	0x010a
        /*06ce*/ 	.byte	0x3f
	.zero		1


	//   ....[64]....
        /*06d0*/ 	.word	0x0000fac0
        /*06d4*/ 	.word	0x00000002
        /*06d8*/ 	.word	0x00036860
        /*06dc*/ 	.short	0x010a
        /*06de*/ 	.byte	0x3f
	.zero		1


	//   ....[65]....
        /*06e0*/ 	.word	0x0000fb10
        /*06e4*/ 	.word	0x00000000
        /*06e8*/ 	.word	0x00036820
        /*06ec*/ 	.short	0x010a
        /*06ee*/ 	.byte	0x3f
	.zero		1


	//   ....[66]....
        /*06f0*/ 	.word	0x0000fcb0
        /*06f4*/ 	.word	0x00000006
        /*06f8*/ 	.word	0x00000000
        /*06fc*/ 	.short	0x010a
        /*06fe*/ 	.byte	0x3f
	.zero		1


	//   ....[67]....
        /*0700*/ 	.word	0x0000fd00
        /*0704*/ 	.word	0x00000003
        /*0708*/ 	.word	0x00000000
        /*070c*/ 	.short	0x010a
        /*070e*/ 	.byte	0x3f
	.zero		1


	//   ....[68]....
        /*0710*/ 	.word	0x0000fd50
        /*0714*/ 	.word	0x00000010
        /*0718*/ 	.word	0x00000000
        /*071c*/ 	.short	0x010a
        /*071e*/ 	.byte	0x3f
	.zero		1


	//----- nvinfo : EIATTR_NUM_MBARRIERS
	.align		4
.L_127:
        /*0720*/ 	.byte	0x03, 0x38
        /*0722*/ 	.short	0x0016


	//----- nvinfo : EIATTR_EXIT_INSTR_OFFSETS
	.align		4
        /*0724*/ 	.byte	0x04, 0x1c
        /*0726*/ 	.short	(.L_129 - .L_128)


	//   ....[0]....
.L_128:
        /*0728*/ 	.word	0x00000f60


	//   ....[1]....
        /*072c*/ 	.word	0x0000bf10


	//   ....[2]....
        /*0730*/ 	.word	0x0000bf70


	//   ....[3]....
        /*0734*/ 	.word	0x0000f4d0


	//----- nvinfo : EIATTR_MAX_THREADS
	.align		4
.L_129:
        /*0738*/ 	.byte	0x04, 0x05
        /*073a*/ 	.short	(.L_131 - .L_130)
.L_130:
        /*073c*/ 	.word	0x00000180
        /*0740*/ 	.word	0x00000001
        /*0744*/ 	.word	0x00000001


	//----- nvinfo : EIATTR_CRS_STACK_SIZE
	.align		4
.L_131:
        /*0748*/ 	.byte	0x04, 0x1e
        /*074a*/ 	.short	(.L_133 - .L_132)
.L_132:
        /*074c*/ 	.word	0x00000000


	//----- nvinfo : EIATTR_CBANK_PARAM_SIZE
	.align		4
.L_133:
        /*0750*/ 	.byte	0x03, 0x19
        /*0752*/ 	.short	0x0bf0


	//----- nvinfo : EIATTR_PARAM_CBANK
	.align		4
        /*0754*/ 	.byte	0x04, 0x0a
        /*0756*/ 	.short	(.L_135 - .L_134)
	.align		4
.L_134:
        /*0758*/ 	.word	index@(.nv.constant0._ZN7cutlass13device_kernelIN5flash11enable_sm90INS1_16FlashAttnFwdSm90INS1_25CollectiveMainloopFwdSm90ILi2EN4cute5tupleIJNS5_1CILi2EEENS7_ILi1EEES9_EEENS6_IJNS7_ILi128EEENS7_ILi112EEENS7_ILi192EEEEEELi192ENS_10bfloat16_tEfNS_4arch4Sm90ELb0ELb0ELb1ELb0ELb0ELb0ELb0ELb1ELb1ELb0ELb0ELb0EEENS1_21CollectiveEpilogueFwdINS6_IJSB_SD_SC_EEESA_SF_SH_Li256ELb0ELb0ELb0ELb0EEENS1_29StaticPersistentTileSchedulerILb0EEEEEEEEEvNT_6ParamsE)
        /*075c*/ 	.short	0x0210
        /*075e*/ 	.short	0x0bf0


	//----- nvinfo : EIATTR_SW_WAR
	.align		4
.L_135:
        /*0760*/ 	.byte	0x04, 0x36
        /*0762*/ 	.short	(.L_137 - .L_136)
.L_136:
        /*0764*/ 	.word	0x00000008
.L_137:


//--------------------- .nv.info._ZN7cutlass13device_kernelIN5flash11enable_sm90INS1_16FlashAttnFwdSm90INS1_25CollectiveMainloopFwdSm90ILi2EN4cute5tupleIJNS5_1CILi1EEES8_S8_EEENS6_IJNS7_ILi128EEENS7_ILi112EEENS7_ILi192EEEEEELi192ENS_10bfloat16_tEfNS_4arch4Sm90ELb0ELb0ELb1ELb1ELb0ELb0ELb0ELb1ELb1ELb0ELb0ELb0EEENS1_21CollectiveEpilogueFwdINS6_IJSA_SC_SB_EEES9_SE_SG_Li256ELb1ELb0ELb0ELb0EEENS1_36VarlenDynamicPersistentTileSchedulerILi128ELi112ELi256ELi32ELb0ELb0ELb1ELb0ELb1ELb1EEEEEEEEEvNT_6ParamsE --------------------------
	.section	.nv.info._ZN7cutlass13device_kernelIN5flash11enable_sm90INS1_16FlashAttnFwdSm90INS1_25CollectiveMainloopFwdSm90ILi2EN4cute5tupleIJNS5_1CILi1EEES8_S8_EEENS6_IJNS7_ILi128EEENS7_ILi112EEENS7_ILi192EEEEEELi192ENS_10bfloat16_tEfNS_4arch4Sm90ELb0ELb0ELb1ELb1ELb0ELb0ELb0ELb1ELb1ELb0ELb0ELb0EEENS1_21CollectiveEpilogueFwdINS6_IJSA_SC_SB_EEES9_SE_SG_Li256ELb1ELb0ELb0ELb0EEENS1_36VarlenDynamicPersistentTileSchedulerILi128ELi112ELi256ELi32ELb0ELb0ELb1ELb0ELb1ELb1EEEEEEEEEvNT_6ParamsE,"",@"SHT_CUDA_INFO"
	.sectionflags	@""
	.align	4


	//----- nvinfo : EIATTR_CUDA_API_VERSION
	.align		4
        /*0000*/ 	.byte	0x04, 0x37
        /*0002*/ 	.short	(.L_139 - .L_138)
.L_138:
        /*0004*/ 	.word	0x00000082


	//----- nvinfo : EIATTR_KPARAM_INFO
	.align		4
.L_139:
        /*0008*/ 	.byte	0x04, 0x17
        /*000a*/ 	.short	(.L_141 - .L_140)
.L_140:
        /*000c*/ 	.word	0x00000000
        /*0010*/ 	.short	0x0000
        /*0012*/ 	.short	0x0070
        /*0014*/ 	.byte	0x00, 0xf0, 0x01, 0x28


	//----- nvinfo : EIATTR_SPARSE_MMA_MASK
	.align		4
.L_141:
        /*0018*/ 	.byte	0x03, 0x50
        /*001a*/ 	.short	0x0000


	//----- nvinfo : EIATTR_MAXREG_COUNT
	.align		4
        /*001c*/ 	.byte	0x03, 0x1b
        /*001e*/ 	.short	0x00a8


	//----- nvinfo : EIATTR_NUM_BARRIERS
	.align		4
        /*0020*/ 	.byte	0x02, 0x4c
        /*0022*/ 	.byte	0x09
	.zero		1


	//----- nvinfo : EIATTR_EXTERNS
	.align		4
        /*0024*/ 	.byte	0x04, 0x0f
        /*0026*/ 	.short	(.L_143 - .L_142)


	//   ....[0]....
	.align		4
.L_142:
        /*0028*/ 	.word	index@(__assertfail)


	//----- nvinfo : EIATTR_ANNOTATIONS
	.align		4
.L_143:
        /*002c*/ 	.byte	0x04, 0x55
        /*002e*/ 	.short	(.L_145 - .L_144)


	//   ....[0]....
.L_144:
        /* <DEDUP_REMOVED lines=39> */


	//----- nvinfo : EIATTR_MERCURY_ISA_VERSION
	.align		4
.L_145:
        /*0290*/ 	.byte	0x03, 0x5f
        /*0292*/ 	.short	0x0101


	//----- nvinfo : EIATTR_UNUSED_LOAD_BYTE_OFFSET
	.align		4
        /*0294*/ 	.byte	0x04, 0x44
        /*0296*/ 	.short	(.L_147 - .L_146)


	//   ....[0]....
.L_146:
        /*0298*/ 	.word	0x00000a20
        /*029c*/ 	.word	0x0000fff0


	//   ....[1]....
        /*02a0*/ 	.word	0x0000b610
        /*02a4*/ 	.word	0x0000fff0


	//----- nvinfo : EIATTR_INT_WARP_WIDE_INSTR_OFFSETS
	.align		4
.L_147:
        /*02a8*/ 	.byte	0x04, 0x31
        /*02aa*/ 	.short	(.L_149 - .L_148)


	//   ....[0]....
.L_148:
        /*02ac*/ 	.word	0x00000150


	//   ....[1]....
        /*02b0*/ 	.word	0x00000190


	//   ....[2]....
        /*02b4*/ 	.word	0x00000250


	//   ....[3]....
        /*02b8*/ 	.word	0x0000e830


	//   ....[4]....
        /*02bc*/ 	.word	0x0000e8c0


	//   ....[5]....
        /*02c0*/ 	.word	0x0000ed40


	//   ....[6]....
        /*02c4*/ 	.word	0x0000ed70


	//   ....[7]....
        /*02c8*/ 	.word	0x0000ef80


	//   ....[8]....
        /*02cc*/ 	.word	0x0000f070


	//   ....[9]....
        /*02d0*/ 	.word	0x000114a0


	//   ....[10]....
        /*02d4*/ 	.word	0x00011530


	//----- nvinfo : EIATTR_COOP_GROUP_MASK_REGIDS
	.align		4
.L_149:
        /*02d8*/ 	.byte	0x04, 0x29
        /*02da*/ 	.short	(.L_151 - .L_150)


	//   ....[0]....
.L_150:
        /*02dc*/ 	.word	0xffffffff


	//   ....[1]....
        /*02e0*/ 	.word	0xffffffff


	//   ....[2]....
        /*02e4*/ 	.word	0xffffffff


	//   ....[3]....
        /*02e8*/ 	.word	0xffffffff


	//   ....[4]....
        /*02ec*/ 	.word	0xffffffff


	//   ....[5]....
        /*02f0*/ 	.word	0xffffffff


	//   ....[6]....
        /*02f4*/ 	.word	0xffffffff


	//   ....[7]....
        /*02f8*/ 	.word	0xffffffff


	//   ....[8]....
        /*02fc*/ 	.word	0xffffffff


	//   ....[9]....
        /*0300*/ 	.word	0xffffffff


	//   ....[10]....
        /*0304*/ 	.word	0xffffffff


	//   ....[11]....
        /*0308*/ 	.word	0xffffffff


	//   ....[12]....
        /*030c*/ 	.word	0xffffffff


	//   ....[13]....
        /*0310*/ 	.word	0xffffffff


	//   ....[14]....
        /*0314*/ 	.word	0xffffffff


	//   ....[15]....
        /*0318*/ 	.word	0xffffffff


	//   ....[16]....
        /*031c*/ 	.word	0xffffffff


	//   ....[17]....
        /*0320*/ 	.word	0xffffffff


	//   ....[18]....
        /*0324*/ 	.word	0xffffffff


	//   ....[19]....
        /*0328*/ 	.word	0xffffffff


	//   ....[20]....
        /*032c*/ 	.word	0xffffffff


	//   ....[21]....
        /*0330*/ 	.word	0xffffffff


	//   ....[22]....
        /*0334*/ 	.word	0xffffffff


	//   ....[23]....
        /*0338*/ 	.word	0xffffffff


	//   ....[24]....
        /*033c*/ 	.word	0xffffffff


	//   ....[25]....
        /*0340*/ 	.word	0xffffffff


	//   ....[26]....
        /*0344*/ 	.word	0xffffffff


	//   ....[27]....
        /*0348*/ 	.word	0xffffffff


	//   ....[28]....
        /*034c*/ 	.word	0xffffffff


	//   ....[29]....
        /*0350*/ 	.word	0xffffffff


	//   ....[30]....
        /*0354*/ 	.word	0xffffffff


	//   ....[31]....
        /*0358*/ 	.word	0xffffffff


	//   ....[32]....
        /*035c*/ 	.word	0xffffffff


	//   ....[33]....
        /*0360*/ 	.word	0xffffffff


	//   ....[34]....
        /*0364*/ 	.word	0xffffffff


	//   ....[35]....
        /*0368*/ 	.word	0xffffffff


	//   ....[36]....
        /*036c*/ 	.word	0xffffffff


	//   ....[37]....
        /*0370*/ 	.word	0xffffffff


	//   ....[38]....
        /*0374*/ 	.word	0xffffffff


	//   ....[39]....
        /*0378*/ 	.word	0xffffffff


	//   ....[40]....
        /*037c*/ 	.word	0xffffffff


	//   ....[41]....
        /*0380*/ 	.word	0xffffffff


	//   ....[42]....
        /*0384*/ 	.word	0xffffffff


	//   ....[43]....
        /*0388*/ 	.word	0xffffffff


	//   ....[44]....
        /*038c*/ 	.word	0xffffffff


	//   ....[45]....
        /*0390*/ 	.word	0xffffffff


	//   ....[46]....
        /*0394*/ 	.word	0xffffffff


	//   ....[47]....
        /*0398*/ 	.word	0xffffffff


	//   ....[48]....
        /*039c*/ 	.word	0xffffffff


	//   ....[49]....
        /*03a0*/ 	.word	0xffffffff


	//   ....[50]....
        /*03a4*/ 	.word	0xffffffff


	//   ....[51]....
        /*03a8*/ 	.word	0xffffffff


	//   ....[52]....
        /*03ac*/ 	.word	0xffffffff


	//   ....[53]....
        /*03b0*/ 	.word	0xffffffff


	//   ....[54]....
        /*03b4*/ 	.word	0x0500000f


	//   ....[55]....
        /*03b8*/ 	.word	0x0500000f


	//   ....[56]....
        /*03bc*/ 	.word	0x0500000f


	//   ....[57]....
        /*03c0*/ 	.word	0x0500000f


	//   ....[58]....
        /*03c4*/ 	.word	0x0500000f


	//   ....[59]....
        /*03c8*/ 	.word	0x0500000f


	//   ....[60]....
        /*03cc*/ 	.word	0x0500000f


	//   ....[61]....
        /*03d0*/ 	.word	0x0500000f


	//   ....[62]....
        /*03d4*/ 	.word	0x0500000f


	//   ....[63]....
        /*03d8*/ 	.word	0x0500000f


	//   ....[64]....
        /*03dc*/ 	.word	0x0500000f


	//   ....[65]....
        /*03e0*/ 	.word	0x0500000f


	//   ....[66]....
        /*03e4*/ 	.word	0x0500000f


	//   ....[67]....
        /*03e8*/ 	.word	0x0500000f


	//   ....[68]....
        /*03ec*/ 	.word	0x0500000f


	//   ....[69]....
        /*03f0*/ 	.word	0x0500000f


	//   ....[70]....
        /*03f4*/ 	.word	0x0500000f


	//   ....[71]....
        /*03f8*/ 	.word	0x0500000f


	//   ....[72]....
        /*03fc*/ 	.word	0x0500000f


	//----- nvinfo : EIATTR_COOP_GROUP_INSTR_OFFSETS
	.align		4
.L_151:
        /*0400*/ 	.byte	0x04, 0x28
        /*0402*/ 	.short	(.L_153 - .L_152)


	//   ....[0]....
.L_152:
        /*0404*/ 	.word	0x00000060


	//   ....[1]....
        /*0408*/ 	.word	0x00000160


	//   ....[2]....
        /*040c*/ 	.word	0x00000260


	//   ....[3]....
        /*0410*/ 	.word	0x000003d0


	//   ....[4]....
        /*0414*/ 	.word	0x00000530


	//   ....[5]....
        /*0418*/ 	.word	0x00000650


	//   ....[6]....
        /*041c*/ 	.word	0x000007b0


	//   ....[7]....
        /*0420*/ 	.word	0x00001380


	//   ....[8]....
        /*0424*/ 	.word	0x00004ad0


	//   ....[9]....
        /*0428*/ 	.word	0x00004b40


	//   ....[10]....
        /*042c*/ 	.word	0x000050b0


	//   ....[11]....
        /*0430*/ 	.word	0x00005120


	//   ....[12]....
        /*0434*/ 	.word	0x00009400


	//   ....[13]....
        /*0438*/ 	.word	0x00009430


	//   ....[14]....
        /*043c*/ 	.word	0x00009800


	//   ....[15]....
        /*0440*/ 	.word	0x00009960


	//   ....[16]....
        /*0444*/ 	.word	0x0000aa80


	//   ....[17]....
        /*0448*/ 	.word	0x0000ad70


	//   ....[18]....
        /*044c*/ 	.word	0x0000ae20


	//   ....[19]....
        /*0450*/ 	.word	0x0000ae70


	//   ....[20]....
        /*0454*/ 	.word	0x0000d990


	//   ....[21]....
        /*0458*/ 	.word	0x0000db20


	//   ....[22]....
        /*045c*/ 	.word	0x0000db50


	//   ....[23]....
        /*0460*/ 	.word	0x0000db90


	//   ....[24]....
        /*0464*/ 	.word	0x0000dbf0


	//   ....[25]....
        /*0468*/ 	.word	0x0000dc50


	//   ....[26]....
        /*046c*/ 	.word	0x0000dc90


	//   ....[27]....
        /*0470*/ 	.word	0x0000de40


	//   ....[28]....
        /*0474*/ 	.word	0x0000dea0


	//   ....[29]....
        /*0478*/ 	.word	0x0000dee0


	//   ....[30]....
        /*047c*/ 	.word	0x0000df20


	//   ....[31]....
        /*0480*/ 	.word	0x0000df50


	//   ....[32]....
        /*0484*/ 	.word	0x0000df80


	//   ....[33]....
        /*0488*/ 	.word	0x0000e010


	//   ....[34]....
        /*048c*/ 	.word	0x0000e040


	//   ....[35]....
        /*0490*/ 	.word	0x0000e0d0


	//   ....[36]....
        /*0494*/ 	.word	0x000119b0


	//   ....[37]....
        /*0498*/ 	.word	0x000119c0


	//   ....[38]....
        /*049c*/ 	.word	0x00011ad0


	//   ....[39]....
        /*04a0*/ 	.word	0x00011b30


	//   ....[40]....
        /*04a4*/ 	.word	0x00011b70


	//   ....[41]....
        /*04a8*/ 	.word	0x00011bb0


	//   ....[42]....
        /*04ac*/ 	.word	0x00011be0


	//   ....[43]....
        /*04b0*/ 	.word	0x00011c10


	//   ....[44]....
        /*04b4*/ 	.word	0x00011da0


	//   ....[45]....
        /*04b8*/ 	.word	0x00011e00


	//   ....[46]....
        /*04bc*/ 	.word	0x00011e40


	//   ....[47]....
        /*04c0*/ 	.word	0x00011e80


	//   ....[48]....
        /*04c4*/ 	.word	0x00011eb0


	//   ....[49]....
        /*04c8*/ 	.word	0x00011ee0


	//   ....[50]....
        /*04cc*/ 	.word	0x00011fa0


	//   ....[51]....
        /*04d0*/ 	.word	0x00011fc0


	//   ....[52]....
        /*04d4*/ 	.word	0x00012030


	//   ....[53]....
        /*04d8*/ 	.word	0x00012480


	//   ....[54]....
        /*04dc*/ 	.word	0x00012950


	//   ....[55]....
        /*04e0*/ 	.word	0x00012d70


	//   ....[56]....
        /*04e4*/ 	.word	0x00012e00


	//   ....[57]....
        /*04e8*/ 	.word	0x00012ea0


	//   ....[58]....
        /*04ec*/ 	.word	0x00012f50


	//   ....[59]....
        /*04f0*/ 	.word	0x00012fd0


	//   ....[60]....
        /*04f4*/ 	.word	0x00013050


	//   ....[61]....
        /*04f8*/ 	.word	0x000130d0


	//   ....[62]....
        /*04fc*/ 	.word	0x00013150


	//   ....[63]....
        /*0500*/ 	.word	0x000131e0


	//   ....[64]....
        /*0504*/ 	.word	0x00013290


	//   ....[65]....
        /*0508*/ 	.word	0x00013310


	//   ....[66]....
        /*050c*/ 	.word	0x00013390


	//   ....[67]....
        /*0510*/ 	.word	0x00013410


	//   ....[68]....
        /*0514*/ 	.word	0x00013490


	//   ....[69]....
        /*0518*/ 	.word	0x00013500


	//   ....[70]....
        /*051c*/ 	.word	0x000135a0


	//   ....[71]....
        /*0520*/ 	.word	0x00013630


	//   ....[72]....
        /*0524*/ 	.word	0x00013750


	//----- nvinfo : EIATTR_REG_RECONFIG
	.align		4
.L_153:
        /*0528*/ 	.byte	0x01, 0x54
	.zero		2


	//----- nvinfo : EIATTR_SYSCALL_OFFSETS
	.align		4
        /*052c*/ 	.byte	0x04, 0x46
        /*052e*/ 	.short	(.L_155 - .L_154)


	//   ....[0]....
.L_154:
        /*0530*/ 	.word	0x00001560


	//   ....[1]....
        /*0534*/ 	.word	0x0000ea50


	//   ....[2]....
        /*0538*/ 	.word	0x0000eb90


	//   ....[3]....
        /*053c*/ 	.word	0x0000ec90


	//----- nvinfo : EIATTR_MBARRIER_INSTR_OFFSETS
	.align		4
.L_155:
        /*0540*/ 	.byte	0x04, 0x39
        /*0542*/ 	.short	(.L_157 - .L_156)


	//   ....[0]....
.L_156:
        /*0544*/ 	.word	0x00000280
        /*0548*/ 	.word	0x000000ff
        /*054c*/ 	.word	0x00036800
        /*0550*/ 	.short	0x0100
        /*0552*/ 	.byte	0x08
	.zero		1


	//   ....[1]....
        /*0554*/ 	.word	0x00000290
        /*0558*/ 	.word	0x000000ff
        /*055c*/ 	.word	0x00036820
        /*0560*/ 	.short	0x0100
        /*0562*/ 	.byte	0x08
	.zero		1


	//   ....[2]....
        /*0564*/ 	.word	0x00000380
        /*0568*/ 	.word	0x000000ff
        /*056c*/ 	.word	0x00036830
        /*0570*/ 	.short	0x0100
        /*0572*/ 	.byte	0x08
	.zero		1


	//   ....[3]....
        /*0574*/ 	.word	0x00000390
        /*0578*/ 	.word	0x000000ff
        /*057c*/ 	.word	0x00036840
        /*0580*/ 	.short	0x0100
        /*0582*/ 	.byte	0x08
	.zero		1


	//   ....[4]....
        /*0584*/ 	.word	0x000003a0
        /*0588*/ 	.word	0x000000ff
        /*058c*/ 	.word	0x00036838
        /*0590*/ 	.short	0x0100
        /*0592*/ 	.byte	0x08
	.zero		1


	//   ....[5]....
        /*0594*/ 	.word	0x000003b0
        /*0598*/ 	.word	0x000000ff
        /*059c*/ 	.word	0x00036848
        /*05a0*/ 	.short	0x0100
        /*05a2*/ 	.byte	0x08
	.zero		1


	//   ....[6]....
        /*05a4*/ 	.word	0x000004e0
        /*05a8*/ 	.word	0x000000ff
        /*05ac*/ 	.word	0x00036850
        /*05b0*/ 	.short	0x0100
        /*05b2*/ 	.byte	0x08
	.zero		1


	//   ....[7]....
        /*05b4*/ 	.word	0x000004f0
        /*05b8*/ 	.word	0x000000ff
        /*05bc*/ 	.word	0x00036860
        /*05c0*/ 	.short	0x0100
        /*05c2*/ 	.byte	0x08
	.zero		1


	//   ....[8]....
        /*05c4*/ 	.word	0x00000500
        /*05c8*/ 	.word	0x000000ff
        /*05cc*/ 	.word	0x00036858
        /*05d0*/ 	.short	0x0100
        /*05d2*/ 	.byte	0x08
	.zero		1


	//   ....[9]....
        /*05d4*/ 	.word	0x00000510
        /*05d8*/ 	.word	0x000000ff
        /*05dc*/ 	.word	0x00036868
        /*05e0*/ 	.short	0x0100
        /*05e2*/ 	.byte	0x08
	.zero		1


	//   ....[10]....
        /*05e4*/ 	.word	0x00000600
        /*05e8*/ 	.word	0x000000ff
        /*05ec*/ 	.word	0x00036870
        /*05f0*/ 	.short	0x0100
        /*05f2*/ 	.byte	0x06
	.zero		1


	//   ....[11]....
        /*05f4*/ 	.word	0x00000610
        /*05f8*/ 	.word	0x000000ff
        /*05fc*/ 	.word	0x00036880
        /*0600*/ 	.short	0x0100
        /*0602*/ 	.byte	0x06
	.zero		1


	//   ....[12]....
        /*0604*/ 	.word	0x00000620
        /*0608*/ 	.word	0x000000ff
        /*060c*/ 	.word	0x00036878
        /*0610*/ 	.short	0x0100
        /*0612*/ 	.byte	0x06
	.zero		1


	//   ....[13]....
        /*0614*/ 	.word	0x00000630
        /*0618*/ 	.word	0x000000ff
        /*061c*/ 	.word	0x00036888
        /*0620*/ 	.short	0x0100
        /*0622*/ 	.byte	0x06
	.zero		1


	//   ....[14]....
        /*0624*/ 	.word	0x00000760
        /*0628*/ 	.word	0x000000ff
        /*062c*/ 	.word	0x00036890
        /*0630*/ 	.short	0x0100
        /*0632*/ 	.byte	0x08
	.zero		1


	//   ....[15]....
        /*0634*/ 	.word	0x00000770
        /*0638*/ 	.word	0x000000ff
        /*063c*/ 	.word	0x000368a0
        /*0640*/ 	.short	0x0100
        /*0642*/ 	.byte	0x08
	.zero		1


	//   ....[16]....
        /*0644*/ 	.word	0x00000780
        /*0648*/ 	.word	0x000000ff
        /*064c*/ 	.word	0x00036898
        /*0650*/ 	.short	0x0100
        /*0652*/ 	.byte	0x08
	.zero		1


	//   ....[17]....
        /*0654*/ 	.word	0x00000790
        /*0658*/ 	.word	0x000000ff
        /*065c*/ 	.word	0x000368a8
        /*0660*/ 	.short	0x0100
        /*0662*/ 	.byte	0x08
	.zero		1


	//   ....[18]....
        /*0664*/ 	.word	0x000008c0
        /*0668*/ 	.word	0x000000ff
        /*066c*/ 	.word	0x000368b0
        /*0670*/ 	.short	0x0100
        /*0672*/ 	.byte	0x08
	.zero		1


	//   ....[19]....
        /*0674*/ 	.word	0x000008d0
        /*0678*/ 	.word	0x000000ff
        /*067c*/ 	.word	0x000368c0
        /*0680*/ 	.short	0x0100
        /*0682*/ 	.byte	0x08
	.zero		1


	//   ....[20]....
        /*0684*/ 	.word	0x000008e0
        /*0688*/ 	.word	0x000000ff
        /*068c*/ 	.word	0x000368b8
        /*0690*/ 	.short	0x0100
        /*0692*/ 	.byte	0x08
	.zero		1


	//   ....[21]....
        /*0694*/ 	.word	0x000008f0
        /*0698*/ 	.word	0x000000ff
        /*069c*/ 	.word	0x000368c8
        /*06a0*/ 	.short	0x0100
        /*06a2*/ 	.byte	0x08
	.zero		1


	//   ....[22]....
        /*06a4*/ 	.word	0x00001610
        /*06a8*/ 	.word	0x00000002
        /*06ac*/ 	.word	0x00036800
        /*06b0*/ 	.short	0x010a
        /*06b2*/ 	.byte	0x3f
	.zero		1


	//   ....[23]....
        /*06b4*/ 	.word	0x00001680
        /*06b8*/ 	.word	0x00000000
        /*06bc*/ 	.word	0x00036830
        /*06c0*/ 	.short	0x010a
        /*06c2*/ 	.byte	0x3f
	.zero		1


	//   ....[24]....
        /*06c4*/ 	.word	0x000016f0
        /*06c8*/ 	.word	0x00000000
        /*06cc*/ 	.word	0x00036830
        /*06d0*/ 	.short	0x010a
        /*06d2*/ 	.byte	0x3f
	.zero		1


	//   ....[25]....
        /*06d4*/ 	.word	0x00004880
        /*06d8*/ 	.word	0x00000000
        /*06dc*/ 	.word	0x00000000
        /*06e0*/ 	.short	0x0101
        /*06e2*/ 	.byte	0x3f
	.zero		1


	//   ....[26]....
        /*06e4*/ 	.word	0x00006280
        /*06e8*/ 	.word	0x0000000c
        /*06ec*/ 	.word	0x00036830
        /*06f0*/ 	.short	0x010a
        /*06f2*/ 	.byte	0x3f
	.zero		1


	//   ....[27]....
        /*06f4*/ 	.word	0x000062d0
        /*06f8*/ 	.word	0x0000000c
        /*06fc*/ 	.word	0x00036830
        /*0700*/ 	.short	0x010a
        /*0702*/ 	.byte	0x3f
	.zero		1


	//   ....[28]....
        /*0704*/ 	.word	0x00008810
        /*0708*/ 	.word	0x0000000d
        /*070c*/ 	.word	0x00036850
        /*0710*/ 	.short	0x010a
        /*0712*/ 	.byte	0x3f
	.zero		1


	//   ....[29]....
        /*0714*/ 	.word	0x00008850
        /*0718*/ 	.word	0x0000000d
        /*071c*/ 	.word	0x00036850
        /*0720*/ 	.short	0x010a
        /*0722*/ 	.byte	0x3f
	.zero		1


	//   ....[30]....
        /*0724*/ 	.word	0x00009e00
        /*0728*/ 	.word	0x0000000c
        /*072c*/ 	.word	0x00000000
        /*0730*/ 	.short	0x0101
        /*0732*/ 	.byte	0x3f
	.zero		1


	//   ....[31]....
        /*0734*/ 	.word	0x00009e90
        /*0738*/ 	.word	0x0000000f
        /*073c*/ 	.word	0x00000000
        /*0740*/ 	.short	0x0101
        /*0742*/ 	.byte	0x3f
	.zero		1


	//   ....[32]....
        /*0744*/ 	.word	0x0000a9e0
        /*0748*/ 	.word	0x0000000f
        /*074c*/ 	.word	0x00036850
        /*0750*/ 	.short	0x010a
        /*0752*/ 	.byte	0x3f
	.zero		1


	//   ....[33]....
        /*0754*/ 	.word	0x0000aa20
        /*0758*/ 	.word	0x0000000f
        /*075c*/ 	.word	0x00036850
        /*0760*/ 	.short	0x010a
        /*0762*/ 	.byte	0x3f
	.zero		1


	//   ....[34]....
        /*0764*/ 	.word	0x0000afb0
        /*0768*/ 	.word	0x0000000b
        /*076c*/ 	.word	0x00000000
        /*0770*/ 	.short	0x0101
        /*0772*/ 	.byte	0x3f
	.zero		1


	//   ....[35]....
        /*0774*/ 	.word	0x0000c820
        /*0778*/ 	.word	0x00000026
        /*077c*/ 	.word	0x00000000
        /*0780*/ 	.short	0x0101
        /*0782*/ 	.byte	0x3f
	.zero		1


	//   ....[36]....
        /*0784*/ 	.word	0x0000f3d0
        /*0788*/ 	.word	0x00000008
        /*078c*/ 	.word	0x00036840
        /*0790*/ 	.short	0x010a
        /*0792*/ 	.byte	0x3f
	.zero		1


	//   ....[37]....
        /*0794*/ 	.word	0x0000f990
        /*0798*/ 	.word	0x00000009
        /*079c*/ 	.word	0x00036820
        /*07a0*/ 	.short	0x010a
        /*07a2*/ 	.byte	0x3f
	.zero		1


	//   ....[38]....
        /*07a4*/ 	.word	0x0000fcd0
        /*07a8*/ 	.word	0x00000002
        /*07ac*/ 	.word	0x00036840
        /*07b0*/ 	.short	0x010a
        /*07b2*/ 	.byte	0x3f
	.zero		1


	//   ....[39]....
        /*07b4*/ 	.word	0x0000ffd0
        /*07b8*/ 	.word	0x00000003
        /*07bc*/ 	.word	0x00000060
        /*07c0*/ 	.short	0x010a
        /*07c2*/ 	.byte	0x3f
	.zero		1


	//   ....[40]....
        /*07c4*/ 	.word	0x000105f0
        /*07c8*/ 	.word	0x00000002
        /*07cc*/ 	.word	0x00036840
        /*07d0*/ 	.short	0x010a
        /*07d2*/ 	.byte	0x3f
	.zero		1


	//   ....[41]....
        /*07d4*/ 	.word	0x000108f0
        /*07d8*/ 	.word	0x00000002
        /*07dc*/ 	.word	0x00000060
        /*07e0*/ 	.short	0x010a
        /*07e2*/ 	.byte	0x3f
	.zero		1


	//   ....[42]....
        /*07e4*/ 	.word	0x00010e20
        /*07e8*/ 	.word	0x00000002
        /*07ec*/ 	.word	0x00036840
        /*07f0*/ 	.short	0x010a
        /*07f2*/ 	.byte	0x3f
	.zero		1


	//   ....[43]....
        /*07f4*/ 	.word	0x00011130
        /*07f8*/ 	.word	0x00000002
        /*07fc*/ 	.word	0x00000060
        /*0800*/ 	.short	0x010a
        /*0802*/ 	.byte	0x3f
	.zero		1


	//   ....[44]....
        /*0804*/ 	.word	0x000115f0
        /*0808*/ 	.word	0x00000003
        /*080c*/ 	.word	0x00036860
        /*0810*/ 	.short	0x010a
        /*0812*/ 	.byte	0x3f
	.zero		1


	//   ....[45]....
        /*0814*/ 	.word	0x00012400
        /*0818*/ 	.word	0x00000000
        /*081c*/ 	.word	0x00036820
        /*0820*/ 	.short	0x010a
        /*0822*/ 	.byte	0x3f
	.zero		1


	//   ....[46]....
        /*0824*/ 	.word	0x000125c0
        /*0828*/ 	.word	0x00000006
        /*082c*/ 	.word	0x00000000
        /*0830*/ 	.short	0x010a
        /*0832*/ 	.byte	0x3f
	.zero		1


	//   ....[47]....
        /*0834*/ 	.word	0x00012630
        /*0838*/ 	.word	0x00000007
        /*083c*/ 	.word	0x00000000
        /*0840*/ 	.short	0x010a
        /*0842*/ 	.byte	0x3f
	.zero		1


	//   ....[48]....
        /*0844*/ 	.word	0x000126a0
        /*0848*/ 	.word	0x00000004
        /*084c*/ 	.word	0x00000000
        /*0850*/ 	.short	0x010a
        /*0852*/ 	.byte	0x3f
	.zero		1


	//   ....[49]....
        /*0854*/ 	.word	0x000126d0
        /*0858*/ 	.word	0x00000003
        /*085c*/ 	.word	0x00000000
        /*0860*/ 	.short	0x010a
        /*0862*/ 	.byte	0x3f
	.zero		1


	//   ....[50]....
        /*0864*/ 	.word	0x00012730
        /*0868*/ 	.word	0x00000002
        /*086c*/ 	.word	0x00036800
        /*0870*/ 	.short	0x010a
        /*0872*/ 	.byte	0x3f
	.zero		1


	//   ....[51]....
        /*0874*/ 	.word	0x00012780
        /*0878*/ 	.word	0x00000000
        /*087c*/ 	.word	0x00036830
        /*0880*/ 	.short	0x010a
        /*0882*/ 	.byte	0x3f
	.zero		1


	//   ....[52]....
        /*0884*/ 	.word	0x000127d0
        /*0888*/ 	.word	0x0000000c
        /*088c*/ 	.word	0x00036830
        /*0890*/ 	.short	0x010a
        /*0892*/ 	.byte	0x3f
	.zero		1


	//   ....[53]....
        /*0894*/ 	.word	0x00012820
        /*0898*/ 	.word	0x0000000d
        /*089c*/ 	.word	0x00036850
        /*08a0*/ 	.short	0x010a
        /*08a2*/ 	.byte	0x3f
	.zero		1


	//   ....[54]....
        /*08a4*/ 	.word	0x00012870
        /*08a8*/ 	.word	0x0000000f
        /*08ac*/ 	.word	0x00036850
        /*08b0*/ 	.short	0x010a
        /*08b2*/ 	.byte	0x3f
	.zero		1


	//   ....[55]....
        /*08b4*/ 	.word	0x00012a10
        /*08b8*/ 	.word	0x00000008
        /*08bc*/ 	.word	0x00036840
        /*08c0*/ 	.short	0x010a
        /*08c2*/ 	.byte	0x3f
	.zero		1


	//   ....[56]....
        /*08c4*/ 	.word	0x00012a90
        /*08c8*/ 	.word	0x00000008
        /*08cc*/ 	.word	0x00036820
        /*08d0*/ 	.short	0x010a
        /*08d2*/ 	.byte	0x3f
	.zero		1


	//   ....[57]....
        /*08d4*/ 	.word	0x00012ae0
        /*08d8*/ 	.word	0x00000002
        /*08dc*/ 	.word	0x00036840
        /*08e0*/ 	.short	0x010a
        /*08e2*/ 	.byte	0x3f
	.zero		1


	//   ....[58]....
        /*08e4*/ 	.word	0x00012b30
        /*08e8*/ 	.word	0x00000003
        /*08ec*/ 	.word	0x00000060
        /*08f0*/ 	.short	0x010a
        /*08f2*/ 	.byte	0x3f
	.zero		1


	//   ....[59]....
        /*08f4*/ 	.word	0x00012b80
        /*08f8*/ 	.word	0x00000002
        /*08fc*/ 	.word	0x00036840
        /*0900*/ 	.short	0x010a
        /*0902*/ 	.byte	0x3f
	.zero		1


	//   ....[60]....
        /*0904*/ 	.word	0x00012bd0
        /*0908*/ 	.word	0x00000002
        /*090c*/ 	.word	0x00000060
        /*0910*/ 	.short	0x010a
        /*0912*/ 	.byte	0x3f
	.zero		1


	//   ....[61]....
        /*0914*/ 	.word	0x00012c20
        /*0918*/ 	.word	0x00000002
        /*091c*/ 	.word	0x00036840
        /*0920*/ 	.short	0x010a
        /*0922*/ 	.byte	0x3f
	.zero		1


	//   ....[62]....
        /*0924*/ 	.word	0x00012c70
        /*0928*/ 	.word	0x00000002
        /*092c*/ 	.word	0x00000060
        /*0930*/ 	.short	0x010a
        /*0932*/ 	.byte	0x3f
	.zero		1


	//   ....[63]....
        /*0934*/ 	.word	0x00012cc0
        /*0938*/ 	.word	0x00000003
        /*093c*/ 	.word	0x00036860
        /*0940*/ 	.short	0x010a
        /*0942*/ 	.byte	0x3f
	.zero		1


	//   ....[64]....
        /*0944*/ 	.word	0x00013670
        /*0948*/ 	.word	0x00000000
        /*094c*/ 	.word	0x00036820
        /*0950*/ 	.short	0x010a
        /*0952*/ 	.byte	0x3f
	.zero		1


	//   ....[65]....
        /*0954*/ 	.word	0x00013810
        /*0958*/ 	.word	0x00000006
        /*095c*/ 	.word	0x00000000
        /*0960*/ 	.short	0x010a
        /*0962*/ 	.byte	0x3f
	.zero		1


	//   ....[66]....
        /*0964*/ 	.word	0x00013860
        /*0968*/ 	.word	0x00000007
        /*096c*/ 	.word	0x00000000
        /*0970*/ 	.short	0x010a
        /*0972*/ 	.byte	0x3f
	.zero		1


	//   ....[67]....
        /*0974*/ 	.word	0x000138b0
        /*0978*/ 	.word	0x00000004
        /*097c*/ 	.word	0x00000000
        /*0980*/ 	.short	0x010a
        /*0982*/ 	.byte	0x3f
	.zero		1


	//----- nvinfo : EIATTR_NUM_MBARRIERS
	.align		4
.L_157:
        /*0984*/ 	.byte	0x03, 0x38
        /*0986*/ 	.short	0x0016


	//----- nvinfo : EIATTR_EXIT_INSTR_OFFSETS
	.align		4
        /*0988*/ 	.byte	0x04, 0x1c
        /*098a*/ 	.short	(.L_159 - .L_158)


	//   ....[0]....
.L_158:
        /*098c*/ 	.word	0x00000a60


	//   ....[1]....
        /*0990*/ 	.word	0x0000d950


	//   ....[2]....
        /*0994*/ 	.word	0x0000d9b0


	//   ....[3]....
        /*0998*/ 	.word	0x00012720


	//----- nvinfo : EIATTR_MAX_THREADS
	.align		4
.L_159:
        /*099c*/ 	.byte	0x04, 0x05
        /*099e*/ 	.short	(.L_161 - .L_160)
.L_160:
        /*09a0*/ 	.word	0x00000180
        /*09a4*/ 	.word	0x00000001
        /*09a8*/ 	.word	0x00000001


	//----- nvinfo : EIATTR_CRS_STACK_SIZE
	.align		4
.L_161:
        /*09ac*/ 	.byte	0x04, 0x1e
        /*09ae*/ 	.short	(.L_163 - .L_162)
.L_162:
        /*09b0*/ 	.word	0x00000000


	//----- nvinfo : EIATTR_CBANK_PARAM_SIZE
	.align		4
.L_163:
        /*09b4*/ 	.byte	0x03, 0x19
        /*09b6*/ 	.short	0x0a70


	//----- nvinfo : EIATTR_PARAM_CBANK
	.align		4
        /*09b8*/ 	.byte	0x04, 0x0a
        /*09ba*/ 	.short	(.L_165 - .L_164)
	.align		4
.L_164:
        /*09bc*/ 	.word	index@(.nv.constant0._ZN7cutlass13device_kernelIN5flash11enable_sm90INS1_16FlashAttnFwdSm90INS1_25CollectiveMainloopFwdSm90ILi2EN4cute5tupleIJNS5_1CILi1EEES8_S8_EEENS6_IJNS7_ILi128EEENS7_ILi112EEENS7_ILi192EEEEEELi192ENS_10bfloat16_tEfNS_4arch4Sm90ELb0ELb0ELb1ELb1ELb0ELb0ELb0ELb1ELb1ELb0ELb0ELb0EEENS1_21CollectiveEpilogueFwdINS6_IJSA_SC_SB_EEES9_SE_SG_Li256ELb1ELb0ELb0ELb0EEENS1_36VarlenDynamicPersistentTileSchedulerILi128ELi112ELi256ELi32ELb0ELb0ELb1ELb0ELb1ELb1EEEEEEEEEvNT_6ParamsE)
        /*09c0*/ 	.short	0x0210
        /*09c2*/ 	.short	0x0a70


	//----- nvinfo : EIATTR_SW_WAR
	.align		4
.L_165:
        /*09c4*/ 	.byte	0x04, 0x36
        /*09c6*/ 	.short	(.L_167 - .L_166)
.L_166:
        /*09c8*/ 	.word	0x00000008
.L_167:


//--------------------- .nv.info._ZN7cutlass13device_kernelIN5flash11enable_sm90INS1_16FlashAttnFwdSm90INS1_25CollectiveMainloopFwdSm90ILi2EN4cute5tupleIJNS5_1CILi1EEES8_S8_EEENS6_IJNS7_ILi128EEENS7_ILi112EEENS7_ILi192EEEEEELi192ENS_10bfloat16_tEfNS_4arch4Sm90ELb0ELb0ELb1ELb1ELb0ELb1ELb0ELb1ELb1ELb0ELb0ELb0EEENS1_21CollectiveEpilogueFwdINS6_IJSA_SC_SB_EEES9_SE_SG_Li256ELb1ELb0ELb0ELb0EEENS1_36VarlenDynamicPersistentTileSchedulerILi128ELi112ELi256ELi32ELb0ELb0ELb1ELb0ELb1ELb1EEEEEEEEEvNT_6ParamsE --------------------------
	.section	.nv.info._ZN7cutlass13device_kernelIN5flash11enable_sm90INS1_16FlashAttnFwdSm90INS1_25CollectiveMainloopFwdSm90ILi2EN4cute5tupleIJNS5_1CILi1EEES8_S8_EEENS6_IJNS7_ILi128EEENS7_ILi112EEENS7_ILi192EEEEEELi192ENS_10bfloat16_tEfNS_4arch4Sm90ELb0ELb0ELb1ELb1ELb0ELb1ELb0ELb1ELb1ELb0ELb0ELb0EEENS1_21CollectiveEpilogueFwdINS6_IJSA_SC_SB_EEES9_SE_SG_Li256ELb1ELb0ELb0ELb0EEENS1_36VarlenDynamicPersistentTileSchedulerILi128ELi112ELi256ELi32ELb0ELb0ELb1ELb0ELb1ELb1EEEEEEEEEvNT_6ParamsE,"",@"SHT_CUDA_INFO"
	.sectionflags	@""
	.align	4


	//----- nvinfo : EIATTR_CUDA_API_VERSION
	.align		4
        /*0000*/ 	.byte	0x04, 0x37
        /*0002*/ 	.short	(.L_169 - .L_168)
.L_168:
        /*0004*/ 	.word	0x00000082


	//----- nvinfo : EIATTR_KPARAM_INFO
	.align		4
.L_169:
        /*0008*/ 	.byte	0x04, 0x17
        /*000a*/ 	.short	(.L_171 - .L_170)
.L_170:
        /*000c*/ 	.word	0x00000000
        /*0010*/ 	.short	0x0000
        /*0012*/ 	.short	0x0070
        /*0014*/ 	.byte	0x00, 0xf0, 0x01, 0x28


	//----- nvinfo : EIATTR_SPARSE_MMA_MASK
	.align		4
.L_171:
        /*0018*/ 	.byte	0x03, 0x50
        /*001a*/ 	.short	0x0000


	//----- nvinfo : EIATTR_MAXREG_COUNT
	.align		4
        /*001c*/ 	.byte	0x03, 0x1b
        /*001e*/ 	.short	0x00a8


	//----- nvinfo : EIATTR_NUM_BARRIERS
	.align		4
        /*0020*/ 	.byte	0x02, 0x4c
        /*0022*/ 	.byte	0x10
	.zero		1


	//----- nvinfo : EIATTR_EXTERNS
	.align		4
        /*0024*/ 	.byte	0x04, 0x0f
        /*0026*/ 	.short	(.L_173 - .L_172)


	//   ....[0]....
	.align		4
.L_172:
        /*0028*/ 	.word	index@(__assertfail)


	//----- nvinfo : EIATTR_ANNOTATIONS
	.align		4
.L_173:
        /*002c*/ 	.byte	0x04, 0x55
        /*002e*/ 	.short	(.L_175 - .L_174)


	//   ....[0]....
.L_174:
        /* <DEDUP_REMOVED lines=72> */


	//----- nvinfo : EIATTR_MERCURY_ISA_VERSION
	.align		4
.L_175:
        /*0498*/ 	.byte	0x03, 0x5f
        /*049a*/ 	.short	0x0101


	//----- nvinfo : EIATTR_UNUSED_LOAD_BYTE_OFFSET
	.align		4
        /*049c*/ 	.byte	0x04, 0x44
        /*049e*/ 	.short	(.L_177 - .L_176)


	//   ....[0]....
.L_176:
        /*04a0*/ 	.word	0x00000ae0
        /*04a4*/ 	.word	0x0000fff0


	//   ....[1]....
        /*04a8*/ 	.word	0x0001cca0
        /*04ac*/ 	.word	0x0000fff0


	//----- nvinfo : EIATTR_INT_WARP_WIDE_INSTR_OFFSETS
	.align		4
.L_177:
        /*04b0*/ 	.byte	0x04, 0x31
        /*04b2*/ 	.short	(.L_179 - .L_178)


	//   ....[0]....
.L_178:
        /*04b4*/ 	.word	0x000001c0


	//   ....[1]....
        /*04b8*/ 	.word	0x00000200


	//   ....[2]....
        /*04bc*/ 	.word	0x00000270


	//   ....[3]....
        /*04c0*/ 	.word	0x00020ea0


	//   ....[4]....
        /*04c4*/ 	.word	0x00020f30


	//   ....[5]....
        /*04c8*/ 	.word	0x000213b0


	//   ....[6]....
        /*04cc*/ 	.word	0x000213e0


	//   ....[7]....
        /*04d0*/ 	.word	0x000215f0


	//   ....[8]....
        /*04d4*/ 	.word	0x000216e0


	//   ....[9]....
        /*04d8*/ 	.word	0x00023b20


	//   ....[10]....
        /*04dc*/ 	.word	0x00023bb0


	//----- nvinfo : EIATTR_COOP_GROUP_MASK_REGIDS
	.align		4
.L_179:
        /*04e0*/ 	.byte	0x04, 0x29
        /*04e2*/ 	.short	(.L_181 - .L_180)


	//   ....[0]....
.L_180:
        /*04e4*/ 	.word	0xffffffff


	//   ....[1]....
        /*04e8*/ 	.word	0xffffffff


	//   ....[2]....
        /*04ec*/ 	.word	0xffffffff


	//   ....[3]....
        /*04f0*/ 	.word	0xffffffff


	//   ....[4]....
        /*04f4*/ 	.word	0xffffffff


	//   ....[5]....
        /*04f8*/ 	.word	0xffffffff


	//   ....[6]....
        /*04fc*/ 	.word	0xffffffff


	//   ....[7]....
        /*0500*/ 	.word	0xffffffff


	//   ....[8]....
        /*0504*/ 	.word	0xffffffff


	//   ....[9]....
        /*0508*/ 	.word	0xffffffff


	//   ....[10]....
        /*050c*/ 	.word	0xffffffff


	//   ....[11]....
        /*0510*/ 	.word	0xffffffff


	//   ....[12]....
        /*0514*/ 	.word	0xffffffff


	//   ....[13]....
        /*0518*/ 	.word	0xffffffff


	//   ....[14]....
        /*051c*/ 	.word	0xffffffff


	//   ....[15]....
        /*0520*/ 	.word	0xffffffff


	//   ....[16]....
        /*0524*/ 	.word	0xffffffff


	//   ....[17]....
        /*0528*/ 	.word	0xffffffff


	//   ....[18]....
        /*052c*/ 	.word	0xffffffff


	//   ....[19]....
        /*0530*/ 	.word	0xffffffff


	//   ....[20]....
        /*0534*/ 	.word	0xffffffff


	//   ....[21]....
        /*0538*/ 	.word	0xffffffff


	//   ....[22]....
        /*053c*/ 	.word	0xffffffff


	//   ....[23]....
        /*0540*/ 	.word	0xffffffff


	//   ....[24]....
        /*0544*/ 	.word	0xffffffff


	//   ....[25]....
        /*0548*/ 	.word	0xffffffff


	//   ....[26]....
        /*054c*/ 	.word	0xffffffff


	//   ....[27]....
        /*0550*/ 	.word	0xffffffff


	//   ....[28]....
        /*0554*/ 	.word	0xffffffff


	//   ....[29]....
        /*0558*/ 	.word	0xffffffff


	//   ....[30]....
        /*055c*/ 	.word	0xffffffff


	//   ....[31]....
        /*0560*/ 	.word	0xffffffff


	//   ....[32]....
        /*0564*/ 	.word	0xffffffff


	//   ....[33]....
        /*0568*/ 	.word	0xffffffff


	//   ....[34]....
        /*056c*/ 	.word	0xffffffff


	//   ....[35]....
        /*0570*/ 	.word	0xffffffff


	//   ....[36]....
        /*0574*/ 	.word	0xffffffff


	//   ....[37]....
        /*0578*/ 	.word	0xffffffff


	//   ....[38]....
        /*057c*/ 	.word	0xffffffff


	//   ....[39]....
        /*0580*/ 	.word	0xffffffff


	//   ....[40]....
        /*0584*/ 	.word	0xffffffff


	//   ....[41]....
        /*0588*/ 	.word	0xffffffff


	//   ....[42]....
        /*058c*/ 	.word	0xffffffff


	//   ....[43]....
        /*0590*/ 	.word	0xffffffff


	//   ....[44]....
        /*0594*/ 	.word	0xffffffff


	//   ....[45]....
        /*0598*/ 	.word	0xffffffff


	//   ....[46]....
        /*059c*/ 	.word	0xffffffff


	//   ....[47]....
        /*05a0*/ 	.word	0xffffffff


	//   ....[48]....
        /*05a4*/ 	.word	0xffffffff


	//   ....[49]....
        /*05a8*/ 	.word	0xffffffff


	//   ....[50]....
        /*05ac*/ 	.word	0xffffffff


	//   ....[51]....
        /*05b0*/ 	.word	0xffffffff


	//   ....[52]....
        /*05b4*/ 	.word	0xffffffff


	//   ....[53]....
        /*05b8*/ 	.word	0xffffffff


	//   ....[54]....
        /*05bc*/ 	.word	0x0500000f


	//   ....[55]....
        /*05c0*/ 	.word	0x0500000f


	//   ....[56]....
        /*05c4*/ 	.word	0x0500000f


	//   ....[57]....
        /*05c8*/ 	.word	0x0500000f


	//   ....[58]....
        /*05cc*/ 	.word	0x0500000f


	//   ....[59]....
        /*05d0*/ 	.word	0x0500000f


	//   ....[60]....
        /*05d4*/ 	.word	0x0500000f


	//   ....[61]....
        /*05d8*/ 	.word	0x0500000f


	//   ....[62]....
        /*05dc*/ 	.word	0x0500000f


	//   ....[63]....
        /*05e0*/ 	.word	0x0500000f


	//   ....[64]....
        /*05e4*/ 	.word	0x0500000f


	//   ....[65]....
        /*05e8*/ 	.word	0x0500000f


	//   ....[66]....
        /*05ec*/ 	.word	0x0500000f


	//   ....[67]....
        /*05f0*/ 	.word	0x0500000f


	//   ....[68]....
        /*05f4*/ 	.word	0x0500000f


	//   ....[69]....
        /*05f8*/ 	.word	0x0500000f


	//   ....[70]....
        /*05fc*/ 	.word	0x0500000f


	//   ....[71]....
        /*0600*/ 	.word	0x0500000f


	//   ....[72]....
        /*0604*/ 	.word	0x0500000f


	//   ....[73]....
        /*0608*/ 	.word	0x0500000f


	//   ....[74]....
        /*060c*/ 	.word	0x0500000f


	//   ....[75]....
        /*0610*/ 	.word	0x0500000f


	//   ....[76]....
        /*0614*/ 	.word	0x0500000f


	//   ....[77]....
        /*0618*/ 	.word	0x0500000f


	//   ....[78]....
        /*061c*/ 	.word	0x0500000f


	//   ....[79]....
        /*0620*/ 	.word	0x0500000f


	//   ....[80]....
        /*0624*/ 	.word	0x0500000f


	//   ....[81]....
        /*0628*/ 	.word	0x0500000f


	//----- nvinfo : EIATTR_COOP_GROUP_INSTR_OFFSETS
	.align		4
.L_181:
        /*062c*/ 	.byte	0x04, 0x28
        /*062e*/ 	.short	(.L_183 - .L_182)


	//   ....[0]....
.L_182:
        /*0630*/ 	.word	0x00000060


	//   ....[1]....
        /*0634*/ 	.word	0x000001d0


	//   ....[2]....
        /*0638*/ 	.word	0x00000220


	//   ....[3]....
        /*063c*/ 	.word	0x00000450


	//   ....[4]....
        /*0640*/ 	.word	0x000005b0


	//   ....[5]....
        /*0644*/ 	.word	0x000006d0


	//   ....[6]....
        /*0648*/ 	.word	0x00000830


	//   ....[7]....
        /*064c*/ 	.word	0x0000afc0


	//   ....[8]....
        /*0650*/ 	.word	0x00014c20


	//   ....[9]....
        /*0654*/ 	.word	0x00014c40


	//   ....[10]....
        /*0658*/ 	.word	0x00014fc0


	//   ....[11]....
        /*065c*/ 	.word	0x00014fe0


	//   ....[12]....
        /*0660*/ 	.word	0x0001a8f0


	//   ....[13]....
        /*0664*/ 	.word	0x0001a910


	//   ....[14]....
        /*0668*/ 	.word	0x0001ace0


	//   ....[15]....
        /*066c*/ 	.word	0x0001ada0


	//   ....[16]....
        /*0670*/ 	.word	0x0001c3f0


	//   ....[17]....
        /*0674*/ 	.word	0x0001c470


	//   ....[18]....
        /*0678*/ 	.word	0x0001c480


	//   ....[19]....
        /*067c*/ 	.word	0x0001c4b0


	//   ....[20]....
        /*0680*/ 	.word	0x0001f010


	//   ....[21]....
        /*0684*/ 	.word	0x0001f1a0


	//   ....[22]....
        /*0688*/ 	.word	0x0001f1d0


	//   ....[23]....
        /*068c*/ 	.word	0x0001f210


	//   ....[24]....
        /*0690*/ 	.word	0x0001f270


	//   ....[25]....
        /*0694*/ 	.word	0x0001f2d0


	//   ....[26]....
        /*0698*/ 	.word	0x0001f320


	//   ....[27]....
        /*069c*/ 	.word	0x0001f4d0


	//   ....[28]....
        /*06a0*/ 	.word	0x0001f530


	//   ....[29]....
        /*06a4*/ 	.word	0x0001f570


	//   ....[30]....
        /*06a8*/ 	.word	0x0001f5b0


	//   ....[31]....
        /*06ac*/ 	.word	0x0001f5e0


	//   ....[32]....
        /*06b0*/ 	.word	0x0001f610


	//   ....[33]....
        /*06b4*/ 	.word	0x0001f6b0


	//   ....[34]....
        /*06b8*/ 	.word	0x0001f6e0


	//   ....[35]....
        /*06bc*/ 	.word	0x0001f770


	//   ....[36]....
        /*06c0*/ 	.word	0x00024030


	//   ....[37]....
        /*06c4*/ 	.word	0x00024040


	//   ....[38]....
        /*06c8*/ 	.word	0x00024150


	//   ....[39]....
        /*06cc*/ 	.word	0x000241b0


	//   ....[40]....
        /*06d0*/ 	.word	0x000241f0


	//   ....[41]....
        /*06d4*/ 	.word	0x00024230


	//   ....[42]....
        /*06d8*/ 	.word	0x00024260


	//   ....[43]....
        /*06dc*/ 	.word	0x00024290


	//   ....[44]....
        /*06e0*/ 	.word	0x00024420


	//   ....[45]....
        /*06e4*/ 	.word	0x00024480


	//   ....[46]....
        /*06e8*/ 	.word	0x000244c0


	//   ....[47]....
        /*06ec*/ 	.word	0x00024500


	//   ....[48]....
        /*06f0*/ 	.word	0x00024530


	//   ....[49]....
        /*06f4*/ 	.word	0x00024560


	//   ....[50]....
        /*06f8*/ 	.word	0x00024620


	//   ....[51]....
        /*06fc*/ 	.word	0x00024640


	//   ....[52]....
        /*0700*/ 	.word	0x000246b0


	//   ....[53]....
        /*0704*/ 	.word	0x00024b00


	//   ....[54]....
        /*0708*/ 	.word	0x00024f60


	//   ....[55]....
        /*070c*/ 	.word	0x00025000


	//   ....[56]....
        /*0710*/ 	.word	0x000250a0


	//   ....[57]....
        /*0714*/ 	.word	0x00025140


	//   ....[58]....
        /*0718*/ 	.word	0x00025230


	//   ....[59]....
        /*071c*/ 	.word	0x000252d0


	//   ....[60]....
        /*0720*/ 	.word	0x00025370


	//   ....[61]....
        /*0724*/ 	.word	0x00025410


	//   ....[62]....
        /*0728*/ 	.word	0x00025670


	//   ....[63]....
        /*072c*/ 	.word	0x00025950


	//   ....[64]....
        /*0730*/ 	.word	0x00025d70


	//   ....[65]....
        /*0734*/ 	.word	0x00025e00


	//   ....[66]....
        /*0738*/ 	.word	0x00025ea0


	//   ....[67]....
        /*073c*/ 	.word	0x00025f50


	//   ....[68]....
        /*0740*/ 	.word	0x00025fd0


	//   ....[69]....
        /*0744*/ 	.word	0x00026050


	//   ....[70]....
        /*0748*/ 	.word	0x000260d0


	//   ....[71]....
        /*074c*/ 	.word	0x00026150


	//   ....[72]....
        /*0750*/ 	.word	0x000261e0


	//   ....[73]....
        /*0754*/ 	.word	0x00026290


	//   ....[74]....
        /*0758*/ 	.word	0x00026310


	//   ....[75]....
        /*075c*/ 	.word	0x00026390


	//   ....[76]....
        /*0760*/ 	.word	0x00026410


	//   ....[77]....
        /*0764*/ 	.word	0x00026490


	//   ....[78]....
        /*0768*/ 	.word	0x00026500


	//   ....[79]....
        /*076c*/ 	.word	0x000265a0


	//   ....[80]....
        /*0770*/ 	.word	0x00026630


	//   ....[81]....
        /*0774*/ 	.word	0x00026750


	//----- nvinfo : EIATTR_REG_RECONFIG
	.align		4
.L_183:
        /*0778*/ 	.byte	0x01, 0x54
	.zero		2


	//----- nvinfo : EIATTR_SYSCALL_OFFSETS
	.align		4
        /*077c*/ 	.byte	0x04, 0x46
        /*077e*/ 	.short	(.L_185 - .L_184)


	//   ....[0]....
.L_184:
        /*0780*/ 	.word	0x000019c0


	//   ....[1]....
        /*0784*/ 	.word	0x00001b10


	//   ....[2]....
        /*0788*/ 	.word	0x0000b160


	//   ....[3]....
        /*078c*/ 	.word	0x0000b600


	//   ....[4]....
        /*0790*/ 	.word	0x000210c0


	//   ....[5]....
        /*0794*/ 	.word	0x00021200


	//   ....[6]....
        /*0798*/ 	.word	0x00021300


	//----- nvinfo : EIATTR_MBARRIER_INSTR_OFFSETS
	.align		4
.L_185:
        /*079c*/ 	.byte	0x04, 0x39
        /*079e*/ 	.short	(.L_187 - .L_186)


	//   ....[0]....
.L_186:
        /*07a0*/ 	.word	0x00000300
        /*07a4*/ 	.word	0x000000ff
        /*07a8*/ 	.word	0x00036800
        /*07ac*/ 	.short	0x0100
        /*07ae*/ 	.byte	0x08
	.zero		1


	//   ....[1]....
        /*07b0*/ 	.word	0x00000310
        /*07b4*/ 	.word	0x000000ff
        /*07b8*/ 	.word	0x00036820
        /*07bc*/ 	.short	0x0100
        /*07be*/ 	.byte	0x08
	.zero		1


	//   ....[2]....
        /*07c0*/ 	.word	0x00000400
        /*07c4*/ 	.word	0x000000ff
        /*07c8*/ 	.word	0x00036830
        /*07cc*/ 	.short	0x0100
        /*07ce*/ 	.byte	0x08
	.zero		1


	//   ....[3]....
        /*07d0*/ 	.word	0x00000410
        /*07d4*/ 	.word	0x000000ff
        /*07d8*/ 	.word	0x00036840
        /*07dc*/ 	.short	0x0100
        /*07de*/ 	.byte	0x08
	.zero		1


	//   ....[4]....
        /*07e0*/ 	.word	0x00000420
        /*07e4*/ 	.word	0x000000ff
        /*07e8*/ 	.word	0x00036838
        /*07ec*/ 	.short	0x0100
        /*07ee*/ 	.byte	0x08
	.zero		1


	//   ....[5]....
        /*07f0*/ 	.word	0x00000430
        /*07f4*/ 	.word	0x000000ff
        /*07f8*/ 	.word	0x00036848
        /*07fc*/ 	.short	0x0100
        /*07fe*/ 	.byte	0x08
	.zero		1


	//   ....[6]....
        /*0800*/ 	.word	0x00000560
        /*0804*/ 	.word	0x000000ff
        /*0808*/ 	.word	0x00036850
        /*080c*/ 	.short	0x0100
        /*080e*/ 	.byte	0x08
	.zero		1


	//   ....[7]....
        /*0810*/ 	.word	0x00000570
        /*0814*/ 	.word	0x000000ff
        /*0818*/ 	.word	0x00036860
        /*081c*/ 	.short	0x0100
        /*081e*/ 	.byte	0x08
	.zero		1


	//   ....[8]....
        /*0820*/ 	.word	0x00000580
        /*0824*/ 	.word	0x000000ff
        /*0828*/ 	.word	0x00036858
        /*082c*/ 	.short	0x0100
        /*082e*/ 	.byte	0x08
	.zero		1


	//   ....[9]....
        /*0830*/ 	.word	0x00000590
        /*0834*/ 	.word	0x000000ff
        /*0838*/ 	.word	0x00036868
        /*083c*/ 	.short	0x0100
        /*083e*/ 	.byte	0x08
	.zero		1


	//   ....[10]....
        /*0840*/ 	.word	0x00000680
        /*0844*/ 	.word	0x000000ff
        /*0848*/ 	.word	0x00036870
        /*084c*/ 	.short	0x0100
        /*084e*/ 	.byte	0x06
	.zero		1


	//   ....[11]....
        /*0850*/ 	.word	0x00000690
        /*0854*/ 	.word	0x000000ff
        /*0858*/ 	.word	0x00036880
        /*085c*/ 	.short	0x0100
        /*085e*/ 	.byte	0x06
	.zero		1


	//   ....[12]....
        /*0860*/ 	.word	0x000006a0
        /*0864*/ 	.word	0x000000ff
        /*0868*/ 	.word	0x00036878
        /*086c*/ 	.short	0x0100
        /*086e*/ 	.byte	0x06
	.zero		1


	//   ....[13]....
        /*0870*/ 	.word	0x000006b0
        /*0874*/ 	.word	0x000000ff
        /*0878*/ 	.word	0x00036888
        /*087c*/ 	.short	0x0100
        /*087e*/ 	.byte	0x06
	.zero		1


	//   ....[14]....
        /*0880*/ 	.word	0x000007e0
        /*0884*/ 	.word	0x000000ff
        /*0888*/ 	.word	0x00036890
        /*088c*/ 	.short	0x0100
        /*088e*/ 	.byte	0x08
	.zero		1


	//   ....[15]....
        /*0890*/ 	.word	0x000007f0
        /*0894*/ 	.word	0x000000ff
        /*0898*/ 	.word	0x000368a0
        /*089c*/ 	.short	0x0100
        /*089e*/ 	.byte	0x08
	.zero		1


	//   ....[16]....
        /*08a0*/ 	.word	0x00000800
        /*08a4*/ 	.word	0x000000ff
        /*08a8*/ 	.word	0x00036898
        /*08ac*/ 	.short	0x0100
        /*08ae*/ 	.byte	0x08
	.zero		1


	//   ....[17]....
        /*08b0*/ 	.word	0x00000810
        /*08b4*/ 	.word	0x000000ff
        /*08b8*/ 	.word	0x000368a8
        /*08bc*/ 	.short	0x0100
        /*08be*/ 	.byte	0x08
	.zero		1


	//   ....[18]....
        /*08c0*/ 	.word	0x00000940
        /*08c4*/ 	.word	0x000000ff
        /*08c8*/ 	.word	0x000368b0
        /*08cc*/ 	.short	0x0100
        /*08ce*/ 	.byte	0x08
	.zero		1


	//   ....[19]....
        /*08d0*/ 	.word	0x00000950
        /*08d4*/ 	.word	0x000000ff
        /*08d8*/ 	.word	0x000368c0
        /*08dc*/ 	.short	0x0100
        /*08de*/ 	.byte	0x08
	.zero		1


	//   ....[20]....
        /*08e0*/ 	.word	0x00000960
        /*08e4*/ 	.word	0x000000ff
        /*08e8*/ 	.word	0x000368b8
        /*08ec*/ 	.short	0x0100
        /*08ee*/ 	.byte	0x08
	.zero		1


	//   ....[21]....
        /*08f0*/ 	.word	0x00000970
        /*08f4*/ 	.word	0x000000ff
        /*08f8*/ 	.word	0x000368c8
        /*08fc*/ 	.short	0x0100
        /*08fe*/ 	.byte	0x08
	.zero		1


	//   ....[22]....
        /*0900*/ 	.word	0x00003860
        /*0904*/ 	.word	0x00000064
        /*0908*/ 	.word	0x00036890
        /*090c*/ 	.short	0x010a
        /*090e*/ 	.byte	0x3f
	.zero		1


	//   ....[23]....
        /*0910*/ 	.word	0x00006e70
        /*0914*/ 	.word	0x00000064
        /*0918*/ 	.word	0x00036890
        /*091c*/ 	.short	0x010a
        /*091e*/ 	.byte	0x3f
	.zero		1


	//   ....[24]....
        /*0920*/ 	.word	0x0000a0f0
        /*0924*/ 	.word	0x00000064
        /*0928*/ 	.word	0x00036890
        /*092c*/ 	.short	0x010a
        /*092e*/ 	.byte	0x3f
	.zero		1


	//   ....[25]....
        /*0930*/ 	.word	0x0000a4c0
        /*0934*/ 	.word	0x0000002c
        /*0938*/ 	.word	0x00000000
        /*093c*/ 	.short	0x0101
        /*093e*/ 	.byte	0x3f
	.zero		1


	//   ....[26]....
        /*0940*/ 	.word	0x0000a500
        /*0944*/ 	.word	0x00000064
        /*0948*/ 	.word	0x000368b0
        /*094c*/ 	.short	0x010a
        /*094e*/ 	.byte	0x3f
	.zero		1


	//   ....[27]....
        /*0950*/ 	.word	0x0000ab70
        /*0954*/ 	.word	0x00000064
        /*0958*/ 	.word	0x00000000
        /*095c*/ 	.short	0x0101
        /*095e*/ 	.byte	0x3f
	.zero		1


	//   ....[28]....
        /*0960*/ 	.word	0x0000b1e0
        /*0964*/ 	.word	0x00000002
        /*0968*/ 	.word	0x00036800
        /*096c*/ 	.short	0x010a
        /*096e*/ 	.byte	0x3f
	.zero		1


	//   ....[29]....
        /*0970*/ 	.word	0x0000b230
        /*0974*/ 	.word	0x00000002
        /*0978*/ 	.word	0x00036800
        /*097c*/ 	.short	0x010a
        /*097e*/ 	.byte	0x3f
	.zero		1


	//   ....[30]....
        /*0980*/ 	.word	0x0000be70
        /*0984*/ 	.word	0x00000002
        /*0988*/ 	.word	0x00036800
        /*098c*/ 	.short	0x010a
        /*098e*/ 	.byte	0x3f
	.zero		1


	//   ....[31]....
        /*0990*/ 	.word	0x0000e710
        /*0994*/ 	.word	0x00000002
        /*0998*/ 	.word	0x00036800
        /*099c*/ 	.short	0x010a
        /*099e*/ 	.byte	0x3f
	.zero		1


	//   ....[32]....
        /*09a0*/ 	.word	0x00010be0
        /*09a4*/ 	.word	0x00000000
        /*09a8*/ 	.word	0x00036830
        /*09ac*/ 	.short	0x010a
        /*09ae*/ 	.byte	0x3f
	.zero		1


	//   ....[33]....
        /*09b0*/ 	.word	0x00010c60
        /*09b4*/ 	.word	0x00000000
        /*09b8*/ 	.word	0x00036830
        /*09bc*/ 	.short	0x010a
        /*09be*/ 	.byte	0x3f
	.zero		1


	//   ....[34]....
        /*09c0*/ 	.word	0x00015550
        /*09c4*/ 	.word	0x00000000
        /*09c8*/ 	.word	0x00000000
        /*09cc*/ 	.short	0x0101
        /*09ce*/ 	.byte	0x3f
	.zero		1


	//   ....[35]....
        /*09d0*/ 	.word	0x00016640
        /*09d4*/ 	.word	0x0000000e
        /*09d8*/ 	.word	0x00036830
        /*09dc*/ 	.short	0x010a
        /*09de*/ 	.byte	0x3f
	.zero		1


	//   ....[36]....
        /*09e0*/ 	.word	0x000166c0
        /*09e4*/ 	.word	0x0000000e
        /*09e8*/ 	.word	0x00036830
        /*09ec*/ 	.short	0x010a
        /*09ee*/ 	.byte	0x3f
	.zero		1


	//   ....[37]....
        /*09f0*/ 	.word	0x00019d50
        /*09f4*/ 	.word	0x0000000f
        /*09f8*/ 	.word	0x00036850
        /*09fc*/ 	.short	0x010a
        /*09fe*/ 	.byte	0x3f
	.zero		1


	//   ....[38]....
        /*0a00*/ 	.word	0x00019da0
        /*0a04*/ 	.word	0x0000000f
        /*0a08*/ 	.word	0x00036850
        /*0a0c*/ 	.short	0x010a
        /*0a0e*/ 	.byte	0x3f
	.zero		1


	//   ....[39]....
        /*0a10*/ 	.word	0x0001b460
        /*0a14*/ 	.word	0x0000000e
        /*0a18*/ 	.word	0x00000000
        /*0a1c*/ 	.short	0x0101
        /*0a1e*/ 	.byte	0x3f
	.zero		1


	//   ....[40]....
        /*0a20*/ 	.word	0x0001b4c0
        /*0a24*/ 	.word	0x0000008a
        /*0a28*/ 	.word	0x00000000
        /*0a2c*/ 	.short	0x0101
        /*0a2e*/ 	.byte	0x3f
	.zero		1


	//   ....[41]....
        /*0a30*/ 	.word	0x0001c040
        /*0a34*/ 	.word	0x0000000c
        /*0a38*/ 	.word	0x00036850
        /*0a3c*/ 	.short	0x010a
        /*0a3e*/ 	.byte	0x3f
	.zero		1


	//   ....[42]....
        /*0a40*/ 	.word	0x0001c0e0
        /*0a44*/ 	.word	0x0000000c
        /*0a48*/ 	.word	0x00036850
        /*0a4c*/ 	.short	0x010a
        /*0a4e*/ 	.byte	0x3f
	.zero		1


	//   ....[43]....
        /*0a50*/ 	.word	0x0001c630
        /*0a54*/ 	.word	0x0000000b
        /*0a58*/ 	.word	0x00000000
        /*0a5c*/ 	.short	0x0101
        /*0a5e*/ 	.byte	0x3f
	.zero		1


	//   ....[44]....
        /*0a60*/ 	.word	0x0001ded0
        /*0a64*/ 	.word	0x00000000
        /*0a68*/ 	.word	0x00000000
        /*0a6c*/ 	.short	0x0101
        /*0a6e*/ 	.byte	0x3f
	.zero		1


	//   ....[45]....
        /*0a70*/ 	.word	0x000201d0
        /*0a74*/ 	.word	0x00000009
        /*0a78*/ 	.word	0x00036820
        /*0a7c*/ 	.short	0x010a
        /*0a7e*/ 	.byte	0x3f
	.zero		1


	//   ....[46]....
        /*0a80*/ 	.word	0x00020260
        /*0a84*/ 	.word	0x00000005
        /*0a88*/ 	.word	0x000368a0
        /*0a8c*/ 	.short	0x010a
        /*0a8e*/ 	.byte	0x3f
	.zero		1


	//   ....[47]....
        /*0a90*/ 	.word	0x000204e0
        /*0a94*/ 	.word	0x00000005
        /*0a98*/ 	.word	0x000368c0
        /*0a9c*/ 	.short	0x010a
        /*0a9e*/ 	.byte	0x3f
	.zero		1


	//   ....[48]....
        /*0aa0*/ 	.word	0x00020880
        /*0aa4*/ 	.word	0x00000006
        /*0aa8*/ 	.word	0x000368a0
        /*0aac*/ 	.short	0x010a
        /*0aae*/ 	.byte	0x3f
	.zero		1


	//   ....[49]....
        /*0ab0*/ 	.word	0x00020ae0
        /*0ab4*/ 	.word	0x00000006
        /*0ab8*/ 	.word	0x000368c0
        /*0abc*/ 	.short	0x010a
        /*0abe*/ 	.byte	0x3f
	.zero		1


	//   ....[50]....
        /*0ac0*/ 	.word	0x00021a40
        /*0ac4*/ 	.word	0x00000006
        /*0ac8*/ 	.word	0x00036840
        /*0acc*/ 	.short	0x010a
        /*0ace*/ 	.byte	0x3f
	.zero		1


	//   ....[51]....
        /*0ad0*/ 	.word	0x00022000
        /*0ad4*/ 	.word	0x00000007
        /*0ad8*/ 	.word	0x00036820
        /*0adc*/ 	.short	0x010a
        /*0ade*/ 	.byte	0x3f
	.zero		1


	//   ....[52]....
        /*0ae0*/ 	.word	0x00022350
        /*0ae4*/ 	.word	0x00000008
        /*0ae8*/ 	.word	0x00036840
        /*0aec*/ 	.short	0x010a
        /*0aee*/ 	.byte	0x3f
	.zero		1


	//   ....[53]....
        /*0af0*/ 	.word	0x00022650
        /*0af4*/ 	.word	0x00000009
        /*0af8*/ 	.word	0x00000060
        /*0afc*/ 	.short	0x010a
        /*0afe*/ 	.byte	0x3f
	.zero		1


	//   ....[54]....
        /*0b00*/ 	.word	0x00022c70
        /*0b04*/ 	.word	0x00000002
        /*0b08*/ 	.word	0x00036840
        /*0b0c*/ 	.short	0x010a
        /*0b0e*/ 	.byte	0x3f
	.zero		1


	//   ....[55]....
        /*0b10*/ 	.word	0x00022f70
        /*0b14*/ 	.word	0x00000003
        /*0b18*/ 	.word	0x00000060
        /*0b1c*/ 	.short	0x010a
        /*0b1e*/ 	.byte	0x3f
	.zero		1


	//   ....[56]....
        /*0b20*/ 	.word	0x000234a0
        /*0b24*/ 	.word	0x00000002
        /*0b28*/ 	.word	0x00036840
        /*0b2c*/ 	.short	0x010a
        /*0b2e*/ 	.byte	0x3f
	.zero		1


	//   ....[57]....
        /*0b30*/ 	.word	0x000237b0
        /*0b34*/ 	.word	0x00000002
        /*0b38*/ 	.word	0x00000060
        /*0b3c*/ 	.short	0x010a
        /*0b3e*/ 	.byte	0x3f
	.zero		1


	//   ....[58]....
        /*0b40*/ 	.word	0x00023c70
        /*0b44*/ 	.word	0x00000003
        /*0b48*/ 	.word	0x00036860
        /*0b4c*/ 	.short	0x010a
        /*0b4e*/ 	.byte	0x3f
	.zero		1


	//   ....[59]....
        /*0b50*/ 	.word	0x00024a80
        /*0b54*/ 	.word	0x00000000
        /*0b58*/ 	.word	0x00036820
        /*0b5c*/ 	.short	0x010a
        /*0b5e*/ 	.byte	0x3f
	.zero		1


	//   ....[60]....
        /*0b60*/ 	.word	0x00024c50
        /*0b64*/ 	.word	0x00000006
        /*0b68*/ 	.word	0x00000000
        /*0b6c*/ 	.short	0x010a
        /*0b6e*/ 	.byte	0x3f
	.zero		1


	//   ....[61]....
        /*0b70*/ 	.word	0x00024cc0
        /*0b74*/ 	.word	0x00000007
        /*0b78*/ 	.word	0x00000000
        /*0b7c*/ 	.short	0x010a
        /*0b7e*/ 	.byte	0x3f
	.zero		1


	//   ....[62]....
        /*0b80*/ 	.word	0x00024d30
        /*0b84*/ 	.word	0x00000004
        /*0b88*/ 	.word	0x00000000
        /*0b8c*/ 	.short	0x010a
        /*0b8e*/ 	.byte	0x3f
	.zero		1


	//   ....[63]....
        /*0b90*/ 	.word	0x00024d60
        /*0b94*/ 	.word	0x00000003
        /*0b98*/ 	.word	0x00000000
        /*0b9c*/ 	.short	0x010a
        /*0b9e*/ 	.byte	0x3f
	.zero		1


	//   ....[64]....
        /*0ba0*/ 	.word	0x00024dc0
        /*0ba4*/ 	.word	0x00000064
        /*0ba8*/ 	.word	0x00036890
        /*0bac*/ 	.short	0x010a
        /*0bae*/ 	.byte	0x3f
	.zero		1


	//   ....[65]....
        /*0bb0*/ 	.word	0x00024e10
        /*0bb4*/ 	.word	0x00000064
        /*0bb8*/ 	.word	0x00036890
        /*0bbc*/ 	.short	0x010a
        /*0bbe*/ 	.byte	0x3f
	.zero		1


	//   ....[66]....
        /*0bc0*/ 	.word	0x00024e60
        /*0bc4*/ 	.word	0x00000064
        /*0bc8*/ 	.word	0x00036890
        /*0bcc*/ 	.short	0x010a
        /*0bce*/ 	.byte	0x3f
	.zero		1


	//   ....[67]....
        /*0bd0*/ 	.word	0x00024eb0
        /*0bd4*/ 	.word	0x00000064
        /*0bd8*/ 	.word	0x000368b0
        /*0bdc*/ 	.short	0x010a
        /*0bde*/ 	.byte	0x3f
	.zero		1


	//   ....[68]....
        /*0be0*/ 	.word	0x00025180
        /*0be4*/ 	.word	0x00000002
        /*0be8*/ 	.word	0x00036800
        /*0bec*/ 	.short	0x010a
        /*0bee*/ 	.byte	0x3f
	.zero		1


	//   ....[69]....
        /*0bf0*/ 	.word	0x00025450
        /*0bf4*/ 	.word	0x00000002
        /*0bf8*/ 	.word	0x00036800
        /*0bfc*/ 	.short	0x010a
        /*0bfe*/ 	.byte	0x3f
	.zero		1


	//   ....[70]....
        /*0c00*/ 	.word	0x000254a0
        /*0c04*/ 	.word	0x00000000
        /*0c08*/ 	.word	0x00036830
        /*0c0c*/ 	.short	0x010a
        /*0c0e*/ 	.byte	0x3f
	.zero		1


	//   ....[71]....
        /*0c10*/ 	.word	0x000254f0
        /*0c14*/ 	.word	0x0000000e
        /*0c18*/ 	.word	0x00036830
        /*0c1c*/ 	.short	0x010a
        /*0c1e*/ 	.byte	0x3f
	.zero		1


	//   ....[72]....
        /*0c20*/ 	.word	0x00025540
        /*0c24*/ 	.word	0x0000000f
        /*0c28*/ 	.word	0x00036850
        /*0c2c*/ 	.short	0x010a
        /*0c2e*/ 	.byte	0x3f
	.zero		1


	//   ....[73]....
        /*0c30*/ 	.word	0x00025590
        /*0c34*/ 	.word	0x0000000c
        /*0c38*/ 	.word	0x00036850
        /*0c3c*/ 	.short	0x010a
        /*0c3e*/ 	.byte	0x3f
	.zero		1


	//   ....[74]....
        /*0c40*/ 	.word	0x00025730
        /*0c44*/ 	.word	0x00000009
        /*0c48*/ 	.word	0x00036820
        /*0c4c*/ 	.short	0x010a
        /*0c4e*/ 	.byte	0x3f
	.zero		1


	//   ....[75]....
        /*0c50*/ 	.word	0x00025780
        /*0c54*/ 	.word	0x00000005
        /*0c58*/ 	.word	0x000368a0
        /*0c5c*/ 	.short	0x010a
        /*0c5e*/ 	.byte	0x3f
	.zero		1


	//   ....[76]....
        /*0c60*/ 	.word	0x000257d0
        /*0c64*/ 	.word	0x00000005
        /*0c68*/ 	.word	0x000368c0
        /*0c6c*/ 	.short	0x010a
        /*0c6e*/ 	.byte	0x3f
	.zero		1


	//   ....[77]....
        /*0c70*/ 	.word	0x00025820
        /*0c74*/ 	.word	0x00000006
        /*0c78*/ 	.word	0x000368a0
        /*0c7c*/ 	.short	0x010a
        /*0c7e*/ 	.byte	0x3f
	.zero		1


	//   ....[78]....
        /*0c80*/ 	.word	0x00025870
        /*0c84*/ 	.word	0x00000006
        /*0c88*/ 	.word	0x000368c0
        /*0c8c*/ 	.short	0x010a
        /*0c8e*/ 	.byte	0x3f
	.zero		1


	//   ....[79]....
        /*0c90*/ 	.word	0x00025a10
        /*0c94*/ 	.word	0x00000006
        /*0c98*/ 	.word	0x00036840
        /*0c9c*/ 	.short	0x010a
        /*0c9e*/ 	.byte	0x3f
	.zero		1


	//   ....[80]....
        /*0ca0*/ 	.word	0x00025a90
        /*0ca4*/ 	.word	0x00000006
        /*0ca8*/ 	.word	0x00036820
        /*0cac*/ 	.short	0x010a
        /*0cae*/ 	.byte	0x3f
	.zero		1


	//   ....[81]....
        /*0cb0*/ 	.word	0x00025ae0
        /*0cb4*/ 	.word	0x00000008
        /*0cb8*/ 	.word	0x00036840
        /*0cbc*/ 	.short	0x010a
        /*0cbe*/ 	.byte	0x3f
	.zero		1


	//   ....[82]....
        /*0cc0*/ 	.word	0x00025b30
        /*0cc4*/ 	.word	0x00000009
        /*0cc8*/ 	.word	0x00000060
        /*0ccc*/ 	.short	0x010a
        /*0cce*/ 	.byte	0x3f
	.zero		1


	//   ....[83]....
        /*0cd0*/ 	.word	0x00025b80
        /*0cd4*/ 	.word	0x00000002
        /*0cd8*/ 	.word	0x00036840
        /*0cdc*/ 	.short	0x010a
        /*0cde*/ 	.byte	0x3f
	.zero		1


	//   ....[84]....
        /*0ce0*/ 	.word	0x00025bd0
        /*0ce4*/ 	.word	0x00000003
        /*0ce8*/ 	.word	0x00000060
        /*0cec*/ 	.short	0x010a
        /*0cee*/ 	.byte	0x3f
	.zero		1


	//   ....[85]....
        /*0cf0*/ 	.word	0x00025c20
        /*0cf4*/ 	.word	0x00000002
        /*0cf8*/ 	.word	0x00036840
        /*0cfc*/ 	.short	0x010a
        /*0cfe*/ 	.byte	0x3f
	.zero		1


	//   ....[86]....
        /*0d00*/ 	.word	0x00025c70
        /*0d04*/ 	.word	0x00000002
        /*0d08*/ 	.word	0x00000060
        /*0d0c*/ 	.short	0x010a
        /*0d0e*/ 	.byte	0x3f
	.zero		1


	//   ....[87]....
        /*0d10*/ 	.word	0x00025cc0
        /*0d14*/ 	.word	0x00000003
        /*0d18*/ 	.word	0x00036860
        /*0d1c*/ 	.short	0x010a
        /*0d1e*/ 	.byte	0x3f
	.zero		1


	//   ....[88]....
        /*0d20*/ 	.word	0x00026670
        /*0d24*/ 	.word	0x00000000
        /*0d28*/ 	.word	0x00036820
        /*0d2c*/ 	.short	0x010a
        /*0d2e*/ 	.byte	0x3f
	.zero		1


	//   ....[89]....
        /*0d30*/ 	.word	0x00026810
        /*0d34*/ 	.word	0x00000006
        /*0d38*/ 	.word	0x00000000
        /*0d3c*/ 	.short	0x010a
        /*0d3e*/ 	.byte	0x3f
	.zero		1


	//   ....[90]....
        /*0d40*/ 	.word	0x00026860
        /*0d44*/ 	.word	0x00000007
        /*0d48*/ 	.word	0x00000000
        /*0d4c*/ 	.short	0x010a
        /*0d4e*/ 	.byte	0x3f
	.zero		1


	//   ....[91]....
        /*0d50*/ 	.word	0x000268b0
        /*0d54*/ 	.word	0x00000004
        /*0d58*/ 	.word	0x00000000
        /*0d5c*/ 	.short	0x010a
        /*0d5e*/ 	.byte	0x3f
	.zero		1


	//----- nvinfo : EIATTR_NUM_MBARRIERS
	.align		4
.L_187:
        /*0d60*/ 	.byte	0x03, 0x38
        /*0d62*/ 	.short	0x0016


	//----- nvinfo : EIATTR_EXIT_INSTR_OFFSETS
	.align		4
        /*0d64*/ 	.byte	0x04, 0x1c
        /*0d66*/ 	.short	(.L_189 - .L_188)


	//   ....[0]....
.L_188:
        /*0d68*/ 	.word	0x00024db0


	//----- nvinfo : EIATTR_MAX_THREADS
	.align		4
.L_189:
        /*0d6c*/ 	.byte	0x04, 0x05
        /*0d6e*/ 	.short	(.L_191 - .L_190)
.L_190:
        /*0d70*/ 	.word	0x00000180
        /*0d74*/ 	.word	0x00000001
        /*0d78*/ 	.word	0x00000001


	//----- nvinfo : EIATTR_CRS_STACK_SIZE
	.align		4
.L_191:
        /*0d7c*/ 	.byte	0x04, 0x1e
        /*0d7e*/ 	.short	(.L_193 - .L_192)
.L_192:
        /*0d80*/ 	.word	0x00000000


	//----- nvinfo : EIATTR_CBANK_PARAM_SIZE
	.align		4
.L_193:
        /*0d84*/ 	.byte	0x03, 0x19
        /*0d86*/ 	.short	0x0a70


	//----- nvinfo : EIATTR_PARAM_CBANK
	.align		4
        /*0d88*/ 	.byte	0x04, 0x0a
        /*0d8a*/ 	.short	(.L_195 - .L_194)
	.align		4
.L_194:
        /*0d8c*/ 	.word	index@(.nv.constant0._ZN7cutlass13device_kernelIN5flash11enable_sm90INS1_16FlashAttnFwdSm90INS1_25CollectiveMainloopFwdSm90ILi2EN4cute5tupleIJNS5_1CILi1EEES8_S8_EEENS6_IJNS7_ILi128EEENS7_ILi112EEENS7_ILi192EEEEEELi192ENS_10bfloat16_tEfNS_4arch4Sm90ELb0ELb0ELb1ELb1ELb0ELb1ELb0ELb1ELb1ELb0ELb0ELb0EEENS1_21CollectiveEpilogueFwdINS6_IJSA_SC_SB_EEES9_SE_SG_Li256ELb1ELb0ELb0ELb0EEENS1_36VarlenDynamicPersistentTileSchedulerILi128ELi112ELi256ELi32ELb0ELb0ELb1ELb0ELb1ELb1EEEEEEEEEvNT_6ParamsE)
        /*0d90*/ 	.short	0x0210
        /*0d92*/ 	.short	0x0a70


	//----- nvinfo : EIATTR_SW_WAR
	.align		4
.L_195:
        /*0d94*/ 	.byte	0x04, 0x36
        /*0d96*/ 	.short	(.L_197 - .L_196)
.L_196:
        /*0d98*/ 	.word	0x00000008
.L_197:


//--------------------- .nv.info._ZN7cutlass13device_kernelIN5flash11enable_sm90INS1_16FlashAttnFwdSm90INS1_25CollectiveMainloopFwdSm90ILi2EN4cute5tupleIJNS5_1CILi1EEES8_S8_EEENS6_IJNS7_ILi128EEENS7_ILi96EEENS7_ILi192EEEEEELi192ENS_10bfloat16_tEfNS_4arch4Sm90ELb0ELb1ELb1ELb0ELb0ELb0ELb0ELb1ELb1ELb0ELb0ELb0EEENS1_21CollectiveEpilogueFwdINS6_IJSA_SC_SB_EEES9_SE_SG_Li256ELb0ELb0ELb0ELb0EEENS1_30DynamicPersistentTileSchedulerILi256ELi32ELb0ELb0ELb1EEEEEEEEEvNT_6ParamsE --------------------------
	.section	.nv.info._ZN7cutlass13device_kernelIN5flash11enable_sm90INS1_16FlashAttnFwdSm90INS1_25CollectiveMainloopFwdSm90ILi2EN4cute5tupleIJNS5_1CILi1EEES8_S8_EEENS6_IJNS7_ILi128EEENS7_ILi96EEENS7_ILi192EEEEEELi192ENS_10bfloat16_tEfNS_4arch4Sm90ELb0ELb1ELb1ELb0ELb0ELb0ELb0ELb1ELb1ELb0ELb0ELb0EEENS1_21CollectiveEpilogueFwdINS6_IJSA_SC_SB_EEES9_SE_SG_Li256ELb0ELb0ELb0ELb0EEENS1_30DynamicPersistentTileSchedulerILi256ELi32ELb0ELb0ELb1EEEEEEEEEvNT_6ParamsE,"",@"SHT_CUDA_INFO"
	.sectionflags	@""
	.align	4


	//----- nvinfo : EIATTR_CUDA_API_VERSION
	.align		4
        /*0000*/ 	.byte	0x04, 0x37
        /*0002*/ 	.short	(.L_199 - .L_198)
.L_198:
        /*0004*/ 	.word	0x00000082


	//----- nvinfo : EIATTR_KPARAM_INFO
	.align		4
.L_199:
        /*0008*/ 	.byte	0x04, 0x17
        /*000a*/ 	.short	(.L_201 - .L_200)
.L_200:
        /*000c*/ 	.word	0x00000000
        /*0010*/ 	.short	0x0000
        /*0012*/ 	.short	0x0070
        /*0014*/ 	.byte	0x00, 0xf0, 0x01, 0x2e


	//----- nvinfo : EIATTR_SPARSE_MMA_MASK
	.align		4
.L_201:
        /*0018*/ 	.byte	0x03, 0x50
        /*001a*/ 	.short	0x0000


	//----- nvinfo : EIATTR_MAXREG_COUNT
	.align		4
        /*001c*/ 	.byte	0x03, 0x1b
        /*001e*/ 	.short	0x00a8


	//----- nvinfo : EIATTR_NUM_BARRIERS
	.align		4
        /*0020*/ 	.byte	0x02, 0x4c
        /*0022*/ 	.byte	0x09
	.zero		1


	//----- nvinfo : EIATTR_EXTERNS
	.align		4
        /*0024*/ 	.byte	0x04, 0x0f
        /*0026*/ 	.short	(.L_203 - .L_202)


	//   ....[0]....
	.align		4
.L_202:
        /*0028*/ 	.word	index@(__assertfail)


	//----- nvinfo : EIATTR_ANNOTATIONS
	.align		4
.L_203:
        /*002c*/ 	.byte	0x04, 0x55
        /*002e*/ 	.short	(.L_205 - .L_204)


	//   ....[0]....
.L_204:
        /*0030*/ 	.word	0x00000001
        /*0034*/ 	.byte	0x80, 0x09, 0x00, 0x00, 0x01, 0x00, 0x00, 0x00, 0x50, 0x0a, 0x00, 0x00, 0x01, 0x00, 0x00, 0x00
        /*0044*/ 	.byte	0xa0, 0x39, 0x01, 0x00


	//----- nvinfo : EIATTR_MERCURY_ISA_VERSION
	.align		4
.L_205:
        /*0048*/ 	.byte	0x03, 0x5f
        /*004a*/ 	.short	0x0101


	//----- nvinfo : EIATTR_INT_WARP_WIDE_INSTR_OFFSETS
	.align		4
        /*004c*/ 	.byte	0x04, 0x31
        /*004e*/ 	.short	(.L_207 - .L_206)


	//   ....[0]....
.L_206:
        /*0050*/ 	.word	0x00000190


	//   ....[1]....
        /*0054*/ 	.word	0x000001c0


	//   ....[2]....
        /*0058*/ 	.word	0x000001d0


	//   ....[3]....
        /*005c*/ 	.word	0x00010f40


	//   ....[4]....
        /*0060*/ 	.word	0x00010fd0


	//   ....[5]....
        /*0064*/ 	.word	0x00011540


	//   ....[6]....
        /*0068*/ 	.word	0x00013350


	//   ....[7]....
        /*006c*/ 	.word	0x000133e0


	//----- nvinfo : EIATTR_COOP_GROUP_MASK_REGIDS
	.align		4
.L_207:
        /*0070*/ 	.byte	0x04, 0x29
        /*0072*/ 	.short	(.L_209 - .L_208)


	//   ....[0]....
.L_208:
        /*0074*/ 	.word	0xffffffff


	//   ....[1]....
        /*0078*/ 	.word	0xffffffff


	//   ....[2]....
        /*007c*/ 	.word	0xffffffff


	//   ....[3]....
        /*0080*/ 	.word	0xffffffff


	//   ....[4]....
        /*0084*/ 	.word	0xffffffff


	//   ....[5]....
        /*0088*/ 	.word	0xffffffff


	//   ....[6]....
        /*008c*/ 	.word	0xffffffff


	//   ....[7]....
        /*0090*/ 	.word	0xffffffff


	//   ....[8]....
        /*0094*/ 	.word	0xffffffff


	//   ....[9]....
        /*0098*/ 	.word	0xffffffff


	//   ....[10]....
        /*009c*/ 	.word	0xffffffff


	//   ....[11]....
        /*00a0*/ 	.word	0xffffffff


	//   ....[12]....
        /*00a4*/ 	.word	0xffffffff


	//   ....[13]....
        /*00a8*/ 	.word	0xffffffff


	//   ....[14]....
        /*00ac*/ 	.word	0xffffffff


	//   ....[15]....
        /*00b0*/ 	.word	0xffffffff


	//   ....[16]....
        /*00b4*/ 	.word	0xffffffff


	//   ....[17]....
        /*00b8*/ 	.word	0xffffffff


	//   ....[18]....
        /*00bc*/ 	.word	0xffffffff


	//   ....[19]....
        /*00c0*/ 	.word	0xffffffff


	//   ....[20]....
        /*00c4*/ 	.word	0xffffffff


	//   ....[21]....
        /*00c8*/ 	.word	0xffffffff


	//   ....[22]....
        /*00cc*/ 	.word	0xffffffff


	//   ....[23]....
        /*00d0*/ 	.word	0xffffffff


	//   ....[24]....
        /*00d4*/ 	.word	0xffffffff


	//   ....[25]....
        /*00d8*/ 	.word	0xffffffff


	//   ....[26]....
        /*00dc*/ 	.word	0xffffffff


	//   ....[27]....
        /*00e0*/ 	.word	0xffffffff


	//   ....[28]....
        /*00e4*/ 	.word	0xffffffff


	//   ....[29]....
        /*00e8*/ 	.word	0xffffffff


	//   ....[30]....
        /*00ec*/ 	.word	0xffffffff


	//   ....[31]....
        /*00f0*/ 	.word	0xffffffff


	//   ....[32]....
        /*00f4*/ 	.word	0x0500000f


	//   ....[33]....
        /*00f8*/ 	.word	0x0500000f


	//----- nvinfo : EIATTR_COOP_GROUP_INSTR_OFFSETS
	.align		4
.L_209:
        /*00fc*/ 	.byte	0x04, 0x28
        /*00fe*/ 	.short	(.L_211 - .L_210)


	//   ....[0]....
.L_210:
        /*0100*/ 	.word	0x00000060


	//   ....[1]....
        /*0104*/ 	.word	0x000001a0


	//   ....[2]....
        /*0108*/ 	.word	0x000001f0


	//   ....[3]....
        /*010c*/ 	.word	0x000003e0


	//   ....[4]....
        /*0110*/ 	.word	0x00000540


	//   ....[5]....
        /*0114*/ 	.word	0x00000660


	//   ....[6]....
        /*0118*/ 	.word	0x000007c0


	//   ....[7]....
        /*011c*/ 	.word	0x00001890


	//   ....[8]....
        /*0120*/ 	.word	0x000039d0


	//   ....[9]....
        /*0124*/ 	.word	0x00003a90


	//   ....[10]....
        /*0128*/ 	.word	0x00003f50


	//   ....[11]....
        /*012c*/ 	.word	0x00003ff0


	//   ....[12]....
        /*0130*/ 	.word	0x00007220


	//   ....[13]....
        /*0134*/ 	.word	0x00007330


	//   ....[14]....
        /*0138*/ 	.word	0x000078c0


	//   ....[15]....
        /*013c*/ 	.word	0x00007910


	//   ....[16]....
        /*0140*/ 	.word	0x00009b90


	//   ....[17]....
        /*0144*/ 	.word	0x00009c50


	//   ....[18]....
        /*0148*/ 	.word	0x00009cf0


	//   ....[19]....
        /*014c*/ 	.word	0x00009e50


	//   ....[20]....
        /*0150*/ 	.word	0x0000ce00


	//   ....[21]....
        /*0154*/ 	.word	0x0000cf20


	//   ....[22]....
        /*0158*/ 	.word	0x0000d530


	//   ....[23]....
        /*015c*/ 	.word	0x0000d580


	//   ....[24]....
        /*0160*/ 	.word	0x0000e5a0


	//   ....[25]....
        /*0164*/ 	.word	0x0000e5d0


	//   ....[26]....
        /*0168*/ 	.word	0x0000e6d0


	//   ....[27]....
        /*016c*/ 	.word	0x0000e6f0


	//   ....[28]....
        /*0170*/ 	.word	0x0000fae0


	//   ....[29]....
        /*0174*/ 	.word	0x00010690


	//   ....[30]....
        /*0178*/ 	.word	0x00013770


	//   ....[31]....
        /*017c*/ 	.word	0x00013940


	//   ....[32]....
        /*0180*/ 	.word	0x00013f90


	//   ....[33]....
        /*0184*/ 	.word	0x00014370


	//----- nvinfo : EIATTR_REG_RECONFIG
	.align		4
.L_211:
        /*0188*/ 	.byte	0x01, 0x54
	.zero		2


	//----- nvinfo : EIATTR_SYSCALL_OFFSETS
	.align		4
        /*018c*/ 	.byte	0x04, 0x46
        /*018e*/ 	.short	(.L_213 - .L_212)


	//   ....[0]....
.L_212:
        /*0190*/ 	.word	0x00001a40


	//   ....[1]....
        /*0194*/ 	.word	0x00011160


	//   ....[2]....
        /*0198*/ 	.word	0x000112a0


	//   ....[3]....
        /*019c*/ 	.word	0x00011390


	//----- nvinfo : EIATTR_MBARRIER_INSTR_OFFSETS
	.align		4
.L_213:
        /*01a0*/ 	.byte	0x04, 0x39
        /*01a2*/ 	.short	(.L_215 - .L_214)


	//   ....[0]....
.L_214:
        /*01a4*/ 	.word	0x00000290
        /*01a8*/ 	.word	0x000000ff
        /*01ac*/ 	.word	0x00030800
        /*01b0*/ 	.short	0x0100
        /*01b2*/ 	.byte	0x06
	.zero		1


	//   ....[1]....
        /*01b4*/ 	.word	0x000002a0
        /*01b8*/ 	.word	0x000000ff
        /*01bc*/ 	.word	0x00030820
        /*01c0*/ 	.short	0x0100
        /*01c2*/ 	.byte	0x06
	.zero		1


	//   ....[2]....
        /*01c4*/ 	.word	0x00000390
        /*01c8*/ 	.word	0x000000ff
        /*01cc*/ 	.word	0x00030830
        /*01d0*/ 	.short	0x0100
        /*01d2*/ 	.byte	0x08
	.zero		1


	//   ....[3]....
        /*01d4*/ 	.word	0x000003a0
        /*01d8*/ 	.word	0x000000ff
        /*01dc*/ 	.word	0x00030840
        /*01e0*/ 	.short	0x0100
        /*01e2*/ 	.byte	0x08
	.zero		1


	//   ....[4]....
        /*01e4*/ 	.word	0x000003b0
        /*01e8*/ 	.word	0x000000ff
        /*01ec*/ 	.word	0x00030838
        /*01f0*/ 	.short	0x0100
        /*01f2*/ 	.byte	0x08
	.zero		1


	//   ....[5]....
        /*01f4*/ 	.word	0x000003c0
        /*01f8*/ 	.word	0x000000ff
        /*01fc*/ 	.word	0x00030848
        /*0200*/ 	.short	0x0100
        /*0202*/ 	.byte	0x08
	.zero		1


	//   ....[6]....
        /*0204*/ 	.word	0x000004f0
        /*0208*/ 	.word	0x000000ff
        /*020c*/ 	.word	0x00030850
        /*0210*/ 	.short	0x0100
        /*0212*/ 	.byte	0x08
	.zero		1


	//   ....[7]....
        /*0214*/ 	.word	0x00000500
        /*0218*/ 	.word	0x000000ff
        /*021c*/ 	.word	0x00030860
        /*0220*/ 	.short	0x0100
        /*0222*/ 	.byte	0x08
	.zero		1


	//   ....[8]....
        /*0224*/ 	.word	0x00000510
        /*0228*/ 	.word	0x000000ff
        /*022c*/ 	.word	0x00030858
        /*0230*/ 	.short	0x0100
        /*0232*/ 	.byte	0x08
	.zero		1


	//   ....[9]....
        /*0234*/ 	.word	0x00000520
        /*0238*/ 	.word	0x000000ff
        /*023c*/ 	.word	0x00030868
        /*0240*/ 	.short	0x0100
        /*0242*/ 	.byte	0x08
	.zero		1


	//   ....[10]....
        /*0244*/ 	.word	0x00000610
        /*0248*/ 	.word	0x000000ff
        /*024c*/ 	.word	0x00030870
        /*0250*/ 	.short	0x0100
        /*0252*/ 	.byte	0x06
	.zero		1


	//   ....[11]....
        /*0254*/ 	.word	0x00000620
        /*0258*/ 	.word	0x000000ff
        /*025c*/ 	.word	0x00030880
        /*0260*/ 	.short	0x0100
        /*0262*/ 	.byte	0x06
	.zero		1


	//   ....[12]....
        /*0264*/ 	.word	0x00000630
        /*0268*/ 	.word	0x000000ff
        /*026c*/ 	.word	0x00030878
        /*0270*/ 	.short	0x0100
        /*0272*/ 	.byte	0x06
	.zero		1


	//   ....[13]....
        /*0274*/ 	.word	0x00000640
        /*0278*/ 	.word	0x000000ff
        /*027c*/ 	.word	0x00030888
        /*0280*/ 	.short	0x0100
        /*0282*/ 	.byte	0x06
	.zero		1


	//   ....[14]....
        /*0284*/ 	.word	0x00000770
        /*0288*/ 	.word	0x000000ff
        /*028c*/ 	.word	0x00030890
        /*0290*/ 	.short	0x0100
        /*0292*/ 	.byte	0x08
	.zero		1


	//   ....[15]....
        /*0294*/ 	.word	0x00000780
        /*0298*/ 	.word	0x000000ff
        /*029c*/ 	.word	0x000308a0
        /*02a0*/ 	.short	0x0100
        /*02a2*/ 	.byte	0x08
	.zero		1


	//   ....[16]....
        /*02a4*/ 	.word	0x00000790
        /*02a8*/ 	.word	0x000000ff
        /*02ac*/ 	.word	0x00030898
        /*02b0*/ 	.short	0x0100
        /*02b2*/ 	.byte	0x08
	.zero		1


	//   ....[17]....
        /*02b4*/ 	.word	0x000007a0
        /*02b8*/ 	.word	0x000000ff
        /*02bc*/ 	.word	0x000308a8
        /*02c0*/ 	.short	0x0100
        /*02c2*/ 	.byte	0x08
	.zero		1


	//   ....[18]....
        /*02c4*/ 	.word	0x000008d0
        /*02c8*/ 	.word	0x000000ff
        /*02cc*/ 	.word	0x000308b0
        /*02d0*/ 	.short	0x0100
        /*02d2*/ 	.byte	0x08
	.zero		1


	//   ....[19]....
        /*02d4*/ 	.word	0x000008e0
        /*02d8*/ 	.word	0x000000ff
        /*02dc*/ 	.word	0x000308c0
        /*02e0*/ 	.short	0x0100
        /*02e2*/ 	.byte	0x08
	.zero		1


	//   ....[20]....
        /*02e4*/ 	.word	0x000008f0
        /*02e8*/ 	.word	0x000000ff
        /*02ec*/ 	.word	0x000308b8
        /*02f0*/ 	.short	0x0100
        /*02f2*/ 	.byte	0x08
	.zero		1


	//   ....[21]....
        /*02f4*/ 	.word	0x00000900
        /*02f8*/ 	.word	0x000000ff
        /*02fc*/ 	.word	0x000308c8
        /*0300*/ 	.short	0x0100
        /*0302*/ 	.byte	0x08
	.zero		1


	//   ....[22]....
        /*0304*/ 	.word	0x00001ae0
        /*0308*/ 	.word	0x000000ff
        /*030c*/ 	.word	0x00030800
        /*0310*/ 	.short	0x010a
        /*0312*/ 	.byte	0x25
	.zero		1


	//   ....[23]....
        /*0314*/ 	.word	0x00001b60
        /*0318*/ 	.word	0x00000005
        /*031c*/ 	.word	0x00030830
        /*0320*/ 	.short	0x010a
        /*0322*/ 	.byte	0x3f
	.zero		1


	//   ....[24]....
        /*0324*/ 	.word	0x00001be0
        /*0328*/ 	.word	0x00000005
        /*032c*/ 	.word	0x00030830
        /*0330*/ 	.short	0x010a
        /*0332*/ 	.byte	0x3f
	.zero		1


	//   ....[25]....
        /*0334*/ 	.word	0x000025e0
        /*0338*/ 	.word	0x00000005
        /*033c*/ 	.word	0x00000000
        /*0340*/ 	.short	0x0101
        /*0342*/ 	.byte	0x3f
	.zero		1


	//   ....[26]....
        /*0344*/ 	.word	0x00004e70
        /*0348*/ 	.word	0x000000ff
        /*034c*/ 	.word	0x00030830
        /*0350*/ 	.short	0x010a
        /*0352*/ 	.byte	0x07
	.zero		1


	//   ....[27]....
        /*0354*/ 	.word	0x00004eb0
        /*0358*/ 	.word	0x000000ff
        /*035c*/ 	.word	0x00030830
        /*0360*/ 	.short	0x010a
        /*0362*/ 	.byte	0x07
	.zero		1


	//   ....[28]....
        /*0364*/ 	.word	0x00005970
        /*0368*/ 	.word	0x000000ff
        /*036c*/ 	.word	0x00030850
        /*0370*/ 	.short	0x010a
        /*0372*/ 	.byte	0x06
	.zero		1


	//   ....[29]....
        /*0374*/ 	.word	0x000059b0
        /*0378*/ 	.word	0x000000ff
        /*037c*/ 	.word	0x00030850
        /*0380*/ 	.short	0x010a
        /*0382*/ 	.byte	0x06
	.zero		1


	//   ....[30]....
        /*0384*/ 	.word	0x00006260
        /*0388*/ 	.word	0x00000078
        /*038c*/ 	.word	0x00000000
        /*0390*/ 	.short	0x0101
        /*0392*/ 	.byte	0x3f
	.zero		1


	//   ....[31]....
        /*0394*/ 	.word	0x00007ce0
        /*0398*/ 	.word	0x00000081
        /*039c*/ 	.word	0x00000000
        /*03a0*/ 	.short	0x0101
        /*03a2*/ 	.byte	0x3f
	.zero		1


	//   ....[32]....
        /*03a4*/ 	.word	0x000085e0
        /*03a8*/ 	.word	0x000000ff
        /*03ac*/ 	.word	0x00030830
        /*03b0*/ 	.short	0x010a
        /*03b2*/ 	.byte	0x06
	.zero		1


	//   ....[33]....
        /*03b4*/ 	.word	0x00008620
        /*03b8*/ 	.word	0x000000ff
        /*03bc*/ 	.word	0x00030830
        /*03c0*/ 	.short	0x010a
        /*03c2*/ 	.byte	0x06
	.zero		1


	//   ....[34]....
        /*03c4*/ 	.word	0x000090e0
        /*03c8*/ 	.word	0x000000ff
        /*03cc*/ 	.word	0x00030850
        /*03d0*/ 	.short	0x010a
        /*03d2*/ 	.byte	0x0a
	.zero		1


	//   ....[35]....
        /*03d4*/ 	.word	0x00009120
        /*03d8*/ 	.word	0x000000ff
        /*03dc*/ 	.word	0x00030850
        /*03e0*/ 	.short	0x010a
        /*03e2*/ 	.byte	0x0a
	.zero		1


	//   ....[36]....
        /*03e4*/ 	.word	0x0000a480
        /*03e8*/ 	.word	0x0000007d
        /*03ec*/ 	.word	0x00000000
        /*03f0*/ 	.short	0x0101
        /*03f2*/ 	.byte	0x3f
	.zero		1


	//   ....[37]....
        /*03f4*/ 	.word	0x0000a4d0
        /*03f8*/ 	.word	0x00000081
        /*03fc*/ 	.word	0x00000000
        /*0400*/ 	.short	0x0101
        /*0402*/ 	.byte	0x3f
	.zero		1


	//   ....[38]....
        /*0404*/ 	.word	0x0000aa70
        /*0408*/ 	.word	0x000000ff
        /*040c*/ 	.word	0x00030830
        /*0410*/ 	.short	0x010a
        /*0412*/ 	.byte	0x06
	.zero		1


	//   ....[39]....
        /*0414*/ 	.word	0x0000aab0
        /*0418*/ 	.word	0x000000ff
        /*041c*/ 	.word	0x00030830
        /*0420*/ 	.short	0x010a
        /*0422*/ 	.byte	0x06
	.zero		1


	//   ....[40]....
        /*0424*/ 	.word	0x0000b570
        /*0428*/ 	.word	0x000000ff
        /*042c*/ 	.word	0x00030850
        /*0430*/ 	.short	0x010a
        /*0432*/ 	.byte	0x0a
	.zero		1


	//   ....[41]....
        /*0434*/ 	.word	0x0000b5b0
        /*0438*/ 	.word	0x000000ff
        /*043c*/ 	.word	0x00030850
        /*0440*/ 	.short	0x010a
        /*0442*/ 	.byte	0x0a
	.zero		1


	//   ....[42]....
        /*0444*/ 	.word	0x0000be60
        /*0448*/ 	.word	0x0000007e
        /*044c*/ 	.word	0x00000000
        /*0450*/ 	.short	0x0101
        /*0452*/ 	.byte	0x3f
	.zero		1


	//   ....[43]....
        /*0454*/ 	.word	0x0000d910
        /*0458*/ 	.word	0x00000085
        /*045c*/ 	.word	0x00000000
        /*0460*/ 	.short	0x0101
        /*0462*/ 	.byte	0x3f
	.zero		1


	//   ....[44]....
        /*0464*/ 	.word	0x0000e510
        /*0468*/ 	.word	0x000000ff
        /*046c*/ 	.word	0x00030850
        /*0470*/ 	.short	0x010a
        /*0472*/ 	.byte	0x05
	.zero		1


	//   ....[45]....
        /*0474*/ 	.word	0x0000e550
        /*0478*/ 	.word	0x000000ff
        /*047c*/ 	.word	0x00030850
        /*0480*/ 	.short	0x010a
        /*0482*/ 	.byte	0x05
	.zero		1


	//   ....[46]....
        /*0484*/ 	.word	0x0000ea00
        /*0488*/ 	.word	0x00000004
        /*048c*/ 	.word	0x00000000
        /*0490*/ 	.short	0x0101
        /*0492*/ 	.byte	0x3f
	.zero		1


	//   ....[47]....
        /*0494*/ 	.word	0x0000fcc0
        /*0498*/ 	.word	0x000000ff
        /*049c*/ 	.word	0x00000000
        /*04a0*/ 	.short	0x0101
        /*04a2*/ 	.byte	0x05
	.zero		1


	//   ....[48]....
        /*04a4*/ 	.word	0x00011810
        /*04a8*/ 	.word	0x00000008
        /*04ac*/ 	.word	0x00030840
        /*04b0*/ 	.short	0x010a
        /*04b2*/ 	.byte	0x3f
	.zero		1


	//   ....[49]....
        /*04b4*/ 	.word	0x00011ca0
        /*04b8*/ 	.word	0x000000ff
        /*04bc*/ 	.word	0x00030820
        /*04c0*/ 	.short	0x010a
        /*04c2*/ 	.byte	0x26
	.zero		1


	//   ....[50]....
        /*04c4*/ 	.word	0x00011f80
        /*04c8*/ 	.word	0x00000003
        /*04cc*/ 	.word	0x00030840
        /*04d0*/ 	.short	0x010a
        /*04d2*/ 	.byte	0x3f
	.zero		1


	//   ....[51]....
        /*04d4*/ 	.word	0x000121f0
        /*04d8*/ 	.word	0x00000002
        /*04dc*/ 	.word	0x00000060
        /*04e0*/ 	.short	0x010a
        /*04e2*/ 	.byte	0x3f
	.zero		1


	//   ....[52]....
        /*04e4*/ 	.word	0x00012710
        /*04e8*/ 	.word	0x00000003
        /*04ec*/ 	.word	0x00030840
        /*04f0*/ 	.short	0x010a
        /*04f2*/ 	.byte	0x3f
	.zero		1


	//   ....[53]....
        /*04f4*/ 	.word	0x00012980
        /*04f8*/ 	.word	0x00000002
        /*04fc*/ 	.word	0x00000060
        /*0500*/ 	.short	0x010a
        /*0502*/ 	.byte	0x3f
	.zero		1


	//   ....[54]....
        /*0504*/ 	.word	0x00012dd0
        /*0508*/ 	.word	0x00000002
        /*050c*/ 	.word	0x00030840
        /*0510*/ 	.short	0x010a
        /*0512*/ 	.byte	0x3f
	.zero		1


	//   ....[55]....
        /*0514*/ 	.word	0x00013070
        /*0518*/ 	.word	0x00000002
        /*051c*/ 	.word	0x00000060
        /*0520*/ 	.short	0x010a
        /*0522*/ 	.byte	0x3f
	.zero		1


	//   ....[56]....
        /*0524*/ 	.word	0x00013480
        /*0528*/ 	.word	0x00000003
        /*052c*/ 	.word	0x00030860
        /*0530*/ 	.short	0x010a
        /*0532*/ 	.byte	0x3f
	.zero		1


	//   ....[57]....
        /*0534*/ 	.word	0x000138f0
        /*0538*/ 	.word	0x00000007
        /*053c*/ 	.word	0x00030820
        /*0540*/ 	.short	0x010a
        /*0542*/ 	.byte	0x3f
	.zero		1


	//   ....[58]....
        /*0544*/ 	.word	0x00013a60
        /*0548*/ 	.word	0x00000005
        /*054c*/ 	.word	0x00000000
        /*0550*/ 	.short	0x010a
        /*0552*/ 	.byte	0x3f
	.zero		1


	//   ....[59]....
        /*0554*/ 	.word	0x00013ad0
        /*0558*/ 	.word	0x00000003
        /*055c*/ 	.word	0x00000000
        /*0560*/ 	.short	0x010a
        /*0562*/ 	.byte	0x3f
	.zero		1


	//   ....[60]....
        /*0564*/ 	.word	0x00013b30
        /*0568*/ 	.word	0x00000005
        /*056c*/ 	.word	0x00000000
        /*0570*/ 	.short	0x010a
        /*0572*/ 	.byte	0x3f
	.zero		1


	//   ....[61]....
        /*0574*/ 	.word	0x00013b60
        /*0578*/ 	.word	0x00000003
        /*057c*/ 	.word	0x00000000
        /*0580*/ 	.short	0x010a
        /*0582*/ 	.byte	0x3f
	.zero		1


	//   ....[62]....
        /*0584*/ 	.word	0x00013bd0
        /*0588*/ 	.word	0x00000003
        /*058c*/ 	.word	0x00030800
        /*0590*/ 	.short	0x010a
        /*0592*/ 	.byte	0x3f
	.zero		1


	//   ....[63]....
        /*0594*/ 	.word	0x00013c20
        /*0598*/ 	.word	0x00000005
        /*059c*/ 	.word	0x00030830
        /*05a0*/ 	.short	0x010a
        /*05a2*/ 	.byte	0x3f
	.zero		1


	//   ....[64]....
        /*05a4*/ 	.word	0x00013c80
        /*05a8*/ 	.word	0x00000015
        /*05ac*/ 	.word	0x00030830
        /*05b0*/ 	.short	0x010a
        /*05b2*/ 	.byte	0x3f
	.zero		1


	//   ....[65]....
        /*05b4*/ 	.word	0x00013ce0
        /*05b8*/ 	.word	0x00000015
        /*05bc*/ 	.word	0x00030850
        /*05c0*/ 	.short	0x010a
        /*05c2*/ 	.byte	0x3f
	.zero		1


	//   ....[66]....
        /*05c4*/ 	.word	0x00013d40
        /*05c8*/ 	.word	0x00000004
        /*05cc*/ 	.word	0x00030830
        /*05d0*/ 	.short	0x010a
        /*05d2*/ 	.byte	0x3f
	.zero		1


	//   ....[67]....
        /*05d4*/ 	.word	0x00013da0
        /*05d8*/ 	.word	0x00000003
        /*05dc*/ 	.word	0x00030850
        /*05e0*/ 	.short	0x010a
        /*05e2*/ 	.byte	0x3f
	.zero		1


	//   ....[68]....
        /*05e4*/ 	.word	0x00013e00
        /*05e8*/ 	.word	0x00000004
        /*05ec*/ 	.word	0x00030830
        /*05f0*/ 	.short	0x010a
        /*05f2*/ 	.byte	0x3f
	.zero		1


	//   ....[69]....
        /*05f4*/ 	.word	0x00013e60
        /*05f8*/ 	.word	0x00000003
        /*05fc*/ 	.word	0x00030850
        /*0600*/ 	.short	0x010a
        /*0602*/ 	.byte	0x3f
	.zero		1


	//   ....[70]....
        /*0604*/ 	.word	0x00013ec0
        /*0608*/ 	.word	0x00000005
        /*060c*/ 	.word	0x00030850
        /*0610*/ 	.short	0x010a
        /*0612*/ 	.byte	0x3f
	.zero		1


	//   ....[71]....
        /*0614*/ 	.word	0x00014040
        /*0618*/ 	.word	0x00000008
        /*061c*/ 	.word	0x00030840
        /*0620*/ 	.short	0x010a
        /*0622*/ 	.byte	0x3f
	.zero		1


	//   ....[72]....
        /*0624*/ 	.word	0x000140a0
        /*0628*/ 	.word	0x00000008
        /*062c*/ 	.word	0x00030820
        /*0630*/ 	.short	0x010a
        /*0632*/ 	.byte	0x3f
	.zero		1


	//   ....[73]....
        /*0634*/ 	.word	0x000140f0
        /*0638*/ 	.word	0x00000003
        /*063c*/ 	.word	0x00030840
        /*0640*/ 	.short	0x010a
        /*0642*/ 	.byte	0x3f
	.zero		1


	//   ....[74]....
        /*0644*/ 	.word	0x00014140
        /*0648*/ 	.word	0x00000002
        /*064c*/ 	.word	0x00000060
        /*0650*/ 	.short	0x010a
        /*0652*/ 	.byte	0x3f
	.zero		1


	//   ....[75]....
        /*0654*/ 	.word	0x00014190
        /*0658*/ 	.word	0x00000003
        /*065c*/ 	.word	0x00030840
        /*0660*/ 	.short	0x010a
        /*0662*/ 	.byte	0x3f
	.zero		1


	//   ....[76]....
        /*0664*/ 	.word	0x000141e0
        /*0668*/ 	.word	0x00000002
        /*066c*/ 	.word	0x00000060
        /*0670*/ 	.short	0x010a
        /*0672*/ 	.byte	0x3f
	.zero		1


	//   ....[77]....
        /*0674*/ 	.word	0x00014230
        /*0678*/ 	.word	0x00000002
        /*067c*/ 	.word	0x00030840
        /*0680*/ 	.short	0x010a
        /*0682*/ 	.byte	0x3f
	.zero		1


	//   ....[78]....
        /*0684*/ 	.word	0x00014280
        /*0688*/ 	.word	0x00000002
        /*068c*/ 	.word	0x00000060
        /*0690*/ 	.short	0x010a
        /*0692*/ 	.byte	0x3f
	.zero		1


	//   ....[79]....
        /*0694*/ 	.word	0x000142d0
        /*0698*/ 	.word	0x00000003
        /*069c*/ 	.word	0x00030860
        /*06a0*/ 	.short	0x010a
        /*06a2*/ 	.byte	0x3f
	.zero		1


	//   ....[80]....
        /*06a4*/ 	.word	0x000143b0
        /*06a8*/ 	.word	0x00000007
        /*06ac*/ 	.word	0x00030820
        /*06b0*/ 	.short	0x010a
        /*06b2*/ 	.byte	0x3f
	.zero		1


	//   ....[81]....
        /*06b4*/ 	.word	0x00014400
        /*06b8*/ 	.word	0x00000005
        /*06bc*/ 	.word	0x00000000
        /*06c0*/ 	.short	0x010a
        /*06c2*/ 	.byte	0x3f
	.zero		1


	//   ....[82]....
        /*06c4*/ 	.word	0x00014450
        /*06c8*/ 	.word	0x00000003
        /*06cc*/ 	.word	0x00000000
        /*06d0*/ 	.short	0x010a
        /*06d2*/ 	.byte	0x3f
	.zero		1


	//   ....[83]....
        /*06d4*/ 	.word	0x000144a0
        /*06d8*/ 	.word	0x00000005
        /*06dc*/ 	.word	0x00000000
        /*06e0*/ 	.short	0x010a
        /*06e2*/ 	.byte	0x3f
	.zero		1


	//----- nvinfo : EIATTR_NUM_MBARRIERS
	.align		4
.L_215:
        /*06e4*/ 	.byte	0x03, 0x38
        /*06e6*/ 	.short	0x0016


	//----- nvinfo : EIATTR_EXIT_INSTR_OFFSETS
	.align		4
        /*06e8*/ 	.byte	0x04, 0x1c
        /*06ea*/ 	.short	(.L_217 - .L_216)


	//   ....[0]....
.L_216:
        /*06ec*/ 	.word	0x00000a40


	//   ....[1]....
        /*06f0*/ 	.word	0x00010650


	//   ....[2]....
        /*06f4*/ 	.word	0x000106b0


	//   ....[3]....
        /*06f8*/ 	.word	0x00013960


	//   ....[4]....
        /*06fc*/ 	.word	0x00013bb0


	//----- nvinfo : EIATTR_MAX_THREADS
	.align		4
.L_217:
        /*0700*/ 	.byte	0x04, 0x05
        /*0702*/ 	.short	(.L_219 - .L_218)
.L_218:
        /*0704*/ 	.word	0x00000180
        /*0708*/ 	.word	0x00000001
        /*070c*/ 	.word	0x00000001


	//----- nvinfo : EIATTR_CRS_STACK_SIZE
	.align		4
.L_219:
        /*0710*/ 	.byte	0x04, 0x1e
        /*0712*/ 	.short	(.L_221 - .L_220)
.L_220:
        /*0714*/ 	.word	0x00000000


	//----- nvinfo : EIATTR_CBANK_PARAM_SIZE
	.align		4
.L_221:
        /*0718*/ 	.byte	0x03, 0x19
        /*071a*/ 	.short	0x0bf0


	//----- nvinfo : EIATTR_PARAM_CBANK
	.align		4
        /*071c*/ 	.byte	0x04, 0x0a
        /*071e*/ 	.short	(.L_223 - .L_222)
	.align		4
.L_222:
        /*0720*/ 	.word	index@(.nv.constant0._ZN7cutlass13device_kernelIN5flash11enable_sm90INS1_16FlashAttnFwdSm90INS1_25CollectiveMainloopFwdSm90ILi2EN4cute5tupleIJNS5_1CILi1EEES8_S8_EEENS6_IJNS7_ILi128EEENS7_ILi96EEENS7_ILi192EEEEEELi192ENS_10bfloat16_tEfNS_4arch4Sm90ELb0ELb1ELb1ELb0ELb0ELb0ELb0ELb1ELb1ELb0ELb0ELb0EEENS1_21CollectiveEpilogueFwdINS6_IJSA_SC_SB_EEES9_SE_SG_Li256ELb0ELb0ELb0ELb0EEENS1_30DynamicPersistentTileSchedulerILi256ELi32ELb0ELb0ELb1EEEEEEEEEvNT_6ParamsE)
        /*0724*/ 	.short	0x0210
        /*0726*/ 	.short	0x0bf0


	//----- nvinfo : EIATTR_SW_WAR
	.align		4
.L_223:
        /*0728*/ 	.byte	0x04, 0x36
        /*072a*/ 	.short	(.L_225 - .L_224)
.L_224:
        /*072c*/ 	.word	0x00000008
.L_225:


//--------------------- .nv.info._ZN7cutlass13device_kernelIN5flash11enable_sm90INS1_16FlashAttnFwdSm90INS1_25CollectiveMainloopFwdSm90ILi2EN4cute5tupleIJNS5_1CILi1EEES8_S8_EEENS6_IJNS7_ILi128EEENS7_ILi96EEENS7_ILi192EEEEEELi192ENS_10bfloat16_tEfNS_4arch4Sm90ELb0ELb1ELb1ELb1ELb0ELb0ELb0ELb1ELb1ELb0ELb0ELb0EEENS1_21CollectiveEpilogueFwdINS6_IJSA_SC_SB_EEES9_SE_SG_Li256ELb1ELb0ELb0ELb0EEENS1_36VarlenDynamicPersistentTileSchedulerILi128ELi96ELi256ELi32ELb0ELb0ELb1ELb1ELb0ELb1EEEEEEEEEvNT_6ParamsE --------------------------
	.section	.nv.info._ZN7cutlass13device_kernelIN5flash11enable_sm90INS1_16FlashAttnFwdSm90INS1_25CollectiveMainloopFwdSm90ILi2EN4cute5tupleIJNS5_1CILi1EEES8_S8_EEENS6_IJNS7_ILi128EEENS7_ILi96EEENS7_ILi192EEEEEELi192ENS_10bfloat16_tEfNS_4arch4Sm90ELb0ELb1ELb1ELb1ELb0ELb0ELb0ELb1ELb1ELb0ELb0ELb0EEENS1_21CollectiveEpilogueFwdINS6_IJSA_SC_SB_EEES9_SE_SG_Li256ELb1ELb0ELb0ELb0EEENS1_36VarlenDynamicPersistentTileSchedulerILi128ELi96ELi256ELi32ELb0ELb0ELb1ELb1ELb0ELb1EEEEEEEEEvNT_6ParamsE,"",@"SHT_CUDA_INFO"
	.sectionflags	@""
	.align	4


	//----- nvinfo : EIATTR_CUDA_API_VERSION
	.align		4
        /*0000*/ 	.byte	0x04, 0x37
        /*0002*/ 	.short	(.L_227 - .L_226)
.L_226:
        /*0004*/ 	.word	0x00000082


	//----- nvinfo : EIATTR_KPARAM_INFO
	.align		4
.L_227:
        /*0008*/ 	.byte	0x04, 0x17
        /*000a*/ 	.short	(.L_229 - .L_228)
.L_228:
        /*000c*/ 	.word	0x00000000
        /*0010*/ 	.short	0x0000
        /*0012*/ 	.short	0x0070
        /*0014*/ 	.byte	0x00, 0xf0, 0x01, 0x28


	//----- nvinfo : EIATTR_SPARSE_MMA_MASK
	.align		4
.L_229:
        /*0018*/ 	.byte	0x03, 0x50
        /*001a*/ 	.short	0x0000


	//----- nvinfo : EIATTR_MAXREG_COUNT
	.align		4
        /*001c*/ 	.byte	0x03, 0x1b
        /*001e*/ 	.short	0x00a8


	//----- nvinfo : EIATTR_NUM_BARRIERS
	.align		4
        /*0020*/ 	.byte	0x02, 0x4c
        /*0022*/ 	.byte	0x09
	.zero		1


	//----- nvinfo : EIATTR_EXTERNS
	.align		4
        /*0024*/ 	.byte	0x04, 0x0f
        /*0026*/ 	.short	(.L_231 - .L_230)


	//   ....[0]....
	.align		4
.L_230:
        /*0028*/ 	.word	index@(__assertfail)


	//----- nvinfo : EIATTR_ANNOTATIONS
	.align		4
.L_231:
        /*002c*/ 	.byte	0x04, 0x55
        /*002e*/ 	.short	(.L_233 - .L_232)


	//   ....[0]....
.L_232:
        /* <DEDUP_REMOVED lines=34> */


	//----- nvinfo : EIATTR_MERCURY_ISA_VERSION
	.align		4
.L_233:
        /*0240*/ 	.byte	0x03, 0x5f
        /*0242*/ 	.short	0x0101


	//----- nvinfo : EIATTR_UNUSED_LOAD_BYTE_OFFSET
	.align		4
        /*0244*/ 	.byte	0x04, 0x44
        /*0246*/ 	.short	(.L_235 - .L_234)


	//   ....[0]....
.L_234:
        /*0248*/ 	.word	0x00000a40
        /*024c*/ 	.word	0x0000fff0


	//   ....[1]....
        /*0250*/ 	.word	0x0000f070
        /*0254*/ 	.word	0x0000fff0


	//----- nvinfo : EIATTR_INT_WARP_WIDE_INSTR_OFFSETS
	.align		4
.L_235:
        /*0258*/ 	.byte	0x04, 0x31
        /*025a*/ 	.short	(.L_237 - .L_236)


	//   ....[0]....
.L_236:
        /*025c*/ 	.word	0x00000160


	//   ....[1]....
        /*0260*/ 	.word	0x000001a0


	//   ....[2]....
        /*0264*/ 	.word	0x00000210


	//   ....[3]....
        /*0268*/ 	.word	0x00012be0


	//   ....[4]....
        /*026c*/ 	.word	0x00012c80


	//   ....[5]....
        /*0270*/ 	.word	0x00013190


	//   ....[6]....
        /*0274*/ 	.word	0x00013210


	//   ....[7]....
        /*0278*/ 	.word	0x00013320


	//   ....[8]....
        /*027c*/ 	.word	0x00013410


	//   ....[9]....
        /*0280*/ 	.word	0x00015870


	//   ....[10]....
        /*0284*/ 	.word	0x00015910


	//----- nvinfo : EIATTR_COOP_GROUP_MASK_REGIDS
	.align		4
.L_237:
        /*0288*/ 	.byte	0x04, 0x29
        /*028a*/ 	.short	(.L_239 - .L_238)


	//   ....[0]....
.L_238:
        /*028c*/ 	.word	0xffffffff


	//   ....[1]....
        /*0290*/ 	.word	0xffffffff


	//   ....[2]....
        /*0294*/ 	.word	0xffffffff


	//   ....[3]....
        /*0298*/ 	.word	0xffffffff


	//   ....[4]....
        /*029c*/ 	.word	0xffffffff


	//   ....[5]....
        /*02a0*/ 	.word	0xffffffff


	//   ....[6]....
        /*02a4*/ 	.word	0xffffffff


	//   ....[7]....
        /*02a8*/ 	.word	0xffffffff


	//   ....[8]....
        /*02ac*/ 	.word	0xffffffff


	//   ....[9]....
        /*02b0*/ 	.word	0xffffffff


	//   ....[10]....
        /*02b4*/ 	.word	0xffffffff


	//   ....[11]....
        /*02b8*/ 	.word	0xffffffff


	//   ....[12]....
        /*02bc*/ 	.word	0xffffffff


	//   ....[13]....
        /*02c0*/ 	.word	0xffffffff


	//   ....[14]....
        /*02c4*/ 	.word	0xffffffff


	//   ....[15]....
        /*02c8*/ 	.word	0xffffffff


	//   ....[16]....
        /*02cc*/ 	.word	0xffffffff


	//   ....[17]....
        /*02d0*/ 	.word	0xffffffff


	//   ....[18]....
        /*02d4*/ 	.word	0xffffffff


	//   ....[19]....
        /*02d8*/ 	.word	0xffffffff


	//   ....[20]....
        /*02dc*/ 	.word	0xffffffff


	//   ....[21]....
        /*02e0*/ 	.word	0xffffffff


	//   ....[22]....
        /*02e4*/ 	.word	0xffffffff


	//   ....[23]....
        /*02e8*/ 	.word	0xffffffff


	//   ....[24]....
        /*02ec*/ 	.word	0xffffffff


	//   ....[25]....
        /*02f0*/ 	.word	0xffffffff


	//   ....[26]....
        /*02f4*/ 	.word	0xffffffff


	//   ....[27]....
        /*02f8*/ 	.word	0xffffffff


	//   ....[28]....
        /*02fc*/ 	.word	0xffffffff


	//   ....[29]....
        /*0300*/ 	.word	0xffffffff


	//   ....[30]....
        /*0304*/ 	.word	0xffffffff


	//   ....[31]....
        /*0308*/ 	.word	0xffffffff


	//   ....[32]....
        /*030c*/ 	.word	0xffffffff


	//   ....[33]....
        /*0310*/ 	.word	0xffffffff


	//   ....[34]....
        /*0314*/ 	.word	0xffffffff


	//   ....[35]....
        /*0318*/ 	.word	0xffffffff


	//   ....[36]....
        /*031c*/ 	.word	0xffffffff


	//   ....[37]....
        /*0320*/ 	.word	0xffffffff


	//   ....[38]....
        /*0324*/ 	.word	0xffffffff


	//   ....[39]....
        /*0328*/ 	.word	0xffffffff


	//   ....[40]....
        /*032c*/ 	.word	0xffffffff


	//   ....[41]....
        /*0330*/ 	.word	0xffffffff


	//   ....[42]....
        /*0334*/ 	.word	0xffffffff


	//   ....[43]....
        /*0338*/ 	.word	0xffffffff


	//   ....[44]....
        /*033c*/ 	.word	0xffffffff


	//   ....[45]....
        /*0340*/ 	.word	0xffffffff


	//   ....[46]....
        /*0344*/ 	.word	0xffffffff


	//   ....[47]....
        /*0348*/ 	.word	0xffffffff


	//   ....[48]....
        /*034c*/ 	.word	0xffffffff


	//   ....[49]....
        /*0350*/ 	.word	0xffffffff


	//   ....[50]....
        /*0354*/ 	.word	0xffffffff


	//   ....[51]....
        /*0358*/ 	.word	0xffffffff


	//   ....[52]....
        /*035c*/ 	.word	0xffffffff


	//   ....[53]....
        /*0360*/ 	.word	0xffffffff


	//   ....[54]....
        /*0364*/ 	.word	0xffffffff


	//   ....[55]....
        /*0368*/ 	.word	0xffffffff


	//   ....[56]....
        /*036c*/ 	.word	0xffffffff


	//   ....[57]....
        /*0370*/ 	.word	0xffffffff


	//   ....[58]....
        /*0374*/ 	.word	0xffffffff


	//   ....[59]....
        /*0378*/ 	.word	0xffffffff


	//   ....[60]....
        /*037c*/ 	.word	0xffffffff


	//   ....[61]....
        /*0380*/ 	.word	0xffffffff


	//   ....[62]....
        /*0384*/ 	.word	0x0500000f


	//   ....[63]....
        /*0388*/ 	.word	0x0500000f


	//   ....[64]....
        /*038c*/ 	.word	0x0500000f


	//   ....[65]....
        /*0390*/ 	.word	0x0500000f


	//   ....[66]....
        /*0394*/ 	.word	0x0500000f


	//   ....[67]....
        /*0398*/ 	.word	0x0500000f


	//   ....[68]....
        /*039c*/ 	.word	0x0500000f


	//   ....[69]....
        /*03a0*/ 	.word	0x0500000f


	//   ....[70]....
        /*03a4*/ 	.word	0x0500000f


	//   ....[71]....
        /*03a8*/ 	.word	0x0500000f


	//   ....[72]....
        /*03ac*/ 	.word	0x0500000f


	//   ....[73]....
        /*03b0*/ 	.word	0x0500000f


	//   ....[74]....
        /*03b4*/ 	.word	0x0500000f


	//   ....[75]....
        /*03b8*/ 	.word	0x0500000f


	//   ....[76]....
        /*03bc*/ 	.word	0x0500000f


	//   ....[77]....
        /*03c0*/ 	.word	0x0500000f


	//   ....[78]....
        /*03c4*/ 	.word	0x0500000f


	//   ....[79]....
        /*03c8*/ 	.word	0x0500000f


	//   ....[80]....
        /*03cc*/ 	.word	0x0500000f


	//----- nvinfo : EIATTR_COOP_GROUP_INSTR_OFFSETS
	.align		4
.L_239:
        /*03d0*/ 	.byte	0x04, 0x28
        /*03d2*/ 	.short	(.L_241 - .L_240)


	//   ....[0]....
.L_240:
        /*03d4*/ 	.word	0x00000060


	//   ....[1]....
        /*03d8*/ 	.word	0x00000170


	//   ....[2]....
        /*03dc*/ 	.word	0x000001c0


	//   ....[3]....
        /*03e0*/ 	.word	0x000003f0


	//   ....[4]....
        /*03e4*/ 	.word	0x00000550


	//   ....[5]....
        /*03e8*/ 	.word	0x00000670


	//   ....[6]....
        /*03ec*/ 	.word	0x000007d0


	//   ....[7]....
        /*03f0*/ 	.word	0x00001900


	//   ....[8]....
        /*03f4*/ 	.word	0x000038c0


	//   ....[9]....
        /*03f8*/ 	.word	0x000039c0


	//   ....[10]....
        /*03fc*/ 	.word	0x00003ee0


	//   ....[11]....
        /*0400*/ 	.word	0x00003f70


	//   ....[12]....
        /*0404*/ 	.word	0x00007220


	//   ....[13]....
        /*0408*/ 	.word	0x00007330


	//   ....[14]....
        /*040c*/ 	.word	0x00007920


	//   ....[15]....
        /*0410*/ 	.word	0x000079a0


	//   ....[16]....
        /*0414*/ 	.word	0x00009bf0


	//   ....[17]....
        /*0418*/ 	.word	0x00009c10


	//   ....[18]....
        /*041c*/ 	.word	0x00009f40


	//   ....[19]....
        /*0420*/ 	.word	0x00009fa0


	//   ....[20]....
        /*0424*/ 	.word	0x0000ce00


	//   ....[21]....
        /*0428*/ 	.word	0x0000cf20


	//   ....[22]....
        /*042c*/ 	.word	0x0000d510


	//   ....[23]....
        /*0430*/ 	.word	0x0000d590


	//   ....[24]....
        /*0434*/ 	.word	0x0000e5a0


	//   ....[25]....
        /*0438*/ 	.word	0x0000e5e0


	//   ....[26]....
        /*043c*/ 	.word	0x0000e6e0


	//   ....[27]....
        /*0440*/ 	.word	0x0000e700


	//   ....[28]....
        /*0444*/ 	.word	0x000116d0


	//   ....[29]....
        /*0448*/ 	.word	0x00011870


	//   ....[30]....
        /*044c*/ 	.word	0x000118a0


	//   ....[31]....
        /*0450*/ 	.word	0x000118d0


	//   ....[32]....
        /*0454*/ 	.word	0x00011910


	//   ....[33]....
        /*0458*/ 	.word	0x00011960


	//   ....[34]....
        /*045c*/ 	.word	0x000119c0


	//   ....[35]....
        /*0460*/ 	.word	0x00011bb0


	//   ....[36]....
        /*0464*/ 	.word	0x00011c10


	//   ....[37]....
        /*0468*/ 	.word	0x00011c50


	//   ....[38]....
        /*046c*/ 	.word	0x00011c90


	//   ....[39]....
        /*0470*/ 	.word	0x00011cc0


	//   ....[40]....
        /*0474*/ 	.word	0x00011cf0


	//   ....[41]....
        /*0478*/ 	.word	0x00011d90


	//   ....[42]....
        /*047c*/ 	.word	0x00011df0


	//   ....[43]....
        /*0480*/ 	.word	0x00011e80


	//   ....[44]....
        /*0484*/ 	.word	0x00015d80


	//   ....[45]....
        /*0488*/ 	.word	0x00015d90


	//   ....[46]....
        /*048c*/ 	.word	0x00015eb0


	//   ....[47]....
        /*0490*/ 	.word	0x00015f10


	//   ....[48]....
        /*0494*/ 	.word	0x00015f50


	//   ....[49]....
        /*0498*/ 	.word	0x00015f90


	//   ....[50]....
        /*049c*/ 	.word	0x00015fc0


	//   ....[51]....
        /*04a0*/ 	.word	0x00015ff0


	//   ....[52]....
        /*04a4*/ 	.word	0x00016190


	//   ....[53]....
        /*04a8*/ 	.word	0x000161f0


	//   ....[54]....
        /*04ac*/ 	.word	0x00016230


	//   ....[55]....
        /*04b0*/ 	.word	0x00016270


	//   ....[56]....
        /*04b4*/ 	.word	0x000162a0


	//   ....[57]....
        /*04b8*/ 	.word	0x000162d0


	//   ....[58]....
        /*04bc*/ 	.word	0x00016390


	//   ....[59]....
        /*04c0*/ 	.word	0x000163b0


	//   ....[60]....
        /*04c4*/ 	.word	0x00016420


	//   ....[61]....
        /*04c8*/ 	.word	0x00016ac0


	//   ....[62]....
        /*04cc*/ 	.word	0x00017170


	//   ....[63]....
        /*04d0*/ 	.word	0x00017590


	//   ....[64]....
        /*04d4*/ 	.word	0x00017620


	//   ....[65]....
        /*04d8*/ 	.word	0x000176c0


	//   ....[66]....
        /*04dc*/ 	.word	0x00017770


	//   ....[67]....
        /*04e0*/ 	.word	0x000177f0


	//   ....[68]....
        /*04e4*/ 	.word	0x00017870


	//   ....[69]....
        /*04e8*/ 	.word	0x000178f0


	//   ....[70]....
        /*04ec*/ 	.word	0x00017970


	//   ....[71]....
        /*04f0*/ 	.word	0x00017a00


	//   ....[72]....
        /*04f4*/ 	.word	0x00017ab0


	//   ....[73]....
        /*04f8*/ 	.word	0x00017b30


	//   ....[74]....
        /*04fc*/ 	.word	0x00017bb0


	//   ....[75]....
        /*0500*/ 	.word	0x00017c30


	//   ....[76]....
        /*0504*/ 	.word	0x00017cb0


	//   ....[77]....
        /*0508*/ 	.word	0x00017d20


	//   ....[78]....
        /*050c*/ 	.word	0x00017dc0


	//   ....[79]....
        /*0510*/ 	.word	0x00017e50


	//   ....[80]....
        /*0514*/ 	.word	0x00017f80


	//----- nvinfo : EIATTR_REG_RECONFIG
	.align		4
.L_241:
        /*0518*/ 	.byte	0x01, 0x54
	.zero		2


	//----- nvinfo : EIATTR_SYSCALL_OFFSETS
	.align		4
        /*051c*/ 	.byte	0x04, 0x46
        /*051e*/ 	.short	(.L_243 - .L_242)


	//   ....[0]....
.L_242:
        /*0520*/ 	.word	0x00001ae0


	//   ....[1]....
        /*0524*/ 	.word	0x00012e10


	//   ....[2]....
        /*0528*/ 	.word	0x00012f50


	//   ....[3]....
        /*052c*/ 	.word	0x00013050


	//----- nvinfo : EIATTR_MBARRIER_INSTR_OFFSETS
	.align		4
.L_243:
        /*0530*/ 	.byte	0x04, 0x39
        /*0532*/ 	.short	(.L_245 - .L_244)


	//   ....[0]....
.L_244:
        /*0534*/ 	.word	0x000002a0
        /*0538*/ 	.word	0x000000ff
        /*053c*/ 	.word	0x00030800
        /*0540*/ 	.short	0x0100
        /*0542*/ 	.byte	0x08
	.zero		1


	//   ....[1]....
        /*0544*/ 	.word	0x000002b0
        /*0548*/ 	.word	0x000000ff
        /*054c*/ 	.word	0x00030820
        /*0550*/ 	.short	0x0100
        /*0552*/ 	.byte	0x08
	.zero		1


	//   ....[2]....
        /*0554*/ 	.word	0x000003a0
        /*0558*/ 	.word	0x000000ff
        /*055c*/ 	.word	0x00030830
        /*0560*/ 	.short	0x0100
        /*0562*/ 	.byte	0x08
	.zero		1


	//   ....[3]....
        /*0564*/ 	.word	0x000003b0
        /*0568*/ 	.word	0x000000ff
        /*056c*/ 	.word	0x00030840
        /*0570*/ 	.short	0x0100
        /*0572*/ 	.byte	0x08
	.zero		1


	//   ....[4]....
        /*0574*/ 	.word	0x000003c0
        /*0578*/ 	.word	0x000000ff
        /*057c*/ 	.word	0x00030838
        /*0580*/ 	.short	0x0100
        /*0582*/ 	.byte	0x08
	.zero		1


	//   ....[5]....
        /*0584*/ 	.word	0x000003d0
        /*0588*/ 	.word	0x000000ff
        /*058c*/ 	.word	0x00030848
        /*0590*/ 	.short	0x0100
        /*0592*/ 	.byte	0x08
	.zero		1


	//   ....[6]....
        /*0594*/ 	.word	0x00000500
        /*0598*/ 	.word	0x000000ff
        /*059c*/ 	.word	0x00030850
        /*05a0*/ 	.short	0x0100
        /*05a2*/ 	.byte	0x08
	.zero		1


	//   ....[7]....
        /*05a4*/ 	.word	0x00000510
        /*05a8*/ 	.word	0x000000ff
        /*05ac*/ 	.word	0x00030860
        /*05b0*/ 	.short	0x0100
        /*05b2*/ 	.byte	0x08
	.zero		1


	//   ....[8]....
        /*05b4*/ 	.word	0x00000520
        /*05b8*/ 	.word	0x000000ff
        /*05bc*/ 	.word	0x00030858
        /*05c0*/ 	.short	0x0100
        /*05c2*/ 	.byte	0x08
	.zero		1


	//   ....[9]....
        /*05c4*/ 	.word	0x00000530
        /*05c8*/ 	.word	0x000000ff
        /*05cc*/ 	.word	0x00030868
        /*05d0*/ 	.short	0x0100
        /*05d2*/ 	.byte	0x08
	.zero		1


	//   ....[10]....
        /*05d4*/ 	.word	0x00000620
        /*05d8*/ 	.word	0x000000ff
        /*05dc*/ 	.word	0x00030870
        /*05e0*/ 	.short	0x0100
        /*05e2*/ 	.byte	0x06
	.zero		1


	//   ....[11]....
        /*05e4*/ 	.word	0x00000630
        /*05e8*/ 	.word	0x000000ff
        /*05ec*/ 	.word	0x00030880
        /*05f0*/ 	.short	0x0100
        /*05f2*/ 	.byte	0x06
	.zero		1


	//   ....[12]....
        /*05f4*/ 	.word	0x00000640
        /*05f8*/ 	.word	0x000000ff
        /*05fc*/ 	.word	0x00030878
        /*0600*/ 	.short	0x0100
        /*0602*/ 	.byte	0x06
	.zero		1


	//   ....[13]....
        /*0604*/ 	.word	0x00000650
        /*0608*/ 	.word	0x000000ff
        /*060c*/ 	.word	0x00030888
        /*0610*/ 	.short	0x0100
        /*0612*/ 	.byte	0x06
	.zero		1


	//   ....[14]....
        /*0614*/ 	.word	0x00000780
        /*0618*/ 	.word	0x000000ff
        /*061c*/ 	.word	0x00030890
        /*0620*/ 	.short	0x0100
        /*0622*/ 	.byte	0x08
	.zero		1


	//   ....[15]....
        /*0624*/ 	.word	0x00000790
        /*0628*/ 	.word	0x000000ff
        /*062c*/ 	.word	0x000308a0
        /*0630*/ 	.short	0x0100
        /*0632*/ 	.byte	0x08
	.zero		1


	//   ....[16]....
        /*0634*/ 	.word	0x000007a0
        /*0638*/ 	.word	0x000000ff
        /*063c*/ 	.word	0x00030898
        /*0640*/ 	.short	0x0100
        /*0642*/ 	.byte	0x08
	.zero		1


	//   ....[17]....
        /*0644*/ 	.word	0x000007b0
        /*0648*/ 	.word	0x000000ff
        /*064c*/ 	.word	0x000308a8
        /*0650*/ 	.short	0x0100
        /*0652*/ 	.byte	0x08
	.zero		1


	//   ....[18]....
        /*0654*/ 	.word	0x000008e0
        /*0658*/ 	.word	0x000000ff
        /*065c*/ 	.word	0x000308b0
        /*0660*/ 	.short	0x0100
        /*0662*/ 	.byte	0x08
	.zero		1


	//   ....[19]....
        /*0664*/ 	.word	0x000008f0
        /*0668*/ 	.word	0x000000ff
        /*066c*/ 	.word	0x000308c0
        /*0670*/ 	.short	0x0100
        /*0672*/ 	.byte	0x08
	.zero		1


	//   ....[20]....
        /*0674*/ 	.word	0x00000900
        /*0678*/ 	.word	0x000000ff
        /*067c*/ 	.word	0x000308b8
        /*0680*/ 	.short	0x0100
        /*0682*/ 	.byte	0x08
	.zero		1


	//   ....[21]....
        /*0684*/ 	.word	0x00000910
        /*0688*/ 	.word	0x000000ff
        /*068c*/ 	.word	0x000308c8
        /*0690*/ 	.short	0x0100
        /*0692*/ 	.byte	0x08
	.zero		1


	//   ....[22]....
        /*0694*/ 	.word	0x00001b80
        /*0698*/ 	.word	0x000000ff
        /*069c*/ 	.word	0x00030800
        /*06a0*/ 	.short	0x010a
        /*06a2*/ 	.byte	0x27
	.zero		1


	//   ....[23]....
        /*06a4*/ 	.word	0x00001c00
        /*06a8*/ 	.word	0x00000005
        /*06ac*/ 	.word	0x00030830
        /*06b0*/ 	.short	0x010a
        /*06b2*/ 	.byte	0x3f
	.zero		1


	//   ....[24]....
        /*06b4*/ 	.word	0x00001ca0
        /*06b8*/ 	.word	0x00000005
        /*06bc*/ 	.word	0x00030830
        /*06c0*/ 	.short	0x010a
        /*06c2*/ 	.byte	0x3f
	.zero		1


	//   ....[25]....
        /*06c4*/ 	.word	0x00002620
        /*06c8*/ 	.word	0x00000004
        /*06cc*/ 	.word	0x00000000
        /*06d0*/ 	.short	0x0101
        /*06d2*/ 	.byte	0x3f
	.zero		1


	//   ....[26]....
        /*06d4*/ 	.word	0x00004e80
        /*06d8*/ 	.word	0x000000ff
        /*06dc*/ 	.word	0x00030830
        /*06e0*/ 	.short	0x010a
        /*06e2*/ 	.byte	0x06
	.zero		1


	//   ....[27]....
        /*06e4*/ 	.word	0x00004ec0
        /*06e8*/ 	.word	0x000000ff
        /*06ec*/ 	.word	0x00030830
        /*06f0*/ 	.short	0x010a
        /*06f2*/ 	.byte	0x06
	.zero		1


	//   ....[28]....
        /*06f4*/ 	.word	0x00005980
        /*06f8*/ 	.word	0x000000ff
        /*06fc*/ 	.word	0x00030850
        /*0700*/ 	.short	0x010a
        /*0702*/ 	.byte	0x0e
	.zero		1


	//   ....[29]....
        /*0704*/ 	.word	0x000059c0
        /*0708*/ 	.word	0x000000ff
        /*070c*/ 	.word	0x00030850
        /*0710*/ 	.short	0x010a
        /*0712*/ 	.byte	0x0e
	.zero		1


	//   ....[30]....
        /*0714*/ 	.word	0x000062d0
        /*0718*/ 	.word	0x00000078
        /*071c*/ 	.word	0x00000000
        /*0720*/ 	.short	0x0101
        /*0722*/ 	.byte	0x3f
	.zero		1


	//   ....[31]....
        /*0724*/ 	.word	0x00007df0
        /*0728*/ 	.word	0x00000087
        /*072c*/ 	.word	0x00000000
        /*0730*/ 	.short	0x0101
        /*0732*/ 	.byte	0x3f
	.zero		1


	//   ....[32]....
        /*0734*/ 	.word	0x000085f0
        /*0738*/ 	.word	0x000000ff
        /*073c*/ 	.word	0x00030830
        /*0740*/ 	.short	0x010a
        /*0742*/ 	.byte	0x06
	.zero		1


	//   ....[33]....
        /*0744*/ 	.word	0x00008630
        /*0748*/ 	.word	0x000000ff
        /*074c*/ 	.word	0x00030830
        /*0750*/ 	.short	0x010a
        /*0752*/ 	.byte	0x06
	.zero		1


	//   ....[34]....
        /*0754*/ 	.word	0x000090f0
        /*0758*/ 	.word	0x000000ff
        /*075c*/ 	.word	0x00030850
        /*0760*/ 	.short	0x010a
        /*0762*/ 	.byte	0x07
	.zero		1


	//   ....[35]....
        /*0764*/ 	.word	0x00009130
        /*0768*/ 	.word	0x000000ff
        /*076c*/ 	.word	0x00030850
        /*0770*/ 	.short	0x010a
        /*0772*/ 	.byte	0x07
	.zero		1


	//   ....[36]....
        /*0774*/ 	.word	0x0000a420
        /*0778*/ 	.word	0x0000007b
        /*077c*/ 	.word	0x00000000
        /*0780*/ 	.short	0x0101
        /*0782*/ 	.byte	0x3f
	.zero		1


	//   ....[37]....
        /*0784*/ 	.word	0x0000a460
        /*0788*/ 	.word	0x0000007d
        /*078c*/ 	.word	0x00000000
        /*0790*/ 	.short	0x0101
        /*0792*/ 	.byte	0x3f
	.zero		1


	//   ....[38]....
        /*0794*/ 	.word	0x0000aa90
        /*0798*/ 	.word	0x000000ff
        /*079c*/ 	.word	0x00030830
        /*07a0*/ 	.short	0x010a
        /*07a2*/ 	.byte	0x06
	.zero		1


	//   ....[39]....
        /*07a4*/ 	.word	0x0000aad0
        /*07a8*/ 	.word	0x000000ff
        /*07ac*/ 	.word	0x00030830
        /*07b0*/ 	.short	0x010a
        /*07b2*/ 	.byte	0x06
	.zero		1


	//   ....[40]....
        /*07b4*/ 	.word	0x0000b590
        /*07b8*/ 	.word	0x000000ff
        /*07bc*/ 	.word	0x00030850
        /*07c0*/ 	.short	0x010a
        /*07c2*/ 	.byte	0x07
	.zero		1


	//   ....[41]....
        /*07c4*/ 	.word	0x0000b5d0
        /*07c8*/ 	.word	0x000000ff
        /*07cc*/ 	.word	0x00030850
        /*07d0*/ 	.short	0x010a
        /*07d2*/ 	.byte	0x07
	.zero		1


	//   ....[42]....
        /*07d4*/ 	.word	0x0000bf00
        /*07d8*/ 	.word	0x00000002
        /*07dc*/ 	.word	0x00000000
        /*07e0*/ 	.short	0x0101
        /*07e2*/ 	.byte	0x3f
	.zero		1


	//   ....[43]....
        /*07e4*/ 	.word	0x0000d850
        /*07e8*/ 	.word	0x00000081
        /*07ec*/ 	.word	0x00000000
        /*07f0*/ 	.short	0x0101
        /*07f2*/ 	.byte	0x3f
	.zero		1


	//   ....[44]....
        /*07f4*/ 	.word	0x0000e510
        /*07f8*/ 	.word	0x000000ff
        /*07fc*/ 	.word	0x00030850
        /*0800*/ 	.short	0x010a
        /*0802*/ 	.byte	0x05
	.zero		1


	//   ....[45]....
        /*0804*/ 	.word	0x0000e550
        /*0808*/ 	.word	0x000000ff
        /*080c*/ 	.word	0x00030850
        /*0810*/ 	.short	0x010a
        /*0812*/ 	.byte	0x05
	.zero		1


	//   ....[46]....
        /*0814*/ 	.word	0x0000ea10
        /*0818*/ 	.word	0x00000009
        /*081c*/ 	.word	0x00000000
        /*0820*/ 	.short	0x0101
        /*0822*/ 	.byte	0x3f
	.zero		1


	//   ....[47]....
        /*0824*/ 	.word	0x000103a0
        /*0828*/ 	.word	0x00000026
        /*082c*/ 	.word	0x00000000
        /*0830*/ 	.short	0x0101
        /*0832*/ 	.byte	0x3f
	.zero		1


	//   ....[48]....
        /*0834*/ 	.word	0x00013760
        /*0838*/ 	.word	0x00000009
        /*083c*/ 	.word	0x00030840
        /*0840*/ 	.short	0x010a
        /*0842*/ 	.byte	0x3f
	.zero		1


	//   ....[49]....
        /*0844*/ 	.word	0x00013d10
        /*0848*/ 	.word	0x0000000a
        /*084c*/ 	.word	0x00030820
        /*0850*/ 	.short	0x010a
        /*0852*/ 	.byte	0x3f
	.zero		1


	//   ....[50]....
        /*0854*/ 	.word	0x00014060
        /*0858*/ 	.word	0x00000002
        /*085c*/ 	.word	0x00030840
        /*0860*/ 	.short	0x010a
        /*0862*/ 	.byte	0x3f
	.zero		1


	//   ....[51]....
        /*0864*/ 	.word	0x00014360
        /*0868*/ 	.word	0x00000003
        /*086c*/ 	.word	0x00000060
        /*0870*/ 	.short	0x010a
        /*0872*/ 	.byte	0x3f
	.zero		1


	//   ....[52]....
        /*0874*/ 	.word	0x000149b0
        /*0878*/ 	.word	0x00000002
        /*087c*/ 	.word	0x00030840
        /*0880*/ 	.short	0x010a
        /*0882*/ 	.byte	0x3f
	.zero		1


	//   ....[53]....
        /*0884*/ 	.word	0x00014cb0
        /*0888*/ 	.word	0x00000003
        /*088c*/ 	.word	0x00000060
        /*0890*/ 	.short	0x010a
        /*0892*/ 	.byte	0x3f
	.zero		1


	//   ....[54]....
        /*0894*/ 	.word	0x000151f0
        /*0898*/ 	.word	0x00000002
        /*089c*/ 	.word	0x00030840
        /*08a0*/ 	.short	0x010a
        /*08a2*/ 	.byte	0x3f
	.zero		1


	//   ....[55]....
        /*08a4*/ 	.word	0x00015500
        /*08a8*/ 	.word	0x00000002
        /*08ac*/ 	.word	0x00000060
        /*08b0*/ 	.short	0x010a
        /*08b2*/ 	.byte	0x3f
	.zero		1


	//   ....[56]....
        /*08b4*/ 	.word	0x000159d0
        /*08b8*/ 	.word	0x00000003
        /*08bc*/ 	.word	0x00030860
        /*08c0*/ 	.short	0x010a
        /*08c2*/ 	.byte	0x3f
	.zero		1


	//   ....[57]....
        /*08c4*/ 	.word	0x00016a40
        /*08c8*/ 	.word	0x00000000
        /*08cc*/ 	.word	0x00030820
        /*08d0*/ 	.short	0x010a
        /*08d2*/ 	.byte	0x3f
	.zero		1


	//   ....[58]....
        /*08d4*/ 	.word	0x00016c20
        /*08d8*/ 	.word	0x00000006
        /*08dc*/ 	.word	0x00000000
        /*08e0*/ 	.short	0x010a
        /*08e2*/ 	.byte	0x3f
	.zero		1


	//   ....[59]....
        /*08e4*/ 	.word	0x00016c90
        /*08e8*/ 	.word	0x00000007
        /*08ec*/ 	.word	0x00000000
        /*08f0*/ 	.short	0x010a
        /*08f2*/ 	.byte	0x3f
	.zero		1


	//   ....[60]....
        /*08f4*/ 	.word	0x00016d00
        /*08f8*/ 	.word	0x00000004
        /*08fc*/ 	.word	0x00000000
        /*0900*/ 	.short	0x010a
        /*0902*/ 	.byte	0x3f
	.zero		1


	//   ....[61]....
        /*0904*/ 	.word	0x00016d30
        /*0908*/ 	.word	0x00000003
        /*090c*/ 	.word	0x00000000
        /*0910*/ 	.short	0x010a
        /*0912*/ 	.byte	0x3f
	.zero		1


	//   ....[62]....
        /*0914*/ 	.word	0x00016da0
        /*0918*/ 	.word	0x00000003
        /*091c*/ 	.word	0x00030800
        /*0920*/ 	.short	0x010a
        /*0922*/ 	.byte	0x3f
	.zero		1


	//   ....[63]....
        /*0924*/ 	.word	0x00016df0
        /*0928*/ 	.word	0x00000005
        /*092c*/ 	.word	0x00030830
        /*0930*/ 	.short	0x010a
        /*0932*/ 	.byte	0x3f
	.zero		1


	//   ....[64]....
        /*0934*/ 	.word	0x00016e50
        /*0938*/ 	.word	0x00000079
        /*093c*/ 	.word	0x00030830
        /*0940*/ 	.short	0x010a
        /*0942*/ 	.byte	0x3f
	.zero		1


	//   ....[65]....
        /*0944*/ 	.word	0x00016eb0
        /*0948*/ 	.word	0x000000c3
        /*094c*/ 	.word	0x00030850
        /*0950*/ 	.short	0x010a
        /*0952*/ 	.byte	0x3f
	.zero		1


	//   ....[66]....
        /*0954*/ 	.word	0x00016f10
        /*0958*/ 	.word	0x00000004
        /*095c*/ 	.word	0x00030830
        /*0960*/ 	.short	0x010a
        /*0962*/ 	.byte	0x3f
	.zero		1


	//   ....[67]....
        /*0964*/ 	.word	0x00016f70
        /*0968*/ 	.word	0x00000003
        /*096c*/ 	.word	0x00030850
        /*0970*/ 	.short	0x010a
        /*0972*/ 	.byte	0x3f
	.zero		1


	//   ....[68]....
        /*0974*/ 	.word	0x00016fd0
        /*0978*/ 	.word	0x00000004
        /*097c*/ 	.word	0x00030830
        /*0980*/ 	.short	0x010a
        /*0982*/ 	.byte	0x3f
	.zero		1


	//   ....[69]....
        /*0984*/ 	.word	0x00017030
        /*0988*/ 	.word	0x00000003
        /*098c*/ 	.word	0x00030850
        /*0990*/ 	.short	0x010a
        /*0992*/ 	.byte	0x3f
	.zero		1


	//   ....[70]....
        /*0994*/ 	.word	0x00017090
        /*0998*/ 	.word	0x00000005
        /*099c*/ 	.word	0x00030850
        /*09a0*/ 	.short	0x010a
        /*09a2*/ 	.byte	0x3f
	.zero		1


	//   ....[71]....
        /*09a4*/ 	.word	0x00017230
        /*09a8*/ 	.word	0x00000009
        /*09ac*/ 	.word	0x00030840
        /*09b0*/ 	.short	0x010a
        /*09b2*/ 	.byte	0x3f
	.zero		1


	//   ....[72]....
        /*09b4*/ 	.word	0x000172b0
        /*09b8*/ 	.word	0x00000008
        /*09bc*/ 	.word	0x00030820
        /*09c0*/ 	.short	0x010a
        /*09c2*/ 	.byte	0x3f
	.zero		1


	//   ....[73]....
        /*09c4*/ 	.word	0x00017300
        /*09c8*/ 	.word	0x00000002
        /*09cc*/ 	.word	0x00030840
        /*09d0*/ 	.short	0x010a
        /*09d2*/ 	.byte	0x3f
	.zero		1


	//   ....[74]....
        /*09d4*/ 	.word	0x00017350
        /*09d8*/ 	.word	0x00000003
        /*09dc*/ 	.word	0x00000060
        /*09e0*/ 	.short	0x010a
        /*09e2*/ 	.byte	0x3f
	.zero		1


	//   ....[75]....
        /*09e4*/ 	.word	0x000173a0
        /*09e8*/ 	.word	0x00000002
        /*09ec*/ 	.word	0x00030840
        /*09f0*/ 	.short	0x010a
        /*09f2*/ 	.byte	0x3f
	.zero		1


	//   ....[76]....
        /*09f4*/ 	.word	0x000173f0
        /*09f8*/ 	.word	0x00000003
        /*09fc*/ 	.word	0x00000060
        /*0a00*/ 	.short	0x010a
        /*0a02*/ 	.byte	0x3f
	.zero		1


	//   ....[77]....
        /*0a04*/ 	.word	0x00017440
        /*0a08*/ 	.word	0x00000002
        /*0a0c*/ 	.word	0x00030840
        /*0a10*/ 	.short	0x010a
        /*0a12*/ 	.byte	0x3f
	.zero		1


	//   ....[78]....
        /*0a14*/ 	.word	0x00017490
        /*0a18*/ 	.word	0x00000002
        /*0a1c*/ 	.word	0x00000060
        /*0a20*/ 	.short	0x010a
        /*0a22*/ 	.byte	0x3f
	.zero		1


	//   ....[79]....
        /*0a24*/ 	.word	0x000174e0
        /*0a28*/ 	.word	0x00000003
        /*0a2c*/ 	.word	0x00030860
        /*0a30*/ 	.short	0x010a
        /*0a32*/ 	.byte	0x3f
	.zero		1


	//   ....[80]....
        /*0a34*/ 	.word	0x00017ea0
        /*0a38*/ 	.word	0x00000000
        /*0a3c*/ 	.word	0x00030820
        /*0a40*/ 	.short	0x010a
        /*0a42*/ 	.byte	0x3f
	.zero		1


	//   ....[81]....
        /*0a44*/ 	.word	0x00018040
        /*0a48*/ 	.word	0x00000006
        /*0a4c*/ 	.word	0x00000000
        /*0a50*/ 	.short	0x010a
        /*0a52*/ 	.byte	0x3f
	.zero		1


	//   ....[82]....
        /*0a54*/ 	.word	0x00018090
        /*0a58*/ 	.word	0x00000007
        /*0a5c*/ 	.word	0x00000000
        /*0a60*/ 	.short	0x010a
        /*0a62*/ 	.byte	0x3f
	.zero		1


	//   ....[83]....
        /*0a64*/ 	.word	0x000180e0
        /*0a68*/ 	.word	0x00000004
        /*0a6c*/ 	.word	0x00000000
        /*0a70*/ 	.short	0x010a
        /*0a72*/ 	.byte	0x3f
	.zero		1


	//----- nvinfo : EIATTR_NUM_MBARRIERS
	.align		4
.L_245:
        /*0a74*/ 	.byte	0x03, 0x38
        /*0a76*/ 	.short	0x0016


	//----- nvinfo : EIATTR_EXIT_INSTR_OFFSETS
	.align		4
        /*0a78*/ 	.byte	0x04, 0x1c
        /*0a7a*/ 	.short	(.L_247 - .L_246)


	//   ....[0]....
.L_246:
        /*0a7c*/ 	.word	0x00000a80


	//   ....[1]....
        /*0a80*/ 	.word	0x00011690


	//   ....[2]....
        /*0a84*/ 	.word	0x000116f0


	//   ....[3]....
        /*0a88*/ 	.word	0x00016d80


	//----- nvinfo : EIATTR_MAX_THREADS
	.align		4
.L_247:
        /*0a8c*/ 	.byte	0x04, 0x05
        /*0a8e*/ 	.short	(.L_249 - .L_248)
.L_248:
        /*0a90*/ 	.word	0x00000180
        /*0a94*/ 	.word	0x00000001
        /*0a98*/ 	.word	0x00000001


	//----- nvinfo : EIATTR_CRS_STACK_SIZE
	.align		4
.L_249:
        /*0a9c*/ 	.byte	0x04, 0x1e
        /*0a9e*/ 	.short	(.L_251 - .L_250)
.L_250:
        /*0aa0*/ 	.word	0x00000000


	//----- nvinfo : EIATTR_CBANK_PARAM_SIZE
	.align		4
.L_251:
        /*0aa4*/ 	.byte	0x03, 0x19
        /*0aa6*/ 	.short	0x0a70


	//----- nvinfo : EIATTR_PARAM_CBANK
	.align		4
        /*0aa8*/ 	.byte	0x04, 0x0a
        /*0aaa*/ 	.short	(.L_253 - .L_252)
	.align		4
.L_252:
        /*0aac*/ 	.word	index@(.nv.constant0._ZN7cutlass13device_kernelIN5flash11enable_sm90INS1_16FlashAttnFwdSm90INS1_25CollectiveMainloopFwdSm90ILi2EN4cute5tupleIJNS5_1CILi1EEES8_S8_EEENS6_IJNS7_ILi128EEENS7_ILi96EEENS7_ILi192EEEEEELi192ENS_10bfloat16_tEfNS_4arch4Sm90ELb0ELb1ELb1ELb1ELb0ELb0ELb0ELb1ELb1ELb0ELb0ELb0EEENS1_21CollectiveEpilogueFwdINS6_IJSA_SC_SB_EEES9_SE_SG_Li256ELb1ELb0ELb0ELb0EEENS1_36VarlenDynamicPersistentTileSchedulerILi128ELi96ELi256ELi32ELb0ELb0ELb1ELb1ELb0ELb1EEEEEEEEEvNT_6ParamsE)
        /*0ab0*/ 	.short	0x0210
        /*0ab2*/ 	.short	0x0a70


	//----- nvinfo : EIATTR_SW_WAR
	.align		4
.L_253:
        /*0ab4*/ 	.byte	0x04, 0x36
        /*0ab6*/ 	.short	(.L_255 - .L_254)
.L_254:
        /*0ab8*/ 	.word	0x00000008
.L_255:


//--------------------- .nv.info._ZN7cutlass13device_kernelIN5flash11enable_sm90INS1_16FlashAttnFwdSm90INS1_25CollectiveMainloopFwdSm90ILi2EN4cute5tupleIJNS5_1CILi1EEES8_S8_EEENS6_IJNS7_ILi128EEENS7_ILi96EEENS7_ILi192EEEEEELi192ENS_10bfloat16_tEfNS_4arch4Sm90ELb0ELb1ELb1ELb1ELb0ELb1ELb0ELb1ELb1ELb0ELb0ELb0EEENS1_21CollectiveEpilogueFwdINS6_IJSA_SC_SB_EEES9_SE_SG_Li256ELb1ELb0ELb0ELb0EEENS1_36VarlenDynamicPersistentTileSchedulerILi128ELi96ELi256ELi32ELb0ELb0ELb1ELb1ELb0ELb1EEEEEEEEEvNT_6ParamsE --------------------------
	.section	.nv.info._ZN7cutlass13device_kernelIN5flash11enable_sm90INS1_16FlashAttnFwdSm90INS1_25CollectiveMainloopFwdSm90ILi2EN4cute5tupleIJNS5_1CILi1EEES8_S8_EEENS6_IJNS7_ILi128EEENS7_ILi96EEENS7_ILi192EEEEEELi192ENS_10bfloat16_tEfNS_4arch4Sm90ELb0ELb1ELb1ELb1ELb0ELb1ELb0ELb1ELb1ELb0ELb0ELb0EEENS1_21CollectiveEpilogueFwdINS6_IJSA_SC_SB_EEES9_SE_SG_Li256ELb1ELb0ELb0ELb0EEENS1_36VarlenDynamicPersistentTileSchedulerILi128ELi96ELi256ELi32ELb0ELb0ELb1ELb1ELb0ELb1EEEEEEEEEvNT_6ParamsE,"",@"SHT_CUDA_INFO"
	.sectionflags	@""
	.align	4


	//----- nvinfo : EIATTR_CUDA_API_VERSION
	.align		4
        /*0000*/ 	.byte	0x04, 0x37
        /*0002*/ 	.short	(.L_257 - .L_256)
.L_256:
        /*0004*/ 	.word	0x00000082


	//----- nvinfo : EIATTR_KPARAM_INFO
	.align		4
.L_257:
        /*0008*/ 	.byte	0x04, 0x17
        /*000a*/ 	.short	(.L_259 - .L_258)
.L_258:
        /*000c*/ 	.word	0x00000000
        /*0010*/ 	.short	0x0000
        /*0012*/ 	.short	0x0070
        /*0014*/ 	.byte	0x00, 0xf0, 0x01, 0x28


	//----- nvinfo : EIATTR_SPARSE_MMA_MASK
	.align		4
.L_259:
        /*0018*/ 	.byte	0x03, 0x50
        /*001a*/ 	.short	0x0000


	//----- nvinfo : EIATTR_MAXREG_COUNT
	.align		4
        /*001c*/ 	.byte	0x03, 0x1b
        /*001e*/ 	.short	0x00a8


	//----- nvinfo : EIATTR_NUM_BARRIERS
	.align		4
        /*0020*/ 	.byte	0x02, 0x4c
        /*0022*/ 	.byte	0x10
	.zero		1


	//----- nvinfo : EIATTR_EXTERNS
	.align		4
        /*0024*/ 	.byte	0x04, 0x0f
        /*0026*/ 	.short	(.L_261 - .L_260)


	//   ....[0]....
	.align		4
.L_260:
        /*0028*/ 	.word	index@(__assertfail)


	//----- nvinfo : EIATTR_ANNOTATIONS
	.align		4
.L_261:
        /*002c*/ 	.byte	0x04, 0x55
        /*002e*/ 	.short	(.L_263 - .L_262)


	//   ....[0]....
.L_262:
        /* <DEDUP_REMOVED lines=58> */


	//----- nvinfo : EIATTR_MERCURY_ISA_VERSION
	.align		4
.L_263:
        /*03b8*/ 	.byte	0x03, 0x5f
        /*03ba*/ 	.short	0x0101


	//----- nvinfo : EIATTR_UNUSED_LOAD_BYTE_OFFSET
	.align		4
        /*03bc*/ 	.byte	0x04, 0x44
        /*03be*/ 	.short	(.L_265 - .L_264)


	//   ....[0]....
.L_264:
        /*03c0*/ 	.word	0x00000ab0
        /*03c4*/ 	.word	0x0000fff0


	//   ....[1]....
        /*03c8*/ 	.word	0x000214d0
        /*03cc*/ 	.word	0x0000fff0


	//----- nvinfo : EIATTR_INT_WARP_WIDE_INSTR_OFFSETS
	.align		4
.L_265:
        /*03d0*/ 	.byte	0x04, 0x31
        /*03d2*/ 	.short	(.L_267 - .L_266)


	//   ....[0]....
.L_266:
        /*03d4*/ 	.word	0x000001c0


	//   ....[1]....
        /*03d8*/ 	.word	0x00000200


	//   ....[2]....
        /*03dc*/ 	.word	0x00000270


	//   ....[3]....
        /*03e0*/ 	.word	0x00026100


	//   ....[4]....
        /*03e4*/ 	.word	0x000261a0


	//   ....[5]....
        /*03e8*/ 	.word	0x00026670


	//   ....[6]....
        /*03ec*/ 	.word	0x000266a0


	//   ....[7]....
        /*03f0*/ 	.word	0x00026890


	//   ....[8]....
        /*03f4*/ 	.word	0x00026990


	//   ....[9]....
        /*03f8*/ 	.word	0x00028c70


	//   ....[10]....
        /*03fc*/ 	.word	0x00028d10


	//----- nvinfo : EIATTR_COOP_GROUP_MASK_REGIDS
	.align		4
.L_267:
        /*0400*/ 	.byte	0x04, 0x29
        /*0402*/ 	.short	(.L_269 - .L_268)


	//   ....[0]....
.L_268:
        /*0404*/ 	.word	0xffffffff


	//   ....[1]....
        /*0408*/ 	.word	0xffffffff


	//   ....[2]....
        /*040c*/ 	.word	0xffffffff


	//   ....[3]....
        /*0410*/ 	.word	0xffffffff


	//   ....[4]....
        /*0414*/ 	.word	0xffffffff


	//   ....[5]....
        /*0418*/ 	.word	0xffffffff


	//   ....[6]....
        /*041c*/ 	.word	0xffffffff


	//   ....[7]....
        /*0420*/ 	.word	0xffffffff


	//   ....[8]....
        /*0424*/ 	.word	0xffffffff


	//   ....[9]....
        /*0428*/ 	.word	0xffffffff


	//   ....[10]....
        /*042c*/ 	.word	0xffffffff


	//   ....[11]....
        /*0430*/ 	.word	0xffffffff


	//   ....[12]....
        /*0434*/ 	.word	0xffffffff


	//   ....[13]....
        /*0438*/ 	.word	0xffffffff


	//   ....[14]....
        /*043c*/ 	.word	0xffffffff


	//   ....[15]....
        /*0440*/ 	.word	0xffffffff


	//   ....[16]....
        /*0444*/ 	.word	0xffffffff


	//   ....[17]....
        /*0448*/ 	.word	0xffffffff


	//   ....[18]....
        /*044c*/ 	.word	0xffffffff


	//   ....[19]....
        /*0450*/ 	.word	0xffffffff


	//   ....[20]....
        /*0454*/ 	.word	0xffffffff


	//   ....[21]....
        /*0458*/ 	.word	0xffffffff


	//   ....[22]....
        /*045c*/ 	.word	0xffffffff


	//   ....[23]....
        /*0460*/ 	.word	0xffffffff


	//   ....[24]....
        /*0464*/ 	.word	0xffffffff


	//   ....[25]....
        /*0468*/ 	.word	0xffffffff


	//   ....[26]....
        /*046c*/ 	.word	0xffffffff


	//   ....[27]....
        /*0470*/ 	.word	0xffffffff


	//   ....[28]....
        /*0474*/ 	.word	0xffffffff


	//   ....[29]....
        /*0478*/ 	.word	0xffffffff


	//   ....[30]....
        /*047c*/ 	.word	0xffffffff


	//   ....[31]....
        /*0480*/ 	.word	0xffffffff


	//   ....[32]....
        /*0484*/ 	.word	0xffffffff


	//   ....[33]....
        /*0488*/ 	.word	0xffffffff


	//   ....[34]....
        /*048c*/ 	.word	0xffffffff


	//   ....[35]....
        /*0490*/ 	.word	0xffffffff


	//   ....[36]....
        /*0494*/ 	.word	0xffffffff


	//   ....[37]....
        /*0498*/ 	.word	0xffffffff


	//   ....[38]....
        /*049c*/ 	.word	0xffffffff


	//   ....[39]....
        /*04a0*/ 	.word	0xffffffff


	//   ....[40]....
        /*04a4*/ 	.word	0xffffffff


	//   ....[41]....
        /*04a8*/ 	.word	0xffffffff


	//   ....[42]....
        /*04ac*/ 	.word	0xffffffff


	//   ....[43]....
        /*04b0*/ 	.word	0xffffffff


	//   ....[44]....
        /*04b4*/ 	.word	0xffffffff


	//   ....[45]....
        /*04b8*/ 	.word	0xffffffff


	//   ....[46]....
        /*04bc*/ 	.word	0xffffffff


	//   ....[47]....
        /*04c0*/ 	.word	0xffffffff


	//   ....[48]....
        /*04c4*/ 	.word	0xffffffff


	//   ....[49]....
        /*04c8*/ 	.word	0xffffffff


	//   ....[50]....
        /*04cc*/ 	.word	0xffffffff


	//   ....[51]....
        /*04d0*/ 	.word	0xffffffff


	//   ....[52]....
        /*04d4*/ 	.word	0xffffffff


	//   ....[53]....
        /*04d8*/ 	.word	0xffffffff


	//   ....[54]....
        /*04dc*/ 	.word	0xffffffff


	//   ....[55]....
        /*04e0*/ 	.word	0xffffffff


	//   ....[56]....
        /*04e4*/ 	.word	0xffffffff


	//   ....[57]....
        /*04e8*/ 	.word	0xffffffff


	//   ....[58]....
        /*04ec*/ 	.word	0xffffffff


	//   ....[59]....
        /*04f0*/ 	.word	0xffffffff


	//   ....[60]....
        /*04f4*/ 	.word	0xffffffff


	//   ....[61]....
        /*04f8*/ 	.word	0xffffffff


	//   ....[62]....
        /*04fc*/ 	.word	0x0500000f


	//   ....[63]....
        /*0500*/ 	.word	0x0500000f


	//   ....[64]....
        /*0504*/ 	.word	0x0500000f


	//   ....[65]....
        /*0508*/ 	.word	0x0500000f


	//   ....[66]....
        /*050c*/ 	.word	0x0500000f


	//   ....[67]....
        /*0510*/ 	.word	0x0500000f


	//   ....[68]....
        /*0514*/ 	.word	0x0500000f


	//   ....[69]....
        /*0518*/ 	.word	0x0500000f


	//   ....[70]....
        /*051c*/ 	.word	0x0500000f


	//   ....[71]....
        /*0520*/ 	.word	0x0500000f


	//   ....[72]....
        /*0524*/ 	.word	0x0500000f


	//   ....[73]....
        /*0528*/ 	.word	0x0500000f


	//   ....[74]....
        /*052c*/ 	.word	0x0500000f


	//   ....[75]....
        /*0530*/ 	.word	0x0500000f


	//   ....[76]....
        /*0534*/ 	.word	0x0500000f


	//   ....[77]....
        /*0538*/ 	.word	0x0500000f


	//   ....[78]....
        /*053c*/ 	.word	0x0500000f


	//   ....[79]....
        /*0540*/ 	.word	0x0500000f


	//   ....[80]....
        /*0544*/ 	.word	0x0500000f


	//   ....[81]....
        /*0548*/ 	.word	0x0500000f


	//   ....[82]....
        /*054c*/ 	.word	0x0500000f


	//   ....[83]....
        /*0550*/ 	.word	0x0500000f


	//   ....[84]....
        /*0554*/ 	.word	0x0500000f


	//   ....[85]....
        /*0558*/ 	.word	0x0500000f


	//   ....[86]....
        /*055c*/ 	.word	0x0500000f


	//   ....[87]....
        /*0560*/ 	.word	0x0500000f


	//   ....[88]....
        /*0564*/ 	.word	0x0500000f


	//   ....[89]....
        /*0568*/ 	.word	0x0500000f


	//   ....[90]....
        /*056c*/ 	.word	0x0500000f


	//   ....[91]....
        /*0570*/ 	.word	0x0500000f


	//   ....[92]....
        /*0574*/ 	.word	0x0500000f


	//   ....[93]....
        /*0578*/ 	.word	0x0500000f


	//   ....[94]....
        /*057c*/ 	.word	0x0500000f


	//   ....[95]....
        /*0580*/ 	.word	0x0500000f


	//   ....[96]....
        /*0584*/ 	.word	0x0500000f


	//   ....[97]....
        /*0588*/ 	.word	0x0500000f


	//----- nvinfo : EIATTR_COOP_GROUP_INSTR_OFFSETS
	.align		4
.L_269:
        /*058c*/ 	.byte	0x04, 0x28
        /*058e*/ 	.short	(.L_271 - .L_270)


	//   ....[0]....
.L_270:
        /*0590*/ 	.word	0x00000060


	//   ....[1]....
        /*0594*/ 	.word	0x000001d0


	//   ....[2]....
        /*0598*/ 	.word	0x00000220


	//   ....[3]....
        /*059c*/ 	.word	0x00000450


	//   ....[4]....
        /*05a0*/ 	.word	0x000005b0


	//   ....[5]....
        /*05a4*/ 	.word	0x000006d0


	//   ....[6]....
        /*05a8*/ 	.word	0x00000830


	//   ....[7]....
        /*05ac*/ 	.word	0x0000b650


	//   ....[8]....
        /*05b0*/ 	.word	0x00014de0


	//   ....[9]....
        /*05b4*/ 	.word	0x00014ea0


	//   ....[10]....
        /*05b8*/ 	.word	0x00015450


	//   ....[11]....
        /*05bc*/ 	.word	0x00015510


	//   ....[12]....
        /*05c0*/ 	.word	0x00018e50


	//   ....[13]....
        /*05c4*/ 	.word	0x00018f30


	//   ....[14]....
        /*05c8*/ 	.word	0x00019340


	//   ....[15]....
        /*05cc*/ 	.word	0x000193b0


	//   ....[16]....
        /*05d0*/ 	.word	0x0001b830


	//   ....[17]....
        /*05d4*/ 	.word	0x0001b8f0


	//   ....[18]....
        /*05d8*/ 	.word	0x0001bdb0


	//   ....[19]....
        /*05dc*/ 	.word	0x0001bdf0


	//   ....[20]....
        /*05e0*/ 	.word	0x0001f390


	//   ....[21]....
        /*05e4*/ 	.word	0x0001f450


	//   ....[22]....
        /*05e8*/ 	.word	0x0001f8b0


	//   ....[23]....
        /*05ec*/ 	.word	0x0001f910


	//   ....[24]....
        /*05f0*/ 	.word	0x00020a00


	//   ....[25]....
        /*05f4*/ 	.word	0x00020c50


	//   ....[26]....
        /*05f8*/ 	.word	0x00020d30


	//   ....[27]....
        /*05fc*/ 	.word	0x00020d60


	//   ....[28]....
        /*0600*/ 	.word	0x00023950


	//   ....[29]....
        /*0604*/ 	.word	0x00023ad0


	//   ....[30]....
        /*0608*/ 	.word	0x00023b00


	//   ....[31]....
        /*060c*/ 	.word	0x00023b40


	//   ....[32]....
        /*0610*/ 	.word	0x00023bb0


	//   ....[33]....
        /*0614*/ 	.word	0x00023c10


	//   ....[34]....
        /*0618*/ 	.word	0x00023c50


	//   ....[35]....
        /*061c*/ 	.word	0x00023e10


	//   ....[36]....
        /*0620*/ 	.word	0x00023e70


	//   ....[37]....
        /*0624*/ 	.word	0x00023eb0


	//   ....[38]....
        /*0628*/ 	.word	0x00023ef0


	//   ....[39]....
        /*062c*/ 	.word	0x00023f20


	//   ....[40]....
        /*0630*/ 	.word	0x00023f50


	//   ....[41]....
        /*0634*/ 	.word	0x00023ff0


	//   ....[42]....
        /*0638*/ 	.word	0x00024030


	//   ....[43]....
        /*063c*/ 	.word	0x000240f0


	//   ....[44]....
        /*0640*/ 	.word	0x00029120


	//   ....[45]....
        /*0644*/ 	.word	0x00029130


	//   ....[46]....
        /*0648*/ 	.word	0x00029260


	//   ....[47]....
        /*064c*/ 	.word	0x000292c0


	//   ....[48]....
        /*0650*/ 	.word	0x00029300


	//   ....[49]....
        /*0654*/ 	.word	0x00029340


	//   ....[50]....
        /*0658*/ 	.word	0x00029370


	//   ....[51]....
        /*065c*/ 	.word	0x000293a0


	//   ....[52]....
        /*0660*/ 	.word	0x00029570


	//   ....[53]....
        /*0664*/ 	.word	0x000295d0


	//   ....[54]....
        /*0668*/ 	.word	0x00029610


	//   ....[55]....
        /*066c*/ 	.word	0x00029650


	//   ....[56]....
        /*0670*/ 	.word	0x00029680


	//   ....[57]....
        /*0674*/ 	.word	0x000296b0


	//   ....[58]....
        /*0678*/ 	.word	0x00029770


	//   ....[59]....
        /*067c*/ 	.word	0x00029790


	//   ....[60]....
        /*0680*/ 	.word	0x00029800


	//   ....[61]....
        /*0684*/ 	.word	0x00029f40


	//   ....[62]....
        /*0688*/ 	.word	0x0002a350


	//   ....[63]....
        /*068c*/ 	.word	0x0002a3f0


	//   ....[64]....
        /*0690*/ 	.word	0x0002a490


	//   ....[65]....
        /*0694*/ 	.word	0x0002a530


	//   ....[66]....
        /*0698*/ 	.word	0x0002a5d0


	//   ....[67]....
        /*069c*/ 	.word	0x0002a670


	//   ....[68]....
        /*06a0*/ 	.word	0x0002a710


	//   ....[69]....
        /*06a4*/ 	.word	0x0002a7b0


	//   ....[70]....
        /*06a8*/ 	.word	0x0002a8a0


	//   ....[71]....
        /*06ac*/ 	.word	0x0002a940


	//   ....[72]....
        /*06b0*/ 	.word	0x0002a9e0


	//   ....[73]....
        /*06b4*/ 	.word	0x0002aa80


	//   ....[74]....
        /*06b8*/ 	.word	0x0002ab20


	//   ....[75]....
        /*06bc*/ 	.word	0x0002abc0


	//   ....[76]....
        /*06c0*/ 	.word	0x0002ac60


	//   ....[77]....
        /*06c4*/ 	.word	0x0002ad00


	//   ....[78]....
        /*06c8*/ 	.word	0x0002b0a0


	//   ....[79]....
        /*06cc*/ 	.word	0x0002b380


	//   ....[80]....
        /*06d0*/ 	.word	0x0002b7b0


	//   ....[81]....
        /*06d4*/ 	.word	0x0002b840


	//   ....[82]....
        /*06d8*/ 	.word	0x0002b8e0


	//   ....[83]....
        /*06dc*/ 	.word	0x0002b990


	//   ....[84]....
        /*06e0*/ 	.word	0x0002ba10


	//   ....[85]....
        /*06e4*/ 	.word	0x0002ba90


	//   ....[86]....
        /*06e8*/ 	.word	0x0002bb10


	//   ....[87]....
        /*06ec*/ 	.word	0x0002bb90


	//   ....[88]....
        /*06f0*/ 	.word	0x0002bc20


	//   ....[89]....
        /*06f4*/ 	.word	0x0002bcd0


	//   ....[90]....
        /*06f8*/ 	.word	0x0002bd50


	//   ....[91]....
        /*06fc*/ 	.word	0x0002bdd0


	//   ....[92]....
        /*0700*/ 	.word	0x0002be50


	//   ....[93]....
        /*0704*/ 	.word	0x0002bed0


	//   ....[94]....
        /*0708*/ 	.word	0x0002bf40


	//   ....[95]....
        /*070c*/ 	.word	0x0002bfe0


	//   ....[96]....
        /*0710*/ 	.word	0x0002c070


	//   ....[97]....
        /*0714*/ 	.word	0x0002c1a0


	//----- nvinfo : EIATTR_REG_RECONFIG
	.align		4
.L_271:
        /*0718*/ 	.byte	0x01, 0x54
	.zero		2


	//----- nvinfo : EIATTR_SYSCALL_OFFSETS
	.align		4
        /*071c*/ 	.byte	0x04, 0x46
        /*071e*/ 	.short	(.L_273 - .L_272)


	//   ....[0]....
.L_272:
        /*0720*/ 	.word	0x00001c50


	//   ....[1]....
        /*0724*/ 	.word	0x00001da0


	//   ....[2]....
        /*0728*/ 	.word	0x0000b7f0


	//   ....[3]....
        /*072c*/ 	.word	0x0000bc90


	//   ....[4]....
        /*0730*/ 	.word	0x00026340


	//   ....[5]....
        /*0734*/ 	.word	0x00026480


	//   ....[6]....
        /*0738*/ 	.word	0x00026580


	//----- nvinfo : EIATTR_MBARRIER_INSTR_OFFSETS
	.align		4
.L_273:
        /*073c*/ 	.byte	0x04, 0x39
        /*073e*/ 	.short	(.L_275 - .L_274)


	//   ....[0]....
.L_274:
        /*0740*/ 	.word	0x00000300
        /*0744*/ 	.word	0x000000ff
        /*0748*/ 	.word	0x00030800
        /*074c*/ 	.short	0x0100
        /*074e*/ 	.byte	0x08
	.zero		1


	//   ....[1]....
        /*0750*/ 	.word	0x00000310
        /*0754*/ 	.word	0x000000ff
        /*0758*/ 	.word	0x00030820
        /*075c*/ 	.short	0x0100
        /*075e*/ 	.byte	0x08
	.zero		1


	//   ....[2]....
        /*0760*/ 	.word	0x00000400
        /*0764*/ 	.word	0x000000ff
        /*0768*/ 	.word	0x00030830
        /*076c*/ 	.short	0x0100
        /*076e*/ 	.byte	0x08
	.zero		1


	//   ....[3]....
        /*0770*/ 	.word	0x00000410
        /*0774*/ 	.word	0x000000ff
        /*0778*/ 	.word	0x00030840
        /*077c*/ 	.short	0x0100
        /*077e*/ 	.byte	0x08
	.zero		1


	//   ....[4]....
        /*0780*/ 	.word	0x00000420
        /*0784*/ 	.word	0x000000ff
        /*0788*/ 	.word	0x00030838
        /*078c*/ 	.short	0x0100
        /*078e*/ 	.byte	0x08
	.zero		1


	//   ....[5]....
        /*0790*/ 	.word	0x00000430
        /*0794*/ 	.word	0x000000ff
        /*0798*/ 	.word	0x00030848
        /*079c*/ 	.short	0x0100
        /*079e*/ 	.byte	0x08
	.zero		1


	//   ....[6]....
        /*07a0*/ 	.word	0x00000560
        /*07a4*/ 	.word	0x000000ff
        /*07a8*/ 	.word	0x00030850
        /*07ac*/ 	.short	0x0100
        /*07ae*/ 	.byte	0x08
	.zero		1


	//   ....[7]....
        /*07b0*/ 	.word	0x00000570
        /*07b4*/ 	.word	0x000000ff
        /*07b8*/ 	.word	0x00030860
        /*07bc*/ 	.short	0x0100
        /*07be*/ 	.byte	0x08
	.zero		1


	//   ....[8]....
        /*07c0*/ 	.word	0x00000580
        /*07c4*/ 	.word	0x000000ff
        /*07c8*/ 	.word	0x00030858
        /*07cc*/ 	.short	0x0100
        /*07ce*/ 	.byte	0x08
	.zero		1


	//   ....[9]....
        /*07d0*/ 	.word	0x00000590
        /*07d4*/ 	.word	0x000000ff
        /*07d8*/ 	.word	0x00030868
        /*07dc*/ 	.short	0x0100
        /*07de*/ 	.byte	0x08
	.zero		1


	//   ....[10]....
        /*07e0*/ 	.word	0x00000680
        /*07e4*/ 	.word	0x000000ff
        /*07e8*/ 	.word	0x00030870
        /*07ec*/ 	.short	0x0100
        /*07ee*/ 	.byte	0x06
	.zero		1


	//   ....[11]....
        /*07f0*/ 	.word	0x00000690
        /*07f4*/ 	.word	0x000000ff
        /*07f8*/ 	.word	0x00030880
        /*07fc*/ 	.short	0x0100
        /*07fe*/ 	.byte	0x06
	.zero		1


	//   ....[12]....
        /*0800*/ 	.word	0x000006a0
        /*0804*/ 	.word	0x000000ff
        /*0808*/ 	.word	0x00030878
        /*080c*/ 	.short	0x0100
        /*080e*/ 	.byte	0x06
	.zero		1


	//   ....[13]....
        /*0810*/ 	.word	0x000006b0
        /*0814*/ 	.word	0x000000ff
        /*0818*/ 	.word	0x00030888
        /*081c*/ 	.short	0x0100
        /*081e*/ 	.byte	0x06
	.zero		1


	//   ....[14]....
        /*0820*/ 	.word	0x000007e0
        /*0824*/ 	.word	0x000000ff
        /*0828*/ 	.word	0x00030890
        /*082c*/ 	.short	0x0100
        /*082e*/ 	.byte	0x08
	.zero		1


	//   ....[15]....
        /*0830*/ 	.word	0x000007f0
        /*0834*/ 	.word	0x000000ff
        /*0838*/ 	.word	0x000308a0
        /*083c*/ 	.short	0x0100
        /*083e*/ 	.byte	0x08
	.zero		1


	//   ....[16]....
        /*0840*/ 	.word	0x00000800
        /*0844*/ 	.word	0x000000ff
        /*0848*/ 	.word	0x00030898
        /*084c*/ 	.short	0x0100
        /*084e*/ 	.byte	0x08
	.zero		1


	//   ....[17]....
        /*0850*/ 	.word	0x00000810
        /*0854*/ 	.word	0x000000ff
        /*0858*/ 	.word	0x000308a8
        /*085c*/ 	.short	0x0100
        /*085e*/ 	.byte	0x08
	.zero		1


	//   ....[18]....
        /*0860*/ 	.word	0x00000940
        /*0864*/ 	.word	0x000000ff
        /*0868*/ 	.word	0x000308b0
        /*086c*/ 	.short	0x0100
        /*086e*/ 	.byte	0x08
	.zero		1


	//   ....[19]....
        /*0870*/ 	.word	0x00000950
        /*0874*/ 	.word	0x000000ff
        /*0878*/ 	.word	0x000308c0
        /*087c*/ 	.short	0x0100
        /*087e*/ 	.byte	0x08
	.zero		1


	//   ....[20]....
        /*0880*/ 	.word	0x00000960
        /*0884*/ 	.word	0x000000ff
        /*0888*/ 	.word	0x000308b8
        /*088c*/ 	.short	0x0100
        /*088e*/ 	.byte	0x08
	.zero		1


	//   ....[21]....
        /*0890*/ 	.word	0x00000970
        /*0894*/ 	.word	0x000000ff
        /*0898*/ 	.word	0x000308c8
        /*089c*/ 	.short	0x0100
        /*089e*/ 	.byte	0x08
	.zero		1


	//   ....[22]....
        /*08a0*/ 	.word	0x00003ac0
        /*08a4*/ 	.word	0x00000059
        /*08a8*/ 	.word	0x00030890
        /*08ac*/ 	.short	0x010a
        /*08ae*/ 	.byte	0x3f
	.zero		1


	//   ....[23]....
        /*08b0*/ 	.word	0x00007290
        /*08b4*/ 	.word	0x00000059
        /*08b8*/ 	.word	0x00030890
        /*08bc*/ 	.short	0x010a
        /*08be*/ 	.byte	0x3f
	.zero		1


	//   ....[24]....
        /*08c0*/ 	.word	0x0000a570
        /*08c4*/ 	.word	0x00000059
        /*08c8*/ 	.word	0x00030890
        /*08cc*/ 	.short	0x010a
        /*08ce*/ 	.byte	0x3f
	.zero		1


	//   ....[25]....
        /*08d0*/ 	.word	0x0000a960
        /*08d4*/ 	.word	0x00000020
        /*08d8*/ 	.word	0x00000000
        /*08dc*/ 	.short	0x0101
        /*08de*/ 	.byte	0x3f
	.zero		1


	//   ....[26]....
        /*08e0*/ 	.word	0x0000a9a0
        /*08e4*/ 	.word	0x00000059
        /*08e8*/ 	.word	0x000308b0
        /*08ec*/ 	.short	0x010a
        /*08ee*/ 	.byte	0x3f
	.zero		1


	//   ....[27]....
        /*08f0*/ 	.word	0x0000aee0
        /*08f4*/ 	.word	0x00000059
        /*08f8*/ 	.word	0x00000000
        /*08fc*/ 	.short	0x0101
        /*08fe*/ 	.byte	0x3f
	.zero		1


	//   ....[28]....
        /*0900*/ 	.word	0x0000b870
        /*0904*/ 	.word	0x00000011
        /*0908*/ 	.word	0x00030800
        /*090c*/ 	.short	0x010a
        /*090e*/ 	.byte	0x3f
	.zero		1


	//   ....[29]....
        /*0910*/ 	.word	0x0000b8c0
        /*0914*/ 	.word	0x00000011
        /*0918*/ 	.word	0x00030800
        /*091c*/ 	.short	0x010a
        /*091e*/ 	.byte	0x3f
	.zero		1


	//   ....[30]....
        /*0920*/ 	.word	0x0000cd00
        /*0924*/ 	.word	0x00000011
        /*0928*/ 	.word	0x00030800
        /*092c*/ 	.short	0x010a
        /*092e*/ 	.byte	0x3f
	.zero		1


	//   ....[31]....
        /*0930*/ 	.word	0x00010270
        /*0934*/ 	.word	0x00000011
        /*0938*/ 	.word	0x00030800
        /*093c*/ 	.short	0x010a
        /*093e*/ 	.byte	0x3f
	.zero		1


	//   ....[32]....
        /*0940*/ 	.word	0x00012e00
        /*0944*/ 	.word	0x00000002
        /*0948*/ 	.word	0x00030830
        /*094c*/ 	.short	0x010a
        /*094e*/ 	.byte	0x3f
	.zero		1


	//   ....[33]....
        /*0950*/ 	.word	0x00012e70
        /*0954*/ 	.word	0x00000002
        /*0958*/ 	.word	0x00030830
        /*095c*/ 	.short	0x010a
        /*095e*/ 	.byte	0x3f
	.zero		1


	//   ....[34]....
        /*0960*/ 	.word	0x00013830
        /*0964*/ 	.word	0x00000002
        /*0968*/ 	.word	0x00000000
        /*096c*/ 	.short	0x0101
        /*096e*/ 	.byte	0x3f
	.zero		1


	//   ....[35]....
        /*0970*/ 	.word	0x00016380
        /*0974*/ 	.word	0x00000007
        /*0978*/ 	.word	0x00030830
        /*097c*/ 	.short	0x010a
        /*097e*/ 	.byte	0x3f
	.zero		1


	//   ....[36]....
        /*0980*/ 	.word	0x000163f0
        /*0984*/ 	.word	0x00000007
        /*0988*/ 	.word	0x00030830
        /*098c*/ 	.short	0x010a
        /*098e*/ 	.byte	0x3f
	.zero		1


	//   ....[37]....
        /*0990*/ 	.word	0x000171d0
        /*0994*/ 	.word	0x0000000e
        /*0998*/ 	.word	0x00030850
        /*099c*/ 	.short	0x010a
        /*099e*/ 	.byte	0x3f
	.zero		1


	//   ....[38]....
        /*09a0*/ 	.word	0x00017270
        /*09a4*/ 	.word	0x0000000e
        /*09a8*/ 	.word	0x00030850
        /*09ac*/ 	.short	0x010a
        /*09ae*/ 	.byte	0x3f
	.zero		1


	//   ....[39]....
        /*09b0*/ 	.word	0x00017bb0
        /*09b4*/ 	.word	0x00000007
        /*09b8*/ 	.word	0x00000000
        /*09bc*/ 	.short	0x0101
        /*09be*/ 	.byte	0x3f
	.zero		1


	//   ....[40]....
        /*09c0*/ 	.word	0x00019800
        /*09c4*/ 	.word	0x00000080
        /*09c8*/ 	.word	0x00000000
        /*09cc*/ 	.short	0x0101
        /*09ce*/ 	.byte	0x3f
	.zero		1


	//   ....[41]....
        /*09d0*/ 	.word	0x0001a090
        /*09d4*/ 	.word	0x00000003
        /*09d8*/ 	.word	0x00030830
        /*09dc*/ 	.short	0x010a
        /*09de*/ 	.byte	0x3f
	.zero		1


	//   ....[42]....
        /*09e0*/ 	.word	0x0001a100
        /*09e4*/ 	.word	0x00000003
        /*09e8*/ 	.word	0x00030830
        /*09ec*/ 	.short	0x010a
        /*09ee*/ 	.byte	0x3f
	.zero		1


	//   ....[43]....
        /*09f0*/ 	.word	0x0001aee0
        /*09f4*/ 	.word	0x00000014
        /*09f8*/ 	.word	0x00030850
        /*09fc*/ 	.short	0x010a
        /*09fe*/ 	.byte	0x3f
	.zero		1


	//   ....[44]....
        /*0a00*/ 	.word	0x0001af30
        /*0a04*/ 	.word	0x00000014
        /*0a08*/ 	.word	0x00030850
        /*0a0c*/ 	.short	0x010a
        /*0a0e*/ 	.byte	0x3f
	.zero		1


	//   ....[45]....
        /*0a10*/ 	.word	0x0001c270
        /*0a14*/ 	.word	0x0000000d
        /*0a18*/ 	.word	0x00000000
        /*0a1c*/ 	.short	0x0101
        /*0a1e*/ 	.byte	0x3f
	.zero		1


	//   ....[46]....
        /*0a20*/ 	.word	0x0001c3d0
        /*0a24*/ 	.word	0x00000079
        /*0a28*/ 	.word	0x00000000
        /*0a2c*/ 	.short	0x0101
        /*0a2e*/ 	.byte	0x3f
	.zero		1


	//   ....[47]....
        /*0a30*/ 	.word	0x0001c900
        /*0a34*/ 	.word	0x00000003
        /*0a38*/ 	.word	0x00030830
        /*0a3c*/ 	.short	0x010a
        /*0a3e*/ 	.byte	0x3f
	.zero		1


	//   ....[48]....
        /*0a40*/ 	.word	0x0001c970
        /*0a44*/ 	.word	0x00000003
        /*0a48*/ 	.word	0x00030830
        /*0a4c*/ 	.short	0x010a
        /*0a4e*/ 	.byte	0x3f
	.zero		1


	//   ....[49]....
        /*0a50*/ 	.word	0x0001d730
        /*0a54*/ 	.word	0x0000000e
        /*0a58*/ 	.word	0x00030850
        /*0a5c*/ 	.short	0x010a
        /*0a5e*/ 	.byte	0x3f
	.zero		1


	//   ....[50]....
        /*0a60*/ 	.word	0x0001d7d0
        /*0a64*/ 	.word	0x0000000e
        /*0a68*/ 	.word	0x00030850
        /*0a6c*/ 	.short	0x010a
        /*0a6e*/ 	.byte	0x3f
	.zero		1


	//   ....[51]....
        /*0a70*/ 	.word	0x0001e190
        /*0a74*/ 	.word	0x0000000c
        /*0a78*/ 	.word	0x00000000
        /*0a7c*/ 	.short	0x0101
        /*0a7e*/ 	.byte	0x3f
	.zero		1


	//   ....[52]....
        /*0a80*/ 	.word	0x0001fb90
        /*0a84*/ 	.word	0x00000086
        /*0a88*/ 	.word	0x00000000
        /*0a8c*/ 	.short	0x0101
        /*0a8e*/ 	.byte	0x3f
	.zero		1


	//   ....[53]....
        /*0a90*/ 	.word	0x000208f0
        /*0a94*/ 	.word	0x0000000d
        /*0a98*/ 	.word	0x00030850
        /*0a9c*/ 	.short	0x010a
        /*0a9e*/ 	.byte	0x3f
	.zero		1


	//   ....[54]....
        /*0aa0*/ 	.word	0x00020990
        /*0aa4*/ 	.word	0x0000000d
        /*0aa8*/ 	.word	0x00030850
        /*0aac*/ 	.short	0x010a
        /*0aae*/ 	.byte	0x3f
	.zero		1


	//   ....[55]....
        /*0ab0*/ 	.word	0x00020e60
        /*0ab4*/ 	.word	0x0000000b
        /*0ab8*/ 	.word	0x00000000
        /*0abc*/ 	.short	0x0101
        /*0abe*/ 	.byte	0x3f
	.zero		1


	//   ....[56]....
        /*0ac0*/ 	.word	0x00022720
        /*0ac4*/ 	.word	0x00000000
        /*0ac8*/ 	.word	0x00000000
        /*0acc*/ 	.short	0x0101
        /*0ace*/ 	.byte	0x3f
	.zero		1


	//   ....[57]....
        /*0ad0*/ 	.word	0x000251a0
        /*0ad4*/ 	.word	0x0000000c
        /*0ad8*/ 	.word	0x00030820
        /*0adc*/ 	.short	0x010a
        /*0ade*/ 	.byte	0x3f
	.zero		1


	//   ....[58]....
        /*0ae0*/ 	.word	0x00025220
        /*0ae4*/ 	.word	0x00000009
        /*0ae8*/ 	.word	0x000308a0
        /*0aec*/ 	.short	0x010a
        /*0aee*/ 	.byte	0x3f
	.zero		1


	//   ....[59]....
        /*0af0*/ 	.word	0x00025490
        /*0af4*/ 	.word	0x00000009
        /*0af8*/ 	.word	0x000308c0
        /*0afc*/ 	.short	0x010a
        /*0afe*/ 	.byte	0x3f
	.zero		1


	//   ....[60]....
        /*0b00*/ 	.word	0x000257d0
        /*0b04*/ 	.word	0x00000008
        /*0b08*/ 	.word	0x000308a0
        /*0b0c*/ 	.short	0x010a
        /*0b0e*/ 	.byte	0x3f
	.zero		1


	//   ....[61]....
        /*0b10*/ 	.word	0x00025a30
        /*0b14*/ 	.word	0x00000008
        /*0b18*/ 	.word	0x000308c0
        /*0b1c*/ 	.short	0x010a
        /*0b1e*/ 	.byte	0x3f
	.zero		1


	//   ....[62]....
        /*0b20*/ 	.word	0x00026cc0
        /*0b24*/ 	.word	0x00000007
        /*0b28*/ 	.word	0x00030840
        /*0b2c*/ 	.short	0x010a
        /*0b2e*/ 	.byte	0x3f
	.zero		1


	//   ....[63]....
        /*0b30*/ 	.word	0x00027260
        /*0b34*/ 	.word	0x0000000a
        /*0b38*/ 	.word	0x00030820
        /*0b3c*/ 	.short	0x010a
        /*0b3e*/ 	.byte	0x3f
	.zero		1


	//   ....[64]....
        /*0b40*/ 	.word	0x00027590
        /*0b44*/ 	.word	0x00000003
        /*0b48*/ 	.word	0x00030840
        /*0b4c*/ 	.short	0x010a
        /*0b4e*/ 	.byte	0x3f
	.zero		1


	//   ....[65]....
        /*0b50*/ 	.word	0x00027860
        /*0b54*/ 	.word	0x00000008
        /*0b58*/ 	.word	0x00000060
        /*0b5c*/ 	.short	0x010a
        /*0b5e*/ 	.byte	0x3f
	.zero		1


	//   ....[66]....
        /*0b60*/ 	.word	0x00027e50
        /*0b64*/ 	.word	0x00000002
        /*0b68*/ 	.word	0x00030840
        /*0b6c*/ 	.short	0x010a
        /*0b6e*/ 	.byte	0x3f
	.zero		1


	//   ....[67]....
        /*0b70*/ 	.word	0x00028120
        /*0b74*/ 	.word	0x00000002
        /*0b78*/ 	.word	0x00000060
        /*0b7c*/ 	.short	0x010a
        /*0b7e*/ 	.byte	0x3f
	.zero		1


	//   ....[68]....
        /*0b80*/ 	.word	0x00028620
        /*0b84*/ 	.word	0x00000002
        /*0b88*/ 	.word	0x00030840
        /*0b8c*/ 	.short	0x010a
        /*0b8e*/ 	.byte	0x3f
	.zero		1


	//   ....[69]....
        /*0b90*/ 	.word	0x00028910
        /*0b94*/ 	.word	0x00000002
        /*0b98*/ 	.word	0x00000060
        /*0b9c*/ 	.short	0x010a
        /*0b9e*/ 	.byte	0x3f
	.zero		1


	//   ....[70]....
        /*0ba0*/ 	.word	0x00028dc0
        /*0ba4*/ 	.word	0x00000003
        /*0ba8*/ 	.word	0x00030860
        /*0bac*/ 	.short	0x010a
        /*0bae*/ 	.byte	0x3f
	.zero		1


	//   ....[71]....
        /*0bb0*/ 	.word	0x00029ec0
        /*0bb4*/ 	.word	0x00000000
        /*0bb8*/ 	.word	0x00030820
        /*0bbc*/ 	.short	0x010a
        /*0bbe*/ 	.byte	0x3f
	.zero		1


	//   ....[72]....
        /*0bc0*/ 	.word	0x0002a050
        /*0bc4*/ 	.word	0x00000007
        /*0bc8*/ 	.word	0x00000000
        /*0bcc*/ 	.short	0x010a
        /*0bce*/ 	.byte	0x3f
	.zero		1


	//   ....[73]....
        /*0bd0*/ 	.word	0x0002a0c0
        /*0bd4*/ 	.word	0x00000003
        /*0bd8*/ 	.word	0x00000000
        /*0bdc*/ 	.short	0x010a
        /*0bde*/ 	.byte	0x3f
	.zero		1


	//   ....[74]....
        /*0be0*/ 	.word	0x0002a120
        /*0be4*/ 	.word	0x00000005
        /*0be8*/ 	.word	0x00000000
        /*0bec*/ 	.short	0x010a
        /*0bee*/ 	.byte	0x3f
	.zero		1


	//   ....[75]....
        /*0bf0*/ 	.word	0x0002a150
        /*0bf4*/ 	.word	0x00000003
        /*0bf8*/ 	.word	0x00000000
        /*0bfc*/ 	.short	0x010a
        /*0bfe*/ 	.byte	0x3f
	.zero		1


	//   ....[76]....
        /*0c00*/ 	.word	0x0002a1b0
        /*0c04*/ 	.word	0x00000059
        /*0c08*/ 	.word	0x00030890
        /*0c0c*/ 	.short	0x010a
        /*0c0e*/ 	.byte	0x3f
	.zero		1


	//   ....[77]....
        /*0c10*/ 	.word	0x0002a200
        /*0c14*/ 	.word	0x00000059
        /*0c18*/ 	.word	0x00030890
        /*0c1c*/ 	.short	0x010a
        /*0c1e*/ 	.byte	0x3f
	.zero		1


	//   ....[78]....
        /*0c20*/ 	.word	0x0002a250
        /*0c24*/ 	.word	0x00000059
        /*0c28*/ 	.word	0x00030890
        /*0c2c*/ 	.short	0x010a
        /*0c2e*/ 	.byte	0x3f
	.zero		1


	//   ....[79]....
        /*0c30*/ 	.word	0x0002a2a0
        /*0c34*/ 	.word	0x00000059
        /*0c38*/ 	.word	0x000308b0
        /*0c3c*/ 	.short	0x010a
        /*0c3e*/ 	.byte	0x3f
	.zero		1


	//   ....[80]....
        /*0c40*/ 	.word	0x0002a7f0
        /*0c44*/ 	.word	0x00000011
        /*0c48*/ 	.word	0x00030800
        /*0c4c*/ 	.short	0x010a
        /*0c4e*/ 	.byte	0x3f
	.zero		1


	//   ....[81]....
        /*0c50*/ 	.word	0x0002ad40
        /*0c54*/ 	.word	0x00000011
        /*0c58*/ 	.word	0x00030800
        /*0c5c*/ 	.short	0x010a
        /*0c5e*/ 	.byte	0x3f
	.zero		1


	//   ....[82]....
        /*0c60*/ 	.word	0x0002ad90
        /*0c64*/ 	.word	0x00000002
        /*0c68*/ 	.word	0x00030830
        /*0c6c*/ 	.short	0x010a
        /*0c6e*/ 	.byte	0x3f
	.zero		1


	//   ....[83]....
        /*0c70*/ 	.word	0x0002ade0
        /*0c74*/ 	.word	0x00000007
        /*0c78*/ 	.word	0x00030830
        /*0c7c*/ 	.short	0x010a
        /*0c7e*/ 	.byte	0x3f
	.zero		1


	//   ....[84]....
        /*0c80*/ 	.word	0x0002ae30
        /*0c84*/ 	.word	0x0000000e
        /*0c88*/ 	.word	0x00030850
        /*0c8c*/ 	.short	0x010a
        /*0c8e*/ 	.byte	0x3f
	.zero		1


	//   ....[85]....
        /*0c90*/ 	.word	0x0002ae80
        /*0c94*/ 	.word	0x00000003
        /*0c98*/ 	.word	0x00030830
        /*0c9c*/ 	.short	0x010a
        /*0c9e*/ 	.byte	0x3f
	.zero		1


	//   ....[86]....
        /*0ca0*/ 	.word	0x0002aed0
        /*0ca4*/ 	.word	0x00000014
        /*0ca8*/ 	.word	0x00030850
        /*0cac*/ 	.short	0x010a
        /*0cae*/ 	.byte	0x3f
	.zero		1


	//   ....[87]....
        /*0cb0*/ 	.word	0x0002af20
        /*0cb4*/ 	.word	0x00000003
        /*0cb8*/ 	.word	0x00030830
        /*0cbc*/ 	.short	0x010a
        /*0cbe*/ 	.byte	0x3f
	.zero		1


	//   ....[88]....
        /*0cc0*/ 	.word	0x0002af70
        /*0cc4*/ 	.word	0x0000000e
        /*0cc8*/ 	.word	0x00030850
        /*0ccc*/ 	.short	0x010a
        /*0cce*/ 	.byte	0x3f
	.zero		1


	//   ....[89]....
        /*0cd0*/ 	.word	0x0002afc0
        /*0cd4*/ 	.word	0x0000000d
        /*0cd8*/ 	.word	0x00030850
        /*0cdc*/ 	.short	0x010a
        /*0cde*/ 	.byte	0x3f
	.zero		1


	//   ....[90]....
        /*0ce0*/ 	.word	0x0002b160
        /*0ce4*/ 	.word	0x0000000c
        /*0ce8*/ 	.word	0x00030820
        /*0cec*/ 	.short	0x010a
        /*0cee*/ 	.byte	0x3f
	.zero		1


	//   ....[91]....
        /*0cf0*/ 	.word	0x0002b1b0
        /*0cf4*/ 	.word	0x00000009
        /*0cf8*/ 	.word	0x000308a0
        /*0cfc*/ 	.short	0x010a
        /*0cfe*/ 	.byte	0x3f
	.zero		1


	//   ....[92]....
        /*0d00*/ 	.word	0x0002b200
        /*0d04*/ 	.word	0x00000009
        /*0d08*/ 	.word	0x000308c0
        /*0d0c*/ 	.short	0x010a
        /*0d0e*/ 	.byte	0x3f
	.zero		1


	//   ....[93]....
        /*0d10*/ 	.word	0x0002b250
        /*0d14*/ 	.word	0x00000008
        /*0d18*/ 	.word	0x000308a0
        /*0d1c*/ 	.short	0x010a
        /*0d1e*/ 	.byte	0x3f
	.zero		1


	//   ....[94]....
        /*0d20*/ 	.word	0x0002b2a0
        /*0d24*/ 	.word	0x00000008
        /*0d28*/ 	.word	0x000308c0
        /*0d2c*/ 	.short	0x010a
        /*0d2e*/ 	.byte	0x3f
	.zero		1


	//   ....[95]....
        /*0d30*/ 	.word	0x0002b440
        /*0d34*/ 	.word	0x00000007
        /*0d38*/ 	.word	0x00030840
        /*0d3c*/ 	.short	0x010a
        /*0d3e*/ 	.byte	0x3f
	.zero		1


	//   ....[96]....
        /*0d40*/ 	.word	0x0002b4c0
        /*0d44*/ 	.word	0x00000003
        /*0d48*/ 	.word	0x00030820
        /*0d4c*/ 	.short	0x010a
        /*0d4e*/ 	.byte	0x3f
	.zero		1


	//   ....[97]....
        /*0d50*/ 	.word	0x0002b510
        /*0d54*/ 	.word	0x00000003
        /*0d58*/ 	.word	0x00030840
        /*0d5c*/ 	.short	0x010a
        /*0d5e*/ 	.byte	0x3f
	.zero		1


	//   ....[98]....
        /*0d60*/ 	.word	0x0002b560
        /*0d64*/ 	.word	0x00000008
        /*0d68*/ 	.word	0x00000060
        /*0d6c*/ 	.short	0x010a
        /*0d6e*/ 	.byte	0x3f
	.zero		1


	//   ....[99]....
        /*0d70*/ 	.word	0x0002b5b0
        /*0d74*/ 	.word	0x00000002
        /*0d78*/ 	.word	0x00030840
        /*0d7c*/ 	.short	0x010a
        /*0d7e*/ 	.byte	0x3f
	.zero		1


	//   ....[100]....
        /*0d80*/ 	.word	0x0002b600
        /*0d84*/ 	.word	0x00000002
        /*0d88*/ 	.word	0x00000060
        /*0d8c*/ 	.short	0x010a
        /*0d8e*/ 	.byte	0x3f
	.zero		1


	//   ....[101]....
        /*0d90*/ 	.word	0x0002b650
        /*0d94*/ 	.word	0x00000002
        /*0d98*/ 	.word	0x00030840
        /*0d9c*/ 	.short	0x010a
        /*0d9e*/ 	.byte	0x3f
	.zero		1


	//   ....[102]....
        /*0da0*/ 	.word	0x0002b6a0
        /*0da4*/ 	.word	0x00000002
        /*0da8*/ 	.word	0x00000060
        /*0dac*/ 	.short	0x010a
        /*0dae*/ 	.byte	0x3f
	.zero		1


	//   ....[103]....
        /*0db0*/ 	.word	0x0002b6f0
        /*0db4*/ 	.word	0x00000003
        /*0db8*/ 	.word	0x00030860
        /*0dbc*/ 	.short	0x010a
        /*0dbe*/ 	.byte	0x3f
	.zero		1


	//   ....[104]....
        /*0dc0*/ 	.word	0x0002c0c0
        /*0dc4*/ 	.word	0x00000000
        /*0dc8*/ 	.word	0x00030820
        /*0dcc*/ 	.short	0x010a
        /*0dce*/ 	.byte	0x3f
	.zero		1


	//   ....[105]....
        /*0dd0*/ 	.word	0x0002c260
        /*0dd4*/ 	.word	0x00000007
        /*0dd8*/ 	.word	0x00000000
        /*0ddc*/ 	.short	0x010a
        /*0dde*/ 	.byte	0x3f
	.zero		1


	//   ....[106]....
        /*0de0*/ 	.word	0x0002c2b0
        /*0de4*/ 	.word	0x00000003
        /*0de8*/ 	.word	0x00000000
        /*0dec*/ 	.short	0x010a
        /*0dee*/ 	.byte	0x3f
	.zero		1


	//   ....[107]....
        /*0df0*/ 	.word	0x0002c300
        /*0df4*/ 	.word	0x00000005
        /*0df8*/ 	.word	0x00000000
        /*0dfc*/ 	.short	0x010a
        /*0dfe*/ 	.byte	0x3f
	.zero		1


	//----- nvinfo : EIATTR_NUM_MBARRIERS
	.align		4
.L_275:
        /*0e00*/ 	.byte	0x03, 0x38
        /*0e02*/ 	.short	0x0016


	//----- nvinfo : EIATTR_EXIT_INSTR_OFFSETS
	.align		4
        /*0e04*/ 	.byte	0x04, 0x1c
        /*0e06*/ 	.short	(.L_277 - .L_276)


	//   ....[0]....
.L_276:
        /*0e08*/ 	.word	0x0002a1a0


	//----- nvinfo : EIATTR_MAX_THREADS
	.align		4
.L_277:
        /*0e0c*/ 	.byte	0x04, 0x05
        /*0e0e*/ 	.short	(.L_279 - .L_278)
.L_278:
        /*0e10*/ 	.word	0x00000180
        /*0e14*/ 	.word	0x00000001
        /*0e18*/ 	.word	0x00000001


	//----- nvinfo : EIATTR_CRS_STACK_SIZE
	.align		4
.L_279:
        /*0e1c*/ 	.byte	0x04, 0x1e
        /*0e1e*/ 	.short	(.L_281 - .L_280)
.L_280:
        /*0e20*/ 	.word	0x00000000


	//----- nvinfo : EIATTR_CBANK_PARAM_SIZE
	.align		4
.L_281:
        /*0e24*/ 	.byte	0x03, 0x19
        /*0e26*/ 	.short	0x0a70


	//----- nvinfo : EIATTR_PARAM_CBANK
	.align		4
        /*0e28*/ 	.byte	0x04, 0x0a
        /*0e2a*/ 	.short	(.L_283 - .L_282)
	.align		4
.L_282:
        /*0e2c*/ 	.word	index@(.nv.constant0._ZN7cutlass13device_kernelIN5flash11enable_sm90INS1_16FlashAttnFwdSm90INS1_25CollectiveMainloopFwdSm90ILi2EN4cute5tupleIJNS5_1CILi1EEES8_S8_EEENS6_IJNS7_ILi128EEENS7_ILi96EEENS7_ILi192EEEEEELi192ENS_10bfloat16_tEfNS_4arch4Sm90ELb0ELb1ELb1ELb1ELb0ELb1ELb0ELb1ELb1ELb0ELb0ELb0EEENS1_21CollectiveEpilogueFwdINS6_IJSA_SC_SB_EEES9_SE_SG_Li256ELb1ELb0ELb0ELb0EEENS1_36VarlenDynamicPersistentTileSchedulerILi128ELi96ELi256ELi32ELb0ELb0ELb1ELb1ELb0ELb1EEEEEEEEEvNT_6ParamsE)
        /*0e30*/ 	.short	0x0210
        /*0e32*/ 	.short	0x0a70


	//----- nvinfo : EIATTR_SW_WAR
	.align		4
.L_283:
        /*0e34*/ 	.byte	0x04, 0x36
        /*0e36*/ 	.short	(.L_285 - .L_284)
.L_284:
        /*0e38*/ 	.word	0x00000008
.L_285:


//--------------------- .nv.info._ZN7cutlass13device_kernelIN5flash11enable_sm90INS1_16FlashAttnFwdSm90INS1_25CollectiveMainloopFwdSm90ILi2EN4cute5tupleIJNS5_1CILi1EEES8_S8_EEENS6_IJNS7_ILi128EEENS7_ILi112EEENS7_ILi192EEEEEELi192ENS_10bfloat16_tEfNS_4arch4Sm90ELb1ELb0ELb1ELb0ELb0ELb0ELb0ELb1ELb1ELb0ELb0ELb0EEENS1_21CollectiveEpilogueFwdINS6_IJSA_SC_SB_EEES9_SE_SG_Li256ELb0ELb0ELb0ELb0EEENS1_30DynamicPersistentTileSchedulerILi256ELi32ELb0ELb0ELb1EEEEEEEEEvNT_6ParamsE --------------------------
	.section	.nv.info._ZN7cutlass13device_kernelIN5flash11enable_sm90INS1_16FlashAttnFwdSm90INS1_25CollectiveMainloopFwdSm90ILi2EN4cute5tupleIJNS5_1CILi1EEES8_S8_EEENS6_IJNS7_ILi128EEENS7_ILi112EEENS7_ILi192EEEEEELi192ENS_10bfloat16_tEfNS_4arch4Sm90ELb1ELb0ELb1ELb0ELb0ELb0ELb0ELb1ELb1ELb0ELb0ELb0EEENS1_21CollectiveEpilogueFwdINS6_IJSA_SC_SB_EEES9_SE_SG_Li256ELb0ELb0ELb0ELb0EEENS1_30DynamicPersistentTileSchedulerILi256ELi32ELb0ELb0ELb1EEEEEEEEEvNT_6ParamsE,"",@"SHT_CUDA_INFO"
	.sectionflags	@""
	.align	4


	//----- nvinfo : EIATTR_CUDA_API_VERSION
	.align		4
        /*0000*/ 	.byte	0x04, 0x37
        /*0002*/ 	.short	(.L_287 - .L_286)
.L_286:
        /*0004*/ 	.word	0x00000082


	//----- nvinfo : EIATTR_KPARAM_INFO
	.align		4
.L_287:
        /*0008*/ 	.byte	0x04, 0x17
        /*000a*/ 	.short	(.L_289 - .L_288)
.L_288:
        /*000c*/ 	.word	0x00000000
        /*0010*/ 	.short	0x0000
        /*0012*/ 	.short	0x0070
        /*0014*/ 	.byte	0x00, 0xf0, 0x01, 0x2e


	//----- nvinfo : EIATTR_SPARSE_MMA_MASK
	.align		4
.L_289:
        /*0018*/ 	.byte	0x03, 0x50
        /*001a*/ 	.short	0x0000


	//----- nvinfo : EIATTR_MAXREG_COUNT
	.align		4
        /*001c*/ 	.byte	0x03, 0x1b
        /*001e*/ 	.short	0x00a8


	//----- nvinfo : EIATTR_NUM_BARRIERS
	.align		4
        /*0020*/ 	.byte	0x02, 0x4c
        /*0022*/ 	.byte	0x09
	.zero		1


	//----- nvinfo : EIATTR_EXTERNS
	.align		4
        /*0024*/ 	.byte	0x04, 0x0f
        /*0026*/ 	.short	(.L_291 - .L_290)


	//   ....[0]....
	.align		4
.L_290:
        /*0028*/ 	.word	index@(__assertfail)


	//----- nvinfo : EIATTR_ANNOTATIONS
	.align		4
.L_291:
        /*002c*/ 	.byte	0x04, 0x55
        /*002e*/ 	.short	(.L_293 - .L_292)


	//   ....[0]....
.L_292:
        /*0030*/ 	.word	0x00000001
        /*0034*/ 	.byte	0x40, 0x09, 0x00, 0x00, 0x01, 0x00, 0x00, 0x00, 0x10, 0x0a, 0x00, 0x00, 0x01, 0x00, 0x00, 0x00
        /*0044*/ 	.byte	0x50, 0x20, 0x01, 0x00, 0x01, 0x00, 0x00, 0x00, 0x00, 0x21, 0x01, 0x00, 0x01, 0x00, 0x00, 0x00
        /*0054*/ 	.byte	0x10, 0x21, 0x01, 0x00, 0x01, 0x00, 0x00, 0x00, 0x20, 0x21, 0x01, 0x00, 0x01, 0x00, 0x00, 0x00
        /*0064*/ 	.byte	0xf0, 0x30, 0x01, 0x00, 0x01, 0x00, 0x00, 0x00, 0x40, 0x33, 0x01, 0x00, 0x01, 0x00, 0x00, 0x00
        /*0074*/ 	.byte	0x90, 0x4a, 0x01, 0x00, 0x01, 0x00, 0x00, 0x00, 0x80, 0x4d, 0x01, 0x00, 0x01, 0x00, 0x00, 0x00
        /*0084*/ 	.byte	0x70, 0x4e, 0x01, 0x00, 0x01, 0x00, 0x00, 0x00, 0x10, 0x4f, 0x01, 0x00, 0x01, 0x00, 0x00, 0x00
        /*0094*/ 	.byte	0x50, 0x50, 0x01, 0x00


	//----- nvinfo : EIATTR_MERCURY_ISA_VERSION
	.align		4
.L_293:
        /*0098*/ 	.byte	0x03, 0x5f
        /*009a*/ 	.short	0x0101


	//----- nvinfo : EIATTR_INT_WARP_WIDE_INSTR_OFFSETS
	.align		4
        /*009c*/ 	.byte	0x04, 0x31
        /*009e*/ 	.short	(.L_295 - .L_294)


	//   ....[0]....
.L_294:
        /*00a0*/ 	.word	0x00000180


	//   ....[1]....
        /*00a4*/ 	.word	0x000001b0


	//   ....[2]....
        /*00a8*/ 	.word	0x00000240


	//   ....[3]....
        /*00ac*/ 	.word	0x000125c0


	//   ....[4]....
        /*00b0*/ 	.word	0x00012660


	//   ....[5]....
        /*00b4*/ 	.word	0x00012bd0


	//   ....[6]....
        /*00b8*/ 	.word	0x000149d0


	//   ....[7]....
        /*00bc*/ 	.word	0x00014a70


	//----- nvinfo : EIATTR_COOP_GROUP_MASK_REGIDS
	.align		4
.L_295:
        /*00c0*/ 	.byte	0x04, 0x29
        /*00c2*/ 	.short	(.L_297 - .L_296)


	//   ....[0]....
.L_296:
        /*00c4*/ 	.word	0xffffffff


	//   ....[1]....
        /*00c8*/ 	.word	0xffffffff


	//   ....[2]....
        /*00cc*/ 	.word	0xffffffff


	//   ....[3]....
        /*00d0*/ 	.word	0xffffffff


	//   ....[4]....
        /*00d4*/ 	.word	0xffffffff


	//   ....[5]....
        /*00d8*/ 	.word	0xffffffff


	//   ....[6]....
        /*00dc*/ 	.word	0xffffffff


	//   ....[7]....
        /*00e0*/ 	.word	0xffffffff


	//   ....[8]....
        /*00e4*/ 	.word	0xffffffff


	//   ....[9]....
        /*00e8*/ 	.word	0xffffffff


	//   ....[10]....
        /*00ec*/ 	.word	0xffffffff


	//   ....[11]....
        /*00f0*/ 	.word	0xffffffff


	//   ....[12]....
        /*00f4*/ 	.word	0xffffffff


	//   ....[13]....
        /*00f8*/ 	.word	0xffffffff


	//   ....[14]....
        /*00fc*/ 	.word	0xffffffff


	//   ....[15]....
        /*0100*/ 	.word	0xffffffff


	//   ....[16]....
        /*0104*/ 	.word	0xffffffff


	//   ....[17]....
        /*0108*/ 	.word	0xffffffff


	//   ....[18]....
        /*010c*/ 	.word	0xffffffff


	//   ....[19]....
        /*0110*/ 	.word	0xffffffff


	//   ....[20]....
        /*0114*/ 	.word	0xffffffff


	//   ....[21]....
        /*0118*/ 	.word	0xffffffff


	//   ....[22]....
        /*011c*/ 	.word	0xffffffff


	//   ....[23]....
        /*0120*/ 	.word	0xffffffff


	//   ....[24]....
        /*0124*/ 	.word	0xffffffff


	//   ....[25]....
        /*0128*/ 	.word	0xffffffff


	//   ....[26]....
        /*012c*/ 	.word	0xffffffff


	//   ....[27]....
        /*0130*/ 	.word	0xffffffff


	//   ....[28]....
        /*0134*/ 	.word	0x0500000f


	//   ....[29]....
        /*0138*/ 	.word	0x0500000f


	//----- nvinfo : EIATTR_COOP_GROUP_INSTR_OFFSETS
	.align		4
.L_297:
        /*013c*/ 	.byte	0x04, 0x28
        /*013e*/ 	.short	(.L_299 - .L_298)


	//   ....[0]....
.L_298:
        /*0140*/ 	.word	0x00000060


	//   ....[1]....
        /*0144*/ 	.word	0x00000190


	//   ....[2]....
        /*0148*/ 	.word	0x00000250


	//   ....[3]....
        /*014c*/ 	.word	0x000003c0


	//   ....[4]....
        /*0150*/ 	.word	0x00000520


	//   ....[5]....
        /*0154*/ 	.word	0x00000640


	//   ....[6]....
        /*0158*/ 	.word	0x000007a0


	//   ....[7]....
        /*015c*/ 	.word	0x00001530


	//   ....[8]....
        /*0160*/ 	.word	0x00004ca0


	//   ....[9]....
        /*0164*/ 	.word	0x00004d90


	//   ....[10]....
        /*0168*/ 	.word	0x000055d0


	//   ....[11]....
        /*016c*/ 	.word	0x00005650


	//   ....[12]....
        /*0170*/ 	.word	0x00009ec0


	//   ....[13]....
        /*0174*/ 	.word	0x0000a000


	//   ....[14]....
        /*0178*/ 	.word	0x0000a740


	//   ....[15]....
        /*017c*/ 	.word	0x0000a7b0


	//   ....[16]....
        /*0180*/ 	.word	0x0000e890


	//   ....[17]....
        /*0184*/ 	.word	0x0000e8e0


	//   ....[18]....
        /*0188*/ 	.word	0x0000e9c0


	//   ....[19]....
        /*018c*/ 	.word	0x0000ec80


	//   ....[20]....
        /*0190*/ 	.word	0x0000fe80


	//   ....[21]....
        /*0194*/ 	.word	0x0000fec0


	//   ....[22]....
        /*0198*/ 	.word	0x0000ffb0


	//   ....[23]....
        /*019c*/ 	.word	0x0000ffc0


	//   ....[24]....
        /*01a0*/ 	.word	0x00011400


	//   ....[25]....
        /*01a4*/ 	.word	0x00012010


	//   ....[26]....
        /*01a8*/ 	.word	0x00014e10


	//   ....[27]....
        /*01ac*/ 	.word	0x00014ff0


	//   ....[28]....
        /*01b0*/ 	.word	0x00015560


	//   ....[29]....
        /*01b4*/ 	.word	0x00015930


	//----- nvinfo : EIATTR_REG_RECONFIG
	.align		4
.L_299:
        /*01b8*/ 	.byte	0x01, 0x54
	.zero		2


	//----- nvinfo : EIATTR_SYSCALL_OFFSETS
	.align		4
        /*01bc*/ 	.byte	0x04, 0x46
        /*01be*/ 	.short	(.L_301 - .L_300)


	//   ....[0]....
.L_300:
        /*01c0*/ 	.word	0x000016e0


	//   ....[1]....
        /*01c4*/ 	.word	0x000127e0


	//   ....[2]....
        /*01c8*/ 	.word	0x00012910


	//   ....[3]....
        /*01cc*/ 	.word	0x00012a10


	//----- nvinfo : EIATTR_MBARRIER_INSTR_OFFSETS
	.align		4
.L_301:
        /*01d0*/ 	.byte	0x04, 0x39
        /*01d2*/ 	.short	(.L_303 - .L_302)


	//   ....[0]....
.L_302:
        /*01d4*/ 	.word	0x00000270
        /*01d8*/ 	.word	0x000000ff
        /*01dc*/ 	.word	0x00036800
        /*01e0*/ 	.short	0x0100
        /*01e2*/ 	.byte	0x06
	.zero		1


	//   ....[1]....
        /*01e4*/ 	.word	0x00000280
        /*01e8*/ 	.word	0x000000ff
        /*01ec*/ 	.word	0x00036820
        /*01f0*/ 	.short	0x0100
        /*01f2*/ 	.byte	0x06
	.zero		1


	//   ....[2]....
        /*01f4*/ 	.word	0x00000370
        /*01f8*/ 	.word	0x000000ff
        /*01fc*/ 	.word	0x00036830
        /*0200*/ 	.short	0x0100
        /*0202*/ 	.byte	0x08
	.zero		1


	//   ....[3]....
        /*0204*/ 	.word	0x00000380
        /*0208*/ 	.word	0x000000ff
        /*020c*/ 	.word	0x00036840
        /*0210*/ 	.short	0x0100
        /*0212*/ 	.byte	0x08
	.zero		1


	//   ....[4]....
        /*0214*/ 	.word	0x00000390
        /*0218*/ 	.word	0x000000ff
        /*021c*/ 	.word	0x00036838
        /*0220*/ 	.short	0x0100
        /*0222*/ 	.byte	0x08
	.zero		1


	//   ....[5]....
        /*0224*/ 	.word	0x000003a0
        /*0228*/ 	.word	0x000000ff
        /*022c*/ 	.word	0x00036848
        /*0230*/ 	.short	0x0100
        /*0232*/ 	.byte	0x08
	.zero		1


	//   ....[6]....
        /*0234*/ 	.word	0x000004d0
        /*0238*/ 	.word	0x000000ff
        /*023c*/ 	.word	0x00036850
        /*0240*/ 	.short	0x0100
        /*0242*/ 	.byte	0x08
	.zero		1


	//   ....[7]....
        /*0244*/ 	.word	0x000004e0
        /*0248*/ 	.word	0x000000ff
        /*024c*/ 	.word	0x00036860
        /*0250*/ 	.short	0x0100
        /*0252*/ 	.byte	0x08
	.zero		1


	//   ....[8]....
        /*0254*/ 	.word	0x000004f0
        /*0258*/ 	.word	0x000000ff
        /*025c*/ 	.word	0x00036858
        /*0260*/ 	.short	0x0100
        /*0262*/ 	.byte	0x08
	.zero		1


	//   ....[9]....
        /*0264*/ 	.word	0x00000500
        /*0268*/ 	.word	0x000000ff
        /*026c*/ 	.word	0x00036868
        /*0270*/ 	.short	0x0100
        /*0272*/ 	.byte	0x08
	.zero		1


	//   ....[10]....
        /*0274*/ 	.word	0x000005f0
        /*0278*/ 	.word	0x000000ff
        /*027c*/ 	.word	0x00036870
        /*0280*/ 	.short	0x0100
        /*0282*/ 	.byte	0x06
	.zero		1


	//   ....[11]....
        /*0284*/ 	.word	0x00000600
        /*0288*/ 	.word	0x000000ff
        /*028c*/ 	.word	0x00036880
        /*0290*/ 	.short	0x0100
        /*0292*/ 	.byte	0x06
	.zero		1


	//   ....[12]....
        /*0294*/ 	.word	0x00000610
        /*0298*/ 	.word	0x000000ff
        /*029c*/ 	.word	0x00036878
        /*02a0*/ 	.short	0x0100
        /*02a2*/ 	.byte	0x06
	.zero		1


	//   ....[13]....
        /*02a4*/ 	.word	0x00000620
        /*02a8*/ 	.word	0x000000ff
        /*02ac*/ 	.word	0x00036888
        /*02b0*/ 	.short	0x0100
        /*02b2*/ 	.byte	0x06
	.zero		1


	//   ....[14]....
        /*02b4*/ 	.word	0x00000750
        /*02b8*/ 	.word	0x000000ff
        /*02bc*/ 	.word	0x00036890
        /*02c0*/ 	.short	0x0100
        /*02c2*/ 	.byte	0x08
	.zero		1


	//   ....[15]....
        /*02c4*/ 	.word	0x00000760
        /*02c8*/ 	.word	0x000000ff
        /*02cc*/ 	.word	0x000368a0
        /*02d0*/ 	.short	0x0100
        /*02d2*/ 	.byte	0x08
	.zero		1


	//   ....[16]....
        /*02d4*/ 	.word	0x00000770
        /*02d8*/ 	.word	0x000000ff
        /*02dc*/ 	.word	0x00036898
        /*02e0*/ 	.short	0x0100
        /*02e2*/ 	.byte	0x08
	.zero		1


	//   ....[17]....
        /*02e4*/ 	.word	0x00000780
        /*02e8*/ 	.word	0x000000ff
        /*02ec*/ 	.word	0x000368a8
        /*02f0*/ 	.short	0x0100
        /*02f2*/ 	.byte	0x08
	.zero		1


	//   ....[18]....
        /*02f4*/ 	.word	0x000008b0
        /*02f8*/ 	.word	0x000000ff
        /*02fc*/ 	.word	0x000368b0
        /*0300*/ 	.short	0x0100
        /*0302*/ 	.byte	0x08
	.zero		1


	//   ....[19]....
        /*0304*/ 	.word	0x000008c0
        /*0308*/ 	.word	0x000000ff
        /*030c*/ 	.word	0x000368c0
        /*0310*/ 	.short	0x0100
        /*0312*/ 	.byte	0x08
	.zero		1


	//   ....[20]....
        /*0314*/ 	.word	0x000008d0
        /*0318*/ 	.word	0x000000ff
        /*031c*/ 	.word	0x000368b8
        /*0320*/ 	.short	0x0100
        /*0322*/ 	.byte	0x08
	.zero		1


	//   ....[21]....
        /*0324*/ 	.word	0x000008e0
        /*0328*/ 	.word	0x000000ff
        /*032c*/ 	.word	0x000368c8
        /*0330*/ 	.short	0x0100
        /*0332*/ 	.byte	0x08
	.zero		1


	//   ....[22]....
        /*0334*/ 	.word	0x00001740
        /*0338*/ 	.word	0x000000ff
        /*033c*/ 	.word	0x00036800
        /*0340*/ 	.short	0x010a
        /*0342*/ 	.byte	0x3d
	.zero		1


	//   ....[23]....
        /*0344*/ 	.word	0x000017d0
        /*0348*/ 	.word	0x00000000
        /*034c*/ 	.word	0x00036830
        /*0350*/ 	.short	0x010a
        /*0352*/ 	.byte	0x3f
	.zero		1


	//   ....[24]....
        /*0354*/ 	.word	0x00001840
        /*0358*/ 	.word	0x00000000
        /*035c*/ 	.word	0x00036830
        /*0360*/ 	.short	0x010a
        /*0362*/ 	.byte	0x3f
	.zero		1


	//   ....[25]....
        /*0364*/ 	.word	0x00004b40
        /*0368*/ 	.word	0x00000000
        /*036c*/ 	.word	0x00000000
        /*0370*/ 	.short	0x0101
        /*0372*/ 	.byte	0x3f
	.zero		1


	//   ....[26]....
        /*0374*/ 	.word	0x00006810
        /*0378*/ 	.word	0x000000ff
        /*037c*/ 	.word	0x00036830
        /*0380*/ 	.short	0x010a
        /*0382*/ 	.byte	0x3c
	.zero		1


	//   ....[27]....
        /*0384*/ 	.word	0x00006850
        /*0388*/ 	.word	0x000000ff
        /*038c*/ 	.word	0x00036830
        /*0390*/ 	.short	0x010a
        /*0392*/ 	.byte	0x3c
	.zero		1


	//   ....[28]....
        /*0394*/ 	.word	0x00008f40
        /*0398*/ 	.word	0x000000ff
        /*039c*/ 	.word	0x00036850
        /*03a0*/ 	.short	0x010a
        /*03a2*/ 	.byte	0x0a
	.zero		1


	//   ....[29]....
        /*03a4*/ 	.word	0x00008f80
        /*03a8*/ 	.word	0x000000ff
        /*03ac*/ 	.word	0x00036850
        /*03b0*/ 	.short	0x010a
        /*03b2*/ 	.byte	0x0a
	.zero		1


	//   ....[30]....
        /*03b4*/ 	.word	0x0000aec0
        /*03b8*/ 	.word	0x00000003
        /*03bc*/ 	.word	0x00000000
        /*03c0*/ 	.short	0x0101
        /*03c2*/ 	.byte	0x3f
	.zero		1


	//   ....[31]....
        /*03c4*/ 	.word	0x0000af20
        /*03c8*/ 	.word	0x0000008b
        /*03cc*/ 	.word	0x00000000
        /*03d0*/ 	.short	0x0101
        /*03d2*/ 	.byte	0x3f
	.zero		1


	//   ....[32]....
        /*03d4*/ 	.word	0x0000b490
        /*03d8*/ 	.word	0x000000ff
        /*03dc*/ 	.word	0x00036830
        /*03e0*/ 	.short	0x010a
        /*03e2*/ 	.byte	0x06
	.zero		1


	//   ....[33]....
        /*03e4*/ 	.word	0x0000b4d0
        /*03e8*/ 	.word	0x000000ff
        /*03ec*/ 	.word	0x00036830
        /*03f0*/ 	.short	0x010a
        /*03f2*/ 	.byte	0x06
	.zero		1


	//   ....[34]....
        /*03f4*/ 	.word	0x0000dbb0
        /*03f8*/ 	.word	0x000000ff
        /*03fc*/ 	.word	0x00036850
        /*0400*/ 	.short	0x010a
        /*0402*/ 	.byte	0x07
	.zero		1


	//   ....[35]....
        /*0404*/ 	.word	0x0000dbf0
        /*0408*/ 	.word	0x000000ff
        /*040c*/ 	.word	0x00036850
        /*0410*/ 	.short	0x010a
        /*0412*/ 	.byte	0x07
	.zero		1


	//   ....[36]....
        /*0414*/ 	.word	0x0000f1c0
        /*0418*/ 	.word	0x00000086
        /*041c*/ 	.word	0x00000000
        /*0420*/ 	.short	0x0101
        /*0422*/ 	.byte	0x3f
	.zero		1


	//   ....[37]....
        /*0424*/ 	.word	0x0000f230
        /*0428*/ 	.word	0x00000086
        /*042c*/ 	.word	0x00000000
        /*0430*/ 	.short	0x0101
        /*0432*/ 	.byte	0x3f
	.zero		1


	//   ....[38]....
        /*0434*/ 	.word	0x0000fdf0
        /*0438*/ 	.word	0x000000ff
        /*043c*/ 	.word	0x00036850
        /*0440*/ 	.short	0x010a
        /*0442*/ 	.byte	0x05
	.zero		1


	//   ....[39]....
        /*0444*/ 	.word	0x0000fe30
        /*0448*/ 	.word	0x000000ff
        /*044c*/ 	.word	0x00036850
        /*0450*/ 	.short	0x010a
        /*0452*/ 	.byte	0x05
	.zero		1


	//   ....[40]....
        /*0454*/ 	.word	0x00010320
        /*0458*/ 	.word	0x00000005
        /*045c*/ 	.word	0x00000000
        /*0460*/ 	.short	0x0101
        /*0462*/ 	.byte	0x3f
	.zero		1


	//   ....[41]....
        /*0464*/ 	.word	0x000115f0
        /*0468*/ 	.word	0x000000ff
        /*046c*/ 	.word	0x00000000
        /*0470*/ 	.short	0x0101
        /*0472*/ 	.byte	0x05
	.zero		1


	//   ....[42]....
        /*0474*/ 	.word	0x00012e60
        /*0478*/ 	.word	0x00000008
        /*047c*/ 	.word	0x00036840
        /*0480*/ 	.short	0x010a
        /*0482*/ 	.byte	0x3f
	.zero		1


	//   ....[43]....
        /*0484*/ 	.word	0x00013380
        /*0488*/ 	.word	0x00000012
        /*048c*/ 	.word	0x00036820
        /*0490*/ 	.short	0x010a
        /*0492*/ 	.byte	0x3f
	.zero		1


	//   ....[44]....
        /*0494*/ 	.word	0x000135f0
        /*0498*/ 	.word	0x00000003
        /*049c*/ 	.word	0x00036840
        /*04a0*/ 	.short	0x010a
        /*04a2*/ 	.byte	0x3f
	.zero		1


	//   ....[45]....
        /*04a4*/ 	.word	0x00013880
        /*04a8*/ 	.word	0x00000003
        /*04ac*/ 	.word	0x00000060
        /*04b0*/ 	.short	0x010a
        /*04b2*/ 	.byte	0x3f
	.zero		1


	//   ....[46]....
        /*04b4*/ 	.word	0x00013d60
        /*04b8*/ 	.word	0x00000002
        /*04bc*/ 	.word	0x00036840
        /*04c0*/ 	.short	0x010a
        /*04c2*/ 	.byte	0x3f
	.zero		1


	//   ....[47]....
        /*04c4*/ 	.word	0x00013ff0
        /*04c8*/ 	.word	0x00000002
        /*04cc*/ 	.word	0x00000060
        /*04d0*/ 	.short	0x010a
        /*04d2*/ 	.byte	0x3f
	.zero		1


	//   ....[48]....
        /*04d4*/ 	.word	0x00014440
        /*04d8*/ 	.word	0x00000002
        /*04dc*/ 	.word	0x00036840
        /*04e0*/ 	.short	0x010a
        /*04e2*/ 	.byte	0x3f
	.zero		1


	//   ....[49]....
        /*04e4*/ 	.word	0x000146f0
        /*04e8*/ 	.word	0x00000002
        /*04ec*/ 	.word	0x00000060
        /*04f0*/ 	.short	0x010a
        /*04f2*/ 	.byte	0x3f
	.zero		1


	//   ....[50]....
        /*04f4*/ 	.word	0x00014b20
        /*04f8*/ 	.word	0x00000003
        /*04fc*/ 	.word	0x00036860
        /*0500*/ 	.short	0x010a
        /*0502*/ 	.byte	0x3f
	.zero		1


	//   ....[51]....
        /*0504*/ 	.word	0x00014fa0
        /*0508*/ 	.word	0x00000007
        /*050c*/ 	.word	0x00036820
        /*0510*/ 	.short	0x010a
        /*0512*/ 	.byte	0x3f
	.zero		1


	//   ....[52]....
        /*0514*/ 	.word	0x000150f0
        /*0518*/ 	.word	0x00000005
        /*051c*/ 	.word	0x00000000
        /*0520*/ 	.short	0x010a
        /*0522*/ 	.byte	0x3f
	.zero		1


	//   ....[53]....
        /*0524*/ 	.word	0x00015160
        /*0528*/ 	.word	0x00000003
        /*052c*/ 	.word	0x00000000
        /*0530*/ 	.short	0x010a
        /*0532*/ 	.byte	0x3f
	.zero		1


	//   ....[54]....
        /*0534*/ 	.word	0x000151c0
        /*0538*/ 	.word	0x00000005
        /*053c*/ 	.word	0x00000000
        /*0540*/ 	.short	0x010a
        /*0542*/ 	.byte	0x3f
	.zero		1


	//   ....[55]....
        /*0544*/ 	.word	0x000151f0
        /*0548*/ 	.word	0x00000003
        /*054c*/ 	.word	0x00000000
        /*0550*/ 	.short	0x010a
        /*0552*/ 	.byte	0x3f
	.zero		1


	//   ....[56]....
        /*0554*/ 	.word	0x00015260
        /*0558*/ 	.word	0x00000003
        /*055c*/ 	.word	0x00036800
        /*0560*/ 	.short	0x010a
        /*0562*/ 	.byte	0x3f
	.zero		1


	//   ....[57]....
        /*0564*/ 	.word	0x000152b0
        /*0568*/ 	.word	0x00000000
        /*056c*/ 	.word	0x00036830
        /*0570*/ 	.short	0x010a
        /*0572*/ 	.byte	0x3f
	.zero		1


	//   ....[58]....
        /*0574*/ 	.word	0x00015310
        /*0578*/ 	.word	0x00000009
        /*057c*/ 	.word	0x00036830
        /*0580*/ 	.short	0x010a
        /*0582*/ 	.byte	0x3f
	.zero		1


	//   ....[59]....
        /*0584*/ 	.word	0x00015370
        /*0588*/ 	.word	0x00000009
        /*058c*/ 	.word	0x00036850
        /*0590*/ 	.short	0x010a
        /*0592*/ 	.byte	0x3f
	.zero		1


	//   ....[60]....
        /*0594*/ 	.word	0x000153d0
        /*0598*/ 	.word	0x00000009
        /*059c*/ 	.word	0x00036830
        /*05a0*/ 	.short	0x010a
        /*05a2*/ 	.byte	0x3f
	.zero		1


	//   ....[61]....
        /*05a4*/ 	.word	0x00015430
        /*05a8*/ 	.word	0x00000009
        /*05ac*/ 	.word	0x00036850
        /*05b0*/ 	.short	0x010a
        /*05b2*/ 	.byte	0x3f
	.zero		1


	//   ....[62]....
        /*05b4*/ 	.word	0x00015490
        /*05b8*/ 	.word	0x00000005
        /*05bc*/ 	.word	0x00036850
        /*05c0*/ 	.short	0x010a
        /*05c2*/ 	.byte	0x3f
	.zero		1


	//   ....[63]....
        /*05c4*/ 	.word	0x00015610
        /*05c8*/ 	.word	0x00000008
        /*05cc*/ 	.word	0x00036840
        /*05d0*/ 	.short	0x010a
        /*05d2*/ 	.byte	0x3f
	.zero		1


	//   ....[64]....
        /*05d4*/ 	.word	0x00015660
        /*05d8*/ 	.word	0x00000012
        /*05dc*/ 	.word	0x00036820
        /*05e0*/ 	.short	0x010a
        /*05e2*/ 	.byte	0x3f
	.zero		1


	//   ....[65]....
        /*05e4*/ 	.word	0x000156b0
        /*05e8*/ 	.word	0x00000003
        /*05ec*/ 	.word	0x00036840
        /*05f0*/ 	.short	0x010a
        /*05f2*/ 	.byte	0x3f
	.zero		1


	//   ....[66]....
        /*05f4*/ 	.word	0x00015700
        /*05f8*/ 	.word	0x00000003
        /*05fc*/ 	.word	0x00000060
        /*0600*/ 	.short	0x010a
        /*0602*/ 	.byte	0x3f
	.zero		1


	//   ....[67]....
        /*0604*/ 	.word	0x00015750
        /*0608*/ 	.word	0x00000002
        /*060c*/ 	.word	0x00036840
        /*0610*/ 	.short	0x010a
        /*0612*/ 	.byte	0x3f
	.zero		1


	//   ....[68]....
        /*0614*/ 	.word	0x000157a0
        /*0618*/ 	.word	0x00000002
        /*061c*/ 	.word	0x00000060
        /*0620*/ 	.short	0x010a
        /*0622*/ 	.byte	0x3f
	.zero		1


	//   ....[69]....
        /*0624*/ 	.word	0x000157f0
        /*0628*/ 	.word	0x00000002
        /*062c*/ 	.word	0x00036840
        /*0630*/ 	.short	0x010a
        /*0632*/ 	.byte	0x3f
	.zero		1


	//   ....[70]....
        /*0634*/ 	.word	0x00015840
        /*0638*/ 	.word	0x00000002
        /*063c*/ 	.word	0x00000060
        /*0640*/ 	.short	0x010a
        /*0642*/ 	.byte	0x3f
	.zero		1


	//   ....[71]....
        /*0644*/ 	.word	0x00015890
        /*0648*/ 	.word	0x00000003
        /*064c*/ 	.word	0x00036860
        /*0650*/ 	.short	0x010a
        /*0652*/ 	.byte	0x3f
	.zero		1


	//   ....[72]....
        /*0654*/ 	.word	0x00015970
        /*0658*/ 	.word	0x00000007
        /*065c*/ 	.word	0x00036820
        /*0660*/ 	.short	0x010a
        /*0662*/ 	.byte	0x3f
	.zero		1


	//   ....[73]....
        /*0664*/ 	.word	0x000159c0
        /*0668*/ 	.word	0x00000005
        /*066c*/ 	.word	0x00000000
        /*0670*/ 	.short	0x010a
        /*0672*/ 	.byte	0x3f
	.zero		1


	//   ....[74]....
        /*0674*/ 	.word	0x00015a10
        /*0678*/ 	.word	0x00000003
        /*067c*/ 	.word	0x00000000
        /*0680*/ 	.short	0x010a
        /*0682*/ 	.byte	0x3f
	.zero		1


	//   ....[75]....
        /*0684*/ 	.word	0x00015a60
        /*0688*/ 	.word	0x00000005
        /*068c*/ 	.word	0x00000000
        /*0690*/ 	.short	0x010a
        /*0692*/ 	.byte	0x3f
	.zero		1


	//----- nvinfo : EIATTR_NUM_MBARRIERS
	.align		4
.L_303:
        /*0694*/ 	.byte	0x03, 0x38
        /*0696*/ 	.short	0x0016


	//----- nvinfo : EIATTR_EXIT_INSTR_OFFSETS
	.align		4
        /*0698*/ 	.byte	0x04, 0x1c
        /*069a*/ 	.short	(.L_305 - .L_304)


	//   ....[0]....
.L_304:
        /*069c*/ 	.word	0x00000a00


	//   ....[1]....
        /*06a0*/ 	.word	0x00011fd0


	//   ....[2]....
        /*06a4*/ 	.word	0x00012030


	//   ....[3]....
        /*06a8*/ 	.word	0x00015010


	//   ....[4]....
        /*06ac*/ 	.word	0x00015240


	//----- nvinfo : EIATTR_MAX_THREADS
	.align		4
.L_305:
        /*06b0*/ 	.byte	0x04, 0x05
        /*06b2*/ 	.short	(.L_307 - .L_306)
.L_306:
        /*06b4*/ 	.word	0x00000180
        /*06b8*/ 	.word	0x00000001
        /*06bc*/ 	.word	0x00000001


	//----- nvinfo : EIATTR_CRS_STACK_SIZE
	.align		4
.L_307:
        /*06c0*/ 	.byte	0x04, 0x1e
        /*06c2*/ 	.short	(.L_309 - .L_308)
.L_308:
        /*06c4*/ 	.word	0x00000000


	//----- nvinfo : EIATTR_CBANK_PARAM_SIZE
	.align		4
.L_309:
        /*06c8*/ 	.byte	0x03, 0x19
        /*06ca*/ 	.short	0x0bf0


	//----- nvinfo : EIATTR_PARAM_CBANK
	.align		4
        /*06cc*/ 	.byte	0x04, 0x0a
        /*06ce*/ 	.short	(.L_311 - .L_310)
	.align		4
.L_310:
        /*06d0*/ 	.word	index@(.nv.constant0._ZN7cutlass13device_kernelIN5flash11enable_sm90INS1_16FlashAttnFwdSm90INS1_25CollectiveMainloopFwdSm90ILi2EN4cute5tupleIJNS5_1CILi1EEES8_S8_EEENS6_IJNS7_ILi128EEENS7_ILi112EEENS7_ILi192EEEEEELi192ENS_10bfloat16_tEfNS_4arch4Sm90ELb1ELb0ELb1ELb0ELb0ELb0ELb0ELb1ELb1ELb0ELb0ELb0EEENS1_21CollectiveEpilogueFwdINS6_IJSA_SC_SB_EEES9_SE_SG_Li256ELb0ELb0ELb0ELb0EEENS1_30DynamicPersistentTileSchedulerILi256ELi32ELb0ELb0ELb1EEEEEEEEEvNT_6ParamsE)
        /*06d4*/ 	.short	0x0210
        /*06d6*/ 	.short	0x0bf0


	//----- nvinfo : EIATTR_SW_WAR
	.align		4
.L_311:
        /*06d8*/ 	.byte	0x04, 0x36
        /*06da*/ 	.short	(.L_313 - .L_312)
.L_312:
        /*06dc*/ 	.word	0x00000008
.L_313:


//--------------------- .nv.info._ZN7cutlass13device_kernelIN5flash11enable_sm90INS1_16FlashAttnFwdSm90INS1_25CollectiveMainloopFwdSm90ILi2EN4cute5tupleIJNS5_1CILi1EEES8_S8_EEENS6_IJNS7_ILi128EEENS7_ILi112EEENS7_ILi192EEEEEELi192ENS_10bfloat16_tEfNS_4arch4Sm90ELb1ELb0ELb1ELb1ELb0ELb0ELb0ELb1ELb1ELb0ELb0ELb0EEENS1_21CollectiveEpilogueFwdINS6_IJSA_SC_SB_EEES9_SE_SG_Li256ELb1ELb0ELb0ELb0EEENS1_36VarlenDynamicPersistentTileSchedulerILi128ELi112ELi256ELi32ELb0ELb0ELb1ELb1ELb1ELb1EEEEEEEEEvNT_6ParamsE --------------------------
	.section	.nv.info._ZN7cutlass13device_kernelIN5flash11enable_sm90INS1_16FlashAttnFwdSm90INS1_25CollectiveMainloopFwdSm90ILi2EN4cute5tupleIJNS5_1CILi1EEES8_S8_EEENS6_IJNS7_ILi128EEENS7_ILi112EEENS7_ILi192EEEEEELi192ENS_10bfloat16_tEfNS_4arch4Sm90ELb1ELb0ELb1ELb1ELb0ELb0ELb0ELb1ELb1ELb0ELb0ELb0EEENS1_21CollectiveEpilogueFwdINS6_IJSA_SC_SB_EEES9_SE_SG_Li256ELb1ELb0ELb0ELb0EEENS1_36VarlenDynamicPersistentTileSchedulerILi128ELi112ELi256ELi32ELb0ELb0ELb1ELb1ELb1ELb1EEEEEEEEEvNT_6ParamsE,"",@"SHT_CUDA_INFO"
	.sectionflags	@""
	.align	4


	//----- nvinfo : EIATTR_CUDA_API_VERSION
	.align		4
        /*0000*/ 	.byte	0x04, 0x37
        /*0002*/ 	.short	(.L_315 - .L_314)
.L_314:
        /*0004*/ 	.word	0x00000082


	//----- nvinfo : EIATTR_KPARAM_INFO
	.align		4
.L_315:
        /*0008*/ 	.byte	0x04, 0x17
        /*000a*/ 	.short	(.L_317 - .L_316)
.L_316:
        /*000c*/ 	.word	0x00000000
        /*0010*/ 	.short	0x0000
        /*0012*/ 	.short	0x0070
        /*0014*/ 	.byte	0x00, 0xf0, 0x01, 0x28


	//----- nvinfo : EIATTR_SPARSE_MMA_MASK
	.align		4
.L_317:
        /*0018*/ 	.byte	0x03, 0x50
        /*001a*/ 	.short	0x0000


	//----- nvinfo : EIATTR_MAXREG_COUNT
	.align		4
        /*001c*/ 	.byte	0x03, 0x1b
        /*001e*/ 	.short	0x00a8


	//----- nvinfo : EIATTR_NUM_BARRIERS
	.align		4
        /*0020*/ 	.byte	0x02, 0x4c
        /*0022*/ 	.byte	0x09
	.zero		1


	//----- nvinfo : EIATTR_EXTERNS
	.align		4
        /*0024*/ 	.byte	0x04, 0x0f
        /*0026*/ 	.short	(.L_319 - .L_318)


	//   ....[0]....
	.align		4
.L_318:
        /*0028*/ 	.word	index@(__assertfail)


	//----- nvinfo : EIATTR_ANNOTATIONS
	.align		4
.L_319:
        /*002c*/ 	.byte	0x04, 0x55
        /*002e*/ 	.short	(.L_321 - .L_320)


	//   ....[0]....
.L_320:
        /* <DEDUP_REMOVED lines=33> */


	//----- nvinfo : EIATTR_MERCURY_ISA_VERSION
	.align		4
.L_321:
        /*0230*/ 	.byte	0x03, 0x5f
        /*0232*/ 	.short	0x0101


	//----- nvinfo : EIATTR_UNUSED_LOAD_BYTE_OFFSET
	.align		4
        /*0234*/ 	.byte	0x04, 0x44
        /*0236*/ 	.short	(.L_323 - .L_322)


	//   ....[0]....
.L_322:
        /*0238*/ 	.word	0x00000a40
        /*023c*/ 	.word	0x0000fff0


	//   ....[1]....
        /*0240*/ 	.word	0x00010790
        /*0244*/ 	.word	0x0000fff0


	//----- nvinfo : EIATTR_INT_WARP_WIDE_INSTR_OFFSETS
	.align		4
.L_323:
        /*0248*/ 	.byte	0x04, 0x31
        /*024a*/ 	.short	(.L_325 - .L_324)


	//   ....[0]....
.L_324:
        /*024c*/ 	.word	0x00000160


	//   ....[1]....
        /*0250*/ 	.word	0x000001a0


	//   ....[2]....
        /*0254*/ 	.word	0x00000210


	//   ....[3]....
        /*0258*/ 	.word	0x000141a0


	//   ....[4]....
        /*025c*/ 	.word	0x00014240


	//   ....[5]....
        /*0260*/ 	.word	0x000146d0


	//   ....[6]....
        /*0264*/ 	.word	0x00014700


	//   ....[7]....
        /*0268*/ 	.word	0x00014910


	//   ....[8]....
        /*026c*/ 	.word	0x00014a00


	//   ....[9]....
        /*0270*/ 	.word	0x00016e00


	//   ....[10]....
        /*0274*/ 	.word	0x00016ea0


	//----- nvinfo : EIATTR_COOP_GROUP_MASK_REGIDS
	.align		4
.L_325:
        /*0278*/ 	.byte	0x04, 0x29
        /*027a*/ 	.short	(.L_327 - .L_326)


	//   ....[0]....
.L_326:
        /*027c*/ 	.word	0xffffffff


	//   ....[1]....
        /*0280*/ 	.word	0xffffffff


	//   ....[2]....
        /*0284*/ 	.word	0xffffffff


	//   ....[3]....
        /*0288*/ 	.word	0xffffffff


	//   ....[4]....
        /*028c*/ 	.word	0xffffffff


	//   ....[5]....
        /*0290*/ 	.word	0xffffffff


	//   ....[6]....
        /*0294*/ 	.word	0xffffffff


	//   ....[7]....
        /*0298*/ 	.word	0xffffffff


	//   ....[8]....
        /*029c*/ 	.word	0xffffffff


	//   ....[9]....
        /*02a0*/ 	.word	0xffffffff


	//   ....[10]....
        /*02a4*/ 	.word	0xffffffff


	//   ....[11]....
        /*02a8*/ 	.word	0xffffffff


	//   ....[12]....
        /*02ac*/ 	.word	0xffffffff


	//   ....[13]....
        /*02b0*/ 	.word	0xffffffff


	//   ....[14]....
        /*02b4*/ 	.word	0xffffffff


	//   ....[15]....
        /*02b8*/ 	.word	0xffffffff


	//   ....[16]....
        /*02bc*/ 	.word	0xffffffff


	//   ....[17]....
        /*02c0*/ 	.word	0xffffffff


	//   ....[18]....
        /*02c4*/ 	.word	0xffffffff


	//   ....[19]....
        /*02c8*/ 	.word	0xffffffff


	//   ....[20]....
        /*02cc*/ 	.word	0xffffffff


	//   ....[21]....
        /*02d0*/ 	.word	0xffffffff


	//   ....[22]....
        /*02d4*/ 	.word	0xffffffff


	//   ....[23]....
        /*02d8*/ 	.word	0xffffffff


	//   ....[24]....
        /*02dc*/ 	.word	0xffffffff


	//   ....[25]....
        /*02e0*/ 	.word	0xffffffff


	//   ....[26]....
        /*02e4*/ 	.word	0xffffffff


	//   ....[27]....
        /*02e8*/ 	.word	0xffffffff


	//   ....[28]....
        /*02ec*/ 	.word	0xffffffff


	//   ....[29]....
        /*02f0*/ 	.word	0xffffffff


	//   ....[30]....
        /*02f4*/ 	.word	0xffffffff


	//   ....[31]....
        /*02f8*/ 	.word	0xffffffff


	//   ....[32]....
        /*02fc*/ 	.word	0xffffffff


	//   ....[33]....
        /*0300*/ 	.word	0xffffffff


	//   ....[34]....
        /*0304*/ 	.word	0xffffffff


	//   ....[35]....
        /*0308*/ 	.word	0xffffffff


	//   ....[36]....
        /*030c*/ 	.word	0xffffffff


	//   ....[37]....
        /*0310*/ 	.word	0xffffffff


	//   ....[38]....
        /*0314*/ 	.word	0xffffffff


	//   ....[39]....
        /*0318*/ 	.word	0xffffffff


	//   ....[40]....
        /*031c*/ 	.word	0xffffffff


	//   ....[41]....
        /*0320*/ 	.word	0xffffffff


	//   ....[42]....
        /*0324*/ 	.word	0xffffffff


	//   ....[43]....
        /*0328*/ 	.word	0xffffffff


	//   ....[44]....
        /*032c*/ 	.word	0xffffffff


	//   ....[45]....
        /*0330*/ 	.word	0xffffffff


	//   ....[46]....
        /*0334*/ 	.word	0xffffffff


	//   ....[47]....
        /*0338*/ 	.word	0xffffffff


	//   ....[48]....
        /*033c*/ 	.word	0xffffffff


	//   ....[49]....
        /*0340*/ 	.word	0xffffffff


	//   ....[50]....
        /*0344*/ 	.word	0xffffffff


	//   ....[51]....
        /*0348*/ 	.word	0xffffffff


	//   ....[52]....
        /*034c*/ 	.word	0xffffffff


	//   ....[53]....
        /*0350*/ 	.word	0xffffffff


	//   ....[54]....
        /*0354*/ 	.word	0xffffffff


	//   ....[55]....
        /*0358*/ 	.word	0xffffffff


	//   ....[56]....
        /*035c*/ 	.word	0xffffffff


	//   ....[57]....
        /*0360*/ 	.word	0xffffffff


	//   ....[58]....
        /*0364*/ 	.word	0x0500000f


	//   ....[59]....
        /*0368*/ 	.word	0x0500000f


	//   ....[60]....
        /*036c*/ 	.word	0x0500000f


	//   ....[61]....
        /*0370*/ 	.word	0x0500000f


	//   ....[62]....
        /*0374*/ 	.word	0x0500000f


	//   ....[63]....
        /*0378*/ 	.word	0x0500000f


	//   ....[64]....
        /*037c*/ 	.word	0x0500000f


	//   ....[65]....
        /*0380*/ 	.word	0x0500000f


	//   ....[66]....
        /*0384*/ 	.word	0x0500000f


	//   ....[67]....
        /*0388*/ 	.word	0x0500000f


	//   ....[68]....
        /*038c*/ 	.word	0x0500000f


	//   ....[69]....
        /*0390*/ 	.word	0x0500000f


	//   ....[70]....
        /*0394*/ 	.word	0x0500000f


	//   ....[71]....
        /*0398*/ 	.word	0x0500000f


	//   ....[72]....
        /*039c*/ 	.word	0x0500000f


	//   ....[73]....
        /*03a0*/ 	.word	0x0500000f


	//   ....[74]....
        /*03a4*/ 	.word	0x0500000f


	//   ....[75]....
        /*03a8*/ 	.word	0x0500000f


	//   ....[76]....
        /*03ac*/ 	.word	0x0500000f


	//----- nvinfo : EIATTR_COOP_GROUP_INSTR_OFFSETS
	.align		4
.L_327:
        /*03b0*/ 	.byte	0x04, 0x28
        /*03b2*/ 	.short	(.L_329 - .L_328)


	//   ....[0]....
.L_328:
        /*03b4*/ 	.word	0x00000060


	//   ....[1]....
        /*03b8*/ 	.word	0x00000170


	//   ....[2]....
        /*03bc*/ 	.word	0x000001c0


	//   ....[3]....
        /*03c0*/ 	.word	0x000003f0


	//   ....[4]....
        /*03c4*/ 	.word	0x00000550


	//   ....[5]....
        /*03c8*/ 	.word	0x00000670


	//   ....[6]....
        /*03cc*/ 	.word	0x000007d0


	//   ....[7]....
        /*03d0*/ 	.word	0x000017c0


	//   ....[8]....
        /*03d4*/ 	.word	0x00004ee0


	//   ....[9]....
        /*03d8*/ 	.word	0x00004fd0


	//   ....[10]....
        /*03dc*/ 	.word	0x00005910


	//   ....[11]....
        /*03e0*/ 	.word	0x00005990


	//   ....[12]....
        /*03e4*/ 	.word	0x00009ee0


	//   ....[13]....
        /*03e8*/ 	.word	0x0000a010


	//   ....[14]....
        /*03ec*/ 	.word	0x0000a7d0


	//   ....[15]....
        /*03f0*/ 	.word	0x0000a830


	//   ....[16]....
        /*03f4*/ 	.word	0x0000e510


	//   ....[17]....
        /*03f8*/ 	.word	0x0000e540


	//   ....[18]....
        /*03fc*/ 	.word	0x0000e950


	//   ....[19]....
        /*0400*/ 	.word	0x0000ea60


	//   ....[20]....
        /*0404*/ 	.word	0x0000fc90


	//   ....[21]....
        /*0408*/ 	.word	0x0000fcd0


	//   ....[22]....
        /*040c*/ 	.word	0x0000fdc0


	//   ....[23]....
        /*0410*/ 	.word	0x0000fde0


	//   ....[24]....
        /*0414*/ 	.word	0x00012f20


	//   ....[25]....
        /*0418*/ 	.word	0x000130b0


	//   ....[26]....
        /*041c*/ 	.word	0x000130e0


	//   ....[27]....
        /*0420*/ 	.word	0x00013120


	//   ....[28]....
        /*0424*/ 	.word	0x00013190


	//   ....[29]....
        /*0428*/ 	.word	0x000131f0


	//   ....[30]....
        /*042c*/ 	.word	0x00013230


	//   ....[31]....
        /*0430*/ 	.word	0x000133e0


	//   ....[32]....
        /*0434*/ 	.word	0x00013440


	//   ....[33]....
        /*0438*/ 	.word	0x00013480


	//   ....[34]....
        /*043c*/ 	.word	0x000134c0


	//   ....[35]....
        /*0440*/ 	.word	0x000134f0


	//   ....[36]....
        /*0444*/ 	.word	0x00013520


	//   ....[37]....
        /*0448*/ 	.word	0x000135c0


	//   ....[38]....
        /*044c*/ 	.word	0x00013620


	//   ....[39]....
        /*0450*/ 	.word	0x000136b0


	//   ....[40]....
        /*0454*/ 	.word	0x00017310


	//   ....[41]....
        /*0458*/ 	.word	0x00017320


	//   ....[42]....
        /*045c*/ 	.word	0x00017440


	//   ....[43]....
        /*0460*/ 	.word	0x000174a0


	//   ....[44]....
        /*0464*/ 	.word	0x000174e0


	//   ....[45]....
        /*0468*/ 	.word	0x00017520


	//   ....[46]....
        /*046c*/ 	.word	0x00017550


	//   ....[47]....
        /*0470*/ 	.word	0x00017580


	//   ....[48]....
        /*0474*/ 	.word	0x00017720


	//   ....[49]....
        /*0478*/ 	.word	0x00017780


	//   ....[50]....
        /*047c*/ 	.word	0x000177c0


	//   ....[51]....
        /*0480*/ 	.word	0x00017800


	//   ....[52]....
        /*0484*/ 	.word	0x00017830


	//   ....[53]....
        /*0488*/ 	.word	0x00017860


	//   ....[54]....
        /*048c*/ 	.word	0x00017920


	//   ....[55]....
        /*0490*/ 	.word	0x00017940


	//   ....[56]....
        /*0494*/ 	.word	0x000179b0


	//   ....[57]....
        /*0498*/ 	.word	0x00018050


	//   ....[58]....
        /*049c*/ 	.word	0x00018640


	//   ....[59]....
        /*04a0*/ 	.word	0x00018a60


	//   ....[60]....
        /*04a4*/ 	.word	0x00018af0


	//   ....[61]....
        /*04a8*/ 	.word	0x00018b90


	//   ....[62]....
        /*04ac*/ 	.word	0x00018c40


	//   ....[63]....
        /*04b0*/ 	.word	0x00018cc0


	//   ....[64]....
        /*04b4*/ 	.word	0x00018d40


	//   ....[65]....
        /*04b8*/ 	.word	0x00018dc0


	//   ....[66]....
        /*04bc*/ 	.word	0x00018e40


	//   ....[67]....
        /*04c0*/ 	.word	0x00018ed0


	//   ....[68]....
        /*04c4*/ 	.word	0x00018f80


	//   ....[69]....
        /*04c8*/ 	.word	0x00019000


	//   ....[70]....
        /*04cc*/ 	.word	0x00019080


	//   ....[71]....
        /*04d0*/ 	.word	0x00019100


	//   ....[72]....
        /*04d4*/ 	.word	0x00019180


	//   ....[73]....
        /*04d8*/ 	.word	0x000191f0


	//   ....[74]....
        /*04dc*/ 	.word	0x00019290


	//   ....[75]....
        /*04e0*/ 	.word	0x00019320


	//   ....[76]....
        /*04e4*/ 	.word	0x00019450


	//----- nvinfo : EIATTR_REG_RECONFIG
	.align		4
.L_329:
        /*04e8*/ 	.byte	0x01, 0x54
	.zero		2


	//----- nvinfo : EIATTR_SYSCALL_OFFSETS
	.align		4
        /*04ec*/ 	.byte	0x04, 0x46
        /*04ee*/ 	.short	(.L_331 - .L_330)


	//   ....[0]....
.L_330:
        /*04f0*/ 	.word	0x000019a0


	//   ....[1]....
        /*04f4*/ 	.word	0x000143d0


	//   ....[2]....
        /*04f8*/ 	.word	0x00014510


	//   ....[3]....
        /*04fc*/ 	.word	0x00014610


	//----- nvinfo : EIATTR_MBARRIER_INSTR_OFFSETS
	.align		4
.L_331:
        /*0500*/ 	.byte	0x04, 0x39
        /*0502*/ 	.short	(.L_333 - .L_332)


	//   ....[0]....
.L_332:
        /*0504*/ 	.word	0x000002a0
        /*0508*/ 	.word	0x000000ff
        /*050c*/ 	.word	0x00036800
        /*0510*/ 	.short	0x0100
        /*0512*/ 	.byte	0x08
	.zero		1


	//   ....[1]....
        /*0514*/ 	.word	0x000002b0
        /*0518*/ 	.word	0x000000ff
        /*051c*/ 	.word	0x00036820
        /*0520*/ 	.short	0x0100
        /*0522*/ 	.byte	0x08
	.zero		1


	//   ....[2]....
        /*0524*/ 	.word	0x000003a0
        /*0528*/ 	.word	0x000000ff
        /*052c*/ 	.word	0x00036830
        /*0530*/ 	.short	0x0100
        /*0532*/ 	.byte	0x08
	.zero		1


	//   ....[3]....
        /*0534*/ 	.word	0x000003b0
        /*0538*/ 	.word	0x000000ff
        /*053c*/ 	.word	0x00036840
        /*0540*/ 	.short	0x0100
        /*0542*/ 	.byte	0x08
	.zero		1


	//   ....[4]....
        /*0544*/ 	.word	0x000003c0
        /*0548*/ 	.word	0x000000ff
        /*054c*/ 	.word	0x00036838
        /*0550*/ 	.short	0x0100
        /*0552*/ 	.byte	0x08
	.zero		1


	//   ....[5]....
        /*0554*/ 	.word	0x000003d0
        /*0558*/ 	.word	0x000000ff
        /*055c*/ 	.word	0x00036848
        /*0560*/ 	.short	0x0100
        /*0562*/ 	.byte	0x08
	.zero		1


	//   ....[6]....
        /*0564*/ 	.word	0x00000500
        /*0568*/ 	.word	0x000000ff
        /*056c*/ 	.word	0x00036850
        /*0570*/ 	.short	0x0100
        /*0572*/ 	.byte	0x08
	.zero		1


	//   ....[7]....
        /*0574*/ 	.word	0x00000510
        /*0578*/ 	.word	0x000000ff
        /*057c*/ 	.word	0x00036860
        /*0580*/ 	.short	0x0100
        /*0582*/ 	.byte	0x08
	.zero		1


	//   ....[8]....
        /*0584*/ 	.word	0x00000520
        /*0588*/ 	.word	0x000000ff
        /*058c*/ 	.word	0x00036858
        /*0590*/ 	.short	0x0100
        /*0592*/ 	.byte	0x08
	.zero		1


	//   ....[9]....
        /*0594*/ 	.word	0x00000530
        /*0598*/ 	.word	0x000000ff
        /*059c*/ 	.word	0x00036868
        /*05a0*/ 	.short	0x0100
        /*05a2*/ 	.byte	0x08
	.zero		1


	//   ....[10]....
        /*05a4*/ 	.word	0x00000620
        /*05a8*/ 	.word	0x000000ff
        /*05ac*/ 	.word	0x00036870
        /*05b0*/ 	.short	0x0100
        /*05b2*/ 	.byte	0x06
	.zero		1


	//   ....[11]....
        /*05b4*/ 	.word	0x00000630
        /*05b8*/ 	.word	0x000000ff
        /*05bc*/ 	.word	0x00036880
        /*05c0*/ 	.short	0x0100
        /*05c2*/ 	.byte	0x06
	.zero		1


	//   ....[12]....
        /*05c4*/ 	.word	0x00000640
        /*05c8*/ 	.word	0x000000ff
        /*05cc*/ 	.word	0x00036878
        /*05d0*/ 	.short	0x0100
        /*05d2*/ 	.byte	0x06
	.zero		1


	//   ....[13]....
        /*05d4*/ 	.word	0x00000650
        /*05d8*/ 	.word	0x000000ff
        /*05dc*/ 	.word	0x00036888
        /*05e0*/ 	.short	0x0100
        /*05e2*/ 	.byte	0x06
	.zero		1


	//   ....[14]....
        /*05e4*/ 	.word	0x00000780
        /*05e8*/ 	.word	0x000000ff
        /*05ec*/ 	.word	0x00036890
        /*05f0*/ 	.short	0x0100
        /*05f2*/ 	.byte	0x08
	.zero		1


	//   ....[15]....
        /*05f4*/ 	.word	0x00000790
        /*05f8*/ 	.word	0x000000ff
        /*05fc*/ 	.word	0x000368a0
        /*0600*/ 	.short	0x0100
        /*0602*/ 	.byte	0x08
	.zero		1


	//   ....[16]....
        /*0604*/ 	.word	0x000007a0
        /*0608*/ 	.word	0x000000ff
        /*060c*/ 	.word	0x00036898
        /*0610*/ 	.short	0x0100
        /*0612*/ 	.byte	0x08
	.zero		1


	//   ....[17]....
        /*0614*/ 	.word	0x000007b0
        /*0618*/ 	.word	0x000000ff
        /*061c*/ 	.word	0x000368a8
        /*0620*/ 	.short	0x0100
        /*0622*/ 	.byte	0x08
	.zero		1


	//   ....[18]....
        /*0624*/ 	.word	0x000008e0
        /*0628*/ 	.word	0x000000ff
        /*062c*/ 	.word	0x000368b0
        /*0630*/ 	.short	0x0100
        /*0632*/ 	.byte	0x08
	.zero		1


	//   ....[19]....
        /*0634*/ 	.word	0x000008f0
        /*0638*/ 	.word	0x000000ff
        /*063c*/ 	.word	0x000368c0
        /*0640*/ 	.short	0x0100
        /*0642*/ 	.byte	0x08
	.zero		1


	//   ....[20]....
        /*0644*/ 	.word	0x00000900
        /*0648*/ 	.word	0x000000ff
        /*064c*/ 	.word	0x000368b8
        /*0650*/ 	.short	0x0100
        /*0652*/ 	.byte	0x08
	.zero		1


	//   ....[21]....
        /*0654*/ 	.word	0x00000910
        /*0658*/ 	.word	0x000000ff
        /*065c*/ 	.word	0x000368c8
        /*0660*/ 	.short	0x0100
        /*0662*/ 	.byte	0x08
	.zero		1


	//   ....[22]....
        /*0664*/ 	.word	0x00001a40
        /*0668*/ 	.word	0x000000ff
        /*066c*/ 	.word	0x00036800
        /*0670*/ 	.short	0x010a
        /*0672*/ 	.byte	0x26
	.zero		1


	//   ....[23]....
        /*0674*/ 	.word	0x00001ac0
        /*0678*/ 	.word	0x00000000
        /*067c*/ 	.word	0x00036830
        /*0680*/ 	.short	0x010a
        /*0682*/ 	.byte	0x3f
	.zero		1


	//   ....[24]....
        /*0684*/ 	.word	0x00001b30
        /*0688*/ 	.word	0x00000000
        /*068c*/ 	.word	0x00036830
        /*0690*/ 	.short	0x010a
        /*0692*/ 	.byte	0x3f
	.zero		1


	//   ....[25]....
        /*0694*/ 	.word	0x00004d80
        /*0698*/ 	.word	0x00000000
        /*069c*/ 	.word	0x00000000
        /*06a0*/ 	.short	0x0101
        /*06a2*/ 	.byte	0x3f
	.zero		1


	//   ....[26]....
        /*06a4*/ 	.word	0x000069f0
        /*06a8*/ 	.word	0x000000ff
        /*06ac*/ 	.word	0x00036830
        /*06b0*/ 	.short	0x010a
        /*06b2*/ 	.byte	0x25
	.zero		1


	//   ....[27]....
        /*06b4*/ 	.word	0x00006a30
        /*06b8*/ 	.word	0x000000ff
        /*06bc*/ 	.word	0x00036830
        /*06c0*/ 	.short	0x010a
        /*06c2*/ 	.byte	0x25
	.zero		1


	//   ....[28]....
        /*06c4*/ 	.word	0x00008f80
        /*06c8*/ 	.word	0x000000ff
        /*06cc*/ 	.word	0x00036850
        /*06d0*/ 	.short	0x010a
        /*06d2*/ 	.byte	0x04
	.zero		1


	//   ....[29]....
        /*06d4*/ 	.word	0x00008fc0
        /*06d8*/ 	.word	0x000000ff
        /*06dc*/ 	.word	0x00036850
        /*06e0*/ 	.short	0x010a
        /*06e2*/ 	.byte	0x04
	.zero		1


	//   ....[30]....
        /*06e4*/ 	.word	0x0000af70
        /*06e8*/ 	.word	0x00000003
        /*06ec*/ 	.word	0x00000000
        /*06f0*/ 	.short	0x0101
        /*06f2*/ 	.byte	0x3f
	.zero		1


	//   ....[31]....
        /*06f4*/ 	.word	0x0000afa0
        /*06f8*/ 	.word	0x0000008b
        /*06fc*/ 	.word	0x00000000
        /*0700*/ 	.short	0x0101
        /*0702*/ 	.byte	0x3f
	.zero		1


	//   ....[32]....
        /*0704*/ 	.word	0x0000b450
        /*0708*/ 	.word	0x000000ff
        /*070c*/ 	.word	0x00036830
        /*0710*/ 	.short	0x010a
        /*0712*/ 	.byte	0x04
	.zero		1


	//   ....[33]....
        /*0714*/ 	.word	0x0000b490
        /*0718*/ 	.word	0x000000ff
        /*071c*/ 	.word	0x00036830
        /*0720*/ 	.short	0x010a
        /*0722*/ 	.byte	0x04
	.zero		1


	//   ....[34]....
        /*0724*/ 	.word	0x0000d9e0
        /*0728*/ 	.word	0x000000ff
        /*072c*/ 	.word	0x00036850
        /*0730*/ 	.short	0x010a
        /*0732*/ 	.byte	0x0e
	.zero		1


	//   ....[35]....
        /*0734*/ 	.word	0x0000da20
        /*0738*/ 	.word	0x000000ff
        /*073c*/ 	.word	0x00036850
        /*0740*/ 	.short	0x010a
        /*0742*/ 	.byte	0x0e
	.zero		1


	//   ....[36]....
        /*0744*/ 	.word	0x0000f0a0
        /*0748*/ 	.word	0x0000000b
        /*074c*/ 	.word	0x00000000
        /*0750*/ 	.short	0x0101
        /*0752*/ 	.byte	0x3f
	.zero		1


	//   ....[37]....
        /*0754*/ 	.word	0x0000f0f0
        /*0758*/ 	.word	0x0000000f
        /*075c*/ 	.word	0x00000000
        /*0760*/ 	.short	0x0101
        /*0762*/ 	.byte	0x3f
	.zero		1


	//   ....[38]....
        /*0764*/ 	.word	0x0000fc00
        /*0768*/ 	.word	0x000000ff
        /*076c*/ 	.word	0x00036850
        /*0770*/ 	.short	0x010a
        /*0772*/ 	.byte	0x05
	.zero		1


	//   ....[39]....
        /*0774*/ 	.word	0x0000fc40
        /*0778*/ 	.word	0x000000ff
        /*077c*/ 	.word	0x00036850
        /*0780*/ 	.short	0x010a
        /*0782*/ 	.byte	0x05
	.zero		1


	//   ....[40]....
        /*0784*/ 	.word	0x00010130
        /*0788*/ 	.word	0x00000005
        /*078c*/ 	.word	0x00000000
        /*0790*/ 	.short	0x0101
        /*0792*/ 	.byte	0x3f
	.zero		1


	//   ....[41]....
        /*0794*/ 	.word	0x00011b60
        /*0798*/ 	.word	0x0000002a
        /*079c*/ 	.word	0x00000000
        /*07a0*/ 	.short	0x0101
        /*07a2*/ 	.byte	0x3f
	.zero		1


	//   ....[42]....
        /*07a4*/ 	.word	0x00014d50
        /*07a8*/ 	.word	0x00000008
        /*07ac*/ 	.word	0x00036840
        /*07b0*/ 	.short	0x010a
        /*07b2*/ 	.byte	0x3f
	.zero		1


	//   ....[43]....
        /*07b4*/ 	.word	0x00015300
        /*07b8*/ 	.word	0x00000009
        /*07bc*/ 	.word	0x00036820
        /*07c0*/ 	.short	0x010a
        /*07c2*/ 	.byte	0x3f
	.zero		1


	//   ....[44]....
        /*07c4*/ 	.word	0x00015630
        /*07c8*/ 	.word	0x00000002
        /*07cc*/ 	.word	0x00036840
        /*07d0*/ 	.short	0x010a
        /*07d2*/ 	.byte	0x3f
	.zero		1


	//   ....[45]....
        /*07d4*/ 	.word	0x00015930
        /*07d8*/ 	.word	0x00000003
        /*07dc*/ 	.word	0x00000060
        /*07e0*/ 	.short	0x010a
        /*07e2*/ 	.byte	0x3f
	.zero		1


	//   ....[46]....
        /*07e4*/ 	.word	0x00015f50
        /*07e8*/ 	.word	0x00000002
        /*07ec*/ 	.word	0x00036840
        /*07f0*/ 	.short	0x010a
        /*07f2*/ 	.byte	0x3f
	.zero		1


	//   ....[47]....
        /*07f4*/ 	.word	0x00016250
        /*07f8*/ 	.word	0x00000003
        /*07fc*/ 	.word	0x00000060
        /*0800*/ 	.short	0x010a
        /*0802*/ 	.byte	0x3f
	.zero		1


	//   ....[48]....
        /*0804*/ 	.word	0x00016780
        /*0808*/ 	.word	0x00000002
        /*080c*/ 	.word	0x00036840
        /*0810*/ 	.short	0x010a
        /*0812*/ 	.byte	0x3f
	.zero		1


	//   ....[49]....
        /*0814*/ 	.word	0x00016a90
        /*0818*/ 	.word	0x00000002
        /*081c*/ 	.word	0x00000060
        /*0820*/ 	.short	0x010a
        /*0822*/ 	.byte	0x3f
	.zero		1


	//   ....[50]....
        /*0824*/ 	.word	0x00016f60
        /*0828*/ 	.word	0x00000003
        /*082c*/ 	.word	0x00036860
        /*0830*/ 	.short	0x010a
        /*0832*/ 	.byte	0x3f
	.zero		1


	//   ....[51]....
        /*0834*/ 	.word	0x00017fd0
        /*0838*/ 	.word	0x00000000
        /*083c*/ 	.word	0x00036820
        /*0840*/ 	.short	0x010a
        /*0842*/ 	.byte	0x3f
	.zero		1


	//   ....[52]....
        /*0844*/ 	.word	0x000181b0
        /*0848*/ 	.word	0x00000006
        /*084c*/ 	.word	0x00000000
        /*0850*/ 	.short	0x010a
        /*0852*/ 	.byte	0x3f
	.zero		1


	//   ....[53]....
        /*0854*/ 	.word	0x00018220
        /*0858*/ 	.word	0x00000007
        /*085c*/ 	.word	0x00000000
        /*0860*/ 	.short	0x010a
        /*0862*/ 	.byte	0x3f
	.zero		1


	//   ....[54]....
        /*0864*/ 	.word	0x00018290
        /*0868*/ 	.word	0x00000004
        /*086c*/ 	.word	0x00000000
        /*0870*/ 	.short	0x010a
        /*0872*/ 	.byte	0x3f
	.zero		1


	//   ....[55]....
        /*0874*/ 	.word	0x000182c0
        /*0878*/ 	.word	0x00000003
        /*087c*/ 	.word	0x00000000
        /*0880*/ 	.short	0x010a
        /*0882*/ 	.byte	0x3f
	.zero		1


	//   ....[56]....
        /*0884*/ 	.word	0x00018330
        /*0888*/ 	.word	0x00000003
        /*088c*/ 	.word	0x00036800
        /*0890*/ 	.short	0x010a
        /*0892*/ 	.byte	0x3f
	.zero		1


	//   ....[57]....
        /*0894*/ 	.word	0x00018380
        /*0898*/ 	.word	0x00000000
        /*089c*/ 	.word	0x00036830
        /*08a0*/ 	.short	0x010a
        /*08a2*/ 	.byte	0x3f
	.zero		1


	//   ....[58]....
        /*08a4*/ 	.word	0x000183e0
        /*08a8*/ 	.word	0x00000007
        /*08ac*/ 	.word	0x00036830
        /*08b0*/ 	.short	0x010a
        /*08b2*/ 	.byte	0x3f
	.zero		1


	//   ....[59]....
        /*08b4*/ 	.word	0x00018440
        /*08b8*/ 	.word	0x00000007
        /*08bc*/ 	.word	0x00036850
        /*08c0*/ 	.short	0x010a
        /*08c2*/ 	.byte	0x3f
	.zero		1


	//   ....[60]....
        /*08c4*/ 	.word	0x000184a0
        /*08c8*/ 	.word	0x00000007
        /*08cc*/ 	.word	0x00036830
        /*08d0*/ 	.short	0x010a
        /*08d2*/ 	.byte	0x3f
	.zero		1


	//   ....[61]....
        /*08d4*/ 	.word	0x00018500
        /*08d8*/ 	.word	0x00000007
        /*08dc*/ 	.word	0x00036850
        /*08e0*/ 	.short	0x010a
        /*08e2*/ 	.byte	0x3f
	.zero		1


	//   ....[62]....
        /*08e4*/ 	.word	0x00018560
        /*08e8*/ 	.word	0x00000005
        /*08ec*/ 	.word	0x00036850
        /*08f0*/ 	.short	0x010a
        /*08f2*/ 	.byte	0x3f
	.zero		1


	//   ....[63]....
        /*08f4*/ 	.word	0x00018700
        /*08f8*/ 	.word	0x00000008
        /*08fc*/ 	.word	0x00036840
        /*0900*/ 	.short	0x010a
        /*0902*/ 	.byte	0x3f
	.zero		1


	//   ....[64]....
        /*0904*/ 	.word	0x00018780
        /*0908*/ 	.word	0x00000008
        /*090c*/ 	.word	0x00036820
        /*0910*/ 	.short	0x010a
        /*0912*/ 	.byte	0x3f
	.zero		1


	//   ....[65]....
        /*0914*/ 	.word	0x000187d0
        /*0918*/ 	.word	0x00000002
        /*091c*/ 	.word	0x00036840
        /*0920*/ 	.short	0x010a
        /*0922*/ 	.byte	0x3f
	.zero		1


	//   ....[66]....
        /*0924*/ 	.word	0x00018820
        /*0928*/ 	.word	0x00000003
        /*092c*/ 	.word	0x00000060
        /*0930*/ 	.short	0x010a
        /*0932*/ 	.byte	0x3f
	.zero		1


	//   ....[67]....
        /*0934*/ 	.word	0x00018870
        /*0938*/ 	.word	0x00000002
        /*093c*/ 	.word	0x00036840
        /*0940*/ 	.short	0x010a
        /*0942*/ 	.byte	0x3f
	.zero		1


	//   ....[68]....
        /*0944*/ 	.word	0x000188c0
        /*0948*/ 	.word	0x00000003
        /*094c*/ 	.word	0x00000060
        /*0950*/ 	.short	0x010a
        /*0952*/ 	.byte	0x3f
	.zero		1


	//   ....[69]....
        /*0954*/ 	.word	0x00018910
        /*0958*/ 	.word	0x00000002
        /*095c*/ 	.word	0x00036840
        /*0960*/ 	.short	0x010a
        /*0962*/ 	.byte	0x3f
	.zero		1


	//   ....[70]....
        /*0964*/ 	.word	0x00018960
        /*0968*/ 	.word	0x00000002
        /*096c*/ 	.word	0x00000060
        /*0970*/ 	.short	0x010a
        /*0972*/ 	.byte	0x3f
	.zero		1


	//   ....[71]....
        /*0974*/ 	.word	0x000189b0
        /*0978*/ 	.word	0x00000003
        /*097c*/ 	.word	0x00036860
        /*0980*/ 	.short	0x010a
        /*0982*/ 	.byte	0x3f
	.zero		1


	//   ....[72]....
        /*0984*/ 	.word	0x00019370
        /*0988*/ 	.word	0x00000000
        /*098c*/ 	.word	0x00036820
        /*0990*/ 	.short	0x010a
        /*0992*/ 	.byte	0x3f
	.zero		1


	//   ....[73]....
        /*0994*/ 	.word	0x00019510
        /*0998*/ 	.word	0x00000006
        /*099c*/ 	.word	0x00000000
        /*09a0*/ 	.short	0x010a
        /*09a2*/ 	.byte	0x3f
	.zero		1


	//   ....[74]....
        /*09a4*/ 	.word	0x00019560
        /*09a8*/ 	.word	0x00000007
        /*09ac*/ 	.word	0x00000000
        /*09b0*/ 	.short	0x010a
        /*09b2*/ 	.byte	0x3f
	.zero		1


	//   ....[75]....
        /*09b4*/ 	.word	0x000195b0
        /*09b8*/ 	.word	0x00000004
        /*09bc*/ 	.word	0x00000000
        /*09c0*/ 	.short	0x010a
        /*09c2*/ 	.byte	0x3f
	.zero		1


	//----- nvinfo : EIATTR_NUM_MBARRIERS
	.align		4
.L_333:
        /*09c4*/ 	.byte	0x03, 0x38
        /*09c6*/ 	.short	0x0016


	//----- nvinfo : EIATTR_EXIT_INSTR_OFFSETS
	.align		4
        /*09c8*/ 	.byte	0x04, 0x1c
        /*09ca*/ 	.short	(.L_335 - .L_334)


	//   ....[0]....
.L_334:
        /*09cc*/ 	.word	0x00000a80


	//   ....[1]....
        /*09d0*/ 	.word	0x00012ee0


	//   ....[2]....
        /*09d4*/ 	.word	0x00012f40


	//   ....[3]....
        /*09d8*/ 	.word	0x00018310


	//----- nvinfo : EIATTR_MAX_THREADS
	.align		4
.L_335:
        /*09dc*/ 	.byte	0x04, 0x05
        /*09de*/ 	.short	(.L_337 - .L_336)
.L_336:
        /*09e0*/ 	.word	0x00000180
        /*09e4*/ 	.word	0x00000001
        /*09e8*/ 	.word	0x00000001


	//----- nvinfo : EIATTR_CRS_STACK_SIZE
	.align		4
.L_337:
        /*09ec*/ 	.byte	0x04, 0x1e
        /*09ee*/ 	.short	(.L_339 - .L_338)
.L_338:
        /*09f0*/ 	.word	0x00000000


	//----- nvinfo : EIATTR_CBANK_PARAM_SIZE
	.align		4
.L_339:
        /*09f4*/ 	.byte	0x03, 0x19
        /*09f6*/ 	.short	0x0a70


	//----- nvinfo : EIATTR_PARAM_CBANK
	.align		4
        /*09f8*/ 	.byte	0x04, 0x0a
        /*09fa*/ 	.short	(.L_341 - .L_340)
	.align		4
.L_340:
        /*09fc*/ 	.word	index@(.nv.constant0._ZN7cutlass13device_kernelIN5flash11enable_sm90INS1_16FlashAttnFwdSm90INS1_25CollectiveMainloopFwdSm90ILi2EN4cute5tupleIJNS5_1CILi1EEES8_S8_EEENS6_IJNS7_ILi128EEENS7_ILi112EEENS7_ILi192EEEEEELi192ENS_10bfloat16_tEfNS_4arch4Sm90ELb1ELb0ELb1ELb1ELb0ELb0ELb0ELb1ELb1ELb0ELb0ELb0EEENS1_21CollectiveEpilogueFwdINS6_IJSA_SC_SB_EEES9_SE_SG_Li256ELb1ELb0ELb0ELb0EEENS1_36VarlenDynamicPersistentTileSchedulerILi128ELi112ELi256ELi32ELb0ELb0ELb1ELb1ELb1ELb1EEEEEEEEEvNT_6ParamsE)
        /*0a00*/ 	.short	0x0210
        /*0a02*/ 	.short	0x0a70


	//----- nvinfo : EIATTR_SW_WAR
	.align		4
.L_341:
        /*0a04*/ 	.byte	0x04, 0x36
        /*0a06*/ 	.short	(.L_343 - .L_342)
.L_342:
        /*0a08*/ 	.word	0x00000008
.L_343:


//--------------------- .nv.info._ZN7cutlass13device_kernelIN5flash11enable_sm90INS1_16FlashAttnFwdSm90INS1_25CollectiveMainloopFwdSm90ILi2EN4cute5tupleIJNS5_1CILi1EEES8_S8_EEENS6_IJNS7_ILi128EEENS7_ILi112EEENS7_ILi192EEEEEELi192ENS_10bfloat16_tEfNS_4arch4Sm90ELb1ELb0ELb1ELb1ELb0ELb1ELb0ELb1ELb1ELb0ELb0ELb0EEENS1_21CollectiveEpilogueFwdINS6_IJSA_SC_SB_EEES9_SE_SG_Li256ELb1ELb0ELb0ELb0EEENS1_36VarlenDynamicPersistentTileSchedulerILi128ELi112ELi256ELi32ELb0ELb0ELb1ELb1ELb1ELb1EEEEEEEEEvNT_6ParamsE --------------------------
	.section	.nv.info._ZN7cutlass13device_kernelIN5flash11enable_sm90INS1_16FlashAttnFwdSm90INS1_25CollectiveMainloopFwdSm90ILi2EN4cute5tupleIJNS5_1CILi1EEES8_S8_EEENS6_IJNS7_ILi128EEENS7_ILi112EEENS7_ILi192EEEEEELi192ENS_10bfloat16_tEfNS_4arch4Sm90ELb1ELb0ELb1ELb1ELb0ELb1ELb0ELb1ELb1ELb0ELb0ELb0EEENS1_21CollectiveEpilogueFwdINS6_IJSA_SC_SB_EEES9_SE_SG_Li256ELb1ELb0ELb0ELb0EEENS1_36VarlenDynamicPersistentTileSchedulerILi128ELi112ELi256ELi32ELb0ELb0ELb1ELb1ELb1ELb1EEEEEEEEEvNT_6ParamsE,"",@"SHT_CUDA_INFO"
	.sectionflags	@""
	.align	4


	//----- nvinfo : EIATTR_CUDA_API_VERSION
	.align		4
        /*0000*/ 	.byte	0x04, 0x37
        /*0002*/ 	.short	(.L_345 - .L_344)
.L_344:
        /*0004*/ 	.word	0x00000082


	//----- nvinfo : EIATTR_KPARAM_INFO
	.align		4
.L_345:
        /*0008*/ 	.byte	0x04, 0x17
        /*000a*/ 	.short	(.L_347 - .L_346)
.L_346:
        /*000c*/ 	.word	0x00000000
        /*0010*/ 	.short	0x0000
        /*0012*/ 	.short	0x0070
        /*0014*/ 	.byte	0x00, 0xf0, 0x01, 0x28


	//----- nvinfo : EIATTR_SPARSE_MMA_MASK
	.align		4
.L_347:
        /*0018*/ 	.byte	0x03, 0x50
        /*001a*/ 	.short	0x0000


	//----- nvinfo : EIATTR_MAXREG_COUNT
	.align		4
        /*001c*/ 	.byte	0x03, 0x1b
        /*001e*/ 	.short	0x00a8


	//----- nvinfo : EIATTR_NUM_BARRIERS
	.align		4
        /*0020*/ 	.byte	0x02, 0x4c
        /*0022*/ 	.byte	0x10
	.zero		1


	//----- nvinfo : EIATTR_EXTERNS
	.align		4
        /*0024*/ 	.byte	0x04, 0x0f
        /*0026*/ 	.short	(.L_349 - .L_348)


	//   ....[0]....
	.align		4
.L_348:
        /*0028*/ 	.word	index@(__assertfail)


	//----- nvinfo : EIATTR_ANNOTATIONS
	.align		4
.L_349:
        /*002c*/ 	.byte	0x04, 0x55
        /*002e*/ 	.short	(.L_351 - .L_350)


	//   ....[0]....
.L_350:
        /* <DEDUP_REMOVED lines=78> */


	//----- nvinfo : EIATTR_MERCURY_ISA_VERSION
	.align		4
.L_351:
        /*04f8*/ 	.byte	0x03, 0x5f
        /*04fa*/ 	.short	0x0101


	//----- nvinfo : EIATTR_UNUSED_LOAD_BYTE_OFFSET
	.align		4
        /*04fc*/ 	.byte	0x04, 0x44
        /*04fe*/ 	.short	(.L_353 - .L_352)


	//   ....[0]....
.L_352:
        /*0500*/ 	.word	0x00000ae0
        /*0504*/ 	.word	0x0000fff0


	//   ....[1]....
        /*0508*/ 	.word	0x000248d0
        /*050c*/ 	.word	0x0000fff0


	//----- nvinfo : EIATTR_INT_WARP_WIDE_INSTR_OFFSETS
	.align		4
.L_353:
        /*0510*/ 	.byte	0x04, 0x31
        /*0512*/ 	.short	(.L_355 - .L_354)


	//   ....[0]....
.L_354:
        /*0514*/ 	.word	0x000001c0


	//   ....[1]....
        /*0518*/ 	.word	0x00000200


	//   ....[2]....
        /*051c*/ 	.word	0x00000270


	//   ....[3]....
        /*0520*/ 	.word	0x00028e30


	//   ....[4]....
        /*0524*/ 	.word	0x00028ec0


	//   ....[5]....
        /*0528*/ 	.word	0x00029340


	//   ....[6]....
        /*052c*/ 	.word	0x00029370


	//   ....[7]....
        /*0530*/ 	.word	0x00029580


	//   ....[8]....
        /*0534*/ 	.word	0x00029670


	//   ....[9]....
        /*0538*/ 	.word	0x0002ba00


	//   ....[10]....
        /*053c*/ 	.word	0x0002ba90


	//----- nvinfo : EIATTR_COOP_GROUP_MASK_REGIDS
	.align		4
.L_355:
        /*0540*/ 	.byte	0x04, 0x29
        /*0542*/ 	.short	(.L_357 - .L_356)


	//   ....[0]....
.L_356:
        /*0544*/ 	.word	0xffffffff


	//   ....[1]....
        /*0548*/ 	.word	0xffffffff


	//   ....[2]....
        /*054c*/ 	.word	0xffffffff


	//   ....[3]....
        /*0550*/ 	.word	0xffffffff


	//   ....[4]....
        /*0554*/ 	.word	0xffffffff


	//   ....[5]....
        /*0558*/ 	.word	0xffffffff


	//   ....[6]....
        /*055c*/ 	.word	0xffffffff


	//   ....[7]....
        /*0560*/ 	.word	0xffffffff


	//   ....[8]....
        /*0564*/ 	.word	0xffffffff


	//   ....[9]....
        /*0568*/ 	.word	0xffffffff


	//   ....[10]....
        /*056c*/ 	.word	0xffffffff


	//   ....[11]....
        /*0570*/ 	.word	0xffffffff


	//   ....[12]....
        /*0574*/ 	.word	0xffffffff


	//   ....[13]....
        /*0578*/ 	.word	0xffffffff


	//   ....[14]....
        /*057c*/ 	.word	0xffffffff


	//   ....[15]....
        /*0580*/ 	.word	0xffffffff


	//   ....[16]....
        /*0584*/ 	.word	0xffffffff


	//   ....[17]....
        /*0588*/ 	.word	0xffffffff


	//   ....[18]....
        /*058c*/ 	.word	0xffffffff


	//   ....[19]....
        /*0590*/ 	.word	0xffffffff


	//   ....[20]....
        /*0594*/ 	.word	0xffffffff


	//   ....[21]....
        /*0598*/ 	.word	0xffffffff


	//   ....[22]....
        /*059c*/ 	.word	0xffffffff


	//   ....[23]....
        /*05a0*/ 	.word	0xffffffff


	//   ....[24]....
        /*05a4*/ 	.word	0xffffffff


	//   ....[25]....
        /*05a8*/ 	.word	0xffffffff


	//   ....[26]....
        /*05ac*/ 	.word	0xffffffff


	//   ....[27]....
        /*05b0*/ 	.word	0xffffffff


	//   ....[28]....
        /*05b4*/ 	.word	0xffffffff


	//   ....[29]....
        /*05b8*/ 	.word	0xffffffff


	//   ....[30]....
        /*05bc*/ 	.word	0xffffffff


	//   ....[31]....
        /*05c0*/ 	.word	0xffffffff


	//   ....[32]....
        /*05c4*/ 	.word	0xffffffff


	//   ....[33]....
        /*05c8*/ 	.word	0xffffffff


	//   ....[34]....
        /*05cc*/ 	.word	0xffffffff


	//   ....[35]....
        /*05d0*/ 	.word	0xffffffff


	//   ....[36]....
        /*05d4*/ 	.word	0xffffffff


	//   ....[37]....
        /*05d8*/ 	.word	0xffffffff


	//   ....[38]....
        /*05dc*/ 	.word	0xffffffff


	//   ....[39]....
        /*05e0*/ 	.word	0xffffffff


	//   ....[40]....
        /*05e4*/ 	.word	0xffffffff


	//   ....[41]....
        /*05e8*/ 	.word	0xffffffff


	//   ....[42]....
        /*05ec*/ 	.word	0xffffffff


	//   ....[43]....
        /*05f0*/ 	.word	0xffffffff


	//   ....[44]....
        /*05f4*/ 	.word	0xffffffff


	//   ....[45]....
        /*05f8*/ 	.word	0xffffffff


	//   ....[46]....
        /*05fc*/ 	.word	0xffffffff


	//   ....[47]....
        /*0600*/ 	.word	0xffffffff


	//   ....[48]....
        /*0604*/ 	.word	0xffffffff


	//   ....[49]....
        /*0608*/ 	.word	0xffffffff


	//   ....[50]....
        /*060c*/ 	.word	0xffffffff


	//   ....[51]....
        /*0610*/ 	.word	0xffffffff


	//   ....[52]....
        /*0614*/ 	.word	0xffffffff


	//   ....[53]....
        /*0618*/ 	.word	0xffffffff


	//   ....[54]....
        /*061c*/ 	.word	0xffffffff


	//   ....[55]....
        /*0620*/ 	.word	0xffffffff


	//   ....[56]....
        /*0624*/ 	.word	0xffffffff


	//   ....[57]....
        /*0628*/ 	.word	0xffffffff


	//   ....[58]....
        /*062c*/ 	.word	0x0500000f


	//   ....[59]....
        /*0630*/ 	.word	0x0500000f


	//   ....[60]....
        /*0634*/ 	.word	0x0500000f


	//   ....[61]....
        /*0638*/ 	.word	0x0500000f


	//   ....[62]....
        /*063c*/ 	.word	0x0500000f


	//   ....[63]....
        /*0640*/ 	.word	0x0500000f


	//   ....[64]....
        /*0644*/ 	.word	0x0500000f


	//   ....[65]....
        /*0648*/ 	.word	0x0500000f


	//   ....[66]....
        /*064c*/ 	.word	0x0500000f


	//   ....[67]....
        /*0650*/ 	.word	0x0500000f


	//   ....[68]....
        /*0654*/ 	.word	0x0500000f


	//   ....[69]....
        /*0658*/ 	.word	0x0500000f


	//   ....[70]....
        /*065c*/ 	.word	0x0500000f


	//   ....[71]....
        /*0660*/ 	.word	0x0500000f


	//   ....[72]....
        /*0664*/ 	.word	0x0500000f


	//   ....[73]....
        /*0668*/ 	.word	0x0500000f


	//   ....[74]....
        /*066c*/ 	.word	0x0500000f


	//   ....[75]....
        /*0670*/ 	.word	0x0500000f


	//   ....[76]....
        /*0674*/ 	.word	0x0500000f


	//   ....[77]....
        /*0678*/ 	.word	0x0500000f


	//   ....[78]....
        /*067c*/ 	.word	0x0500000f


	//   ....[79]....
        /*0680*/ 	.word	0x0500000f


	//   ....[80]....
        /*0684*/ 	.word	0x0500000f


	//   ....[81]....
        /*0688*/ 	.word	0x0500000f


	//   ....[82]....
        /*068c*/ 	.word	0x0500000f


	//   ....[83]....
        /*0690*/ 	.word	0x0500000f


	//   ....[84]....
        /*0694*/ 	.word	0x0500000f


	//   ....[85]....
        /*0698*/ 	.word	0x0500000f


	//   ....[86]....
        /*069c*/ 	.word	0x0500000f


	//   ....[87]....
        /*06a0*/ 	.word	0x0500000f


	//   ....[88]....
        /*06a4*/ 	.word	0x0500000f


	//   ....[89]....
        /*06a8*/ 	.word	0x0500000f


	//   ....[90]....
        /*06ac*/ 	.word	0x0500000f


	//   ....[91]....
        /*06b0*/ 	.word	0x0500000f


	//   ....[92]....
        /*06b4*/ 	.word	0x0500000f


	//   ....[93]....
        /*06b8*/ 	.word	0x0500000f


	//----- nvinfo : EIATTR_COOP_GROUP_INSTR_OFFSETS
	.align		4
.L_357:
        /*06bc*/ 	.byte	0x04, 0x28
        /*06be*/ 	.short	(.L_359 - .L_358)


	//   ....[0]....
.L_358:
        /*06c0*/ 	.word	0x00000060


	//   ....[1]....
        /*06c4*/ 	.word	0x000001d0


	//   ....[2]....
        /*06c8*/ 	.word	0x00000220


	//   ....[3]....
        /*06cc*/ 	.word	0x00000450


	//   ....[4]....
        /*06d0*/ 	.word	0x000005b0


	//   ....[5]....
        /*06d4*/ 	.word	0x000006d0


	//   ....[6]....
        /*06d8*/ 	.word	0x00000830


	//   ....[7]....
        /*06dc*/ 	.word	0x0000b080


	//   ....[8]....
        /*06e0*/ 	.word	0x00016a30


	//   ....[9]....
        /*06e4*/ 	.word	0x00016af0


	//   ....[10]....
        /*06e8*/ 	.word	0x000173f0


	//   ....[11]....
        /*06ec*/ 	.word	0x00017450


	//   ....[12]....
        /*06f0*/ 	.word	0x0001cc70


	//   ....[13]....
        /*06f4*/ 	.word	0x0001cd70


	//   ....[14]....
        /*06f8*/ 	.word	0x0001d470


	//   ....[15]....
        /*06fc*/ 	.word	0x0001d4d0


	//   ....[16]....
        /*0700*/ 	.word	0x00022530


	//   ....[17]....
        /*0704*/ 	.word	0x00022550


	//   ....[18]....
        /*0708*/ 	.word	0x00022990


	//   ....[19]....
        /*070c*/ 	.word	0x000229c0


	//   ....[20]....
        /*0710*/ 	.word	0x00024010


	//   ....[21]....
        /*0714*/ 	.word	0x00024080


	//   ....[22]....
        /*0718*/ 	.word	0x000240b0


	//   ....[23]....
        /*071c*/ 	.word	0x000240c0


	//   ....[24]....
        /*0720*/ 	.word	0x00026c60


	//   ....[25]....
        /*0724*/ 	.word	0x00026de0


	//   ....[26]....
        /*0728*/ 	.word	0x00026e10


	//   ....[27]....
        /*072c*/ 	.word	0x00026e50


	//   ....[28]....
        /*0730*/ 	.word	0x00026eb0


	//   ....[29]....
        /*0734*/ 	.word	0x00026f10


	//   ....[30]....
        /*0738*/ 	.word	0x00026f60


	//   ....[31]....
        /*073c*/ 	.word	0x00027110


	//   ....[32]....
        /*0740*/ 	.word	0x00027170


	//   ....[33]....
        /*0744*/ 	.word	0x000271b0


	//   ....[34]....
        /*0748*/ 	.word	0x000271f0


	//   ....[35]....
        /*074c*/ 	.word	0x00027220


	//   ....[36]....
        /*0750*/ 	.word	0x00027250


	//   ....[37]....
        /*0754*/ 	.word	0x000272e0


	//   ....[38]....
        /*0758*/ 	.word	0x00027340


	//   ....[39]....
        /*075c*/ 	.word	0x000273d0


	//   ....[40]....
        /*0760*/ 	.word	0x0002bf00


	//   ....[41]....
        /*0764*/ 	.word	0x0002bf10


	//   ....[42]....
        /*0768*/ 	.word	0x0002c020


	//   ....[43]....
        /*076c*/ 	.word	0x0002c080


	//   ....[44]....
        /*0770*/ 	.word	0x0002c0c0


	//   ....[45]....
        /*0774*/ 	.word	0x0002c100


	//   ....[46]....
        /*0778*/ 	.word	0x0002c130


	//   ....[47]....
        /*077c*/ 	.word	0x0002c160


	//   ....[48]....
        /*0780*/ 	.word	0x0002c2f0


	//   ....[49]....
        /*0784*/ 	.word	0x0002c350


	//   ....[50]....
        /*0788*/ 	.word	0x0002c390


	//   ....[51]....
        /*078c*/ 	.word	0x0002c3d0


	//   ....[52]....
        /*0790*/ 	.word	0x0002c400


	//   ....[53]....
        /*0794*/ 	.word	0x0002c430


	//   ....[54]....
        /*0798*/ 	.word	0x0002c4f0


	//   ....[55]....
        /*079c*/ 	.word	0x0002c510


	//   ....[56]....
        /*07a0*/ 	.word	0x0002c580


	//   ....[57]....
        /*07a4*/ 	.word	0x0002cc10


	//   ....[58]....
        /*07a8*/ 	.word	0x0002d070


	//   ....[59]....
        /*07ac*/ 	.word	0x0002d110


	//   ....[60]....
        /*07b0*/ 	.word	0x0002d1b0


	//   ....[61]....
        /*07b4*/ 	.word	0x0002d250


	//   ....[62]....
        /*07b8*/ 	.word	0x0002d2f0


	//   ....[63]....
        /*07bc*/ 	.word	0x0002d390


	//   ....[64]....
        /*07c0*/ 	.word	0x0002d430


	//   ....[65]....
        /*07c4*/ 	.word	0x0002d4d0


	//   ....[66]....
        /*07c8*/ 	.word	0x0002d5c0


	//   ....[67]....
        /*07cc*/ 	.word	0x0002d660


	//   ....[68]....
        /*07d0*/ 	.word	0x0002d700


	//   ....[69]....
        /*07d4*/ 	.word	0x0002d7a0


	//   ....[70]....
        /*07d8*/ 	.word	0x0002d840


	//   ....[71]....
        /*07dc*/ 	.word	0x0002d8e0


	//   ....[72]....
        /*07e0*/ 	.word	0x0002d980


	//   ....[73]....
        /*07e4*/ 	.word	0x0002da20


	//   ....[74]....
        /*07e8*/ 	.word	0x0002dd20


	//   ....[75]....
        /*07ec*/ 	.word	0x0002e000


	//   ....[76]....
        /*07f0*/ 	.word	0x0002e420


	//   ....[77]....
        /*07f4*/ 	.word	0x0002e4b0


	//   ....[78]....
        /*07f8*/ 	.word	0x0002e550


	//   ....[79]....
        /*07fc*/ 	.word	0x0002e600


	//   ....[80]....
        /*0800*/ 	.word	0x0002e680


	//   ....[81]....
        /*0804*/ 	.word	0x0002e700


	//   ....[82]....
        /*0808*/ 	.word	0x0002e780


	//   ....[83]....
        /*080c*/ 	.word	0x0002e800


	//   ....[84]....
        /*0810*/ 	.word	0x0002e890


	//   ....[85]....
        /*0814*/ 	.word	0x0002e940


	//   ....[86]....
        /*0818*/ 	.word	0x0002e9c0


	//   ....[87]....
        /*081c*/ 	.word	0x0002ea40


	//   ....[88]....
        /*0820*/ 	.word	0x0002eac0


	//   ....[89]....
        /*0824*/ 	.word	0x0002eb40


	//   ....[90]....
        /*0828*/ 	.word	0x0002ebb0


	//   ....[91]....
        /*082c*/ 	.word	0x0002ec50


	//   ....[92]....
        /*0830*/ 	.word	0x0002ece0


	//   ....[93]....
        /*0834*/ 	.word	0x0002ee10


	//----- nvinfo : EIATTR_REG_RECONFIG
	.align		4
.L_359:
        /*0838*/ 	.byte	0x01, 0x54
	.zero		2


	//----- nvinfo : EIATTR_SYSCALL_OFFSETS
	.align		4
        /*083c*/ 	.byte	0x04, 0x46
        /*083e*/ 	.short	(.L_361 - .L_360)


	//   ....[0]....
.L_360:
        /*0840*/ 	.word	0x00001a70


	//   ....[1]....
        /*0844*/ 	.word	0x00001bc0


	//   ....[2]....
        /*0848*/ 	.word	0x0000b220


	//   ....[3]....
        /*084c*/ 	.word	0x0000b6c0


	//   ....[4]....
        /*0850*/ 	.word	0x00029050


	//   ....[5]....
        /*0854*/ 	.word	0x00029190


	//   ....[6]....
        /*0858*/ 	.word	0x00029290


	//----- nvinfo : EIATTR_MBARRIER_INSTR_OFFSETS
	.align		4
.L_361:
        /*085c*/ 	.byte	0x04, 0x39
        /*085e*/ 	.short	(.L_363 - .L_362)


	//   ....[0]....
.L_362:
        /*0860*/ 	.word	0x00000300
        /*0864*/ 	.word	0x000000ff
        /*0868*/ 	.word	0x00036800
        /*086c*/ 	.short	0x0100
        /*086e*/ 	.byte	0x08
	.zero		1


	//   ....[1]....
        /*0870*/ 	.word	0x00000310
        /*0874*/ 	.word	0x000000ff
        /*0878*/ 	.word	0x00036820
        /*087c*/ 	.short	0x0100
        /*087e*/ 	.byte	0x08
	.zero		1


	//   ....[2]....
        /*0880*/ 	.word	0x00000400
        /*0884*/ 	.word	0x000000ff
        /*0888*/ 	.word	0x00036830
        /*088c*/ 	.short	0x0100
        /*088e*/ 	.byte	0x08
	.zero		1


	//   ....[3]....
        /*0890*/ 	.word	0x00000410
        /*0894*/ 	.word	0x000000ff
        /*0898*/ 	.word	0x00036840
        /*089c*/ 	.short	0x0100
        /*089e*/ 	.byte	0x08
	.zero		1


	//   ....[4]....
        /*08a0*/ 	.word	0x00000420
        /*08a4*/ 	.word	0x000000ff
        /*08a8*/ 	.word	0x00036838
        /*08ac*/ 	.short	0x0100
        /*08ae*/ 	.byte	0x08
	.zero		1


	//   ....[5]....
        /*08b0*/ 	.word	0x00000430
        /*08b4*/ 	.word	0x000000ff
        /*08b8*/ 	.word	0x00036848
        /*08bc*/ 	.short	0x0100
        /*08be*/ 	.byte	0x08
	.zero		1


	//   ....[6]....
        /*08c0*/ 	.word	0x00000560
        /*08c4*/ 	.word	0x000000ff
        /*08c8*/ 	.word	0x00036850
        /*08cc*/ 	.short	0x0100
        /*08ce*/ 	.byte	0x08
	.zero		1


	//   ....[7]....
        /*08d0*/ 	.word	0x00000570
        /*08d4*/ 	.word	0x000000ff
        /*08d8*/ 	.word	0x00036860
        /*08dc*/ 	.short	0x0100
        /*08de*/ 	.byte	0x08
	.zero		1


	//   ....[8]....
        /*08e0*/ 	.word	0x00000580
        /*08e4*/ 	.word	0x000000ff
        /*08e8*/ 	.word	0x00036858
        /*08ec*/ 	.short	0x0100
        /*08ee*/ 	.byte	0x08
	.zero		1


	//   ....[9]....
        /*08f0*/ 	.word	0x00000590
        /*08f4*/ 	.word	0x000000ff
        /*08f8*/ 	.word	0x00036868
        /*08fc*/ 	.short	0x0100
        /*08fe*/ 	.byte	0x08
	.zero		1


	//   ....[10]....
        /*0900*/ 	.word	0x00000680
        /*0904*/ 	.word	0x000000ff
        /*0908*/ 	.word	0x00036870
        /*090c*/ 	.short	0x0100
        /*090e*/ 	.byte	0x06
	.zero		1


	//   ....[11]....
        /*0910*/ 	.word	0x00000690
        /*0914*/ 	.word	0x000000ff
        /*0918*/ 	.word	0x00036880
        /*091c*/ 	.short	0x0100
        /*091e*/ 	.byte	0x06
	.zero		1


	//   ....[12]....
        /*0920*/ 	.word	0x000006a0
        /*0924*/ 	.word	0x000000ff
        /*0928*/ 	.word	0x00036878
        /*092c*/ 	.short	0x0100
        /*092e*/ 	.byte	0x06
	.zero		1


	//   ....[13]....
        /*0930*/ 	.word	0x000006b0
        /*0934*/ 	.word	0x000000ff
        /*0938*/ 	.word	0x00036888
        /*093c*/ 	.short	0x0100
        /*093e*/ 	.byte	0x06
	.zero		1


	//   ....[14]....
        /*0940*/ 	.word	0x000007e0
        /*0944*/ 	.word	0x000000ff
        /*0948*/ 	.word	0x00036890
        /*094c*/ 	.short	0x0100
        /*094e*/ 	.byte	0x08
	.zero		1


	//   ....[15]....
        /*0950*/ 	.word	0x000007f0
        /*0954*/ 	.word	0x000000ff
        /*0958*/ 	.word	0x000368a0
        /*095c*/ 	.short	0x0100
        /*095e*/ 	.byte	0x08
	.zero		1


	//   ....[16]....
        /*0960*/ 	.word	0x00000800
        /*0964*/ 	.word	0x000000ff
        /*0968*/ 	.word	0x00036898
        /*096c*/ 	.short	0x0100
        /*096e*/ 	.byte	0x08
	.zero		1


	//   ....[17]....
        /*0970*/ 	.word	0x00000810
        /*0974*/ 	.word	0x000000ff
        /*0978*/ 	.word	0x000368a8
        /*097c*/ 	.short	0x0100
        /*097e*/ 	.byte	0x08
	.zero		1


	//   ....[18]....
        /*0980*/ 	.word	0x00000940
        /*0984*/ 	.word	0x000000ff
        /*0988*/ 	.word	0x000368b0
        /*098c*/ 	.short	0x0100
        /*098e*/ 	.byte	0x08
	.zero		1


	//   ....[19]....
        /*0990*/ 	.word	0x00000950
        /*0994*/ 	.word	0x000000ff
        /*0998*/ 	.word	0x000368c0
        /*099c*/ 	.short	0x0100
        /*099e*/ 	.byte	0x08
	.zero		1


	//   ....[20]....
        /*09a0*/ 	.word	0x00000960
        /*09a4*/ 	.word	0x000000ff
        /*09a8*/ 	.word	0x000368b8
        /*09ac*/ 	.short	0x0100
        /*09ae*/ 	.byte	0x08
	.zero		1


	//   ....[21]....
        /*09b0*/ 	.word	0x00000970
        /*09b4*/ 	.word	0x000000ff
        /*09b8*/ 	.word	0x000368c8
        /*09bc*/ 	.short	0x0100
        /*09be*/ 	.byte	0x08
	.zero		1


	//   ....[22]....
        /*09c0*/ 	.word	0x00003910
        /*09c4*/ 	.word	0x0000002b
        /*09c8*/ 	.word	0x00036890
        /*09cc*/ 	.short	0x010a
        /*09ce*/ 	.byte	0x3f
	.zero		1


	//   ....[23]....
        /*09d0*/ 	.word	0x00006f00
        /*09d4*/ 	.word	0x0000002b
        /*09d8*/ 	.word	0x00036890
        /*09dc*/ 	.short	0x010a
        /*09de*/ 	.byte	0x3f
	.zero		1


	//   ....[24]....
        /*09e0*/ 	.word	0x0000a1b0
        /*09e4*/ 	.word	0x0000002b
        /*09e8*/ 	.word	0x00036890
        /*09ec*/ 	.short	0x010a
        /*09ee*/ 	.byte	0x3f
	.zero		1


	//   ....[25]....
        /*09f0*/ 	.word	0x0000a580
        /*09f4*/ 	.word	0x0000002c
        /*09f8*/ 	.word	0x00000000
        /*09fc*/ 	.short	0x0101
        /*09fe*/ 	.byte	0x3f
	.zero		1


	//   ....[26]....
        /*0a00*/ 	.word	0x0000a5c0
        /*0a04*/ 	.word	0x0000002b
        /*0a08*/ 	.word	0x000368b0
        /*0a0c*/ 	.short	0x010a
        /*0a0e*/ 	.byte	0x3f
	.zero		1


	//   ....[27]....
        /*0a10*/ 	.word	0x0000ac30
        /*0a14*/ 	.word	0x0000002b
        /*0a18*/ 	.word	0x00000000
        /*0a1c*/ 	.short	0x0101
        /*0a1e*/ 	.byte	0x3f
	.zero		1


	//   ....[28]....
        /*0a20*/ 	.word	0x0000b2a0
        /*0a24*/ 	.word	0x00000012
        /*0a28*/ 	.word	0x00036800
        /*0a2c*/ 	.short	0x010a
        /*0a2e*/ 	.byte	0x3f
	.zero		1


	//   ....[29]....
        /*0a30*/ 	.word	0x0000b2f0
        /*0a34*/ 	.word	0x00000012
        /*0a38*/ 	.word	0x00036800
        /*0a3c*/ 	.short	0x010a
        /*0a3e*/ 	.byte	0x3f
	.zero		1


	//   ....[30]....
        /*0a40*/ 	.word	0x0000c6e0
        /*0a44*/ 	.word	0x00000012
        /*0a48*/ 	.word	0x00036800
        /*0a4c*/ 	.short	0x010a
        /*0a4e*/ 	.byte	0x3f
	.zero		1


	//   ....[31]....
        /*0a50*/ 	.word	0x0000fc40
        /*0a54*/ 	.word	0x00000012
        /*0a58*/ 	.word	0x00036800
        /*0a5c*/ 	.short	0x010a
        /*0a5e*/ 	.byte	0x3f
	.zero		1


	//   ....[32]....
        /*0a60*/ 	.word	0x00012890
        /*0a64*/ 	.word	0x00000000
        /*0a68*/ 	.word	0x00036830
        /*0a6c*/ 	.short	0x010a
        /*0a6e*/ 	.byte	0x3f
	.zero		1


	//   ....[33]....
        /*0a70*/ 	.word	0x00012910
        /*0a74*/ 	.word	0x00000000
        /*0a78*/ 	.word	0x00036830
        /*0a7c*/ 	.short	0x010a
        /*0a7e*/ 	.byte	0x3f
	.zero		1


	//   ....[34]....
        /*0a80*/ 	.word	0x00016840
        /*0a84*/ 	.word	0x00000000
        /*0a88*/ 	.word	0x00000000
        /*0a8c*/ 	.short	0x0101
        /*0a8e*/ 	.byte	0x3f
	.zero		1


	//   ....[35]....
        /*0a90*/ 	.word	0x00018530
        /*0a94*/ 	.word	0x0000000d
        /*0a98*/ 	.word	0x00036830
        /*0a9c*/ 	.short	0x010a
        /*0a9e*/ 	.byte	0x3f
	.zero		1


	//   ....[36]....
        /*0aa0*/ 	.word	0x000185b0
        /*0aa4*/ 	.word	0x0000000d
        /*0aa8*/ 	.word	0x00036830
        /*0aac*/ 	.short	0x010a
        /*0aae*/ 	.byte	0x3f
	.zero		1


	//   ....[37]....
        /*0ab0*/ 	.word	0x0001bcb0
        /*0ab4*/ 	.word	0x0000000b
        /*0ab8*/ 	.word	0x00036850
        /*0abc*/ 	.short	0x010a
        /*0abe*/ 	.byte	0x3f
	.zero		1


	//   ....[38]....
        /*0ac0*/ 	.word	0x0001bd00
        /*0ac4*/ 	.word	0x0000000b
        /*0ac8*/ 	.word	0x00036850
        /*0acc*/ 	.short	0x010a
        /*0ace*/ 	.byte	0x3f
	.zero		1


	//   ....[39]....
        /*0ad0*/ 	.word	0x0001df20
        /*0ad4*/ 	.word	0x0000000d
        /*0ad8*/ 	.word	0x00000000
        /*0adc*/ 	.short	0x0101
        /*0ade*/ 	.byte	0x3f
	.zero		1


	//   ....[40]....
        /*0ae0*/ 	.word	0x0001df90
        /*0ae4*/ 	.word	0x0000000d
        /*0ae8*/ 	.word	0x00000000
        /*0aec*/ 	.short	0x0101
        /*0aee*/ 	.byte	0x3f
	.zero		1


	//   ....[41]....
        /*0af0*/ 	.word	0x0001e230
        /*0af4*/ 	.word	0x00000004
        /*0af8*/ 	.word	0x00036830
        /*0afc*/ 	.short	0x010a
        /*0afe*/ 	.byte	0x3f
	.zero		1


	//   ....[42]....
        /*0b00*/ 	.word	0x0001e2b0
        /*0b04*/ 	.word	0x00000004
        /*0b08*/ 	.word	0x00036830
        /*0b0c*/ 	.short	0x010a
        /*0b0e*/ 	.byte	0x3f
	.zero		1


	//   ....[43]....
        /*0b10*/ 	.word	0x00021990
        /*0b14*/ 	.word	0x0000000b
        /*0b18*/ 	.word	0x00036850
        /*0b1c*/ 	.short	0x010a
        /*0b1e*/ 	.byte	0x3f
	.zero		1


	//   ....[44]....
        /*0b20*/ 	.word	0x000219e0
        /*0b24*/ 	.word	0x0000000b
        /*0b28*/ 	.word	0x00036850
        /*0b2c*/ 	.short	0x010a
        /*0b2e*/ 	.byte	0x3f
	.zero		1


	//   ....[45]....
        /*0b30*/ 	.word	0x00023170
        /*0b34*/ 	.word	0x0000000f
        /*0b38*/ 	.word	0x00000000
        /*0b3c*/ 	.short	0x0101
        /*0b3e*/ 	.byte	0x3f
	.zero		1


	//   ....[46]....
        /*0b40*/ 	.word	0x000231d0
        /*0b44*/ 	.word	0x0000000b
        /*0b48*/ 	.word	0x00000000
        /*0b4c*/ 	.short	0x0101
        /*0b4e*/ 	.byte	0x3f
	.zero		1


	//   ....[47]....
        /*0b50*/ 	.word	0x00023c80
        /*0b54*/ 	.word	0x0000000d
        /*0b58*/ 	.word	0x00036850
        /*0b5c*/ 	.short	0x010a
        /*0b5e*/ 	.byte	0x3f
	.zero		1


	//   ....[48]....
        /*0b60*/ 	.word	0x00023d20
        /*0b64*/ 	.word	0x0000000d
        /*0b68*/ 	.word	0x00036850
        /*0b6c*/ 	.short	0x010a
        /*0b6e*/ 	.byte	0x3f
	.zero		1


	//   ....[49]....
        /*0b70*/ 	.word	0x00024260
        /*0b74*/ 	.word	0x0000000b
        /*0b78*/ 	.word	0x00000000
        /*0b7c*/ 	.short	0x0101
        /*0b7e*/ 	.byte	0x3f
	.zero		1


	//   ....[50]....
        /*0b80*/ 	.word	0x00025b10
        /*0b84*/ 	.word	0x00000000
        /*0b88*/ 	.word	0x00000000
        /*0b8c*/ 	.short	0x0101
        /*0b8e*/ 	.byte	0x3f
	.zero		1


	//   ....[51]....
        /*0b90*/ 	.word	0x00028160
        /*0b94*/ 	.word	0x00000009
        /*0b98*/ 	.word	0x00036820
        /*0b9c*/ 	.short	0x010a
        /*0b9e*/ 	.byte	0x3f
	.zero		1


	//   ....[52]....
        /*0ba0*/ 	.word	0x000281f0
        /*0ba4*/ 	.word	0x00000005
        /*0ba8*/ 	.word	0x000368a0
        /*0bac*/ 	.short	0x010a
        /*0bae*/ 	.byte	0x3f
	.zero		1


	//   ....[53]....
        /*0bb0*/ 	.word	0x00028470
        /*0bb4*/ 	.word	0x00000005
        /*0bb8*/ 	.word	0x000368c0
        /*0bbc*/ 	.short	0x010a
        /*0bbe*/ 	.byte	0x3f
	.zero		1


	//   ....[54]....
        /*0bc0*/ 	.word	0x00028810
        /*0bc4*/ 	.word	0x00000006
        /*0bc8*/ 	.word	0x000368a0
        /*0bcc*/ 	.short	0x010a
        /*0bce*/ 	.byte	0x3f
	.zero		1


	//   ....[55]....
        /*0bd0*/ 	.word	0x00028a70
        /*0bd4*/ 	.word	0x00000006
        /*0bd8*/ 	.word	0x000368c0
        /*0bdc*/ 	.short	0x010a
        /*0bde*/ 	.byte	0x3f
	.zero		1


	//   ....[56]....
        /*0be0*/ 	.word	0x000299a0
        /*0be4*/ 	.word	0x00000007
        /*0be8*/ 	.word	0x00036840
        /*0bec*/ 	.short	0x010a
        /*0bee*/ 	.byte	0x3f
	.zero		1


	//   ....[57]....
        /*0bf0*/ 	.word	0x00029f50
        /*0bf4*/ 	.word	0x0000000a
        /*0bf8*/ 	.word	0x00036820
        /*0bfc*/ 	.short	0x010a
        /*0bfe*/ 	.byte	0x3f
	.zero		1


	//   ....[58]....
        /*0c00*/ 	.word	0x0002a260
        /*0c04*/ 	.word	0x00000007
        /*0c08*/ 	.word	0x00036840
        /*0c0c*/ 	.short	0x010a
        /*0c0e*/ 	.byte	0x3f
	.zero		1


	//   ....[59]....
        /*0c10*/ 	.word	0x0002a560
        /*0c14*/ 	.word	0x00000008
        /*0c18*/ 	.word	0x00000060
        /*0c1c*/ 	.short	0x010a
        /*0c1e*/ 	.byte	0x3f
	.zero		1


	//   ....[60]....
        /*0c20*/ 	.word	0x0002ab70
        /*0c24*/ 	.word	0x00000002
        /*0c28*/ 	.word	0x00036840
        /*0c2c*/ 	.short	0x010a
        /*0c2e*/ 	.byte	0x3f
	.zero		1


	//   ....[61]....
        /*0c30*/ 	.word	0x0002ae70
        /*0c34*/ 	.word	0x00000003
        /*0c38*/ 	.word	0x00000060
        /*0c3c*/ 	.short	0x010a
        /*0c3e*/ 	.byte	0x3f
	.zero		1


	//   ....[62]....
        /*0c40*/ 	.word	0x0002b390
        /*0c44*/ 	.word	0x00000002
        /*0c48*/ 	.word	0x00036840
        /*0c4c*/ 	.short	0x010a
        /*0c4e*/ 	.byte	0x3f
	.zero		1


	//   ....[63]....
        /*0c50*/ 	.word	0x0002b6a0
        /*0c54*/ 	.word	0x00000002
        /*0c58*/ 	.word	0x00000060
        /*0c5c*/ 	.short	0x010a
        /*0c5e*/ 	.byte	0x3f
	.zero		1


	//   ....[64]....
        /*0c60*/ 	.word	0x0002bb50
        /*0c64*/ 	.word	0x00000003
        /*0c68*/ 	.word	0x00036860
        /*0c6c*/ 	.short	0x010a
        /*0c6e*/ 	.byte	0x3f
	.zero		1


	//   ....[65]....
        /*0c70*/ 	.word	0x0002cb90
        /*0c74*/ 	.word	0x00000000
        /*0c78*/ 	.word	0x00036820
        /*0c7c*/ 	.short	0x010a
        /*0c7e*/ 	.byte	0x3f
	.zero		1


	//   ....[66]....
        /*0c80*/ 	.word	0x0002cd60
        /*0c84*/ 	.word	0x00000006
        /*0c88*/ 	.word	0x00000000
        /*0c8c*/ 	.short	0x010a
        /*0c8e*/ 	.byte	0x3f
	.zero		1


	//   ....[67]....
        /*0c90*/ 	.word	0x0002cdd0
        /*0c94*/ 	.word	0x00000007
        /*0c98*/ 	.word	0x00000000
        /*0c9c*/ 	.short	0x010a
        /*0c9e*/ 	.byte	0x3f
	.zero		1


	//   ....[68]....
        /*0ca0*/ 	.word	0x0002ce40
        /*0ca4*/ 	.word	0x00000004
        /*0ca8*/ 	.word	0x00000000
        /*0cac*/ 	.short	0x010a
        /*0cae*/ 	.byte	0x3f
	.zero		1


	//   ....[69]....
        /*0cb0*/ 	.word	0x0002ce70
        /*0cb4*/ 	.word	0x00000003
        /*0cb8*/ 	.word	0x00000000
        /*0cbc*/ 	.short	0x010a
        /*0cbe*/ 	.byte	0x3f
	.zero		1


	//   ....[70]....
        /*0cc0*/ 	.word	0x0002ced0
        /*0cc4*/ 	.word	0x0000002b
        /*0cc8*/ 	.word	0x00036890
        /*0ccc*/ 	.short	0x010a
        /*0cce*/ 	.byte	0x3f
	.zero		1


	//   ....[71]....
        /*0cd0*/ 	.word	0x0002cf20
        /*0cd4*/ 	.word	0x0000002b
        /*0cd8*/ 	.word	0x00036890
        /*0cdc*/ 	.short	0x010a
        /*0cde*/ 	.byte	0x3f
	.zero		1


	//   ....[72]....
        /*0ce0*/ 	.word	0x0002cf70
        /*0ce4*/ 	.word	0x0000002b
        /*0ce8*/ 	.word	0x00036890
        /*0cec*/ 	.short	0x010a
        /*0cee*/ 	.byte	0x3f
	.zero		1


	//   ....[73]....
        /*0cf0*/ 	.word	0x0002cfc0
        /*0cf4*/ 	.word	0x0000002b
        /*0cf8*/ 	.word	0x000368b0
        /*0cfc*/ 	.short	0x010a
        /*0cfe*/ 	.byte	0x3f
	.zero		1


	//   ....[74]....
        /*0d00*/ 	.word	0x0002d510
        /*0d04*/ 	.word	0x00000012
        /*0d08*/ 	.word	0x00036800
        /*0d0c*/ 	.short	0x010a
        /*0d0e*/ 	.byte	0x3f
	.zero		1


	//   ....[75]....
        /*0d10*/ 	.word	0x0002da60
        /*0d14*/ 	.word	0x00000012
        /*0d18*/ 	.word	0x00036800
        /*0d1c*/ 	.short	0x010a
        /*0d1e*/ 	.byte	0x3f
	.zero		1


	//   ....[76]....
        /*0d20*/ 	.word	0x0002dab0
        /*0d24*/ 	.word	0x00000000
        /*0d28*/ 	.word	0x00036830
        /*0d2c*/ 	.short	0x010a
        /*0d2e*/ 	.byte	0x3f
	.zero		1


	//   ....[77]....
        /*0d30*/ 	.word	0x0002db00
        /*0d34*/ 	.word	0x0000000d
        /*0d38*/ 	.word	0x00036830
        /*0d3c*/ 	.short	0x010a
        /*0d3e*/ 	.byte	0x3f
	.zero		1


	//   ....[78]....
        /*0d40*/ 	.word	0x0002db50
        /*0d44*/ 	.word	0x0000000b
        /*0d48*/ 	.word	0x00036850
        /*0d4c*/ 	.short	0x010a
        /*0d4e*/ 	.byte	0x3f
	.zero		1


	//   ....[79]....
        /*0d50*/ 	.word	0x0002dba0
        /*0d54*/ 	.word	0x00000004
        /*0d58*/ 	.word	0x00036830
        /*0d5c*/ 	.short	0x010a
        /*0d5e*/ 	.byte	0x3f
	.zero		1


	//   ....[80]....
        /*0d60*/ 	.word	0x0002dbf0
        /*0d64*/ 	.word	0x0000000b
        /*0d68*/ 	.word	0x00036850
        /*0d6c*/ 	.short	0x010a
        /*0d6e*/ 	.byte	0x3f
	.zero		1


	//   ....[81]....
        /*0d70*/ 	.word	0x0002dc40
        /*0d74*/ 	.word	0x0000000d
        /*0d78*/ 	.word	0x00036850
        /*0d7c*/ 	.short	0x010a
        /*0d7e*/ 	.byte	0x3f
	.zero		1


	//   ....[82]....
        /*0d80*/ 	.word	0x0002dde0
        /*0d84*/ 	.word	0x00000009
        /*0d88*/ 	.word	0x00036820
        /*0d8c*/ 	.short	0x010a
        /*0d8e*/ 	.byte	0x3f
	.zero		1


	//   ....[83]....
        /*0d90*/ 	.word	0x0002de30
        /*0d94*/ 	.word	0x00000005
        /*0d98*/ 	.word	0x000368a0
        /*0d9c*/ 	.short	0x010a
        /*0d9e*/ 	.byte	0x3f
	.zero		1


	//   ....[84]....
        /*0da0*/ 	.word	0x0002de80
        /*0da4*/ 	.word	0x00000005
        /*0da8*/ 	.word	0x000368c0
        /*0dac*/ 	.short	0x010a
        /*0dae*/ 	.byte	0x3f
	.zero		1


	//   ....[85]....
        /*0db0*/ 	.word	0x0002ded0
        /*0db4*/ 	.word	0x00000006
        /*0db8*/ 	.word	0x000368a0
        /*0dbc*/ 	.short	0x010a
        /*0dbe*/ 	.byte	0x3f
	.zero		1


	//   ....[86]....
        /*0dc0*/ 	.word	0x0002df20
        /*0dc4*/ 	.word	0x00000006
        /*0dc8*/ 	.word	0x000368c0
        /*0dcc*/ 	.short	0x010a
        /*0dce*/ 	.byte	0x3f
	.zero		1


	//   ....[87]....
        /*0dd0*/ 	.word	0x0002e0c0
        /*0dd4*/ 	.word	0x00000007
        /*0dd8*/ 	.word	0x00036840
        /*0ddc*/ 	.short	0x010a
        /*0dde*/ 	.byte	0x3f
	.zero		1


	//   ....[88]....
        /*0de0*/ 	.word	0x0002e140
        /*0de4*/ 	.word	0x00000003
        /*0de8*/ 	.word	0x00036820
        /*0dec*/ 	.short	0x010a
        /*0dee*/ 	.byte	0x3f
	.zero		1


	//   ....[89]....
        /*0df0*/ 	.word	0x0002e190
        /*0df4*/ 	.word	0x00000007
        /*0df8*/ 	.word	0x00036840
        /*0dfc*/ 	.short	0x010a
        /*0dfe*/ 	.byte	0x3f
	.zero		1


	//   ....[90]....
        /*0e00*/ 	.word	0x0002e1e0
        /*0e04*/ 	.word	0x00000008
        /*0e08*/ 	.word	0x00000060
        /*0e0c*/ 	.short	0x010a
        /*0e0e*/ 	.byte	0x3f
	.zero		1


	//   ....[91]....
        /*0e10*/ 	.word	0x0002e230
        /*0e14*/ 	.word	0x00000002
        /*0e18*/ 	.word	0x00036840
        /*0e1c*/ 	.short	0x010a
        /*0e1e*/ 	.byte	0x3f
	.zero		1


	//   ....[92]....
        /*0e20*/ 	.word	0x0002e280
        /*0e24*/ 	.word	0x00000003
        /*0e28*/ 	.word	0x00000060
        /*0e2c*/ 	.short	0x010a
        /*0e2e*/ 	.byte	0x3f
	.zero		1


	//   ....[93]....
        /*0e30*/ 	.word	0x0002e2d0
        /*0e34*/ 	.word	0x00000002
        /*0e38*/ 	.word	0x00036840
        /*0e3c*/ 	.short	0x010a
        /*0e3e*/ 	.byte	0x3f
	.zero		1


	//   ....[94]....
        /*0e40*/ 	.word	0x0002e320
        /*0e44*/ 	.word	0x00000002
        /*0e48*/ 	.word	0x00000060
        /*0e4c*/ 	.short	0x010a
        /*0e4e*/ 	.byte	0x3f
	.zero		1


	//   ....[95]....
        /*0e50*/ 	.word	0x0002e370
        /*0e54*/ 	.word	0x00000003
        /*0e58*/ 	.word	0x00036860
        /*0e5c*/ 	.short	0x010a
        /*0e5e*/ 	.byte	0x3f
	.zero		1


	//   ....[96]....
        /*0e60*/ 	.word	0x0002ed30
        /*0e64*/ 	.word	0x00000000
        /*0e68*/ 	.word	0x00036820
        /*0e6c*/ 	.short	0x010a
        /*0e6e*/ 	.byte	0x3f
	.zero		1


	//   ....[97]....
        /*0e70*/ 	.word	0x0002eed0
        /*0e74*/ 	.word	0x00000006
        /*0e78*/ 	.word	0x00000000
        /*0e7c*/ 	.short	0x010a
        /*0e7e*/ 	.byte	0x3f
	.zero		1


	//   ....[98]....
        /*0e80*/ 	.word	0x0002ef20
        /*0e84*/ 	.word	0x00000007
        /*0e88*/ 	.word	0x00000000
        /*0e8c*/ 	.short	0x010a
        /*0e8e*/ 	.byte	0x3f
	.zero		1


	//   ....[99]....
        /*0e90*/ 	.word	0x0002ef70
        /*0e94*/ 	.word	0x00000004
        /*0e98*/ 	.word	0x00000000
        /*0e9c*/ 	.short	0x010a
        /*0e9e*/ 	.byte	0x3f
	.zero		1


	//----- nvinfo : EIATTR_NUM_MBARRIERS
	.align		4
.L_363:
        /*0ea0*/ 	.byte	0x03, 0x38
        /*0ea2*/ 	.short	0x0016


	//----- nvinfo : EIATTR_EXIT_INSTR_OFFSETS
	.align		4
        /*0ea4*/ 	.byte	0x04, 0x1c
        /*0ea6*/ 	.short	(.L_365 - .L_364)


	//   ....[0]....
.L_364:
        /*0ea8*/ 	.word	0x0002cec0


	//----- nvinfo : EIATTR_MAX_THREADS
	.align		4
.L_365:
        /*0eac*/ 	.byte	0x04, 0x05
        /*0eae*/ 	.short	(.L_367 - .L_366)
.L_366:
        /*0eb0*/ 	.word	0x00000180
        /*0eb4*/ 	.word	0x00000001
        /*0eb8*/ 	.word	0x00000001


	//----- nvinfo : EIATTR_CRS_STACK_SIZE
	.align		4
.L_367:
        /*0ebc*/ 	.byte	0x04, 0x1e
        /*0ebe*/ 	.short	(.L_369 - .L_368)
.L_368:
        /*0ec0*/ 	.word	0x00000000


	//----- nvinfo : EIATTR_CBANK_PARAM_SIZE
	.align		4
.L_369:
        /*0ec4*/ 	.byte	0x03, 0x19
        /*0ec6*/ 	.short	0x0a70


	//----- nvinfo : EIATTR_PARAM_CBANK
	.align		4
        /*0ec8*/ 	.byte	0x04, 0x0a
        /*0eca*/ 	.short	(.L_371 - .L_370)
	.align		4
.L_370:
        /*0ecc*/ 	.word	index@(.nv.constant0._ZN7cutlass13device_kernelIN5flash11enable_sm90INS1_16FlashAttnFwdSm90INS1_25CollectiveMainloopFwdSm90ILi2EN4cute5tupleIJNS5_1CILi1EEES8_S8_EEENS6_IJNS7_ILi128EEENS7_ILi112EEENS7_ILi192EEEEEELi192ENS_10bfloat16_tEfNS_4arch4Sm90ELb1ELb0ELb1ELb1ELb0ELb1ELb0ELb1ELb1ELb0ELb0ELb0EEENS1_21CollectiveEpilogueFwdINS6_IJSA_SC_SB_EEES9_SE_SG_Li256ELb1ELb0ELb0ELb0EEENS1_36VarlenDynamicPersistentTileSchedulerILi128ELi112ELi256ELi32ELb0ELb0ELb1ELb1ELb1ELb1EEEEEEEEEvNT_6ParamsE)
        /*0ed0*/ 	.short	0x0210
        /*0ed2*/ 	.short	0x0a70


	//----- nvinfo : EIATTR_SW_WAR
	.align		4
.L_371:
        /*0ed4*/ 	.byte	0x04, 0x36
        /*0ed6*/ 	.short	(.L_373 - .L_372)
.L_372:
        /*0ed8*/ 	.word	0x00000008
.L_373:


//--------------------- .nv.callgraph             --------------------------
	.section	.nv.callgraph,"",@"SHT_CUDA_CALLGRAPH"
	.align	4
	.sectionentsize	8
	.align		4
        /*0000*/ 	.word	0x00000000
	.align		4
        /*0004*/ 	.word	0xffffffff
	.align		4
        /*0008*/ 	.word	index@(_ZN7cutlass13device_kernelIN5flash11enable_sm90INS1_16FlashAttnFwdSm90INS1_25CollectiveMainloopFwdSm90ILi2EN4cute5tupleIJNS5_1CILi1EEES8_S8_EEENS6_IJNS7_ILi128EEENS7_ILi112EEENS7_ILi192EEEEEELi192ENS_10bfloat16_tEfNS_4arch4Sm90ELb0ELb0ELb1ELb0ELb0ELb0ELb0ELb1ELb1ELb0ELb0ELb0EEENS1_21CollectiveEpilogueFwdINS6_IJSA_SC_SB_EEES9_SE_SG_Li256ELb0ELb0ELb0ELb0EEENS1_29StaticPersistentTileSchedulerILb0EEEEEEEEEvNT_6ParamsE)
	.align		4
        /*000c*/ 	.word	index@(__assertfail)
	.align		4
        /*0010*/ 	.word	index@(_ZN7cutlass13device_kernelIN5flash11enable_sm90INS1_16FlashAttnFwdSm90INS1_25CollectiveMainloopFwdSm90ILi2EN4cute5tupleIJNS5_1CILi2EEENS7_ILi1EEES9_EEENS6_IJNS7_ILi128EEENS7_ILi112EEENS7_ILi192EEEEEELi192ENS_10bfloat16_tEfNS_4arch4Sm90ELb0ELb0ELb1ELb0ELb0ELb0ELb0ELb1ELb1ELb0ELb0ELb0EEENS1_21CollectiveEpilogueFwdINS6_IJSB_SD_SC_EEESA_SF_SH_Li256ELb0ELb0ELb0ELb0EEENS1_29StaticPersistentTileSchedulerILb0EEEEEEEEEvNT_6ParamsE)
	.align		4
        /*0014*/ 	.word	index@(__assertfail)
	.align		4
        /*0018*/ 	.word	index@(_ZN7cutlass13device_kernelIN5flash11enable_sm90INS1_16FlashAttnFwdSm90INS1_25CollectiveMainloopFwdSm90ILi2EN4cute5tupleIJNS5_1CILi1EEES8_S8_EEENS6_IJNS7_ILi128EEENS7_ILi112EEENS7_ILi192EEEEEELi192ENS_10bfloat16_tEfNS_4arch4Sm90ELb0ELb0ELb1ELb1ELb0ELb0ELb0ELb1ELb1ELb0ELb0ELb0EEENS1_21CollectiveEpilogueFwdINS6_IJSA_SC_SB_EEES9_SE_SG_Li256ELb1ELb0ELb0ELb0EEENS1_36VarlenDynamicPersistentTileSchedulerILi128ELi112ELi256ELi32ELb0ELb0ELb1ELb0ELb1ELb1EEEEEEEEEvNT_6ParamsE)
	.align		4
        /*001c*/ 	.word	index@(__assertfail)
	.align		4
        /*0020*/ 	.word	index@(_ZN7cutlass13device_kernelIN5flash11enable_sm90INS1_16FlashAttnFwdSm90INS1_25CollectiveMainloopFwdSm90ILi2EN4cute5tupleIJNS5_1CILi1EEES8_S8_EEENS6_IJNS7_ILi128EEENS7_ILi112EEENS7_ILi192EEEEEELi192ENS_10bfloat16_tEfNS_4arch4Sm90ELb0ELb0ELb1ELb1ELb0ELb1ELb0ELb1ELb1ELb0ELb0ELb0EEENS1_21CollectiveEpilogueFwdINS6_IJSA_SC_SB_EEES9_SE_SG_Li256ELb1ELb0ELb0ELb0EEENS1_36VarlenDynamicPersistentTileSchedulerILi128ELi112ELi256ELi32ELb0ELb0ELb1ELb0ELb1ELb1EEEEEEEEEvNT_6ParamsE)
	.align		4
        /*0024*/ 	.word	index@(__assertfail)
	.align		4
        /*0028*/ 	.word	index@(_ZN7cutlass13device_kernelIN5flash11enable_sm90INS1_16FlashAttnFwdSm90INS1_25CollectiveMainloopFwdSm90ILi2EN4cute5tupleIJNS5_1CILi1EEES8_S8_EEENS6_IJNS7_ILi128EEENS7_ILi96EEENS7_ILi192EEEEEELi192ENS_10bfloat16_tEfNS_4arch4Sm90ELb0ELb1ELb1ELb0ELb0ELb0ELb0ELb1ELb1ELb0ELb0ELb0EEENS1_21CollectiveEpilogueFwdINS6_IJSA_SC_SB_EEES9_SE_SG_Li256ELb0ELb0ELb0ELb0EEENS1_30DynamicPersistentTileSchedulerILi256ELi32ELb0ELb0ELb1EEEEEEEEEvNT_6ParamsE)
	.align		4
        /*002c*/ 	.word	index@(__assertfail)
	.align		4
        /*0030*/ 	.word	index@(_ZN7cutlass13device_kernelIN5flash11enable_sm90INS1_16FlashAttnFwdSm90INS1_25CollectiveMainloopFwdSm90ILi2EN4cute5tupleIJNS5_1CILi1EEES8_S8_EEENS6_IJNS7_ILi128EEENS7_ILi96EEENS7_ILi192EEEEEELi192ENS_10bfloat16_tEfNS_4arch4Sm90ELb0ELb1ELb1ELb1ELb0ELb0ELb0ELb1ELb1ELb0ELb0ELb0EEENS1_21CollectiveEpilogueFwdINS6_IJSA_SC_SB_EEES9_SE_SG_Li256ELb1ELb0ELb0ELb0EEENS1_36VarlenDynamicPersistentTileSchedulerILi128ELi96ELi256ELi32ELb0ELb0ELb1ELb1ELb0ELb1EEEEEEEEEvNT_6ParamsE)
	.align		4
        /*0034*/ 	.word	index@(__assertfail)
	.align		4
        /*0038*/ 	.word	index@(_ZN7cutlass13device_kernelIN5flash11enable_sm90INS1_16FlashAttnFwdSm90INS1_25CollectiveMainloopFwdSm90ILi2EN4cute5tupleIJNS5_1CILi1EEES8_S8_EEENS6_IJNS7_ILi128EEENS7_ILi96EEENS7_ILi192EEEEEELi192ENS_10bfloat16_tEfNS_4arch4Sm90ELb0ELb1ELb1ELb1ELb0ELb1ELb0ELb1ELb1ELb0ELb0ELb0EEENS1_21CollectiveEpilogueFwdINS6_IJSA_SC_SB_EEES9_SE_SG_Li256ELb1ELb0ELb0ELb0EEENS1_36VarlenDynamicPersistentTileSchedulerILi128ELi96ELi256ELi32ELb0ELb0ELb1ELb1ELb0ELb1EEEEEEEEEvNT_6ParamsE)
	.align		4
        /*003c*/ 	.word	index@(__assertfail)
	.align		4
        /*0040*/ 	.word	index@(_ZN7cutlass13device_kernelIN5flash11enable_sm90INS1_16FlashAttnFwdSm90INS1_25CollectiveMainloopFwdSm90ILi2EN4cute5tupleIJNS5_1CILi1EEES8_S8_EEENS6_IJNS7_ILi128EEENS7_ILi112EEENS7_ILi192EEEEEELi192ENS_10bfloat16_tEfNS_4arch4Sm90ELb1ELb0ELb1ELb0ELb0ELb0ELb0ELb1ELb1ELb0ELb0ELb0EEENS1_21CollectiveEpilogueFwdINS6_IJSA_SC_SB_EEES9_SE_SG_Li256ELb0ELb0ELb0ELb0EEENS1_30DynamicPersistentTileSchedulerILi256ELi32ELb0ELb0ELb1EEEEEEEEEvNT_6ParamsE)
	.align		4
        /*0044*/ 	.word	index@(__assertfail)
	.align		4
        /*0048*/ 	.word	index@(_ZN7cutlass13device_kernelIN5flash11enable_sm90INS1_16FlashAttnFwdSm90INS1_25CollectiveMainloopFwdSm90ILi2EN4cute5tupleIJNS5_1CILi1EEES8_S8_EEENS6_IJNS7_ILi128EEENS7_ILi112EEENS7_ILi192EEEEEELi192ENS_10bfloat16_tEfNS_4arch4Sm90ELb1ELb0ELb1ELb1ELb0ELb0ELb0ELb1ELb1ELb0ELb0ELb0EEENS1_21CollectiveEpilogueFwdINS6_IJSA_SC_SB_EEES9_SE_SG_Li256ELb1ELb0ELb0ELb0EEENS1_36VarlenDynamicPersistentTileSchedulerILi128ELi112ELi256ELi32ELb0ELb0ELb1ELb1ELb1ELb1EEEEEEEEEvNT_6ParamsE)
	.align		4
        /*004c*/ 	.word	index@(__assertfail)
	.align		4
        /*0050*/ 	.word	index@(_ZN7cutlass13device_kernelIN5flash11enable_sm90INS1_16FlashAttnFwdSm90INS1_25CollectiveMainloopFwdSm90ILi2EN4cute5tupleIJNS5_1CILi1EEES8_S8_EEENS6_IJNS7_ILi128EEENS7_ILi112EEENS7_ILi192EEEEEELi192ENS_10bfloat16_tEfNS_4arch4Sm90ELb1ELb0ELb1ELb1ELb0ELb1ELb0ELb1ELb1ELb0ELb0ELb0EEENS1_21CollectiveEpilogueFwdINS6_IJSA_SC_SB_EEES9_SE_SG_Li256ELb1ELb0ELb0ELb0EEENS1_36VarlenDynamicPersistentTileSchedulerILi128ELi112ELi256ELi32ELb0ELb0ELb1ELb1ELb1ELb1EEEEEEEEEvNT_6ParamsE)
	.align		4
        /*0054*/ 	.word	index@(__assertfail)
	.align		4
        /*0058*/ 	.word	0x00000000
	.align		4
        /*005c*/ 	.word	0xfffffffe
	.align		4
        /*0060*/ 	.word	0x00000000
	.align		4
        /*0064*/ 	.word	0xfffffffd
	.align		4
        /*0068*/ 	.word	0x00000000
	.align		4
        /*006c*/ 	.word	0xfffffffc


//--------------------- .nv.constant4             --------------------------
	.section	.nv.constant4,"a",@progbits
	.align	8
	.align		8
.nv.constant4:
        /*0000*/ 	.dword	__assertfail
	.align		8
        /*0008*/ 	.dword	__unnamed_1
	.align		8
        /*0010*/ 	.dword	__unnamed_2
	.align		8
        /*0018*/ 	.dword	__unnamed_3
	.align		8
        /*0020*/ 	.dword	__unnamed_4
	.align		8
        /*0028*/ 	.dword	__unnamed_5
	.align		8
        /*0030*/ 	.dword	__unnamed_6
	.align		8
        /*0038*/ 	.dword	__unnamed_7
	.align		8
        /*0040*/ 	.dword	__unnamed_8
	.align		8
        /*0048*/ 	.dword	__unnamed_9
	.align		8
        /*0050*/ 	.dword	_ZN74_INTERNAL_cf142809_38_flash_fwd_hdim192_bf16_softcap_sm90_cu_c784774a_35454cuda3std3__45__cpo5beginE
	.align		8
        /*0058*/ 	.dword	_ZN74_INTERNAL_cf142809_38_flash_fwd_hdim192_bf16_softcap_sm90_cu_c784774a_35454cuda3std3__45__cpo3endE
	.align		8
        /*0060*/ 	.dword	_ZN74_INTERNAL_cf142809_38_flash_fwd_hdim192_bf16_softcap_sm90_cu_c784774a_35454cuda3std3__45__cpo6cbeginE
	.align		8
        /*0068*/ 	.dword	_ZN74_INTERNAL_cf142809_38_flash_fwd_hdim192_bf16_softcap_sm90_cu_c784774a_35454cuda3std3__45__cpo4cendE
	.align		8
        /*0070*/ 	.dword	_ZN74_INTERNAL_cf142809_38_flash_fwd_hdim192_bf16_softcap_sm90_cu_c784774a_35454cuda3std3__476_GLOBAL__N__cf142809_38_flash_fwd_hdim192_bf16_softcap_sm90_cu_c784774a_35456ignoreE
	.align		8
        /*0078*/ 	.dword	_ZN74_INTERNAL_cf142809_38_flash_fwd_hdim192_bf16_softcap_sm90_cu_c784774a_35454cuda3std3__419piecewise_constructE
	.align		8
        /*0080*/ 	.dword	_ZN74_INTERNAL_cf142809_38_flash_fwd_hdim192_bf16_softcap_sm90_cu_c784774a_35454cuda3std3__48in_placeE
	.align		8
        /*0088*/ 	.dword	_ZN74_INTERNAL_cf142809_38_flash_fwd_hdim192_bf16_softcap_sm90_cu_c784774a_35454cuda3std6ranges3__45__cpo4swapE
	.align		8
        /*0090*/ 	.dword	_ZN74_INTERNAL_cf142809_38_flash_fwd_hdim192_bf16_softcap_sm90_cu_c784774a_35454cuda3std6ranges3__45__cpo9iter_moveE
	.align		8
        /*0098*/ 	.dword	_ZN74_INTERNAL_cf142809_38_flash_fwd_hdim192_bf16_softcap_sm90_cu_c784774a_35454cute7productE
	.align		8
        /*00a0*/ 	.dword	_ZN74_INTERNAL_cf142809_38_flash_fwd_hdim192_bf16_softcap_sm90_cu_c784774a_35454cute1_E
	.align		8
        /*00a8*/ 	.dword	$str$23
	.align		8
        /*00b0*/ 	.dword	$str$24


//--------------------- .text._ZN7cutlass13device_kernelIN5flash11enable_sm90INS1_16FlashAttnFwdSm90INS1_25CollectiveMainloopFwdSm90ILi2EN4cute5tupleIJNS5_1CILi1EEES8_S8_EEENS6_IJNS7_ILi128EEENS7_ILi112EEENS7_ILi192EEEEEELi192ENS_10bfloat16_tEfNS_4arch4Sm90ELb0ELb0ELb1ELb0ELb0ELb0ELb0ELb1ELb1ELb0ELb0ELb0EEENS1_21CollectiveEpilogueFwdINS6_IJSA_SC_SB_EEES9_SE_SG_Li256ELb0ELb0ELb0ELb0EEENS1_29StaticPersistentTileSchedulerILb0EEEEEEEEEvNT_6ParamsE --------------------------
	.section	.text._ZN7cutlass13device_kernelIN5flash11enable_sm90INS1_16FlashAttnFwdSm90INS1_25CollectiveMainloopFwdSm90ILi2EN4cute5tupleIJNS5_1CILi1EEES8_S8_EEENS6_IJNS7_ILi128EEENS7_ILi112EEENS7_ILi192EEEEEELi192ENS_10bfloat16_tEfNS_4arch4Sm90ELb0ELb0ELb1ELb0ELb0ELb0ELb0ELb1ELb1ELb0ELb0ELb0EEENS1_21CollectiveEpilogueFwdINS6_IJSA_SC_SB_EEES9_SE_SG_Li256ELb0ELb0ELb0ELb0EEENS1_29StaticPersistentTileSchedulerILb0EEEEEEEEEvNT_6ParamsE,"ax",@progbits
	.align	128
.text._ZN7cutlass13device_kernelIN5flash11enable_sm90INS1_16FlashAttnFwdSm90INS1_25CollectiveMainloopFwdSm90ILi2EN4cute5tupleIJNS5_1CILi1EEES8_S8_EEENS6_IJNS7_ILi128EEENS7_ILi112EEENS7_ILi192EEEEEELi192ENS_10bfloat16_tEfNS_4arch4Sm90ELb0ELb0ELb1ELb0ELb0ELb0ELb0ELb1ELb1ELb0ELb0ELb0EEENS1_21CollectiveEpilogueFwdINS6_IJSA_SC_SB_EEES9_SE_SG_Li256ELb0ELb0ELb0ELb0EEENS1_29StaticPersistentTileSchedulerILb0EEEEEEEEEvNT_6ParamsE:
        .type           _ZN7cutlass13device_kernelIN5flash11enable_sm90INS1_16FlashAttnFwdSm90INS1_25CollectiveMainloopFwdSm90ILi2EN4cute5tupleIJNS5_1CILi1EEES8_S8_EEENS6_IJNS7_ILi128EEENS7_ILi112EEENS7_ILi192EEEEEELi192ENS_10bfloat16_tEfNS_4arch4Sm90ELb0ELb0ELb1ELb0ELb0ELb0ELb0ELb1ELb1ELb0ELb0ELb0EEENS1_21CollectiveEpilogueFwdINS6_IJSA_SC_SB_EEES9_SE_SG_Li256ELb0ELb0ELb0ELb0EEENS1_29StaticPersistentTileSchedulerILb0EEEEEEEEEvNT_6ParamsE,@function
        .size           _ZN7cutlass13device_kernelIN5flash11enable_sm90INS1_16FlashAttnFwdSm90INS1_25CollectiveMainloopFwdSm90ILi2EN4cute5tupleIJNS5_1CILi1EEES8_S8_EEENS6_IJNS7_ILi128EEENS7_ILi112EEENS7_ILi192EEEEEELi192ENS_10bfloat16_tEfNS_4arch4Sm90ELb0ELb0ELb1ELb0ELb0ELb0ELb0ELb1ELb1ELb0ELb0ELb0EEENS1_21CollectiveEpilogueFwdINS6_IJSA_SC_SB_EEES9_SE_SG_Li256ELb0ELb0ELb0ELb0EEENS1_29StaticPersistentTileSchedulerILb0EEEEEEEEEvNT_6ParamsE,(.L_x_2655 - _ZN7cutlass13device_kernelIN5flash11enable_sm90INS1_16FlashAttnFwdSm90INS1_25CollectiveMainloopFwdSm90ILi2EN4cute5tupleIJNS5_1CILi1EEES8_S8_EEENS6_IJNS7_ILi128EEENS7_ILi112EEENS7_ILi192EEEEEELi192ENS_10bfloat16_tEfNS_4arch4Sm90ELb0ELb0ELb1ELb0ELb0ELb0ELb0ELb1ELb1ELb0ELb0ELb0EEENS1_21CollectiveEpilogueFwdINS6_IJSA_SC_SB_EEES9_SE_SG_Li256ELb0ELb0ELb0ELb0EEENS1_29StaticPersistentTileSchedulerILb0EEEEEEEEEvNT_6ParamsE)
        .other          _ZN7cutlass13device_kernelIN5flash11enable_sm90INS1_16FlashAttnFwdSm90INS1_25CollectiveMainloopFwdSm90ILi2EN4cute5tupleIJNS5_1CILi1EEES8_S8_EEENS6_IJNS7_ILi128EEENS7_ILi112EEENS7_ILi192EEEEEELi192ENS_10bfloat16_tEfNS_4arch4Sm90ELb0ELb0ELb1ELb0ELb0ELb0ELb0ELb1ELb1ELb0ELb0ELb0EEENS1_21CollectiveEpilogueFwdINS6_IJSA_SC_SB_EEES9_SE_SG_Li256ELb0ELb0ELb0ELb0EEENS1_29StaticPersistentTileSchedulerILb0EEEEEEEEEvNT_6ParamsE,@"STO_CUDA_ENTRY STV_DEFAULT"
_ZN7cutlass13device_kernelIN5flash11enable_sm90INS1_16FlashAttnFwdSm90INS1_25CollectiveMainloopFwdSm90ILi2EN4cute5tupleIJNS5_1CILi1EEES8_S8_EEENS6_IJNS7_ILi128EEENS7_ILi112EEENS7_ILi192EEEEEELi192ENS_10bfloat16_tEfNS_4arch4Sm90ELb0ELb0ELb1ELb0ELb0ELb0ELb0ELb1ELb1ELb0ELb0ELb0EEENS1_21CollectiveEpilogueFwdINS6_IJSA_SC_SB_EEES9_SE_SG_Li256ELb0ELb0ELb0ELb0EEENS1_29StaticPersistentTileSchedulerILb0EEEEEEEEEvNT_6ParamsE:
[----:B------:R-:W1:Y:S02]  /*0000*/  LDC R1, c[0x0][0x28] ;  /* 0x00000a00ff017b82 */ /* 0x000e640000000800 */
[----:B-1----:R-:W-:Y:S01]  /*0010*/  VIADD R1, R1, 0xffffffe0 ;  /* 0xffffffe001017836 */ /* 0x002fe20000000000 */
[----:B------:R-:W1:Y:S01]  /*0020*/  S2R R4, SR_TID.X ;  /* 0x0000000000047919 */ /* 0x000e620000002100 */
[----:B------:R-:W-:Y:S01]  /*0030*/  ELECT P0, URZ, PT ;  /* 0x00000000003f782f */ /* 0x000fe20003800000 */
[----:B------:R-:W-:Y:S01]  /*0040*/  BSSY B0, `(.L_x_0) ;  /* 0x0000014000007945 */ /* 0x000fe20003800000 */
[----:B-1----:R-:W-:-:S05]  /*0050*/  SHF.R.U32.HI R0, RZ, 0x5, R4 ;  /* 0x00000005ff007819 */ /* 0x002fca0000011604 */
[----:B------:R-:W1:Y:S02]  /*0060*/  SHFL.IDX PT, R2, R0, RZ, 0x1f ;  /* 0x00001fff00027589 */ /* 0x000e6400000e0000 */
[----:B-1----:R-:W-:Y:S02]  /*0070*/  ISETP.EQ.AND P0, PT, R2, RZ, P0 ;  /* 0x000000ff0200720c */ /* 0x002fe40000702270 */
[----:B------:R-:W-:-:S11]  /*0080*/  SHF.R.U32.HI R2, RZ, 0x7, R4 ;  /* 0x00000007ff027819 */ /* 0x000fd60000011604 */
[----:B------:R-:W-:Y:S05]  /*0090*/  @!P0 BRA `(.L_x_1) ;  /* 0x0000000000388947 */ /* 0x000fea0003800000 */
[----:B------:R-:W-:Y:S02]  /*00a0*/  ULDC.64 UR4, c[0x0][0x198] ;  /* 0x0000660000047ab9 */ /* 0x000fe40000000a00 */
[----:B------:R-:W-:Y:S02]  /*00b0*/  UIADD3 UR6, UP0, UR4, 0x270, URZ ;  /* 0x0000027004067890 */ /* 0x000fe4000ff1e03f */
[----:B------:R-:W-:Y:S02]  /*00c0*/  UIADD3 UR8, UP1, UR4, 0x370, URZ ;  /* 0x0000037004087890 */ /* 0x000fe4000ff3e03f */
[----:B------:R-:W-:Y:S02]  /*00d0*/  UIADD3 UR10, UP2, UR4, 0x470, URZ ;  /* 0x00000470040a7890 */ /* 0x000fe4000ff5e03f */
[----:B------:R-:W-:Y:S02]  /*00e0*/  UIADD3 UR4, UP3, UR4, 0x9f0, URZ ;  /* 0x000009f004047890 */ /* 0x000fe4000ff7e03f */
[----:B------:R-:W-:-:S02]  /*00f0*/  UIADD3.X UR7, URZ, UR5, URZ, UP0, !UPT ;  /* 0x000000053f077290 */ /* 0x000fc400087fe43f */
[----:B------:R-:W-:Y:S02]  /*0100*/  UIADD3.X UR9, URZ, UR5, URZ, UP1, !UPT ;  /* 0x000000053f097290 */ /* 0x000fe40008ffe43f */
[----:B------:R-:W-:Y:S02]  /*0110*/  UIADD3.X UR11, URZ, UR5, URZ, UP2, !UPT ;  /* 0x000000053f0b7290 */ /* 0x000fe400097fe43f */
[----:B------:R-:W-:-:S03]  /*0120*/  UIADD3.X UR5, URZ, UR5, URZ, UP3, !UPT ;  /* 0x000000053f057290 */ /* 0x000fc60009ffe43f */
[----:B------:R1:W-:Y:S02]  /*0130*/  UTMACCTL.PF [UR6] ;  /* 0x00000000060079b9 */ /* 0x0003e40008040000 */
[----:B------:R1:W-:Y:S02]  /*0140*/  UTMACCTL.PF [UR8] ;  /* 0x00000000080079b9 */ /* 0x0003e40008040000 */
[----:B------:R1:W-:Y:S02]  /*0150*/  UTMACCTL.PF [UR10] ;  /* 0x000000000a0079b9 */ /* 0x0003e40008040000 */
[----:B------:R1:W-:Y:S02]  /*0160*/  UTMACCTL.PF [UR4] ;  /* 0x00000000040079b9 */ /* 0x0003e40008040000 */
[----:B-1----:R-:W-:Y:S01]  /*0170*/  NOP ;  /* 0x0000000000007918 */ /* 0x002fe20000000000 */
.L_x_1:
[----:B------:R-:W-:Y:S05]  /*0180*/  BSYNC B0 ;  /* 0x0000000000007941 */ /* 0x000fea0003800000 */
.L_x_0:
[----:B------:R-:W-:Y:S01]  /*0190*/  VOTEU.ANY UP0, P0 ;  /* 0x00000000003f7886 */ /* 0x000fe20000000100 */
[----:B------:R-:W1:Y:S01]  /*01a0*/  SHFL.IDX PT, R2, R2, RZ, 0x1f ;  /* 0x00001fff02027589 */ /* 0x000e6200000e0000 */
[----:B------:R-:W-:Y:S01]  /*01b0*/  UMOV UR4, 0x1 ;  /* 0x0000000100047882 */ /* 0x000fe20000000000 */
[----:B------:R-:W-:Y:S01]  /*01c0*/  VOTEU.ANY UP1, P0 ;  /* 0x00000000003f7886 */ /* 0x000fe20000020100 */
[----:B------:R-:W-:Y:S01]  /*01d0*/  VOTEU.ANY UP2, P0 ;  /* 0x00000000003f7886 */ /* 0x000fe20000040100 */
[----:B------:R-:W2:Y:S01]  /*01e0*/  @UP0 S2UR UR7, SR_CgaCtaId ;  /* 0x00000000000709c3 */ /* 0x000ea20000008800 */
[----:B------:R-:W3:Y:S01]  /*01f0*/  SHFL.IDX PT, R3, R0, RZ, 0x1f ;  /* 0x00001fff00037589 */ /* 0x000ee200000e0000 */
[----:B------:R-:W-:Y:S01]  /*0200*/  @UP0 UMOV UR6, 0x400 ;  /* 0x0000040000060882 */ /* 0x000fe20000000000 */
[----:B------:R-:W-:-:S04]  /*0210*/  @UP0 UIADD3 UR4, -UR4, 0x100000, URZ ;  /* 0x0010000004040890 */ /* 0x000fc8000fffe13f */
[----:B------:R-:W-:Y:S02]  /*0220*/  @UP0 USHF.L.U32 UR5, UR4, 0xb, URZ ;  /* 0x0000000b04050899 */ /* 0x000fe4000800063f */
[----:B------:R-:W-:Y:S01]  /*0230*/  @UP0 USHF.L.U32 UR4, UR4, 0x1, URZ ;  /* 0x0000000104040899 */ /* 0x000fe2000800063f */
[----:B-1----:R-:W-:Y:S01]  /*0240*/  R2UR UR8, R2 ;  /* 0x00000000020872ca */ /* 0x002fe200000e0000 */
[----:B--2---:R-:W-:Y:S01]  /*0250*/  @UP0 ULEA UR6, UR7, UR6, 0x18 ;  /* 0x0000000607060291 */ /* 0x004fe2000f8ec03f */
[----:B---3--:R-:W-:-:S11]  /*0260*/  ISETP.NE.AND P1, PT, R3, RZ, PT ;  /* 0x000000ff0300720c */ /* 0x008fd60003f25270 */
[----:B------:R-:W-:Y:S01]  /*0270*/  UISETP.NE.AND UP0, UPT, UR8, URZ, UPT ;  /* 0x0000003f0800728c */ /* 0x000fe2000bf05270 */
[----:B------:R-:W1:Y:S02]  /*0280*/  FENCE.VIEW.ASYNC.S ;  /* 0x00000000000073c6 */ /* 0x000e640000000000 */
[----:B-1----:R1:W2:Y:S01]  /*0290*/  @UP1 SYNCS.EXCH.64 URZ, [UR6+0x36800], UR4 ;  /* 0x03680004063f15b2 */ /* 0x0022a20008000100 */
[----:B------:R1:W3:Y:S01]  /*02a0*/  @UP2 SYNCS.EXCH.64 URZ, [UR6+0x36820], UR4 ;  /* 0x03682004063f25b2 */ /* 0x0002e20008000100 */
[----:B------:R-:W-:Y:S06]  /*02b0*/  @P1 BRA `(.L_x_2) ;  /* 0x0000000000481947 */ /* 0x000fec0003800000 */
[----:B-1----:R-:W1:Y:S01]  /*02c0*/  S2UR UR5, SR_CgaCtaId ;  /* 0x00000000000579c3 */ /* 0x002e620000008800 */
[----:B------:R-:W-:Y:S01]  /*02d0*/  UMOV UR4, 0x400 ;  /* 0x0000040000047882 */ /* 0x000fe20000000000 */
[----:B------:R-:W-:Y:S01]  /*02e0*/  UMOV UR6, 0x1 ;  /* 0x0000000100067882 */ /* 0x000fe20000000000 */
[----:B------:R-:W-:Y:S01]  /*02f0*/  UMOV UR9, 0x2 ;  /* 0x0000000200097882 */ /* 0x000fe20000000000 */
[----:B------:R-:W-:-:S04]  /*0300*/  UIADD3 UR6, -UR6, 0x100000, URZ ;  /* 0x0010000006067890 */ /* 0x000fc8000fffe13f */
[----:B------:R-:W-:Y:S02]  /*0310*/  USHF.L.U32 UR7, UR6, 0xb, URZ ;  /* 0x0000000b06077899 */ /* 0x000fe4000800063f */
[----:B------:R-:W-:Y:S01]  /*0320*/  USHF.L.U32 UR6, UR6, 0x1, URZ ;  /* 0x0000000106067899 */ /* 0x000fe2000800063f */
[----:B------:R-:W-:Y:S01]  /*0330*/  ELECT P0, URZ, PT ;  /* 0x00000000003f782f */ /* 0x000fe20003800000 */
[----:B-1----:R-:W-:Y:S02]  /*0340*/  ULEA UR8, UR5, UR4, 0x18 ;  /* 0x0000000405087291 */ /* 0x002fe4000f8ec03f */
[----:B------:R-:W-:-:S04]  /*0350*/  UIADD3 UR4, -UR9, 0x100000, URZ ;  /* 0x0010000009047890 */ /* 0x000fc8000fffe13f */
[----:B------:R-:W-:Y:S02]  /*0360*/  USHF.L.U32 UR5, UR4, 0xb, URZ ;  /* 0x0000000b04057899 */ /* 0x000fe4000800063f */
[----:B------:R-:W-:Y:S01]  /*0370*/  USHF.L.U32 UR4, UR4, 0x1, URZ ;  /* 0x0000000104047899 */ /* 0x000fe2000800063f */
[----:B------:R-:W1:Y:S03]  /*0380*/  FENCE.VIEW.ASYNC.S ;  /* 0x00000000000073c6 */ /* 0x000e660000000000 */
[----:B-1----:R4:W1:Y:S08]  /*0390*/  SYNCS.EXCH.64 URZ, [UR8+0x36830], UR6 ;  /* 0x03683006083f75b2 */ /* 0x0028700008000100 */
[----:B------:R4:W1:Y:S01]  /*03a0*/  SYNCS.EXCH.64 URZ, [UR8+0x36840], UR4 ;  /* 0x03684004083f75b2 */ /* 0x0008620008000100 */
[----:B------:R4:W1:Y:S01]  /*03b0*/  SYNCS.EXCH.64 URZ, [UR8+0x36838], UR6 ;  /* 0x03683806083f75b2 */ /* 0x0008620008000100 */
[----:B------:R4:W1:Y:S02]  /*03c0*/  SYNCS.EXCH.64 URZ, [UR8+0x36848], UR4 ;  /* 0x03684804083f75b2 */ /* 0x0008640008000100 */
[----:B----4-:R-:W-:Y:S01]  /*03d0*/  NOP ;  /* 0x0000000000007918 */ /* 0x010fe20000000000 */
.L_x_2:
[----:B------:R-:W4:Y:S01]  /*03e0*/  SHFL.IDX PT, R2, R0, RZ, 0x1f ;  /* 0x00001fff00027589 */ /* 0x000f2200000e0000 */
[----:B------:R-:W-:Y:S01]  /*03f0*/  NOP ;  /* 0x0000000000007918 */ /* 0x000fe20000000000 */
[----:B----4-:R-:W-:-:S13]  /*0400*/  ISETP.NE.AND P0, PT, R2, RZ, PT ;  /* 0x000000ff0200720c */ /* 0x010fda0003f05270 */
[----:B------:R-:W-:Y:S05]  /*0410*/  @P0 BRA `(.L_x_3) ;  /* 0x0000000000480947 */ /* 0x000fea0003800000 */
[----:B-1----:R-:W1:Y:S01]  /*0420*/  S2UR UR5, SR_CgaCtaId ;  /* 0x00000000000579c3 */ /* 0x002e620000008800 */
[----:B------:R-:W-:Y:S01]  /*0430*/  UMOV UR4, 0x400 ;  /* 0x0000040000047882 */ /* 0x000fe20000000000 */
[----:B------:R-:W-:Y:S01]  /*0440*/  UMOV UR6, 0x1 ;  /* 0x0000000100067882 */ /* 0x000fe20000000000 */
[----:B------:R-:W-:Y:S01]  /*0450*/  UMOV UR7, 0x2 ;  /* 0x0000000200077882 */ /* 0x000fe20000000000 */
[----:B------:R-:W-:Y:S01]  /*0460*/  ELECT P0, URZ, PT ;  /* 0x00000000003f782f */ /* 0x000fe20003800000 */
[----:B-1----:R-:W-:Y:S02]  /*0470*/  ULEA UR8, UR5, UR4, 0x18 ;  /* 0x0000000405087291 */ /* 0x002fe4000f8ec03f */
[----:B------:R-:W-:-:S04]  /*0480*/  UIADD3 UR4, -UR6, 0x100000, URZ ;  /* 0x0010000006047890 */ /* 0x000fc8000fffe13f */
[----:B------:R-:W-:Y:S02]  /*0490*/  USHF.L.U32 UR5, UR4, 0xb, URZ ;  /* 0x0000000b04057899 */ /* 0x000fe4000800063f */
[----:B------:R-:W-:Y:S02]  /*04a0*/  USHF.L.U32 UR4, UR4, 0x1, URZ ;  /* 0x0000000104047899 */ /* 0x000fe4000800063f */
        /* <DEDUP_REMOVED lines=9> */
.L_x_3:
[----:B------:R-:W4:Y:S01]  /*0540*/  SHFL.IDX PT, R2, R0, RZ, 0x1f ;  /* 0x00001fff00027589 */ /* 0x000f2200000e0000 */
[----:B------:R-:W-:Y:S01]  /*0550*/  NOP ;  /* 0x0000000000007918 */ /* 0x000fe20000000000 */
[----:B----4-:R-:W-:-:S13]  /*0560*/  ISETP.NE.AND P0, PT, R2, RZ, PT ;  /* 0x000000ff0200720c */ /* 0x010fda0003f05270 */
[----:B------:R-:W-:Y:S05]  /*0570*/  @P0 BRA `(.L_x_4) ;  /* 0x0000000000380947 */ /* 0x000fea0003800000 */
[----:B-1----:R-:W1:Y:S01]  /*0580*/  S2UR UR5, SR_CgaCtaId ;  /* 0x00000000000579c3 */ /* 0x002e620000008800 */
[----:B------:R-:W-:Y:S01]  /*0590*/  UMOV UR4, 0x400 ;  /* 0x0000040000047882 */ /* 0x000fe20000000000 */
[----:B------:R-:W-:Y:S01]  /*05a0*/  UMOV UR7, 0x1 ;  /* 0x0000000100077882 */ /* 0x000fe20000000000 */
[----:B------:R-:W-:Y:S01]  /*05b0*/  ELECT P0, URZ, PT ;  /* 0x00000000003f782f */ /* 0x000fe20003800000 */
[----:B-1----:R-:W-:Y:S02]  /*05c0*/  ULEA UR6, UR5, UR4, 0x18 ;  /* 0x0000000405067291 */ /* 0x002fe4000f8ec03f */
[----:B------:R-:W-:-:S04]  /*05d0*/  UIADD3 UR4, -UR7, 0x100000, URZ ;  /* 0x0010000007047890 */ /* 0x000fc8000fffe13f */
[----:B------:R-:W-:Y:S02]  /*05e0*/  USHF.L.U32 UR5, UR4, 0xb, URZ ;  /* 0x0000000b04057899 */ /* 0x000fe4000800063f */
[----:B------:R-:W-:Y:S01]  /*05f0*/  USHF.L.U32 UR4, UR4, 0x1, URZ ;  /* 0x0000000104047899 */ /* 0x000fe2000800063f */
[----:B------:R-:W1:Y:S11]  /*0600*/  FENCE.VIEW.ASYNC.S ;  /* 0x00000000000073c6 */ /* 0x000e760000000000 */
[----:B-1----:R4:W1:Y:S01]  /*0610*/  SYNCS.EXCH.64 URZ, [UR6+0x36870], UR4 ;  /* 0x03687004063f75b2 */ /* 0x0028620008000100 */
[----:B------:R4:W1:Y:S01]  /*0620*/  SYNCS.EXCH.64 URZ, [UR6+0x36880], UR4 ;  /* 0x03688004063f75b2 */ /* 0x0008620008000100 */
[----:B------:R4:W1:Y:S01]  /*0630*/  SYNCS.EXCH.64 URZ, [UR6+0x36878], UR4 ;  /* 0x03687804063f75b2 */ /* 0x0008620008000100 */
[----:B------:R4:W1:Y:S02]  /*0640*/  SYNCS.EXCH.64 URZ, [UR6+0x36888], UR4 ;  /* 0x03688804063f75b2 */ /* 0x0008640008000100 */
[----:B----4-:R-:W-:Y:S01]  /*0650*/  NOP ;  /* 0x0000000000007918 */ /* 0x010fe20000000000 */
.L_x_4:
        /* <DEDUP_REMOVED lines=22> */
.L_x_5:
        /* <DEDUP_REMOVED lines=22> */
.L_x_6:
[----:B-1----:R-:W-:Y:S01]  /*0920*/  UMOV UR4, 0x1 ;  /* 0x0000000100047882 */ /* 0x002fe20000000000 */
[----:B------:R-:W-:Y:S01]  /*0930*/  PLOP3.LUT P0, PT, PT, PT, UP0, 0x80, 0x0 ;  /* 0x000000000000781c */ /* 0x000fe20003f0f008 */
[----:B------:R-:W-:Y:S01]  /*0940*/  USEL UR4, UR4, 0x2, !UP0 ;  /* 0x0000000204047887 */ /* 0x000fe2000c000000 */
[----:B------:R-:W-:-:S05]  /*0950*/  NOP ;  /* 0x0000000000007918 */ /* 0x000fca0000000000 */
[----:B------:R-:W-:-:S05]  /*0960*/  IMAD.U32 R2, RZ, RZ, UR4 ;  /* 0x00000004ff027e24 */ /* 0x000fca000f8e00ff */
[----:B------:R1:W-:Y:S01]  /*0970*/  STL [R1+0x1c], R2 ;  /* 0x00001c0201007387 */ /* 0x0003e20000100800 */
[----:B--23--:R-:W-:Y:S06]  /*0980*/  BAR.SYNC.DEFER_BLOCKING 0x0 ;  /* 0x0000000000007b1d */ /* 0x00cfec0000010000 */
[----:B------:R-:W-:Y:S05]  /*0990*/  @!P0 BRA `(.L_x_7) ;  /* 0x000000b800108947 */ /* 0x000fea0003800000 */
.L_x_8:
[----:B------:R-:W-:-:S08]  /*09a0*/  NOP ;  /* 0x0000000000007918 */ /* 0x000fd00000000000 */
[----:B------:R-:W2:Y:S02]  /*09b0*/  USETMAXREG.TRY_ALLOC.CTAPOOL UP0, 0xf0 ;  /* 0x000000f0000079c8 */ /* 0x000ea40008000600 */
[----:B--2---:R-:W-:-:S13]  /*09c0*/  PLOP3.LUT P0, PT, PT, PT, UP0, 0x80, 0x0 ;  /* 0x000000000000781c */ /* 0x004fda0003f0f008 */
[----:B------:R-:W-:Y:S05]  /*09d0*/  @!P0 BRA `(.L_x_8) ;  /* 0xfffffffc00f08947 */ /* 0x000fea000383ffff */
[----:B------:R-:W2:Y:S08]  /*09e0*/  S2UR UR7, SR_CTAID.X ;  /* 0x00000000000779c3 */ /* 0x000eb00000002500 */
[----:B------:R-:W-:Y:S08]  /*09f0*/  BAR.ARV 0x8, 0x120 ;  /* 0x0204800000007b1d */ /* 0x000ff00000002000 */
[----:B------:R-:W2:Y:S02]  /*0a00*/  LDC R0, c[0x0][0xda4] ;  /* 0x00036900ff007b82 */ /* 0x000ea40000000800 */
[----:B--2---:R-:W-:-:S13]  /*0a10*/  ISETP.LE.AND P0, PT, R0, UR7, PT ;  /* 0x0000000700007c0c */ /* 0x004fda000bf03270 */
[----:B------:R-:W-:Y:S05]  /*0a20*/  @P0 EXIT ;  /* 0x000000000000094d */ /* 0x000fea0003800000 */
[----:B-1----:R-:W2:Y:S01]  /*0a30*/  LDL R2, [R1+0x1c] ;  /* 0x00001c0001027983 */ /* 0x002ea20000100800 */
[----:B------:R-:W-:Y:S01]  /*0a40*/  IADD3 R0, R4, -0x80, RZ ;  /* 0xffffff8004007810 */ /* 0x000fe20007ffe0ff */
[----:B------:R-:W1:Y:S01]  /*0a50*/  S2UR UR5, SR_CgaCtaId ;  /* 0x00000000000579c3 */ /* 0x000e620000008800 */
[----:B------:R-:W-:Y:S01]  /*0a60*/  UMOV UR4, 0x400 ;  /* 0x0000040000047882 */ /* 0x000fe20000000000 */
[----:B------:R-:W-:Y:S01]  /*0a70*/  IMAD.MOV.U32 R209, RZ, RZ, -0x2 ;  /* 0xfffffffeffd17424 */ /* 0x000fe200078e00ff */
[----:B------:R-:W-:Y:S01]  /*0a80*/  SHF.R.S32.HI R3, RZ, 0x1f, R0 ;  /* 0x0000001fff037819 */ /* 0x000fe20000011400 */
[----:B------:R-:W-:Y:S01]  /*0a90*/  IMAD.U32 R17, RZ, RZ, UR7 ;  /* 0x00000007ff117e24 */ /* 0x000fe2000f8e00ff */
[----:B------:R-:W-:Y:S02]  /*0aa0*/  UMOV UR38, URZ ;  /* 0x0000003f00267c82 */ /* 0x000fe40008000000 */
[CC--:B------:R-:W-:Y:S01]  /*0ab0*/  LEA.HI R5, R3.reuse, R0.reuse, RZ, 0x7 ;  /* 0x0000000003057211 */ /* 0x0c0fe200078f38ff */
[----:B------:R-:W3:Y:S01]  /*0ac0*/  S2UR UR6, SR_SWINHI ;  /* 0x00000000000679c3 */ /* 0x000ee20000002f00 */
[----:B------:R-:W-:-:S02]  /*0ad0*/  LEA.HI R207, R3, R0, RZ, 0x5 ;  /* 0x0000000003cf7211 */ /* 0x000fc400078f28ff */
[----:B------:R-:W-:Y:S02]  /*0ae0*/  LOP3.LUT R23, R5, 0xffffff80, RZ, 0xc0, !PT ;  /* 0xffffff8005177812 */ /* 0x000fe400078ec0ff */
[----:B------:R-:W-:Y:S02]  /*0af0*/  SHF.R.S32.HI R207, RZ, 0x5, R207 ;  /* 0x00000005ffcf7819 */ /* 0x000fe400000114cf */
[----:B------:R-:W-:Y:S01]  /*0b00*/  SHF.R.S32.HI R206, RZ, 0x7, R5 ;  /* 0x00000007ffce7819 */ /* 0x000fe20000011405 */
[----:B------:R-:W-:-:S03]  /*0b10*/  IMAD.IADD R23, R0, 0x1, -R23 ;  /* 0x0000000100177824 */ /* 0x000fc600078e0a17 */
[----:B------:R-:W-:Y:S02]  /*0b20*/  LEA.HI R5, R5, R206, RZ, 0x1 ;  /* 0x000000ce05057211 */ /* 0x000fe400078f08ff */
[----:B------:R-:W-:Y:S02]  /*0b30*/  SHF.R.S32.HI R4, RZ, 0x1f, R23 ;  /* 0x0000001fff047819 */ /* 0x000fe40000011417 */
[----:B------:R-:W-:Y:S01]  /*0b40*/  LOP3.LUT R5, R5, 0x3fffffe, RZ, 0xc0, !PT ;  /* 0x03fffffe05057812 */ /* 0x000fe200078ec0ff */
[----:B-1----:R-:W-:Y:S01]  /*0b50*/  ULEA UR9, UR5, UR4, 0x18 ;  /* 0x0000000405097291 */ /* 0x002fe2000f8ec03f */
[CC--:B------:R-:W-:Y:S02]  /*0b60*/  LEA.HI R6, R4.reuse, R23.reuse, RZ, 0x2 ;  /* 0x0000001704067211 */ /* 0x0c0fe400078f10ff */
[----:B------:R-:W-:Y:S01]  /*0b70*/  LEA.HI R4, R4, R23, RZ, 0x5 ;  /* 0x0000001704047211 */ /* 0x000fe200078f28ff */
[----:B------:R-:W-:Y:S01]  /*0b80*/  IMAD.IADD R5, R206, 0x1, -R5 ;  /* 0x00000001ce057824 */ /* 0x000fe200078e0a05 */
[----:B------:R-:W-:-:S02]  /*0b90*/  SHF.R.S32.HI R9, RZ, 0x1f, R6 ;  /* 0x0000001fff097819 */ /* 0x000fc40000011406 */
[----:B------:R-:W-:Y:S01]  /*0ba0*/  SHF.R.S32.HI R4, RZ, 0x5, R4 ;  /* 0x00000005ff047819 */ /* 0x000fe20000011404 */
[----:B------:R-:W-:Y:S01]  /*0bb0*/  UMOV UR4, UR9 ;  /* 0x0000000900047c82 */ /* 0x000fe20008000000 */
[----:B---3--:R-:W-:Y:S01]  /*0bc0*/  UMOV UR5, UR6 ;  /* 0x0000000600057c82 */ /* 0x008fe20008000000 */
[----:B------:R-:W-:Y:S02]  /*0bd0*/  IMAD.U32 R18, RZ, RZ, UR4 ;  /* 0x00000004ff127e24 */ /* 0x000fe4000f8e00ff */
[----:B------:R-:W-:Y:S01]  /*0be0*/  IMAD.U32 R19, RZ, RZ, UR5 ;  /* 0x00000005ff137e24 */ /* 0x000fe2000f8e00ff */
[----:B------:R-:W-:Y:S02]  /*0bf0*/  UMOV UR5, URZ ;  /* 0x0000003f00057c82 */ /* 0x000fe40008000000 */
[----:B------:R-:W-:Y:S02]  /*0c00*/  MOV R22, UR5 ;  /* 0x0000000500167c02 */ /* 0x000fe40008000f00 */
[----:B--2---:R-:W-:-:S02]  /*0c10*/  R2UR UR8, R2 ;  /* 0x00000000020872ca */ /* 0x004fc400000e0000 */
[----:B------:R-:W-:-:S04]  /*0c20*/  LEA.HI R2, R3, R0, RZ, 0x4 ;  /* 0x0000000003027211 */ /* 0x000fc800078f20ff */
[----:B------:R-:W-:Y:S02]  /*0c30*/  SHF.R.S32.HI R7, RZ, 0x4, R2 ;  /* 0x00000004ff077819 */ /* 0x000fe40000011402 */
[C---:B------:R-:W-:Y:S02]  /*0c40*/  LOP3.LUT R3, R2.reuse, 0x3fffff0, RZ, 0xc0, !PT ;  /* 0x03fffff002037812 */ /* 0x040fe400078ec0ff */
[----:B------:R-:W-:Y:S02]  /*0c50*/  LEA.HI R8, R2, R7, RZ, 0x1 ;  /* 0x0000000702087211 */ /* 0x000fe400078f08ff */
[----:B------:R-:W-:Y:S01]  /*0c60*/  SHF.R.S32.HI R2, RZ, 0x2, R6 ;  /* 0x00000002ff027819 */ /* 0x000fe20000011406 */
[----:B------:R-:W-:Y:S01]  /*0c70*/  IMAD.IADD R0, R0, 0x1, -R3 ;  /* 0x0000000100007824 */ /* 0x000fe200078e0a03 */
[----:B------:R-:W-:Y:S01]  /*0c80*/  LOP3.LUT R8, R8, 0x1ffffffe, RZ, 0xc0, !PT ;  /* 0x1ffffffe08087812 */ /* 0x000fe200078ec0ff */
[----:B------:R-:W-:Y:S01]  /*0c90*/  ULOP3.LUT UR4, UR8, 0x1, URZ, 0xfc, !UPT ;  /* 0x0000000108047892 */ /* 0x000fe2000f8efc3f */
[----:B------:R-:W-:Y:S01]  /*0ca0*/  LEA.HI R9, R9, R2, RZ, 0x3 ;  /* 0x0000000209097211 */ /* 0x000fe200078f18ff */
[----:B------:R-:W-:Y:S01]  /*0cb0*/  IMAD R3, R207, 0x10, R0 ;  /* 0x00000010cf037824 */ /* 0x000fe200078e0200 */
[----:B------:R-:W-:-:S02]  /*0cc0*/  IADD3 R8, R7, -R8, RZ ;  /* 0x8000000807087210 */ /* 0x000fc40007ffe0ff */
[----:B------:R-:W-:Y:S01]  /*0cd0*/  LOP3.LUT R9, R9, 0xfffffff8, RZ, 0xc0, !PT ;  /* 0xfffffff809097812 */ /* 0x000fe200078ec0ff */
[----:B------:R-:W-:Y:S01]  /*0ce0*/  IMAD.U32 R210, RZ, RZ, UR4 ;  /* 0x00000004ffd27e24 */ /* 0x000fe2000f8e00ff */
[----:B------:R-:W-:Y:S01]  /*0cf0*/  LOP3.LUT R6, R6, 0x7ffffffc, RZ, 0xc0, !PT ;  /* 0x7ffffffc06067812 */ /* 0x000fe200078ec0ff */
[----:B------:R-:W-:Y:S01]  /*0d00*/  IMAD R3, R3, 0x8, R8 ;  /* 0x0000000803037824 */ /* 0x000fe200078e0208 */
[----:B------:R-:W-:Y:S01]  /*0d10*/  IADD3 R9, R2, -R9, RZ ;  /* 0x8000000902097210 */ /* 0x000fe20007ffe0ff */
[----:B------:R-:W-:Y:S01]  /*0d20*/  UMOV UR4, URZ ;  /* 0x0000003f00047c82 */ /* 0x000fe20008000000 */
[----:B------:R-:W-:Y:S01]  /*0d30*/  IADD3 R6, R23, -R6, RZ ;  /* 0x8000000617067210 */ /* 0x000fe20007ffe0ff */
[----:B------:R-:W-:Y:S01]  /*0d40*/  IMAD.U32 R2, RZ, RZ, UR9 ;  /* 0x00000009ff027e24 */ /* 0x000fe2000f8e00ff */
[----:B------:R-:W-:Y:S01]  /*0d50*/  SHF.L.U32 R3, R3, 0x3, RZ ;  /* 0x0000000303037819 */ /* 0x000fe200000006ff */
[----:B------:R-:W-:Y:S02]  /*0d60*/  IMAD R4, R4, 0x10, R9 ;  /* 0x0000001004047824 */ /* 0x000fe400078e0209 */
[----:B------:R-:W-:-:S02]  /*0d70*/  IMAD R209, R6, R209, 0x70 ;  /* 0x0000007006d17424 */ /* 0x000fc400078e02d1 */
[----:B------:R-:W-:Y:S01]  /*0d80*/  IMAD.WIDE R18, R3, 0x2, R18 ;  /* 0x0000000203127825 */ /* 0x000fe200078e0212 */
[----:B------:R-:W-:-:S03]  /*0d90*/  LEA R208, R5, R4, 0x6 ;  /* 0x0000000405d07211 */ /* 0x000fc600078e30ff */
[----:B------:R-:W-:-:S07]  /*0da0*/  IMAD.U32 R16, RZ, RZ, UR4 ;  /* 0x00000004ff107e24 */ /* 0x000fce000f8e00ff */
.L_x_31:
[----:B------:R-:W1:Y:S01]  /*0db0*/  SHFL.IDX PT, R0, R206, RZ, 0x1f ;  /* 0x00001fffce007589 */ /* 0x000e6200000e0000 */
[----:B------:R-:W-:Y:S01]  /*0dc0*/  R2UR UR9, R2 ;  /* 0x00000000020972ca */ /* 0x000fe200000e0000 */
[----:B------:R-:W-:Y:S01]  /*0dd0*/  ULDC UR5, c[0x0][0xda8] ;  /* 0x00036a0000057ab9 */ /* 0x000fe20000000800 */
[----:B------:R-:W-:Y:S01]  /*0de0*/  ULDC.64 UR6, c[0x0][0x3f8] ;  /* 0x0000fe0000067ab9 */ /* 0x000fe20000000a00 */
[----:B------:R-:W-:Y:S01]  /*0df0*/  R2UR UR12, R17 ;  /* 0x00000000110c72ca */ /* 0x000fe200000e0000 */
[----:B------:R-:W-:Y:S02]  /*0e00*/  UISETP.NE.AND UP1, UPT, UR5, 0x1, UPT ;  /* 0x000000010500788c */ /* 0x000fe4000bf25270 */
[----:B------:R-:W-:Y:S01]  /*0e10*/  UISETP.NE.U32.AND UP0, UPT, UR6, URZ, UPT ;  /* 0x0000003f0600728c */ /* 0x000fe2000bf05070 */
[----:B------:R-:W-:Y:S01]  /*0e20*/  ULDC UR5, c[0x0][0xdb4] ;  /* 0x00036d0000057ab9 */ /* 0x000fe20000000800 */
[----:B------:R-:W-:Y:S01]  /*0e30*/  ULDC UR60, c[0x0][0x404] ;  /* 0x00010100003c7ab9 */ /* 0x000fe20000000800 */
[----:B------:R-:W-:-:S02]  /*0e40*/  UISETP.NE.AND UP2, UPT, UR5, 0x1, UPT ;  /* 0x000000010500788c */ /* 0x000fc4000bf45270 */
[----:B------:R-:W-:Y:S02]  /*0e50*/  UISETP.NE.AND.EX UP0, UPT, UR7, URZ, UPT, UP0 ;  /* 0x0000003f0700728c */ /* 0x000fe4000bf05300 */
[----:B------:R-:W-:Y:S02]  /*0e60*/  UIADD3 UR9, UR9, 0x15400, URZ ;  /* 0x0001540009097890 */ /* 0x000fe4000fffe03f */
[----:B------:R-:W-:Y:S01]  /*0e70*/  USEL UR60, UR60, 0x1, UP0 ;  /* 0x000000013c3c7887 */ /* 0x000fe20008000000 */
[----:B------:R-:W-:Y:S01]  /*0e80*/  ULDC UR8, c[0x0][0x2e0] ;  /* 0x0000b80000087ab9 */ /* 0x000fe20000000800 */
[----:B------:R-:W-:Y:S01]  /*0e90*/  @UP1 ULDC UR6, c[0x0][0xdac] ;  /* 0x00036b0000061ab9 */ /* 0x000fe20000000800 */
[----:B------:R-:W-:Y:S02]  /*0ea0*/  ULOP3.LUT UP0, URZ, UR9, 0x9f, URZ, 0xc0, !UPT ;  /* 0x0000009f093f7892 */ /* 0x000fe4000f80c03f */
[----:B------:R-:W-:Y:S01]  /*0eb0*/  UIMAD.WIDE.U32 UR6, UR12, UR6, URZ ;  /* 0x000000060c0672a5 */ /* 0x000fe2000f8e003f */
[----:B-1----:R-:W-:Y:S01]  /*0ec0*/  R2UR UR4, R0 ;  /* 0x00000000000472ca */ /* 0x002fe200000e0000 */
[----:B------:R-:W-:Y:S01]  /*0ed0*/  UIMAD UR60, UR60, UR8, URZ ;  /* 0x000000083c3c72a4 */ /* 0x000fe2000f8e023f */
[----:B------:R-:W-:-:S02]  /*0ee0*/  UMOV UR13, UR12 ;  /* 0x0000000c000d7c82 */ /* 0x000fc40008000000 */
[----:B------:R-:W-:Y:S01]  /*0ef0*/  @UP1 ULDC UR8, c[0x0][0xdb0] ;  /* 0x00036c0000081ab9 */ /* 0x000fe20000000800 */
[----:B------:R-:W-:Y:S01]  /*0f00*/  PLOP3.LUT P0, PT, PT, PT, UP0, 0x80, 0x0 ;  /* 0x000000000000781c */ /* 0x000fe20003f0f008 */
[----:B------:R-:W-:Y:S01]  /*0f10*/  @UP1 USHF.R.U32.HI UR13, URZ, UR8, UR7 ;  /* 0x000000083f0d1299 */ /* 0x000fe20008011607 */
[----:B------:R-:W-:-:S03]  /*0f20*/  @UP2 ULDC.64 UR10, c[0x0][0xdb8] ;  /* 0x00036e00000a2ab9 */ /* 0x000fc60000000a00 */
[----:B------:R-:W-:Y:S02]  /*0f30*/  UIMAD.WIDE.U32 UR6, UR13, UR10, URZ ;  /* 0x0000000a0d0672a5 */ /* 0x000fe4000f8e003f */
[----:B------:R-:W-:Y:S01]  /*0f40*/  IMAD.U32 R205, RZ, RZ, UR13 ;  /* 0x0000000dffcd7e24 */ /* 0x000fe2000f8e00ff */
[----:B------:R-:W-:Y:S01]  /*0f50*/  ULEA.HI UR5, UR4, UR4, URZ, 0x1 ;  /* 0x0000000404057291 */ /* 0x000fe2000f8f083f */
[----:B------:R-:W-:Y:S01]  /*0f60*/  UMOV UR36, UR13 ;  /* 0x0000000d00247c82 */ /* 0x000fe20008000000 */
[----:B------:R-:W-:Y:S02]  /*0f70*/  @UP2 USHF.R.U32.HI UR36, URZ, UR11, UR7 ;  /* 0x0000000b3f242299 */ /* 0x000fe40008011607 */
[----:B------:R-:W-:-:S04]  /*0f80*/  ULOP3.LUT UR5, UR5, 0x1e, URZ, 0xc0, !UPT ;  /* 0x0000001e05057892 */ /* 0x000fc8000f8ec03f */
[----:B------:R-:W-:Y:S02]  /*0f90*/  UIADD3 UR4, UR4, -UR5, URZ ;  /* 0x8000000504047290 */ /* 0x000fe4000fffe03f */
[----:B------:R-:W-:Y:S02]  /*0fa0*/  UIADD3 UR5, UR60, 0x6f, URZ ;  /* 0x0000006f3c057890 */ /* 0x000fe4000fffe03f */
[----:B------:R-:W-:-:S03]  /*0fb0*/  ULEA UR8, UR4, UR9, 0xd ;  /* 0x0000000904087291 */ /* 0x000fc6000f8e683f */
[----:B------:R-:W-:Y:S01]  /*0fc0*/  UMOV UR4, URZ ;  /* 0x0000003f00047c82 */ /* 0x000fe20008000000 */
[----:B------:R-:W-:Y:S02]  /*0fd0*/  USHF.R.U32.HI UR8, URZ, 0x4, UR8 ;  /* 0x000000043f087899 */ /* 0x000fe40008011608 */
[----:B------:R-:W-:Y:S02]  /*0fe0*/  UIMAD.WIDE UR4, UR5, -0x6db6db6d, UR4 ;  /* 0x92492493050478a5 */ /* 0x000fe4000f8e0204 */
[----:B------:R-:W-:Y:S02]  /*0ff0*/  ULOP3.LUT UR39, UR8, 0x3fff, URZ, 0xc0, !UPT ;  /* 0x00003fff08277892 */ /* 0x000fe4000f8ec03f */
[----:B------:R-:W-:-:S03]  /*1000*/  USHF.R.U32.HI UR61, URZ, 0x1f, UR5 ;  /* 0x0000001f3f3d7899 */ /* 0x000fc60008011605 */
[----:B------:R-:W-:Y:S01]  /*1010*/  UMOV UR4, UR12 ;  /* 0x0000000c00047c82 */ /* 0x000fe20008000000 */
[----:B------:R-:W-:Y:S01]  /*1020*/  ULEA.HI.SX32 UR61, UR5, UR61, 0x1a ;  /* 0x0000003d053d7291 */ /* 0x000fe2000f8fd23f */
[----:B------:R-:W-:Y:S01]  /*1030*/  MOV R204, UR4 ;  /* 0x0000000400cc7c02 */ /* 0x000fe20008000f00 */
[----:B------:R-:W-:Y:S10]  /*1040*/  @!P0 BRA `(.L_x_9) ;  /* 0x0000000000408947 */ /* 0x000ff40003800000 */
[----:B------:R-:W-:Y:S01]  /*1050*/  MOV R0, 0x0 ;  /* 0x0000000000007802 */ /* 0x000fe20000000f00 */
[----:B------:R-:W-:Y:S01]  /*1060*/  ULDC.64 UR4, c[0x4][0xa8] ;  /* 0x01002a0000047ab9 */ /* 0x000fe20000000a00 */
[----:B------:R-:W-:Y:S01]  /*1070*/  ULDC.64 UR6, c[0x4][0x20] ;  /* 0x0100080000067ab9 */ /* 0x000fe20000000a00 */
[----:B------:R-:W-:Y:S01]  /*1080*/  IMAD.U32 R4, RZ, RZ, UR4 ;  /* 0x00000004ff047e24 */ /* 0x000fe2000f8e00ff */
[----:B------:R1:W2:Y:S01]  /*1090*/  LDC.64 R14, c[0x4][R0] ;  /* 0x01000000000e7b82 */ /* 0x0002a20000000a00 */
[----:B------:R-:W-:Y:S01]  /*10a0*/  IMAD.U32 R5, RZ, RZ, UR5 ;  /* 0x00000005ff057e24 */ /* 0x000fe2000f8e00ff */
[----:B------:R-:W-:Y:S01]  /*10b0*/  ULDC.64 UR4, c[0x4][0xb0] ;  /* 0x01002c0000047ab9 */ /* 0x000fe20000000a00 */
[----:B------:R-:W-:Y:S01]  /*10c0*/  IMAD.U32 R10, RZ, RZ, UR6 ;  /* 0x00000006ff0a7e24 */ /* 0x000fe2000f8e00ff */
[----:B------:R-:W-:Y:S01]  /*10d0*/  MOV R6, UR4 ;  /* 0x0000000400067c02 */ /* 0x000fe20008000f00 */
[----:B------:R-:W-:Y:S01]  /*10e0*/  IMAD.U32 R7, RZ, RZ, UR5 ;  /* 0x00000005ff077e24 */ /* 0x000fe2000f8e00ff */
[----:B------:R-:W-:Y:S01]  /*10f0*/  MOV R11, UR7 ;  /* 0x00000007000b7c02 */ /* 0x000fe20008000f00 */
[----:B------:R-:W-:Y:S01]  /*1100*/  IMAD.MOV.U32 R8, RZ, RZ, 0x70 ;  /* 0x00000070ff087424 */ /* 0x000fe200078e00ff */
[----:B------:R-:W-:Y:S01]  /*1110*/  MOV R13, RZ ;  /* 0x000000ff000d7202 */ /* 0x000fe20000000f00 */
[----:B-1----:R-:W-:-:S07]  /*1120*/  IMAD.MOV.U32 R12, RZ, RZ, 0x1 ;  /* 0x00000001ff0c7424 */ /* 0x002fce00078e00ff */
[----:B------:R-:W-:-:S07]  /*1130*/  LEPC R20, `(.L_x_9) ;  /* 0x000000001014794e */ /* 0x000fce0000000000 */
[----:B--2---:R-:W-:Y:S05]  /*1140*/  CALL.ABS.NOINC R14 ;  /* 0x000000000e007343 */ /* 0x004fea0003c00000 */
.L_x_9:
[----:B------:R-:W-:Y:S02]  /*1150*/  R2UR UR4, R22 ;  /* 0x00000000160472ca */ /* 0x000fe400000e0000 */
[----:B------:R-:W-:Y:S02]  /*1160*/  R2UR UR6, R2 ;  /* 0x00000000020672ca */ /* 0x000fe400000e0000 */
[----:B------:R-:W-:-:S09]  /*1170*/  R2UR UR5, R210 ;  /* 0x00000000d20572ca */ /* 0x000fd200000e0000 */
[----:B------:R-:W-:-:S04]  /*1180*/  ULOP3.LUT UR4, UR4, 0x1, URZ, 0xc0, !UPT ;  /* 0x0000000104047892 */ /* 0x000fc8000f8ec03f */
[----:B------:R-:W-:Y:S02]  /*1190*/  IMAD.U32 R3, RZ, RZ, UR5 ;  /* 0x00000005ff037e24 */ /* 0x000fe4000f8e00ff */
[----:B------:R-:W-:-:S03]  /*11a0*/  IMAD.U32 R0, RZ, RZ, UR4 ;  /* 0x00000004ff007e24 */ /* 0x000fc6000f8e00ff */
[----:B------:R-:W-:Y:S02]  /*11b0*/  ISETP.NE.AND P0, PT, R3, 0x3, PT ;  /* 0x000000030300780c */ /* 0x000fe40003f05270 */
[----:B------:R-:W-:-:S04]  /*11c0*/  SHF.L.U32 R0, R0, 0x1f, RZ ;  /* 0x0000001f00007819 */ /* 0x000fc800000006ff */
[----:B------:R-:W1:Y:S02]  /*11d0*/  SYNCS.PHASECHK.TRANS64.TRYWAIT P1, [UR6+0x36800], R0 ;  /* 0x03680000ff0075a7 */ /* 0x000e640008020146 */
[----:B-1----:R-:W-:Y:S05]  /*11e0*/  @!P1 BRA `(.L_x_10) ;  /* 0x000000e000c09947 */ /* 0x002fea0003800000 */
.L_x_89:
[----:B------:R-:W-:Y:S05]  /*11f0*/  @!P0 BRA `(.L_x_11) ;  /* 0x0000000000048947 */ /* 0x000fea0003800000 */
[----:B------:R-:W-:Y:S01]  /*1200*/  BPT.TRAP 0x1 ;  /* 0x000000040000795c */ /* 0x000fe20000300000 */
.L_x_11:
[----:B------:R-:W-:Y:S02]  /*1210*/  R2UR UR5, R16 ;  /* 0x00000000100572ca */ /* 0x000fe400000e0000 */
[----:B------:R-:W-:Y:S02]  /*1220*/  R2UR UR4, R2 ;  /* 0x00000000020472ca */ /* 0x000fe400000e0000 */
[----:B-1----:R-:W-:-:S09]  /*1230*/  MOV R0, UR38 ;  /* 0x0000002600007c02 */ /* 0x002fd20008000f00 */
[----:B------:R-:W-:Y:S02]  /*1240*/  IMAD.U32 R3, RZ, RZ, UR5 ;  /* 0x00000005ff037e24 */ /* 0x000fe4000f8e00ff */
[----:B------:R-:W-:-:S03]  /*1250*/  LEA R0, R0, UR4, 0x3 ;  /* 0x0000000400007c11 */ /* 0x000fc6000f8e18ff */
[----:B------:R-:W-:-:S04]  /*1260*/  SHF.L.U32 R3, R3, 0x1f, RZ ;  /* 0x0000001f03037819 */ /* 0x000fc800000006ff */
[----:B------:R1:W2:Y:S01]  /*1270*/  SYNCS.PHASECHK.TRANS64.TRYWAIT P2, [R0+URZ+0x36830], R3 ;  /* 0x03683003000075a7 */ /* 0x0002a2000804017f */
[----:B------:R-:W-:Y:S05]  /*1280*/  @!P0 BRA `(.L_x_12) ;  /* 0x0000000000048947 */ /* 0x000fea0003800000 */
[----:B------:R-:W-:Y:S01]  /*1290*/  BPT.TRAP 0x1 ;  /* 0x000000040000795c */ /* 0x000fe20000300000 */
.L_x_12:
[----:B------:R-:W3:Y:S01]  /*12a0*/  S2R R4, SR_TID.X ;  /* 0x0000000000047919 */ /* 0x000ee20000002100 */
[----:B------:R-:W-:Y:S01]  /*12b0*/  IMAD.MOV.U32 R119, RZ, RZ, RZ ;  /* 0x000000ffff777224 */ /* 0x000fe200078e00ff */
[----:B---3--:R-:W-:-:S04]  /*12c0*/  LOP3.LUT R4, R4, 0x7f, RZ, 0xc0, !PT ;  /* 0x0000007f04047812 */ /* 0x008fc800078ec0ff */
[----:B------:R-:W-:Y:S01]  /*12d0*/  ISETP.NE.AND P1, PT, R4, RZ, PT ;  /* 0x000000ff0400720c */ /* 0x000fe20003f25270 */
[----:B--2---:R-:W-:-:S12]  /*12e0*/  @P2 BRA `(.L_x_13) ;  /* 0x0000000000082947 */ /* 0x004fd80003800000 */
[----:B------:R-:W2:Y:S02]  /*12f0*/  SYNCS.PHASECHK.TRANS64.TRYWAIT P2, [R0+URZ+0x36830], R3 ;  /* 0x03683003000075a7 */ /* 0x000ea4000804017f */
[----:B--2---:R-:W-:Y:S05]  /*1300*/  @!P2 BRA `(.L_x_14) ;  /* 0x000000e00094a947 */ /* 0x004fea0003800000 */
.L_x_13:
[----:B------:R-:W-:Y:S05]  /*1310*/  WARPSYNC.ALL ;  /* 0x0000000000007948 */ /* 0x000fea0003800000 */
[----:B------:R-:W-:Y:S01]  /*1320*/  R2UR UR4, R2 ;  /* 0x00000000020472ca */ /* 0x000fe200000e0000 */
[----:B------:R-:W-:Y:S01]  /*1330*/  ULOP3.LUT UR39, UR39, 0x10000, URZ, 0xfc, !UPT ;  /* 0x0001000027277892 */ /* 0x000fe2000f8efc3f */
[----:B------:R-:W-:Y:S01]  /*1340*/  WARPGROUP.ARRIVE ;  /* 0x00000000000079c5 */ /* 0x000fe20000000000 */
[----:B------:R-:W-:Y:S01]  /*1350*/  UMOV UR57, 0x40000040 ;  /* 0x4000004000397882 */ /* 0x000fe20000000000 */
[----:B------:R-:W-:Y:S01]  /*1360*/  UMOV UR59, 0x40000040 ;  /* 0x40000040003b7882 */ /* 0x000fe20000000000 */
[----:B------:R-:W-:Y:S01]  /*1370*/  UMOV UR7, 0x40000040 ;  /* 0x4000004000077882 */ /* 0x000fe20000000000 */
[----:B------:R-:W-:Y:S01]  /*1380*/  UMOV UR9, UR57 ;  /* 0x0000003900097c82 */ /* 0x000fe20008000000 */
[----:B------:R-:W-:Y:S01]  /*1390*/  UMOV UR11, 0x40000040 ;  /* 0x40000040000b7882 */ /* 0x000fe20000000000 */
[----:B------:R-:W-:Y:S01]  /*13a0*/  UMOV UR56, UR39 ;  /* 0x0000002700387c82 */ /* 0x000fe20008000000 */
[----:B------:R-:W-:Y:S01]  /*13b0*/  UMOV UR13, UR57 ;  /* 0x00000039000d7c82 */ /* 0x000fe20008000000 */
[----:B------:R-:W-:Y:S01]  /*13c0*/  UMOV UR8, UR56 ;  /* 0x0000003800087c82 */ /* 0x000fe20008000000 */
[----:B------:R-:W-:Y:S01]  /*13d0*/  UMOV UR12, UR56 ;  /* 0x00000038000c7c82 */ /* 0x000fe20008000000 */
[----:B------:R-:W-:Y:S01]  /*13e0*/  UMOV UR15, 0x40000040 ;  /* 0x40000040000f7882 */ /* 0x000fe20000000000 */
[----:B------:R-:W-:Y:S01]  /*13f0*/  UIADD3 UR4, UR4, 0x21400, URZ ;  /* 0x0002140004047890 */ /* 0x000fe2000fffe03f */
[----:B------:R-:W-:Y:S01]  /*1400*/  MOV R6, UR57 ;  /* 0x0000003900067c02 */ /* 0x000fe20008000f00 */
[----:B------:R-:W-:Y:S01]  /*1410*/  UMOV UR16, UR56 ;  /* 0x0000003800107c82 */ /* 0x000fe20008000000 */
[----:B------:R-:W-:Y:S01]  /*1420*/  UMOV UR17, UR57 ;  /* 0x0000003900117c82 */ /* 0x000fe20008000000 */
[----:B------:R-:W-:Y:S01]  /*1430*/  USHF.R.U32.HI UR4, URZ, 0x4, UR4 ;  /* 0x000000043f047899 */ /* 0x000fe20008011604 */
[----:B------:R-:W-:Y:S01]  /*1440*/  MOV R7, UR56 ;  /* 0x0000003800077c02 */ /* 0x000fe20008000f00 */
[----:B------:R-:W-:Y:S01]  /*1450*/  UMOV UR19, 0x40000040 ;  /* 0x4000004000137882 */ /* 0x000fe20000000000 */
[----:B------:R-:W-:Y:S01]  /*1460*/  UMOV UR20, UR56 ;  /* 0x0000003800147c82 */ /* 0x000fe20008000000 */
[----:B------:R-:W-:Y:S01]  /*1470*/  ULOP3.LUT UR4, UR4, 0x3fff, URZ, 0xc0, !UPT ;  /* 0x00003fff04047892 */ /* 0x000fe2000f8ec03f */
[----:B------:R-:W-:Y:S01]  /*1480*/  VIADD R8, R209, UR60 ;  /* 0x0000003cd1087c36 */ /* 0x000fe20008000000 */
[----:B------:R-:W-:Y:S01]  /*1490*/  UMOV UR21, UR57 ;  /* 0x0000003900157c82 */ /* 0x000fe20008000000 */
[----:B------:R-:W-:Y:S01]  /*14a0*/  UMOV UR23, 0x40000040 ;  /* 0x4000004000177882 */ /* 0x000fe20000000000 */
[----:B------:R-:W-:Y:S01]  /*14b0*/  ULOP3.LUT UR5, UR4, 0x10000, URZ, 0xfc, !UPT ;  /* 0x0001000004057892 */ /* 0x000fe2000f8efc3f */
[----:B------:R-:W-:Y:S01]  /*14c0*/  IMAD.U32 R9, RZ, RZ, UR61 ;  /* 0x0000003dff097e24 */ /* 0x000fe2000f8e00ff */
[----:B------:R-:W-:Y:S01]  /*14d0*/  UIADD3 UR24, UR39, 0x2, URZ ;  /* 0x0000000227187890 */ /* 0x000fe2000fffe03f */
[----:B------:R-:W-:Y:S01]  /*14e0*/  P2R R80, PR, RZ, 0x1 ;  /* 0x00000001ff507803 */ /* 0x000fe20000000000 */
[----:B------:R-:W-:Y:S01]  /*14f0*/  UIMAD UR37, UR38, 0xa80, UR5 ;  /* 0x00000a80262578a4 */ /* 0x000fe2000f8e0205 */
[----:B-12---:R-:W-:Y:S01]  /*1500*/  @!P1 VIADD R0, R0, 0x36840 ;  /* 0x0003684000009836 */ /* 0x006fe20000000000 */
[----:B------:R-:W-:Y:S01]  /*1510*/  MOV R5, UR5 ;  /* 0x0000000500057c02 */ /* 0x000fe20008000f00 */
[----:B------:R-:W-:Y:S01]  /*1520*/  UMOV UR4, UR56 ;  /* 0x0000003800047c82 */ /* 0x000fe20008000000 */
[----:B------:R-:W-:Y:S01]  /*1530*/  UIADD3 UR6, UR37, 0x80, URZ ;  /* 0x0000008025067890 */ /* 0x000fe2000fffe03f */
[--C-:B------:R-:W-:Y:S01]  /*1540*/  IMAD.MOV.U32 R118, RZ, RZ, R119.reuse ;  /* 0x000000ffff767224 */ /* 0x100fe200078e0077 */
[----:B------:R-:W-:Y:S01]  /*1550*/  UMOV UR5, UR57 ;  /* 0x0000003900057c82 */ /* 0x000fe20008000000 */
[----:B------:R-:W-:Y:S01]  /*1560*/  UMOV UR58, UR37 ;  /* 0x00000025003a7c82 */ /* 0x000fe20008000000 */
[----:B------:R-:W-:Y:S01]  /*1570*/  UIADD3 UR10, UR37, 0x100, URZ ;  /* 0x00000100250a7890 */ /* 0x000fe2000fffe03f */
[----:B------:R-:W-:Y:S01]  /*1580*/  HGMMA.64x16x16.F32.BF16 R72, gdesc[UR56], RZ, !UPT, gsb0 ;  /* 0x00200000384879f0 */ /* 0x000fe2000c0018ff */
[----:B------:R-:W-:Y:S01]  /*1590*/  UIADD3 UR14, UR37, 0x180, URZ ;  /* 0x00000180250e7890 */ /* 0x000fe2000fffe03f */
[----:B------:R-:W-:Y:S01]  /*15a0*/  @!P1 PRMT R0, RZ, 0x654, R0 ;  /* 0x00000654ff009816 */ /* 0x000fe20000000000 */
[----:B------:R-:W-:Y:S01]  /*15b0*/  UIADD3 UR18, UR37, 0x200, URZ ;  /* 0x0000020025127890 */ /* 0x000fe2000fffe03f */
[-C--:B------:R-:W-:Y:S01]  /*15c0*/  MOV R116, R119.reuse ;  /* 0x0000007700747202 */ /* 0x080fe20000000f00 */
[----:B------:R-:W-:Y:S01]  /*15d0*/  UIADD3 UR22, UR37, 0x280, URZ ;  /* 0x0000028025167890 */ /* 0x000fe2000fffe03f */
[--C-:B------:R-:W-:Y:S01]  /*15e0*/  IMAD.MOV.U32 R114, RZ, RZ, R119.reuse ;  /* 0x000000ffff727224 */ /* 0x100fe200078e0077 */
[----:B------:R-:W-:Y:S01]  /*15f0*/  UIADD3 UR26, UR37, 0x284, URZ ;  /* 0x00000284251a7890 */ /* 0x000fe2000fffe03f */
[--C-:B------:R-:W-:Y:S01]  /*1600*/  IMAD.MOV.U32 R112, RZ, RZ, R119.reuse ;  /* 0x000000ffff707224 */ /* 0x100fe200078e0077 */
[----:B------:R-:W-:Y:S01]  /*1610*/  UMOV UR27, 0x40000040 ;  /* 0x40000040001b7882 */ /* 0x000fe20000000000 */
[----:B------:R-:W-:Y:S01]  /*1620*/  UIADD3 UR30, UR37, 0x286, URZ ;  /* 0x00000286251e7890 */ /* 0x000fe2000fffe03f */
[-C--:B------:R-:W-:Y:S01]  /*1630*/  MOV R110, R119.reuse ;  /* 0x00000077006e7202 */ /* 0x080fe20000000f00 */
[----:B------:R-:W-:Y:S01]  /*1640*/  UMOV UR31, 0x40000040 ;  /* 0x40000040001f7882 */ /* 0x000fe20000000000 */
[----:B------:R-:W-:Y:S01]  /*1650*/  UIADD3 UR34, UR37, 0x600, URZ ;  /* 0x0000060025227890 */ /* 0x000fe2000fffe03f */
[--C-:B------:R-:W-:Y:S01]  /*1660*/  IMAD.MOV.U32 R108, RZ, RZ, R119.reuse ;  /* 0x000000ffff6c7224 */ /* 0x100fe200078e0077 */
[----:B------:R-:W-:Y:S01]  /*1670*/  UMOV UR35, 0x40000040 ;  /* 0x4000004000237882 */ /* 0x000fe20000000000 */
        /* <DEDUP_REMOVED lines=12> */
[----:B------:R-:W-:Y:S01]  /*1740*/  UMOV UR59, 0x40000040 ;  /* 0x40000040003b7882 */ /* 0x000fe20000000000 */
[----:B------:R-:W-:Y:S01]  /*1750*/  UISETP.GE.AND UP0, UPT, UR60, 0x71, UPT ;  /* 0x000000713c00788c */ /* 0x000fe2000bf06270 */
[-C--:B------:R-:W-:Y:S01]  /*1760*/  MOV R98, R119.reuse ;  /* 0x0000007700627202 */ /* 0x080fe20000000f00 */
[--C-:B------:R-:W-:Y:S01]  /*1770*/  IMAD.MOV.U32 R96, RZ, RZ, R119.reuse ;  /* 0x000000ffff607224 */ /* 0x100fe200078e0077 */
[-C--:B------:R-:W-:Y:S01]  /*1780*/  MOV R92, R119.reuse ;  /* 0x00000077005c7202 */ /* 0x080fe20000000f00 */
[--C-:B------:R-:W-:Y:S01]  /*1790*/  IMAD.MOV.U32 R94, RZ, RZ, R119.reuse ;  /* 0x000000ffff5e7224 */ /* 0x100fe200078e0077 */
[----:B------:R-:W-:Y:S01]  /*17a0*/  MOV R86, R119 ;  /* 0x0000007700567202 */ /* 0x000fe20000000f00 */
[----:B------:R-:W-:-:S02]  /*17b0*/  IMAD.MOV.U32 R90, RZ, RZ, R119 ;  /* 0x000000ffff5a7224 */ /* 0x000fc400078e0077 */
[--C-:B------:R-:W-:Y:S02]  /*17c0*/  IMAD.MOV.U32 R88, RZ, RZ, R119.reuse ;  /* 0x000000ffff587224 */ /* 0x100fe400078e0077 */
[--C-:B------:R-:W-:Y:S02]  /*17d0*/  IMAD.MOV.U32 R84, RZ, RZ, R119.reuse ;  /* 0x000000ffff547224 */ /* 0x100fe400078e0077 */
[----:B------:R-:W-:Y:S01]  /*17e0*/  IMAD.MOV.U32 R82, RZ, RZ, R119 ;  /* 0x000000ffff527224 */ /* 0x000fe200078e0077 */
[----:B------:R-:W-:Y:S02]  /*17f0*/  WARPGROUP.DEPBAR.LE gsb0, 0x0 ;  /* 0x00008000000079c5 */ /* 0x000fe40000010000 */
[----:B------:R-:W-:-:S06]  /*1800*/  WARPGROUP.ARRIVE ;  /* 0x00000000000079c5 */ /* 0x000fcc0000000000 */
[----:B------:R-:W-:Y:S01]  /*1810*/  HGMMA.64x16x16.F32.BF16 R64, gdesc[UR4], RZ, !UPT, gsb0 ;  /* 0x00200000044079f0 */ /* 0x000fe2000c0018ff */
[----:B------:R-:W-:Y:S01]  /*1820*/  UIADD3 UR6, UR37, 0x300, URZ ;  /* 0x0000030025067890 */ /* 0x000fe2000fffe03f */
[----:B------:R-:W-:Y:S01]  /*1830*/  UMOV UR4, UR56 ;  /* 0x0000003800047c82 */ /* 0x000fe20008000000 */
[----:B------:R-:W-:Y:S01]  /*1840*/  UMOV UR5, UR57 ;  /* 0x0000003900057c82 */ /* 0x000fe20008000000 */
[----:B------:R-:W-:Y:S01]  /*1850*/  UMOV UR7, 0x40000040 ;  /* 0x4000004000077882 */ /* 0x000fe20000000000 */
[----:B------:R-:W-:Y:S02]  /*1860*/  WARPGROUP.DEPBAR.LE gsb0, 0x0 ;  /* 0x00008000000079c5 */ /* 0x000fe40000010000 */
[----:B------:R-:W-:-:S06]  /*1870*/  WARPGROUP.ARRIVE ;  /* 0x00000000000079c5 */ /* 0x000fcc0000000000 */
[----:B------:R-:W-:Y:S01]  /*1880*/  HGMMA.64x16x16.F32.BF16 R56, gdesc[UR8], RZ, !UPT, gsb0 ;  /* 0x00200000083879f0 */ /* 0x000fe2000c0018ff */
[----:B------:R-:W-:Y:S01]  /*1890*/  UIADD3 UR10, UR37, 0x2, URZ ;  /* 0x00000002250a7890 */ /* 0x000fe2000fffe03f */
[----:B------:R-:W-:Y:S01]  /*18a0*/  UMOV UR8, UR24 ;  /* 0x0000001800087c82 */ /* 0x000fe20008000000 */
[----:B------:R-:W-:Y:S01]  /*18b0*/  UMOV UR9, 0x40000040 ;  /* 0x4000004000097882 */ /* 0x000fe20000000000 */
[----:B------:R-:W-:Y:S01]  /*18c0*/  UMOV UR11, 0x40000040 ;  /* 0x40000040000b7882 */ /* 0x000fe20000000000 */
[----:B------:R-:W-:Y:S01]  /*18d0*/  UIADD3 UR24, UR39, 0x4, URZ ;  /* 0x0000000427187890 */ /* 0x000fe2000fffe03f */
        /* <DEDUP_REMOVED lines=30> */
[----:B------:R-:W-:Y:S01]  /*1ac0*/  HGMMA.64x16x16.F32.BF16 R72, gdesc[UR8], R72, gsb0 ;  /* 0x00200000084879f0 */ /* 0x000fe20008001848 */
[----:B------:R-:W-:Y:S01]  /*1ad0*/  UIADD3 UR10, UR37, 0x102, URZ ;  /* 0x00000102250a7890 */ /* 0x000fe2000fffe03f */
[----:B------:R-:W-:Y:S01]  /*1ae0*/  UMOV UR11, 0x40000040 ;  /* 0x40000040000b7882 */ /* 0x000fe20000000000 */
[----:B------:R-:W-:Y:S02]  /*1af0*/  WARPGROUP.DEPBAR.LE gsb0, 0x0 ;  /* 0x00008000000079c5 */ /* 0x000fe40000010000 */
[----:B------:R-:W-:-:S06]  /*1b00*/  WARPGROUP.ARRIVE ;  /* 0x00000000000079c5 */ /* 0x000fcc0000000000 */
[----:B------:R-:W-:Y:S01]  /*1b10*/  HGMMA.64x16x16.F32.BF16 R64, gdesc[UR4], R64, gsb0 ;  /* 0x00200000044079f0 */ /* 0x000fe20008001840 */
[----:B------:R-:W-:Y:S01]  /*1b20*/  UIADD3 UR6, UR37, 0x302, URZ ;  /* 0x0000030225067890 */ /* 0x000fe2000fffe03f */
[----:B------:R-:W-:Y:S01]  /*1b30*/  UMOV UR4, UR8 ;  /* 0x0000000800047c82 */ /* 0x000fe20008000000 */
[----:B------:R-:W-:Y:S01]  /*1b40*/  UMOV UR5, UR9 ;  /* 0x0000000900057c82 */ /* 0x000fe20008000000 */
[----:B------:R-:W-:Y:S01]  /*1b50*/  UMOV UR7, 0x40000040 ;  /* 0x4000004000077882 */ /* 0x000fe20000000000 */
[----:B------:R-:W-:Y:S02]  /*1b60*/  WARPGROUP.DEPBAR.LE gsb0, 0x0 ;  /* 0x00008000000079c5 */ /* 0x000fe40000010000 */
[----:B------:R-:W-:-:S06]  /*1b70*/  WARPGROUP.ARRIVE ;  /* 0x00000000000079c5 */ /* 0x000fcc0000000000 */
[----:B------:R-:W-:Y:S01]  /*1b80*/  HGMMA.64x16x16.F32.BF16 R56, gdesc[UR8], R56, gsb0 ;  /* 0x00200000083879f0 */ /* 0x000fe20008001838 */
[----:B------:R-:W-:Y:S02]  /*1b90*/  UIADD3 UR10, UR39, 0x6, URZ ;  /* 0x00000006270a7890 */ /* 0x000fe4000fffe03f */
[----:B------:R-:W-:Y:S01]  /*1ba0*/  UIADD3 UR11, UR37, 0x702, URZ ;  /* 0x00000702250b7890 */ /* 0x000fe2000fffe03f */
[----:B------:R-:W-:Y:S02]  /*1bb0*/  WARPGROUP.DEPBAR.LE gsb0, 0x0 ;  /* 0x00008000000079c5 */ /* 0x000fe40000010000 */
[----:B------:R-:W-:-:S06]  /*1bc0*/  WARPGROUP.ARRIVE ;  /* 0x00000000000079c5 */ /* 0x000fcc0000000000 */
[----:B------:R-:W-:Y:S01]  /*1bd0*/  HGMMA.64x16x16.F32.BF16 R48, gdesc[UR12], R48, gsb0 ;  /* 0x002000000c3079f0 */ /* 0x000fe20008001830 */
[----:B------:R-:W-:Y:S01]  /*1be0*/  UIADD3 UR14, UR37, 0x4, URZ ;  /* 0x00000004250e7890 */ /* 0x000fe2000fffe03f */
[----:B------:R-:W-:Y:S01]  /*1bf0*/  UMOV UR12, UR24 ;  /* 0x00000018000c7c82 */ /* 0x000fe20008000000 */
[----:B------:R-:W-:Y:S01]  /*1c00*/  UMOV UR13, 0x40000040 ;  /* 0x40000040000d7882 */ /* 0x000fe20000000000 */
[----:B------:R-:W-:Y:S01]  /*1c10*/  UMOV UR15, 0x40000040 ;  /* 0x40000040000f7882 */ /* 0x000fe20000000000 */
[----:B------:R-:W-:Y:S01]  /*1c20*/  UMOV UR24, UR12 ;  /* 0x0000000c00187c82 */ /* 0x000fe20008000000 */
[----:B------:R-:W-:Y:S01]  /*1c30*/  UMOV UR25, UR13 ;  /* 0x0000000d00197c82 */ /* 0x000fe20008000000 */
[----:B------:R-:W-:Y:S02]  /*1c40*/  MOV R3, UR13 ;  /* 0x0000000d00037c02 */ /* 0x000fe40008000f00 */
[----:B------:R-:W-:Y:S01]  /*1c50*/  MOV R4, UR12 ;  /* 0x0000000c00047c02 */ /* 0x000fe20008000f00 */
[----:B------:R-:W-:-:S02]  /*1c60*/  WARPGROUP.DEPBAR.LE gsb0, 0x0 ;  /* 0x00008000000079c5 */ /* 0x000fc40000010000 */
        /* <DEDUP_REMOVED lines=35> */
[----:B------:R-:W-:Y:S02]  /*1ea0*/  UMOV UR15, 0x40000040 ;  /* 0x40000040000f7882 */ /* 0x000fe40000000000 */
        /* <DEDUP_REMOVED lines=9> */
[----:B------:R-:W-:Y:S01]  /*1f40*/  UIADD3 UR10, UR39, 0x400, URZ ;  /* 0x00000400270a7890 */ /* 0x000fe2000fffe03f */
        /* <DEDUP_REMOVED lines=35> */
[----:B------:R-:W-:Y:S03]  /*2180*/  HGMMA.64x16x16.F32.BF16 R56, gdesc[UR16], R56, gsb0 ;  /* 0x00200000103879f0 */ /* 0x000fe60008001838 */
        /* <DEDUP_REMOVED lines=198> */
[----:B------:R-:W-:Y:S01]  /*2df0*/  UMOV UR48, UR40 ;  /* 0x0000002800307c82 */ /* 0x000fe20008000000 */
[----:B------:R-:W-:Y:S01]  /*2e00*/  UMOV UR49, UR41 ;  /* 0x0000002900317c82 */ /* 0x000fe20008000000 */
[----:B------:R-:W-:Y:S01]  /*2e10*/  UIADD3 UR10, UR39, 0x802, URZ ;  /* 0x00000802270a7890 */ /* 0x000fe2000fffe03f */
        /* <DEDUP_REMOVED lines=42> */
[----:B------:R-:W-:Y:S01]  /*30c0*/  UMOV UR44, UR10 ;  /* 0x0000000a002c7c82 */ /* 0x000fe20008000000 */
[----:B------:R-:W-:Y:S01]  /*30d0*/  UMOV UR45, 0x40000040 ;  /* 0x40000040002d7882 */ /* 0x000fe20000000000 */
[----:B------:R-:W-:Y:S01]  /*30e0*/  UMOV UR46, UR11 ;  /* 0x0000000b002e7c82 */ /* 0x000fe20008000000 */
[----:B------:R-:W-:Y:S01]  /*30f0*/  UMOV UR47, 0x40000040 ;  /* 0x40000040002f7882 */ /* 0x000fe20000000000 */
[----:B------:R-:W-:Y:S01]  /*3100*/  UMOV UR56, UR44 ;  /* 0x0000002c00387c82 */ /* 0x000fe20008000000 */
[----:B------:R-:W-:Y:S01]  /*3110*/  UMOV UR57, UR45 ;  /* 0x0000002d00397c82 */ /* 0x000fe20008000000 */
[----:B------:R-:W-:Y:S01]  /*3120*/  UMOV UR52, UR44 ;  /* 0x0000002c00347c82 */ /* 0x000fe20008000000 */
[----:B------:R-:W-:Y:S01]  /*3130*/  UMOV UR53, UR45 ;  /* 0x0000002d00357c82 */ /* 0x000fe20008000000 */
[----:B------:R-:W-:Y:S01]  /*3140*/  UMOV UR48, UR44 ;  /* 0x0000002c00307c82 */ /* 0x000fe20008000000 */
[----:B------:R-:W-:Y:S01]  /*3150*/  UMOV UR49, UR45 ;  /* 0x0000002d00317c82 */ /* 0x000fe20008000000 */
[----:B------:R-:W-:-:S02]  /*3160*/  UIADD3 UR11, UR37, 0xa02, URZ ;  /* 0x00000a02250b7890 */ /* 0x000fc4000fffe03f */
[----:B------:R-:W-:Y:S01]  /*3170*/  UIADD3 UR10, UR39, 0x804, URZ ;  /* 0x00000804270a7890 */ /* 0x000fe2000fffe03f */
[----:B------:R-:W-:Y:S02]  /*3180*/  WARPGROUP.DEPBAR.LE gsb0, 0x0 ;  /* 0x00008000000079c5 */ /* 0x000fe40000010000 */
[----:B------:R-:W-:-:S06]  /*3190*/  WARPGROUP.ARRIVE ;  /* 0x00000000000079c5 */ /* 0x000fcc0000000000 */
[----:B------:R-:W-:Y:S01]  /*31a0*/  HGMMA.64x16x16.F32.BF16 R24, gdesc[UR4], R24, gsb0 ;  /* 0x00200000041879f0 */ /* 0x000fe20008001818 */
[----:B------:R-:W-:Y:S01]  /*31b0*/  UIADD3 UR6, UR37, 0x782, URZ ;  /* 0x0000078225067890 */ /* 0x000fe2000fffe03f */
[----:B------:R-:W-:Y:S01]  /*31c0*/  UMOV UR4, UR44 ;  /* 0x0000002c00047c82 */ /* 0x000fe20008000000 */
[----:B------:R-:W-:Y:S01]  /*31d0*/  UMOV UR5, UR45 ;  /* 0x0000002d00057c82 */ /* 0x000fe20008000000 */
[----:B------:R-:W-:-:S04]  /*31e0*/  UMOV UR7, 0x40000040 ;  /* 0x4000004000077882 */ /* 0x000fc80000000000 */
[----:B------:R-:W-:Y:S01]  /*31f0*/  UMOV UR58, UR6 ;  /* 0x00000006003a7c82 */ /* 0x000fe20008000000 */
[----:B------:R-:W-:Y:S01]  /*3200*/  UIADD3 UR6, UR37, 0x902, URZ ;  /* 0x0000090225067890 */ /* 0x000fe2000fffe03f */
        /* <DEDUP_REMOVED lines=31> */
[----:B------:R-:W-:Y:S01]  /*3400*/  UMOV UR4, UR44 ;  /* 0x0000002c00047c82 */ /* 0x000fe20008000000 */
[----:B------:R-:W-:Y:S01]  /*3410*/  UMOV UR5, UR45 ;  /* 0x0000002d00057c82 */ /* 0x000fe20008000000 */
[----:B------:R-:W-:Y:S01]  /*3420*/  UMOV UR6, UR11 ;  /* 0x0000000b00067c82 */ /* 0x000fe20008000000 */
[----:B------:R-:W-:Y:S01]  /*3430*/  UMOV UR7, 0x40000040 ;  /* 0x4000004000077882 */ /* 0x000fe20000000000 */
[----:B------:R-:W-:Y:S01]  /*3440*/  UIADD3 UR11, UR37, 0xa04, URZ ;  /* 0x00000a04250b7890 */ /* 0x000fe2000fffe03f */
[----:B------:R-:W-:Y:S02]  /*3450*/  WARPGROUP.DEPBAR.LE gsb0, 0x0 ;  /* 0x00008000000079c5 */ /* 0x000fe40000010000 */
[----:B------:R-:W-:-:S06]  /*3460*/  WARPGROUP.ARRIVE ;  /* 0x00000000000079c5 */ /* 0x000fcc0000000000 */
[----:B------:R-:W-:Y:S03]  /*3470*/  HGMMA.64x16x16.F32.BF16 R32, gdesc[UR44], R32, gsb0 ;  /* 0x002000002c2079f0 */ /* 0x000fe60008001820 */
[----:B------:R-:W-:Y:S02]  /*3480*/  WARPGROUP.DEPBAR.LE gsb0, 0x0 ;  /* 0x00008000000079c5 */ /* 0x000fe40000010000 */
[----:B------:R-:W-:-:S06]  /*3490*/  WARPGROUP.ARRIVE ;  /* 0x00000000000079c5 */ /* 0x000fcc0000000000 */
[----:B------:R-:W-:Y:S01]  /*34a0*/  HGMMA.64x16x16.F32.BF16 R24, gdesc[UR4], R24, gsb0 ;  /* 0x00200000041879f0 */ /* 0x000fe20008001818 */
[----:B------:R-:W-:Y:S02]  /*34b0*/  UIADD3 UR6, UR37, 0x784, URZ ;  /* 0x0000078425067890 */ /* 0x000fe4000fffe03f */
[----:B------:R-:W-:Y:S01]  /*34c0*/  UIADD3 UR7, UR37, 0x804, URZ ;  /* 0x0000080425077890 */ /* 0x000fe2000fffe03f */
[----:B------:R-:W-:Y:S01]  /*34d0*/  UMOV UR4, UR48 ;  /* 0x0000003000047c82 */ /* 0x000fe20008000000 */
[----:B------:R-:W-:-:S03]  /*34e0*/  UMOV UR5, UR49 ;  /* 0x0000003100057c82 */ /* 0x000fc60008000000 */
[----:B------:R-:W-:Y:S01]  /*34f0*/  UMOV UR14, UR6 ;  /* 0x00000006000e7c82 */ /* 0x000fe20008000000 */
[----:B------:R-:W-:Y:S01]  /*3500*/  UIADD3 UR6, UR37, 0x984, URZ ;  /* 0x0000098425067890 */ /* 0x000fe2000fffe03f */
        /* <DEDUP_REMOVED lines=10> */
[----:B------:R-:W-:Y:S02]  /*35b0*/  R2UR UR13, R3 ;  /* 0x00000000030d72ca */ /* 0x000fe400000e0000 */
[----:B------:R-:W-:Y:S01]  /*35c0*/  R2UR UR12, R4 ;  /* 0x00000000040c72ca */ /* 0x000fe200000e0000 */
        /* <DEDUP_REMOVED lines=8> */
[----:B------:R-:W-:Y:S01]  /*3650*/  UIADD3 UR54, UR37, 0x706, URZ ;  /* 0x0000070625367890 */ /* 0x000fe2000fffe03f */
[----:B------:R-:W-:Y:S01]  /*3660*/  UMOV UR52, UR10 ;  /* 0x0000000a00347c82 */ /* 0x000fe20008000000 */
[----:B------:R-:W-:Y:S01]  /*3670*/  UMOV UR53, 0x40000040 ;  /* 0x4000004000357882 */ /* 0x000fe20000000000 */
[----:B------:R-:W-:Y:S01]  /*3680*/  UMOV UR55, 0x40000040 ;  /* 0x4000004000377882 */ /* 0x000fe20000000000 */
[----:B------:R-:W-:Y:S01]  /*3690*/  ULDC UR10, c[0x0][0x9d8] ;  /* 0x00027600000a7ab9 */ /* 0x000fe20000000800 */
[----:B------:R-:W-:Y:S02]  /*36a0*/  WARPGROUP.DEPBAR.LE gsb0, 0x0 ;  /* 0x00008000000079c5 */ /* 0x000fe40000010000 */
[----:B------:R-:W-:-:S06]  /*36b0*/  WARPGROUP.ARRIVE ;  /* 0x00000000000079c5 */ /* 0x000fcc0000000000 */
[----:B------:R-:W-:Y:S03]  /*36c0*/  HGMMA.64x16x16.F32.BF16 R40, gdesc[UR48], R40, gsb0 ;  /* 0x00200000302879f0 */ /* 0x000fe60008001828 */
[----:B------:R-:W-:Y:S02]  /*36d0*/  WARPGROUP.DEPBAR.LE gsb0, 0x0 ;  /* 0x00008000000079c5 */ /* 0x000fe40000010000 */
[----:B------:R-:W-:-:S06]  /*36e0*/  WARPGROUP.ARRIVE ;  /* 0x00000000000079c5 */ /* 0x000fcc0000000000 */
[----:B------:R-:W-:Y:S01]  /*36f0*/  HGMMA.64x16x16.F32.BF16 R32, gdesc[UR4], R32, gsb0 ;  /* 0x00200000042079f0 */ /* 0x000fe20008001820 */
[----:B------:R-:W-:Y:S01]  /*3700*/  UMOV UR4, UR48 ;  /* 0x0000003000047c82 */ /* 0x000fe20008000000 */
        /* <DEDUP_REMOVED lines=14> */
[----:B------:R-:W-:Y:S01]  /*37f0*/  WARPGROUP.ARRIVE ;  /* 0x00000000000079c5 */ /* 0x000fe20000000000 */
[----:B------:R-:W-:Y:S01]  /*3800*/  FMUL.FTZ R72, R72, UR10 ;  /* 0x0000000a48487c20 */ /* 0x000fe20008410000 */
[----:B------:R-:W-:Y:S01]  /*3810*/  FMUL.FTZ R73, R73, UR10 ;  /* 0x0000000a49497c20 */ /* 0x000fe20008410000 */
[----:B------:R-:W-:Y:S01]  /*3820*/  FMUL.FTZ R76, R76, UR10 ;  /* 0x0000000a4c4c7c20 */ /* 0x000fe20008410000 */
[----:B------:R-:W-:Y:S01]  /*3830*/  FMUL.FTZ R77, R77, UR10 ;  /* 0x0000000a4d4d7c20 */ /* 0x000fe20008410000 */
[----:B------:R-:W-:Y:S01]  /*3840*/  FMUL.FTZ R74, R74, UR10 ;  /* 0x0000000a4a4a7c20 */ /* 0x000fe20008410000 */
[----:B------:R-:W-:Y:S01]  /*3850*/  HGMMA.64x16x16.F32.BF16 R64, gdesc[UR4], R64, gsb0 ;  /* 0x00200000044079f0 */ /* 0x000fe20008001840 */
[----:B------:R-:W-:Y:S01]  /*3860*/  UIADD3 UR6, UR37, 0x806, URZ ;  /* 0x0000080625067890 */ /* 0x000fe2000fffe03f */
[----:B------:R-:W-:Y:S01]  /*3870*/  MUFU.TANH R72, R72 ;  /* 0x0000004800487308 */ /* 0x000fe20000002400 */
[----:B------:R-:W-:Y:S01]  /*3880*/  UMOV UR4, UR52 ;  /* 0x0000003400047c82 */ /* 0x000fe20008000000 */
[----:B------:R-:W-:Y:S01]  /*3890*/  UMOV UR5, UR53 ;  /* 0x0000003500057c82 */ /* 0x000fe20008000000 */
[----:B------:R-:W-:Y:S01]  /*38a0*/  UMOV UR7, 0x40000040 ;  /* 0x4000004000077882 */ /* 0x000fe20000000000 */
[----:B------:R-:W-:Y:S01]  /*38b0*/  FMUL.FTZ R75, R75, UR10 ;  /* 0x0000000a4b4b7c20 */ /* 0x000fe20008410000 */
[----:B------:R-:W-:Y:S01]  /*38c0*/  FMUL.FTZ R78, R78, UR10 ;  /* 0x0000000a4e4e7c20 */ /* 0x000fe20008410000 */
[----:B------:R-:W-:-:S02]  /*38d0*/  FMUL.FTZ R79, R79, UR10 ;  /* 0x0000000a4f4f7c20 */ /* 0x000fc40008410000 */
[----:B------:R-:W1:Y:S08]  /*38e0*/  MUFU.TANH R73, R73 ;  /* 0x0000004900497308 */ /* 0x000e700000002400 */
[----:B------:R-:W2:Y:S08]  /*38f0*/  MUFU.TANH R76, R76 ;  /* 0x0000004c004c7308 */ /* 0x000eb00000002400 */
[----:B------:R-:W3:Y:S08]  /*3900*/  MUFU.TANH R77, R77 ;  /* 0x0000004d004d7308 */ /* 0x000ef00000002400 */
[----:B------:R4:W5:Y:S08]  /*3910*/  MUFU.TANH R3, R74 ;  /* 0x0000004a00037308 */ /* 0x0009700000002400 */
[----:B------:R-:W5:Y:S01]  /*3920*/  MUFU.TANH R4, R75 ;  /* 0x0000004b00047308 */ /* 0x000f620000002400 */
[----:B----4-:R-:W-:-:S07]  /*3930*/  MOV R74, R119 ;  /* 0x00000077004a7202 */ /* 0x010fce0000000f00 */
[----:B------:R-:W-:Y:S01]  /*3940*/  MUFU.TANH R7, R78 ;  /* 0x0000004e00077308 */ /* 0x000fe20000002400 */
[----:B------:R-:W-:Y:S02]  /*3950*/  WARPGROUP.DEPBAR.LE gsb0, 0x0 ;  /* 0x00008000000079c5 */ /* 0x000fe40000010000 */
[----:B------:R-:W-:Y:S01]  /*3960*/  WARPGROUP.ARRIVE ;  /* 0x00000000000079c5 */ /* 0x000fe20000000000 */
[----:B------:R-:W-:Y:S01]  /*3970*/  FMUL.FTZ R66, R66, UR10 ;  /* 0x0000000a42427c20 */ /* 0x000fe20008410000 */
[----:B------:R-:W-:Y:S01]  /*3980*/  FMUL.FTZ R64, R64, UR10 ;  /* 0x0000000a40407c20 */ /* 0x000fe20008410000 */
[----:B------:R-:W-:Y:S01]  /*3990*/  FMUL.FTZ R65, R65, UR10 ;  /* 0x0000000a41417c20 */ /* 0x000fe20008410000 */
[----:B------:R-:W-:Y:S01]  /*39a0*/  FMUL.FTZ R67, R67, UR10 ;  /* 0x0000000a43437c20 */ /* 0x000fe20008410000 */
[----:B------:R4:W-:Y:S01]  /*39b0*/  MUFU.TANH R13, R66 ;  /* 0x00000042000d7308 */ /* 0x0009e20000002400 */
[----:B------:R-:W-:Y:S01]  /*39c0*/  HGMMA.64x16x16.F32.BF16 R56, gdesc[UR4], R56, gsb0 ;  /* 0x00200000043879f0 */ /* 0x000fe20008001838 */
[----:B------:R-:W-:Y:S01]  /*39d0*/  UIADD3 UR6, UR37, 0x886, URZ ;  /* 0x0000088625067890 */ /* 0x000fe2000fffe03f */
[----:B------:R-:W-:Y:S01]  /*39e0*/  FMUL.FTZ R68, R68, UR10 ;  /* 0x0000000a44447c20 */ /* 0x000fe20008410000 */
[----:B------:R-:W-:Y:S01]  /*39f0*/  UMOV UR4, UR52 ;  /* 0x0000003400047c82 */ /* 0x000fe20008000000 */
[----:B------:R-:W-:Y:S01]  /*3a00*/  UMOV UR5, UR53 ;  /* 0x0000003500057c82 */ /* 0x000fe20008000000 */
[----:B------:R-:W-:Y:S01]  /*3a10*/  UMOV UR7, 0x40000040 ;  /* 0x4000004000077882 */ /* 0x000fe20000000000 */
[----:B------:R-:W-:Y:S01]  /*3a20*/  FMUL.FTZ R69, R69, UR10 ;  /* 0x0000000a45457c20 */ /* 0x000fe20008410000 */
[----:B------:R-:W-:Y:S01]  /*3a30*/  MUFU.TANH R64, R64 ;  /* 0x0000004000407308 */ /* 0x000fe20000002400 */
[----:B----4-:R-:W-:-:S02]  /*3a40*/  IMAD R66, R9, -0x70, R8 ;  /* 0xffffff9009427824 */ /* 0x010fc400078e0208 */
[----:B------:R-:W-:Y:S01]  /*3a50*/  FMUL.FTZ R71, R71, UR10 ;  /* 0x0000000a47477c20 */ /* 0x000fe20008410000 */
[----:B------:R-:W-:Y:S01]  /*3a60*/  FMUL.FTZ R70, R70, UR10 ;  /* 0x0000000a46467c20 */ /* 0x000fe20008410000 */
[----:B------:R-:W-:Y:S01]  /*3a70*/  IMAD.MOV.U32 R78, RZ, RZ, R119 ;  /* 0x000000ffff4e7224 */ /* 0x000fe200078e0077 */
[C---:B------:R-:W-:Y:S02]  /*3a80*/  ISETP.GT.AND P4, PT, R66.reuse, RZ, PT ;  /* 0x000000ff4200720c */ /* 0x040fe40003f84270 */
[C---:B------:R-:W-:Y:S01]  /*3a90*/  ISETP.GT.AND P2, PT, R66.reuse, 0x1, PT ;  /* 0x000000014200780c */ /* 0x040fe20003f44270 */
[----:B------:R-:W4:Y:S01]  /*3aa0*/  MUFU.TANH R65, R65 ;  /* 0x0000004100417308 */ /* 0x000f220000002400 */
[C---:B------:R-:W-:Y:S02]  /*3ab0*/  ISETP.GT.AND P3, PT, R66.reuse, 0x8, PT ;  /* 0x000000084200780c */ /* 0x040fe40003f64270 */
[----:B-1----:R-:W-:Y:S02]  /*3ac0*/  FSEL R73, R73, -INF , P2 ;  /* 0xff80000049497808 */ /* 0x002fe40001000000 */
[----:B------:R-:W-:-:S02]  /*3ad0*/  ISETP.GT.AND P6, PT, R66, 0x9, PT ;  /* 0x000000094200780c */ /* 0x000fc40003fc4270 */
[----:B--2---:R-:W-:Y:S01]  /*3ae0*/  FSEL R75, R76, -INF , P3 ;  /* 0xff8000004c4b7808 */ /* 0x004fe20001800000 */
[----:B------:R1:W-:Y:S01]  /*3af0*/  MUFU.TANH R15, R67 ;  /* 0x00000043000f7308 */ /* 0x0003e20000002400 */
[----:B------:R-:W-:Y:S01]  /*3b00*/  ISETP.GT.AND P5, PT, R66, 0x10, PT ;  /* 0x000000104200780c */ /* 0x000fe20003fa4270 */
[--C-:B------:R-:W-:Y:S01]  /*3b10*/  IMAD.MOV.U32 R76, RZ, RZ, R119.reuse ;  /* 0x000000ffff4c7224 */ /* 0x100fe200078e0077 */
[----:B---3--:R-:W-:Y:S02]  /*3b20*/  FSEL R77, R77, -INF , P6 ;  /* 0xff8000004d4d7808 */ /* 0x008fe40003000000 */
[----:B-----5:R-:W-:Y:S02]  /*3b30*/  FSEL R3, R3, -INF , P4 ;  /* 0xff80000003037808 */ /* 0x020fe40002000000 */
[----:B------:R-:W-:Y:S01]  /*3b40*/  FSEL R4, R4, -INF , P2 ;  /* 0xff80000004047808 */ /* 0x000fe20001000000 */
[----:B------:R-:W2:Y:S01]  /*3b50*/  MUFU.TANH R68, R68 ;  /* 0x0000004400447308 */ /* 0x000ea20000002400 */
[----:B-1----:R-:W-:Y:S01]  /*3b60*/  FSEL R67, R72, -INF , P4 ;  /* 0xff80000048437808 */ /* 0x002fe20002000000 */
[----:B------:R-:W-:Y:S01]  /*3b70*/  IMAD.MOV.U32 R72, RZ, RZ, R119 ;  /* 0x000000ffff487224 */ /* 0x000fe200078e0077 */
[----:B------:R-:W-:-:S02]  /*3b80*/  ISETP.GT.AND P4, PT, R66, 0x11, PT ;  /* 0x000000114200780c */ /* 0x000fc40003f84270 */
[----:B------:R-:W-:Y:S02]  /*3b90*/  FMNMX.FTZ R12, R67, R73, !PT ;  /* 0x00000049430c7209 */ /* 0x000fe40007810000 */
[----:B------:R-:W-:Y:S01]  /*3ba0*/  ISETP.GT.AND P2, PT, R66, 0x18, PT ;  /* 0x000000184200780c */ /* 0x000fe20003f44270 */
[----:B------:R1:W3:Y:S01]  /*3bb0*/  MUFU.TANH R11, R79 ;  /* 0x0000004f000b7308 */ /* 0x0002e20000002400 */
[----:B------:R-:W-:Y:S02]  /*3bc0*/  FMNMX.FTZ R14, R75, R12, !PT ;  /* 0x0000000c4b0e7209 */ /* 0x000fe40007810000 */
[----:B----4-:R-:W-:Y:S02]  /*3bd0*/  FSEL R65, R65, -INF , P4 ;  /* 0xff80000041417808 */ /* 0x010fe40002000000 */
[----:B------:R-:W-:Y:S02]  /*3be0*/  FMNMX.FTZ R14, R77, R14, !PT ;  /* 0x0000000e4d0e7209 */ /* 0x000fe40007810000 */
[----:B------:R-:W-:Y:S01]  /*3bf0*/  FSEL R7, R7, -INF , P3 ;  /* 0xff80000007077808 */ /* 0x000fe20001800000 */
[----:B------:R-:W4:Y:S01]  /*3c00*/  MUFU.TANH R69, R69 ;  /* 0x0000004500457308 */ /* 0x000f220000002400 */
[----:B-1----:R-:W-:Y:S01]  /*3c10*/  FSEL R79, R64, -INF , P5 ;  /* 0xff800000404f7808 */ /* 0x002fe20002800000 */
[----:B------:R-:W-:Y:S01]  /*3c20*/  IMAD.MOV.U32 R64, RZ, RZ, R119 ;  /* 0x000000ffff407224 */ /* 0x000fe200078e0077 */
[----:B------:R-:W-:Y:S01]  /*3c30*/  ISETP.GT.AND P3, PT, R66, 0x19, PT ;  /* 0x000000194200780c */ /* 0x000fe20003f64270 */
[----:B------:R-:W-:-:S02]  /*3c40*/  WARPGROUP.DEPBAR.LE gsb0, 0x0 ;  /* 0x00008000000079c5 */ /* 0x000fc40000010000 */
[----:B------:R-:W-:Y:S01]  /*3c50*/  WARPGROUP.ARRIVE ;  /* 0x00000000000079c5 */ /* 0x000fe20000000000 */
[----:B------:R-:W-:Y:S01]  /*3c60*/  FMUL.FTZ R56, R56, UR10 ;  /* 0x0000000a38387c20 */ /* 0x000fe20008410000 */
[----:B------:R-:W-:Y:S01]  /*3c70*/  FMUL.FTZ R57, R57, UR10 ;  /* 0x0000000a39397c20 */ /* 0x000fe20008410000 */
[----:B------:R-:W-:Y:S01]  /*3c80*/  MUFU.TANH R71, R71 ;  /* 0x0000004700477308 */ /* 0x000fe20000002400 */
[----:B------:R-:W-:Y:S01]  /*3c90*/  FMUL.FTZ R60, R60, UR10 ;  /* 0x0000000a3c3c7c20 */ /* 0x000fe20008410000 */
[----:B------:R-:W-:Y:S01]  /*3ca0*/  FMUL.FTZ R63, R63, UR10 ;  /* 0x0000000a3f3f7c20 */ /* 0x000fe20008410000 */
[----:B------:R-:W-:Y:S01]  /*3cb0*/  HGMMA.64x16x16.F32.BF16 R48, gdesc[UR4], R48, gsb0 ;  /* 0x00200000043079f0 */ /* 0x000fe20008001830 */
[----:B------:R-:W-:Y:S01]  /*3cc0*/  UIADD3 UR6, UR37, 0x906, URZ ;  /* 0x0000090625067890 */ /* 0x000fe2000fffe03f */
[----:B------:R-:W-:Y:S01]  /*3cd0*/  FMNMX.FTZ R14, R79, R14, !PT ;  /* 0x0000000e4f0e7209 */ /* 0x000fe20007810000 */
[----:B------:R-:W-:Y:S01]  /*3ce0*/  UMOV UR4, UR52 ;  /* 0x0000003400047c82 */ /* 0x000fe20008000000 */
[----:B------:R-:W-:Y:S01]  /*3cf0*/  UMOV UR5, UR53 ;  /* 0x0000003500057c82 */ /* 0x000fe20008000000 */
[----:B------:R-:W-:Y:S01]  /*3d00*/  UMOV UR7, 0x40000040 ;  /* 0x4000004000077882 */ /* 0x000fe20000000000 */
[----:B------:R-:W-:Y:S01]  /*3d10*/  MUFU.TANH R56, R56 ;  /* 0x0000003800387308 */ /* 0x000fe20000002400 */
[----:B------:R-:W-:Y:S01]  /*3d20*/  FMUL.FTZ R61, R61, UR10 ;  /* 0x0000000a3d3d7c20 */ /* 0x000fe20008410000 */
[----:B------:R-:W-:Y:S01]  /*3d30*/  FMUL.FTZ R58, R58, UR10 ;  /* 0x0000000a3a3a7c20 */ /* 0x000fe20008410000 */
[----:B--2---:R-:W-:Y:S01]  /*3d40*/  FSEL R81, R68, -INF , P2 ;  /* 0xff80000044517808 */ /* 0x004fe20001000000 */
[----:B------:R-:W-:Y:S01]  /*3d50*/  FMUL.FTZ R59, R59, UR10 ;  /* 0x0000000a3b3b7c20 */ /* 0x000fe20008410000 */
[----:B------:R-:W-:Y:S01]  /*3d60*/  FMNMX.FTZ R14, R65, R14, !PT ;  /* 0x0000000e410e7209 */ /* 0x000fe20007810000 */
[----:B------:R-:W-:Y:S01]  /*3d70*/  FMUL.FTZ R62, R62, UR10 ;  /* 0x0000000a3e3e7c20 */ /* 0x000fe20008410000 */
[----:B---3--:R-:W-:Y:S01]  /*3d80*/  FSEL R11, R11, -INF , P6 ;  /* 0xff8000000b0b7808 */ /* 0x008fe20003000000 */
[----:B------:R-:W1:Y:S01]  /*3d90*/  MUFU.TANH R57, R57 ;  /* 0x0000003900397308 */ /* 0x000e620000002400 */
[----:B------:R-:W-:-:S02]  /*3da0*/  ISETP.GT.AND P6, PT, R66, 0x20, PT ;  /* 0x000000204200780c */ /* 0x000fc40003fc4270 */
[----:B----4-:R-:W-:Y:S02]  /*3db0*/  FSEL R69, R69, -INF , P3 ;  /* 0xff80000045457808 */ /* 0x010fe40001800000 */
[----:B------:R-:W-:Y:S02]  /*3dc0*/  FMNMX.FTZ R20, R81, R14, !PT ;  /* 0x0000000e51147209 */ /* 0x000fe40007810000 */
[----:B------:R-:W-:Y:S01]  /*3dd0*/  FSEL R13, R13, -INF , P5 ;  /* 0xff8000000d0d7808 */ /* 0x000fe20002800000 */
[----:B------:R2:W3:Y:S01]  /*3de0*/  MUFU.TANH R21, R70 ;  /* 0x0000004600157308 */ /* 0x0004e20000002400 */
[----:B------:R-:W-:Y:S02]  /*3df0*/  ISETP.GT.AND P5, PT, R66, 0x21, PT ;  /* 0x000000214200780c */ /* 0x000fe40003fa4270 */
[----:B------:R-:W-:Y:S02]  /*3e00*/  FMNMX.FTZ R20, R69, R20, !PT ;  /* 0x0000001445147209 */ /* 0x000fe40007810000 */
[----:B------:R-:W-:-:S02]  /*3e10*/  FSEL R15, R15, -INF , P4 ;  /* 0xff8000000f0f7808 */ /* 0x000fc40002000000 */
[----:B------:R-:W-:Y:S01]  /*3e20*/  ISETP.GT.AND P4, PT, R66, 0x28, PT ;  /* 0x000000284200780c */ /* 0x000fe20003f84270 */
[----:B------:R-:W4:Y:S01]  /*3e30*/  MUFU.TANH R60, R60 ;  /* 0x0000003c003c7308 */ /* 0x000f220000002400 */
[----:B-1----:R-:W-:Y:S01]  /*3e40*/  FSEL R83, R57, -INF , P5 ;  /* 0xff80000039537808 */ /* 0x002fe20002800000 */
[----:B--2---:R-:W-:Y:S01]  /*3e50*/  IMAD.MOV.U32 R70, RZ, RZ, R119 ;  /* 0x000000ffff467224 */ /* 0x004fe200078e0077 */
[----:B------:R-:W-:-:S05]  /*3e60*/  MOV R68, R119 ;  /* 0x0000007700447202 */ /* 0x000fca0000000f00 */
[----:B------:R-:W-:Y:S01]  /*3e70*/  MUFU.TANH R63, R63 ;  /* 0x0000003f003f7308 */ /* 0x000fe20000002400 */
[----:B---3--:R-:W-:Y:S02]  /*3e80*/  FSEL R21, R21, -INF , P2 ;  /* 0xff80000015157808 */ /* 0x008fe40001000000 */
[----:B------:R-:W-:-:S05]  /*3e90*/  ISETP.GT.AND P2, PT, R66, 0x29, PT ;  /* 0x000000294200780c */ /* 0x000fca0003f44270 */
[----:B------:R-:W-:Y:S01]  /*3ea0*/  MUFU.TANH R61, R61 ;  /* 0x0000003d003d7308 */ /* 0x000fe20000002400 */
[----:B----4-:R-:W-:Y:S01]  /*3eb0*/  FSEL R85, R60, -INF , P4 ;  /* 0xff8000003c557808 */ /* 0x010fe20002000000 */
[----:B------:R-:W-:Y:S01]  /*3ec0*/  IMAD.MOV.U32 R60, RZ, RZ, R119 ;  /* 0x000000ffff3c7224 */ /* 0x000fe200078e0077 */
[----:B------:R-:W-:Y:S02]  /*3ed0*/  WARPGROUP.DEPBAR.LE gsb0, 0x0 ;  /* 0x00008000000079c5 */ /* 0x000fe40000010000 */
        /* <DEDUP_REMOVED lines=8> */
[----:B------:R-:W-:Y:S01]  /*3f60*/  FMUL.FTZ R50, R50, UR10 ;  /* 0x0000000a32327c20 */ /* 0x000fe20008410000 */
[----:B------:R-:W-:Y:S01]  /*3f70*/  UMOV UR4, UR52 ;  /* 0x0000003400047c82 */ /* 0x000fe20008000000 */
[----:B------:R-:W-:Y:S01]  /*3f80*/  UMOV UR5, UR53 ;  /* 0x0000003500057c82 */ /* 0x000fe20008000000 */
[----:B------:R-:W-:Y:S01]  /*3f90*/  UMOV UR7, 0x40000040 ;  /* 0x4000004000077882 */ /* 0x000fe20000000000 */
[----:B------:R-:W1:Y:S01]  /*3fa0*/  MUFU.TANH R48, R48 ;  /* 0x0000003000307308 */ /* 0x000e620000002400 */
[----:B------:R-:W-:Y:S01]  /*3fb0*/  FMUL.FTZ R51, R51, UR10 ;  /* 0x0000000a33337c20 */ /* 0x000fe20008410000 */
[----:B------:R-:W-:Y:S01]  /*3fc0*/  FMUL.FTZ R54, R54, UR10 ;  /* 0x0000000a36367c20 */ /* 0x000fe20008410000 */
[----:B------:R-:W-:-:S05]  /*3fd0*/  FMUL.FTZ R55, R55, UR10 ;  /* 0x0000000a37377c20 */ /* 0x000fca0008410000 */
[----:B------:R-:W-:Y:S08]  /*3fe0*/  MUFU.TANH R59, R59 ;  /* 0x0000003b003b7308 */ /* 0x000ff00000002400 */
[----:B------:R-:W2:Y:S08]  /*3ff0*/  MUFU.TANH R49, R49 ;  /* 0x0000003100317308 */ /* 0x000eb00000002400 */
[----:B------:R-:W3:Y:S08]  /*4000*/  MUFU.TANH R62, R62 ;  /* 0x0000003e003e7308 */ /* 0x000ef00000002400 */
[----:B------:R-:W4:Y:S08]  /*4010*/  MUFU.TANH R52, R52 ;  /* 0x0000003400347308 */ /* 0x000f300000002400 */
[----:B------:R-:W5:Y:S01]  /*4020*/  MUFU.TANH R53, R53 ;  /* 0x0000003500357308 */ /* 0x000f620000002400 */
[----:B------:R-:W-:-:S02]  /*4030*/  WARPGROUP.DEPBAR.LE gsb0, 0x0 ;  /* 0x00008000000079c5 */ /* 0x000fc40000010000 */
[----:B------:R-:W-:Y:S01]  /*4040*/  WARPGROUP.ARRIVE ;  /* 0x00000000000079c5 */ /* 0x000fe20000000000 */
[----:B------:R-:W-:Y:S01]  /*4050*/  FMUL.FTZ R41, R41, UR10 ;  /* 0x0000000a29297c20 */ /* 0x000fe20008410000 */
[----:B------:R-:W-:Y:S01]  /*4060*/  FMUL.FTZ R40, R40, UR10 ;  /* 0x0000000a28287c20 */ /* 0x000fe20008410000 */
[----:B------:R-:W-:Y:S02]  /*4070*/  FMUL.FTZ R43, R43, UR10 ;  /* 0x0000000a2b2b7c20 */ /* 0x000fe40008410000 */
[----:B------:R-:W-:Y:S01]  /*4080*/  MUFU.TANH R50, R50 ;  /* 0x0000003200327308 */ /* 0x000fe20000002400 */
[----:B------:R-:W-:Y:S01]  /*4090*/  FMUL.FTZ R44, R44, UR10 ;  /* 0x0000000a2c2c7c20 */ /* 0x000fe20008410000 */
[----:B------:R-:W-:Y:S01]  /*40a0*/  HGMMA.64x16x16.F32.BF16 R32, gdesc[UR4], R32, gsb0 ;  /* 0x00200000042079f0 */ /* 0x000fe20008001820 */
[----:B------:R-:W-:Y:S01]  /*40b0*/  UIADD3 UR6, UR37, 0xa06, URZ ;  /* 0x00000a0625067890 */ /* 0x000fe2000fffe03f */
[----:B------:R-:W-:Y:S01]  /*40c0*/  FMUL.FTZ R45, R45, UR10 ;  /* 0x0000000a2d2d7c20 */ /* 0x000fe20008410000 */
[----:B------:R-:W-:Y:S01]  /*40d0*/  UMOV UR4, UR52 ;  /* 0x0000003400047c82 */ /* 0x000fe20008000000 */
[----:B------:R-:W-:Y:S01]  /*40e0*/  UMOV UR5, UR53 ;  /* 0x0000003500057c82 */ /* 0x000fe20008000000 */
[----:B------:R-:W-:Y:S01]  /*40f0*/  UMOV UR7, 0x40000040 ;  /* 0x4000004000077882 */ /* 0x000fe20000000000 */
[----:B------:R1:W-:Y:S01]  /*4100*/  MUFU.TANH R6, R41 ;  /* 0x0000002900067308 */ /* 0x0003e20000002400 */
[----:B------:R-:W-:Y:S01]  /*4110*/  FMUL.FTZ R47, R47, UR10 ;  /* 0x0000000a2f2f7c20 */ /* 0x000fe20008410000 */
[----:B------:R-:W-:Y:S01]  /*4120*/  FMUL.FTZ R42, R42, UR10 ;  /* 0x0000000a2a2a7c20 */ /* 0x000fe20008410000 */
[----:B------:R-:W-:-:S05]  /*4130*/  FMUL.FTZ R46, R46, UR10 ;  /* 0x0000000a2e2e7c20 */ /* 0x000fca0008410000 */
[----:B------:R2:W-:Y:S01]  /*4140*/  MUFU.TANH R8, R43 ;  /* 0x0000002b00087308 */ /* 0x0005e20000002400 */
[----:B-1----:R-:W-:Y:S02]  /*4150*/  FSEL R41, R71, -INF , P3 ;  /* 0xff80000047297808 */ /* 0x002fe40001800000 */
[----:B------:R-:W-:Y:S02]  /*4160*/  FSEL R71, R56, -INF , P6 ;  /* 0xff80000038477808 */ /* 0x000fe40003000000 */
[----:B------:R-:W-:Y:S02]  /*4170*/  ISETP.GT.AND P3, PT, R66, 0x30, PT ;  /* 0x000000304200780c */ /* 0x000fe40003f64270 */
[----:B------:R-:W-:Y:S01]  /*4180*/  FMNMX.FTZ R20, R71, R20, !PT ;  /* 0x0000001447147209 */ /* 0x000fe20007810000 */
[----:B------:R-:W1:Y:S01]  /*4190*/  MUFU.TANH R40, R40 ;  /* 0x0000002800287308 */ /* 0x000e620000002400 */
[----:B------:R-:W-:Y:S02]  /*41a0*/  FSEL R87, R48, -INF , P3 ;  /* 0xff80000030577808 */ /* 0x000fe40001800000 */
[----:B------:R-:W-:-:S02]  /*41b0*/  FMNMX.FTZ R48, R83, R20, !PT ;  /* 0x0000001453307209 */ /* 0x000fc40007810000 */
[----:B--2---:R-:W-:Y:S01]  /*41c0*/  FSEL R43, R58, -INF , P6 ;  /* 0xff8000003a2b7808 */ /* 0x004fe20003000000 */
[----:B------:R-:W-:Y:S01]  /*41d0*/  IMAD.MOV.U32 R58, RZ, RZ, R119 ;  /* 0x000000ffff3a7224 */ /* 0x000fe200078e0077 */
[----:B------:R-:W-:Y:S01]  /*41e0*/  FMNMX.FTZ R48, R85, R48, !PT ;  /* 0x0000003055307209 */ /* 0x000fe20007810000 */
[----:B------:R-:W2:Y:S01]  /*41f0*/  MUFU.TANH R51, R51 ;  /* 0x0000003300337308 */ /* 0x000ea20000002400 */
[----:B------:R-:W-:Y:S02]  /*4200*/  ISETP.GT.AND P6, PT, R66, 0x31, PT ;  /* 0x000000314200780c */ /* 0x000fe40003fc4270 */
[----:B------:R-:W-:Y:S02]  /*4210*/  MOV R56, R119 ;  /* 0x0000007700387202 */ /* 0x000fe40000000f00 */
[----:B------:R-:W-:-:S03]  /*4220*/  FSEL R89, R49, -INF , P6 ;  /* 0xff80000031597808 */ /* 0x000fc60003000000 */
[----:B------:R-:W2:Y:S08]  /*4230*/  MUFU.TANH R54, R54 ;  /* 0x0000003600367308 */ /* 0x000eb00000002400 */
[----:B------:R3:W-:Y:S01]  /*4240*/  MUFU.TANH R9, R45 ;  /* 0x0000002d00097308 */ /* 0x0007e20000002400 */
[----:B------:R-:W-:Y:S02]  /*4250*/  WARPGROUP.DEPBAR.LE gsb0, 0x0 ;  /* 0x00008000000079c5 */ /* 0x000fe40000010000 */
[----:B------:R-:W-:Y:S01]  /*4260*/  WARPGROUP.ARRIVE ;  /* 0x00000000000079c5 */ /* 0x000fe20000000000 */
[----:B------:R-:W-:Y:S01]  /*4270*/  FMUL.FTZ R14, R35, UR10 ;  /* 0x0000000a230e7c20 */ /* 0x000fe20008410000 */
[----:B------:R-:W-:Y:S01]  /*4280*/  FSEL R35, R63, -INF , P2 ;  /* 0xff8000003f237808 */ /* 0x000fe20001000000 */
[----:B------:R-:W-:Y:S01]  /*4290*/  FMUL.FTZ R12, R33, UR10 ;  /* 0x0000000a210c7c20 */ /* 0x000fe20008410000 */
[----:B------:R-:W-:Y:S01]  /*42a0*/  FSEL R63, R61, -INF , P2 ;  /* 0xff8000003d3f7808 */ /* 0x000fe20001000000 */
[----:B------:R-:W2:Y:S01]  /*42b0*/  MUFU.TANH R44, R44 ;  /* 0x0000002c002c7308 */ /* 0x000ea20000002400 */
[----:B------:R-:W-:Y:S01]  /*42c0*/  HGMMA.64x16x16.F32.BF16 R24, gdesc[UR4], R24, gsb0 ;  /* 0x00200000041879f0 */ /* 0x000fe20008001818 */
[----:B------:R-:W-:Y:S01]  /*42d0*/  FSEL R33, R59, -INF , P5 ;  /* 0xff8000003b217808 */ /* 0x000fe20002800000 */
[----:B------:R-:W-:Y:S01]  /*42e0*/  FMUL.FTZ R32, R32, UR10 ;  /* 0x0000000a20207c20 */ /* 0x000fe20008410000 */
[----:B------:R-:W-:Y:S01]  /*42f0*/  FMNMX.FTZ R48, R63, R48, !PT ;  /* 0x000000303f307209 */ /* 0x000fe20007810000 */
[----:B------:R-:W-:Y:S01]  /*4300*/  FMUL.FTZ R36, R36, UR10 ;  /* 0x0000000a24247c20 */ /* 0x000fe20008410000 */
[----:B------:R-:W-:Y:S01]  /*4310*/  ISETP.GT.AND P5, PT, R66, 0x38, PT ;  /* 0x000000384200780c */ /* 0x000fe20003fa4270 */
[----:B------:R-:W-:Y:S01]  /*4320*/  FMUL.FTZ R20, R37, UR10 ;  /* 0x0000000a25147c20 */ /* 0x000fe20008410000 */
[----:B------:R-:W-:Y:S01]  /*4330*/  FMNMX.FTZ R48, R87, R48, !PT ;  /* 0x0000003057307209 */ /* 0x000fe20007810000 */
[----:B------:R-:W2:Y:S01]  /*4340*/  MUFU.TANH R55, R55 ;  /* 0x0000003700377308 */ /* 0x000ea20000002400 */
[----:B---3--:R-:W-:Y:S01]  /*4350*/  FSEL R45, R62, -INF , P4 ;  /* 0xff8000003e2d7808 */ /* 0x008fe20002000000 */
[----:B------:R-:W-:Y:S01]  /*4360*/  FMUL.FTZ R34, R34, UR10 ;  /* 0x0000000a22227c20 */ /* 0x000fe20008410000 */
[----:B------:R-:W-:Y:S01]  /*4370*/  ISETP.GT.AND P4, PT, R66, 0x39, PT ;  /* 0x000000394200780c */ /* 0x000fe20003f84270 */
[----:B------:R-:W-:Y:S01]  /*4380*/  FMUL.FTZ R38, R38, UR10 ;  /* 0x0000000a26267c20 */ /* 0x000fe20008410000 */
[----:B----4-:R-:W-:Y:S01]  /*4390*/  FSEL R91, R52, -INF , P5 ;  /* 0xff800000345b7808 */ /* 0x010fe20002800000 */
[----:B------:R-:W-:Y:S01]  /*43a0*/  ULDC UR4, c[0x0][0x988] ;  /* 0x0002620000047ab9 */ /* 0x000fe20000000800 */
[----:B------:R-:W-:Y:S01]  /*43b0*/  FMNMX.FTZ R48, R89, R48, !PT ;  /* 0x0000003059307209 */ /* 0x000fe20007810000 */
[----:B------:R3:W-:Y:S01]  /*43c0*/  MUFU.TANH R10, R47 ;  /* 0x0000002f000a7308 */ /* 0x0007e20000002400 */
[----:B------:R-:W-:Y:S01]  /*43d0*/  ISETP.GT.AND P2, PT, R66, 0x40, PT ;  /* 0x000000404200780c */ /* 0x000fe20003f44270 */
[----:B------:R-:W-:Y:S01]  /*43e0*/  FMUL.FTZ R39, R39, UR10 ;  /* 0x0000000a27277c20 */ /* 0x000fe20008410000 */
[----:B-----5:R-:W-:Y:S01]  /*43f0*/  FSEL R93, R53, -INF , P4 ;  /* 0xff800000355d7808 */ /* 0x020fe20002000000 */
[----:B------:R-:W-:Y:S01]  /*4400*/  IMAD.MOV.U32 R52, RZ, RZ, R119 ;  /* 0x000000ffff347224 */ /* 0x000fe200078e0077 */
[----:B------:R-:W-:-:S02]  /*4410*/  FMNMX.FTZ R48, R91, R48, !PT ;  /* 0x000000305b307209 */ /* 0x000fc40007810000 */
[----:B-1----:R-:W-:Y:S01]  /*4420*/  FSEL R95, R40, -INF , P2 ;  /* 0xff800000285f7808 */ /* 0x002fe20001000000 */
[----:B------:R-:W1:Y:S01]  /*4430*/  MUFU.TANH R32, R32 ;  /* 0x0000002000207308 */ /* 0x000e620000002400 */
[----:B---3--:R-:W-:Y:S02]  /*4440*/  FSEL R47, R50, -INF , P3 ;  /* 0xff800000322f7808 */ /* 0x008fe40001800000 */
[C---:B------:R-:W-:Y:S02]  /*4450*/  ISETP.GT.AND P3, PT, R66.reuse, 0x41, PT ;  /* 0x000000414200780c */ /* 0x040fe40003f64270 */
[----:B------:R-:W-:Y:S02]  /*4460*/  FMNMX.FTZ R48, R93, R48, !PT ;  /* 0x000000305d307209 */ /* 0x000fe40007810000 */
[----:B--2---:R-:W-:Y:S01]  /*4470*/  FSEL R37, R51, -INF , P6 ;  /* 0xff80000033257808 */ /* 0x004fe20003000000 */
[----:B------:R-:W2:Y:S01]  /*4480*/  MUFU.TANH R42, R42 ;  /* 0x0000002a002a7308 */ /* 0x000ea20000002400 */
[----:B------:R-:W-:-:S02]  /*4490*/  ISETP.GT.AND P6, PT, R66, 0x48, PT ;  /* 0x000000484200780c */ /* 0x000fc40003fc4270 */
[----:B------:R-:W-:Y:S02]  /*44a0*/  FSEL R97, R6, -INF , P3 ;  /* 0xff80000006617808 */ /* 0x000fe40001800000 */
[----:B------:R-:W-:Y:S02]  /*44b0*/  FMNMX.FTZ R48, R95, R48, !PT ;  /* 0x000000305f307209 */ /* 0x000fe40007810000 */
[----:B------:R-:W-:Y:S01]  /*44c0*/  FSEL R49, R54, -INF , P5 ;  /* 0xff80000036317808 */ /* 0x000fe20002800000 */
[----:B------:R-:W3:Y:S01]  /*44d0*/  MUFU.TANH R12, R12 ;  /* 0x0000000c000c7308 */ /* 0x000ee20000002400 */
[----:B------:R-:W-:Y:S01]  /*44e0*/  ISETP.GT.AND P5, PT, R66, 0x49, PT ;  /* 0x000000494200780c */ /* 0x000fe20003fa4270 */
[----:B------:R-:W-:Y:S01]  /*44f0*/  IMAD.MOV.U32 R54, RZ, RZ, R119 ;  /* 0x000000ffff367224 */ /* 0x000fe200078e0077 */
[----:B------:R-:W-:Y:S02]  /*4500*/  FSEL R99, R44, -INF , P6 ;  /* 0xff8000002c637808 */ /* 0x000fe40003000000 */
[----:B------:R-:W-:-:S02]  /*4510*/  FMNMX.FTZ R48, R97, R48, !PT ;  /* 0x0000003061307209 */ /* 0x000fc40007810000 */
[----:B------:R-:W-:Y:S01]  /*4520*/  FSEL R51, R55, -INF , P4 ;  /* 0xff80000037337808 */ /* 0x000fe20002000000 */
[----:B------:R-:W4:Y:S01]  /*4530*/  MUFU.TANH R46, R46 ;  /* 0x0000002e002e7308 */ /* 0x000f220000002400 */
[----:B------:R-:W-:Y:S02]  /*4540*/  ISETP.GT.AND P4, PT, R66, 0x50, PT ;  /* 0x000000504200780c */ /* 0x000fe40003f84270 */
[----:B------:R-:W-:Y:S01]  /*4550*/  FSEL R101, R9, -INF , P5 ;  /* 0xff80000009657808 */ /* 0x000fe20002800000 */
[----:B------:R-:W-:Y:S02]  /*4560*/  WARPGROUP.DEPBAR.LE gsb0, 0x0 ;  /* 0x00008000000079c5 */ /* 0x000fe40000010000 */
[----:B------:R-:W-:Y:S01]  /*4570*/  FMUL.FTZ R24, R24, UR10 ;  /* 0x0000000a18187c20 */ /* 0x000fe20008410000 */
[----:B------:R-:W-:Y:S01]  /*4580*/  FMNMX.FTZ R48, R99, R48, !PT ;  /* 0x0000003063307209 */ /* 0x000fe20007810000 */
[----:B------:R-:W5:Y:S01]  /*4590*/  MUFU.TANH R36, R36 ;  /* 0x0000002400247308 */ /* 0x000f620000002400 */
[----:B------:R-:W-:Y:S01]  /*45a0*/  FMUL.FTZ R6, R25, UR10 ;  /* 0x0000000a19067c20 */ /* 0x000fe20008410000 */
[----:B------:R-:W-:Y:S01]  /*45b0*/  FSEL R55, R8, -INF , P3 ;  /* 0xff80000008377808 */ /* 0x000fe20001800000 */
[----:B------:R-:W-:Y:S01]  /*45c0*/  FMUL.FTZ R28, R28, UR10 ;  /* 0x0000000a1c1c7c20 */ /* 0x000fe20008410000 */
[----:B------:R-:W-:Y:S01]  /*45d0*/  ISETP.GT.AND P3, PT, R66, 0x51, PT ;  /* 0x000000514200780c */ /* 0x000fe20003f64270 */
[----:B------:R-:W-:Y:S01]  /*45e0*/  FMUL.FTZ R8, R29, UR10 ;  /* 0x0000000a1d087c20 */ /* 0x000fe20008410000 */
[----:B-1----:R-:W-:Y:S01]  /*45f0*/  FSEL R103, R32, -INF , P4 ;  /* 0xff80000020677808 */ /* 0x002fe20002000000 */
[----:B------:R-:W-:Y:S01]  /*4600*/  FMUL.FTZ R26, R26, UR10 ;  /* 0x0000000a1a1a7c20 */ /* 0x000fe20008410000 */
[----:B------:R-:W1:Y:S01]  /*4610*/  MUFU.TANH R20, R20 ;  /* 0x0000001400147308 */ /* 0x000e620000002400 */
[----:B------:R-:W-:Y:S01]  /*4620*/  FMNMX.FTZ R48, R101, R48, !PT ;  /* 0x0000003065307209 */ /* 0x000fe20007810000 */
[----:B------:R-:W-:Y:S01]  /*4630*/  FMUL.FTZ R30, R30, UR10 ;  /* 0x0000000a1e1e7c20 */ /* 0x000fe20008410000 */
[----:B--2---:R-:W-:Y:S01]  /*4640*/  FSEL R53, R42, -INF , P2 ;  /* 0xff8000002a357808 */ /* 0x004fe20001000000 */
[----:B------:R-:W-:Y:S01]  /*4650*/  FMUL.FTZ R31, R31, UR10 ;  /* 0x0000000a1f1f7c20 */ /* 0x000fe20008410000 */
[----:B------:R-:W-:Y:S01]  /*4660*/  ISETP.GT.AND P2, PT, R66, 0x58, PT ;  /* 0x000000584200780c */ /* 0x000fe20003f44270 */
[----:B------:R2:W-:Y:S01]  /*4670*/  @!P1 SYNCS.ARRIVE.TRANS64.RED.A1T0 RZ, [R0+URZ], RZ ;  /* 0x000000ff00ff99a7 */ /* 0x0005e2000810043f */
[----:B---3--:R-:W-:Y:S01]  /*4680*/  FSEL R105, R12, -INF , P3 ;  /* 0xff8000000c697808 */ /* 0x008fe20001800000 */
[----:B------:R-:W3:Y:S01]  /*4690*/  MUFU.TANH R34, R34 ;  /* 0x0000002200227308 */ /* 0x000ee20000002400 */
[----:B------:R-:W-:-:S02]  /*46a0*/  FMNMX.FTZ R48, R103, R48, !PT ;  /* 0x0000003067307209 */ /* 0x000fc40007810000 */
[----:B----4-:R-:W-:Y:S01]  /*46b0*/  FSEL R25, R46, -INF , P6 ;  /* 0xff8000002e197808 */ /* 0x010fe20003000000 */
[----:B------:R-:W-:Y:S01]  /*46c0*/  IMAD.MOV.U32 R46, RZ, RZ, R119 ;  /* 0x000000ffff2e7224 */ /* 0x000fe200078e0077 */
[----:B------:R-:W-:Y:S02]  /*46d0*/  ISETP.GT.AND P6, PT, R66, 0x59, PT ;  /* 0x000000594200780c */ /* 0x000fe40003fc4270 */
[----:B-----5:R-:W-:Y:S01]  /*46e0*/  FSEL R107, R36, -INF , P2 ;  /* 0xff800000246b7808 */ /* 0x020fe20001000000 */
[----:B------:R-:W4:Y:S01]  /*46f0*/  MUFU.TANH R24, R24 ;  /* 0x0000001800187308 */ /* 0x000f220000002400 */
[----:B------:R-:W-:Y:S02]  /*4700*/  FMNMX.FTZ R48, R105, R48, !PT ;  /* 0x0000003069307209 */ /* 0x000fe40007810000 */
[----:B------:R-:W-:Y:S02]  /*4710*/  FSEL R29, R10, -INF , P5 ;  /* 0xff8000000a1d7808 */ /* 0x000fe40002800000 */
[----:B------:R-:W-:-:S02]  /*4720*/  ISETP.GT.AND P5, PT, R66, 0x60, PT ;  /* 0x000000604200780c */ /* 0x000fc40003fa4270 */
[----:B-1----:R-:W-:Y:S01]  /*4730*/  FSEL R109, R20, -INF , P6 ;  /* 0xff800000146d7808 */ /* 0x002fe20003000000 */
[----:B------:R-:W1:Y:S01]  /*4740*/  MUFU.TANH R14, R14 ;  /* 0x0000000e000e7308 */ /* 0x000e620000002400 */
[----:B------:R-:W-:Y:S02]  /*4750*/  FMNMX.FTZ R48, R107, R48, !PT ;  /* 0x000000306b307209 */ /* 0x000fe40007810000 */
[----:B---3--:R-:W-:Y:S02]  /*4760*/  FSEL R57, R34, -INF , P4 ;  /* 0xff80000022397808 */ /* 0x008fe40002000000 */
[----:B------:R-:W-:Y:S02]  /*4770*/  ISETP.GT.AND P4, PT, R66, 0x61, PT ;  /* 0x000000614200780c */ /* 0x000fe40003f84270 */
[----:B------:R-:W-:Y:S01]  /*4780*/  FMNMX.FTZ R48, R109, R48, !PT ;  /* 0x000000306d307209 */ /* 0x000fe20007810000 */
[----:B------:R-:W3:Y:S01]  /*4790*/  MUFU.TANH R6, R6 ;  /* 0x0000000600067308 */ /* 0x000ee20000002400 */
[----:B----4-:R-:W-:-:S02]  /*47a0*/  FSEL R111, R24, -INF , P5 ;  /* 0xff800000186f7808 */ /* 0x010fc40002800000 */
[-C--:B------:R-:W-:Y:S02]  /*47b0*/  MOV R62, R119.reuse ;  /* 0x00000077003e7202 */ /* 0x080fe40000000f00 */
[----:B------:R-:W-:Y:S02]  /*47c0*/  FMNMX.FTZ R48, R111, R48, !PT ;  /* 0x000000306f307209 */ /* 0x000fe40007810000 */
[----:B------:R-:W-:Y:S01]  /*47d0*/  MOV R50, R119 ;  /* 0x0000007700327202 */ /* 0x000fe20000000f00 */
[----:B------:R-:W4:Y:S01]  /*47e0*/  MUFU.TANH R38, R38 ;  /* 0x0000002600267308 */ /* 0x000f220000002400 */
[----:B-1----:R-:W-:Y:S02]  /*47f0*/  FSEL R59, R14, -INF , P3 ;  /* 0xff8000000e3b7808 */ /* 0x002fe40001800000 */
[----:B------:R-:W-:Y:S02]  /*4800*/  ISETP.GT.AND P3, PT, R66, 0x68, PT ;  /* 0x000000684200780c */ /* 0x000fe40003f64270 */
[----:B------:R-:W-:-:S02]  /*4810*/  FMNMX.FTZ R14, R3, R4, !PT ;  /* 0x00000004030e7209 */ /* 0x000fc40007810000 */
[----:B------:R-:W-:Y:S01]  /*4820*/  MOV R44, R119 ;  /* 0x00000077002c7202 */ /* 0x000fe20000000f00 */
[----:B------:R-:W1:Y:S01]  /*4830*/  MUFU.TANH R28, R28 ;  /* 0x0000001c001c7308 */ /* 0x000e620000002400 */
[----:B---3--:R-:W-:Y:S02]  /*4840*/  FSEL R113, R6, -INF , P4 ;  /* 0xff80000006717808 */ /* 0x008fe40002000000 */
[----:B------:R-:W-:Y:S02]  /*4850*/  FMNMX.FTZ R14, R7, R14, !PT ;  /* 0x0000000e070e7209 */ /* 0x000fe40007810000 */
[----:B------:R-:W-:Y:S02]  /*4860*/  FMNMX.FTZ R48, R113, R48, !PT ;  /* 0x0000003071307209 */ /* 0x000fe40007810000 */
[----:B------:R-:W-:Y:S01]  /*4870*/  FMNMX.FTZ R14, R11, R14, !PT ;  /* 0x0000000e0b0e7209 */ /* 0x000fe20007810000 */
[----:B------:R-:W3:Y:S01]  /*4880*/  MUFU.TANH R8, R8 ;  /* 0x0000000800087308 */ /* 0x000ee20000002400 */
[----:B----4-:R-:W-:-:S02]  /*4890*/  FSEL R61, R38, -INF , P2 ;  /* 0xff800000263d7808 */ /* 0x010fc40001000000 */
[----:B------:R-:W-:Y:S01]  /*48a0*/  ISETP.GT.AND P2, PT, R66, 0x69, PT ;  /* 0x000000694200780c */ /* 0x000fe20003f44270 */
[----:B------:R-:W-:Y:S01]  /*48b0*/  IMAD.MOV.U32 R66, RZ, RZ, R119 ;  /* 0x000000ffff427224 */ /* 0x000fe200078e0077 */
[----:B------:R-:W-:Y:S02]  /*48c0*/  FMNMX.FTZ R14, R13, R14, !PT ;  /* 0x0000000e0d0e7209 */ /* 0x000fe40007810000 */
[----:B------:R-:W-:Y:S01]  /*48d0*/  MOV R6, UR4 ;  /* 0x0000000400067c02 */ /* 0x000fe20008000f00 */
[----:B------:R-:W4:Y:S01]  /*48e0*/  MUFU.TANH R26, R26 ;  /* 0x0000001a001a7308 */ /* 0x000f220000002400 */
[----:B-1----:R-:W-:Y:S02]  /*48f0*/  FSEL R115, R28, -INF , P3 ;  /* 0xff8000001c737808 */ /* 0x002fe40001800000 */
[----:B------:R-:W-:Y:S02]  /*4900*/  FMNMX.FTZ R14, R15, R14, !PT ;  /* 0x0000000e0f0e7209 */ /* 0x000fe40007810000 */
[----:B------:R-:W-:-:S02]  /*4910*/  FMNMX.FTZ R48, R115, R48, !PT ;  /* 0x0000003073307209 */ /* 0x000fc40007810000 */
[----:B------:R-:W-:Y:S01]  /*4920*/  FMNMX.FTZ R14, R21, R14, !PT ;  /* 0x0000000e150e7209 */ /* 0x000fe20007810000 */
[----:B------:R-:W-:Y:S01]  /*4930*/  MUFU.TANH R30, R30 ;  /* 0x0000001e001e7308 */ /* 0x000fe20000002400 */
[----:B---3--:R-:W-:Y:S02]  /*4940*/  FSEL R117, R8, -INF , P2 ;  /* 0xff80000008757808 */ /* 0x008fe40001000000 */
[----:B------:R-:W-:Y:S02]  /*4950*/  FMNMX.FTZ R14, R41, R14, !PT ;  /* 0x0000000e290e7209 */ /* 0x000fe40007810000 */
[----:B------:R-:W-:Y:S02]  /*4960*/  FMNMX.FTZ R48, R117, R48, !PT ;  /* 0x0000003075307209 */ /* 0x000fe40007810000 */
[----:B------:R-:W-:Y:S01]  /*4970*/  FMNMX.FTZ R14, R43, R14, !PT ;  /* 0x0000000e2b0e7209 */ /* 0x000fe20007810000 */
[----:B------:R1:W-:Y:S02]  /*4980*/  MUFU.TANH R12, R31 ;  /* 0x0000001f000c7308 */ /* 0x0003e40000002400 */
[----:B------:R-:W3:Y:S01]  /*4990*/  SHFL.BFLY PT, R9, R48, 0x2, 0x1f ;  /* 0x0c401f0030097f89 */ /* 0x000ee200000e0000 */
[----:B------:R-:W-:-:S04]  /*49a0*/  FMNMX.FTZ R14, R33, R14, !PT ;  /* 0x0000000e210e7209 */ /* 0x000fc80007810000 */
[----:B------:R-:W-:-:S04]  /*49b0*/  FMNMX.FTZ R14, R45, R14, !PT ;  /* 0x0000000e2d0e7209 */ /* 0x000fc80007810000 */
[----:B------:R-:W-:-:S04]  /*49c0*/  FMNMX.FTZ R14, R35, R14, !PT ;  /* 0x0000000e230e7209 */ /* 0x000fc80007810000 */
[----:B------:R-:W-:-:S04]  /*49d0*/  FMNMX.FTZ R14, R47, R14, !PT ;  /* 0x0000000e2f0e7209 */ /* 0x000fc80007810000 */
[----:B------:R-:W-:-:S04]  /*49e0*/  FMNMX.FTZ R14, R37, R14, !PT ;  /* 0x0000000e250e7209 */ /* 0x000fc80007810000 */
[----:B------:R-:W-:Y:S02]  /*49f0*/  FMNMX.FTZ R14, R49, R14, !PT ;  /* 0x0000000e310e7209 */ /* 0x000fe40007810000 */
[----:B---3--:R-:W-:Y:S01]  /*4a00*/  FMNMX.FTZ R10, R48, R9, !PT ;  /* 0x00000009300a7209 */ /* 0x008fe20007810000 */
[----:B------:R-:W-:Y:S01]  /*4a10*/  IMAD.MOV.U32 R48, RZ, RZ, R119 ;  /* 0x000000ffff307224 */ /* 0x000fe200078e0077 */
[----:B------:R-:W-:-:S03]  /*4a20*/  FMNMX.FTZ R14, R51, R14, !PT ;  /* 0x0000000e330e7209 */ /* 0x000fc60007810000 */
        /* <DEDUP_REMOVED lines=8> */
[----:B------:R-:W-:Y:S01]  /*4ab0*/  FMUL.FTZ R10, R27, UR10 ;  /* 0x0000000a1b0a7c20 */ /* 0x000fe20008410000 */
[----:B------:R-:W-:Y:S02]  /*4ac0*/  FMNMX.FTZ R14, R61, R14, !PT ;  /* 0x0000000e3d0e7209 */ /* 0x000fe40007810000 */
[C---:B------:R-:W-:Y:S01]  /*4ad0*/  FSETP.NEU.FTZ.AND P0, PT, R8.reuse, -INF , PT ;  /* 0xff8000000800780b */ /* 0x040fe20003f1d000 */
[----:B------:R-:W-:Y:S02]  /*4ae0*/  FMUL.FTZ R9, R8, R6 ;  /* 0x0000000608097220 */ /* 0x000fe40000410000 */
[----:B------:R-:W3:Y:S03]  /*4af0*/  MUFU.TANH R10, R10 ;  /* 0x0000000a000a7308 */ /* 0x000ee60000002400 */
[----:B------:R-:W-:-:S02]  /*4b00*/  FSEL R20, R9, RZ, P0 ;  /* 0x000000ff09147208 */ /* 0x000fc40000000000 */
[----:B------:R-:W-:Y:S02]  /*4b10*/  ISETP.NE.AND P0, PT, R80, RZ, PT ;  /* 0x000000ff5000720c */ /* 0x000fe40003f05270 */
[-C--:B------:R-:W-:Y:S01]  /*4b20*/  MOV R80, R119.reuse ;  /* 0x0000007700507202 */ /* 0x080fe20000000f00 */
[----:B------:R5:W2:Y:S01]  /*4b30*/  MUFU.TANH R9, R39 ;  /* 0x0000002700097308 */ /* 0x000aa20000002400 */
[-CC-:B------:R-:W-:Y:S01]  /*4b40*/  FFMA.FTZ R24, R63, R6.reuse, -R20.reuse ;  /* 0x000000063f187223 */ /* 0x180fe20000010814 */
[-CC-:B------:R-:W-:Y:S01]  /*4b50*/  FFMA.FTZ R200, R67, R6.reuse, -R20.reuse ;  /* 0x0000000643c87223 */ /* 0x180fe20000010814 */
[-CC-:B------:R-:W-:Y:S01]  /*4b60*/  FFMA.FTZ R69, R69, R6.reuse, -R20.reuse ;  /* 0x0000000645457223 */ /* 0x180fe20000010814 */
[-CC-:B------:R-:W-:Y:S01]  /*4b70*/  FFMA.FTZ R27, R73, R6.reuse, -R20.reuse ;  /* 0x00000006491b7223 */ /* 0x180fe20000010814 */
[-CC-:B------:R-:W-:Y:S01]  /*4b80*/  FFMA.FTZ R71, R71, R6.reuse, -R20.reuse ;  /* 0x0000000647477223 */ /* 0x180fe20000010814 */
[-CC-:B------:R-:W-:Y:S01]  /*4b90*/  FFMA.FTZ R202, R75, R6.reuse, -R20.reuse ;  /* 0x000000064bca7223 */ /* 0x180fe20000010814 */
[-CC-:B-1----:R-:W-:Y:S01]  /*4ba0*/  FFMA.FTZ R31, R77, R6.reuse, -R20.reuse ;  /* 0x000000064d1f7223 */ /* 0x182fe20000010814 */
[----:B------:R1:W-:Y:S01]  /*4bb0*/  MUFU.EX2 R73, R69 ;  /* 0x0000004500497308 */ /* 0x0003e20000000800 */
[-CC-:B-----5:R-:W-:Y:S01]  /*4bc0*/  FFMA.FTZ R39, R65, R6.reuse, -R20.reuse ;  /* 0x0000000641277223 */ /* 0x1a0fe20000010814 */
[----:B----4-:R-:W-:Y:S01]  /*4bd0*/  FSEL R65, R26, -INF , P5 ;  /* 0xff8000001a417808 */ /* 0x010fe20002800000 */
[-CC-:B------:R-:W-:Y:S01]  /*4be0*/  FFMA.FTZ R196, R79, R6.reuse, -R20.reuse ;  /* 0x000000064fc47223 */ /* 0x180fe20000010814 */
[----:B---3--:R-:W-:Y:S01]  /*4bf0*/  FSEL R67, R10, -INF , P4 ;  /* 0xff8000000a437808 */ /* 0x008fe20002000000 */
[-CC-:B------:R-:W-:Y:S01]  /*4c00*/  FFMA.FTZ R198, R81, R6.reuse, -R20.reuse ;  /* 0x0000000651c67223 */ /* 0x180fe20000010814 */
[-CC-:B------:R-:W-:Y:S01]  /*4c10*/  FFMA.FTZ R83, R83, R6.reuse, -R20.reuse ;  /* 0x0000000653537223 */ /* 0x180fe20000010814 */
[-CC-:B------:R-:W-:Y:S01]  /*4c20*/  FFMA.FTZ R85, R85, R6.reuse, -R20.reuse ;  /* 0x0000000655557223 */ /* 0x180fe20000010814 */
[----:B------:R3:W-:Y:S01]  /*4c30*/  MUFU.EX2 R192, R71 ;  /* 0x0000004700c07308 */ /* 0x0007e20000000800 */
[----:B--2---:R-:W-:Y:S01]  /*4c40*/  FSEL R63, R9, -INF , P6 ;  /* 0xff800000093f7808 */ /* 0x004fe20003000000 */
[-CC-:B------:R-:W-:Y:S01]  /*4c50*/  FFMA.FTZ R87, R87, R6.reuse, -R20.reuse ;  /* 0x0000000657577223 */ /* 0x180fe20000010814 */
[----:B-1----:R-:W-:Y:S01]  /*4c60*/  FSEL R69, R30, -INF , P3 ;  /* 0xff8000001e457808 */ /* 0x002fe20001800000 */
[--C-:B------:R-:W-:Y:S01]  /*4c70*/  FFMA.FTZ R89, R89, R6, -R20.reuse ;  /* 0x0000000659597223 */ /* 0x100fe20000010814 */
[----:B------:R-:W-:Y:S01]  /*4c80*/  FMNMX.FTZ R14, R63, R14, !PT ;  /* 0x0000000e3f0e7209 */ /* 0x000fe20007810000 */
[-CC-:B------:R-:W-:Y:S01]  /*4c90*/  FFMA.FTZ R91, R91, R6.reuse, -R20.reuse ;  /* 0x000000065b5b7223 */ /* 0x180fe20000010814 */
[--C-:B------:R-:W-:Y:S01]  /*4ca0*/  FFMA.FTZ R93, R93, R6, -R20.reuse ;  /* 0x000000065d5d7223 */ /* 0x100fe20000010814 */
[----:B------:R-:W-:Y:S01]  /*4cb0*/  MUFU.EX2 R200, R200 ;  /* 0x000000c800c87308 */ /* 0x000fe20000000800 */
[----:B------:R-:W-:Y:S01]  /*4cc0*/  FMNMX.FTZ R14, R65, R14, !PT ;  /* 0x0000000e410e7209 */ /* 0x000fe20007810000 */
[-CC-:B------:R-:W-:Y:S01]  /*4cd0*/  FFMA.FTZ R95, R95, R6.reuse, -R20.reuse ;  /* 0x000000065f5f7223 */ /* 0x180fe20000010814 */
[----:B---3--:R-:W-:Y:S01]  /*4ce0*/  FSEL R71, R12, -INF , P2 ;  /* 0xff8000000c477808 */ /* 0x008fe20001000000 */
[--C-:B------:R-:W-:Y:S01]  /*4cf0*/  FFMA.FTZ R97, R97, R6, -R20.reuse ;  /* 0x0000000661617223 */ /* 0x100fe20000010814 */
[----:B------:R-:W-:Y:S01]  /*4d00*/  FMNMX.FTZ R14, R67, R14, !PT ;  /* 0x0000000e430e7209 */ /* 0x000fe20007810000 */
[-CC-:B------:R-:W-:Y:S01]  /*4d10*/  FFMA.FTZ R99, R99, R6.reuse, -R20.reuse ;  /* 0x0000000663637223 */ /* 0x180fe20000010814 */
[--C-:B------:R-:W-:Y:S01]  /*4d20*/  FFMA.FTZ R101, R101, R6, -R20.reuse ;  /* 0x0000000665657223 */ /* 0x100fe20000010814 */
[----:B------:R-:W1:Y:S01]  /*4d30*/  MUFU.EX2 R27, R27 ;  /* 0x0000001b001b7308 */ /* 0x000e620000000800 */
[----:B------:R-:W-:Y:S01]  /*4d40*/  FMNMX.FTZ R14, R69, R14, !PT ;  /* 0x0000000e450e7209 */ /* 0x000fe20007810000 */
[-CC-:B------:R-:W-:Y:S01]  /*4d50*/  FFMA.FTZ R103, R103, R6.reuse, -R20.reuse ;  /* 0x0000000667677223 */ /* 0x180fe20000010814 */
[-CC-:B------:R-:W-:Y:S01]  /*4d60*/  FFMA.FTZ R105, R105, R6.reuse, -R20.reuse ;  /* 0x0000000669697223 */ /* 0x180fe20000010814 */
[--C-:B------:R-:W-:Y:S01]  /*4d70*/  FFMA.FTZ R107, R107, R6, -R20.reuse ;  /* 0x000000066b6b7223 */ /* 0x100fe20000010814 */
[----:B------:R-:W-:Y:S01]  /*4d80*/  FMNMX.FTZ R14, R71, R14, !PT ;  /* 0x0000000e470e7209 */ /* 0x000fe20007810000 */
[-CC-:B------:R-:W-:Y:S01]  /*4d90*/  FFMA.FTZ R109, R109, R6.reuse, -R20.reuse ;  /* 0x000000066d6d7223 */ /* 0x180fe20000010814 */
[-CC-:B------:R-:W-:Y:S01]  /*4da0*/  FFMA.FTZ R111, R111, R6.reuse, -R20.reuse ;  /* 0x000000066f6f7223 */ /* 0x180fe20000010814 */
[----:B------:R-:W2:Y:S01]  /*4db0*/  MUFU.EX2 R202, R202 ;  /* 0x000000ca00ca7308 */ /* 0x000ea20000000800 */
[-CC-:B------:R-:W-:Y:S01]  /*4dc0*/  FFMA.FTZ R113, R113, R6.reuse, -R20.reuse ;  /* 0x0000000671717223 */ /* 0x180fe20000010814 */
[----:B------:R-:W3:Y:S01]  /*4dd0*/  SHFL.BFLY PT, R9, R14, 0x2, 0x1f ;  /* 0x0c401f000e097f89 */ /* 0x000ee200000e0000 */
[-CC-:B------:R-:W-:Y:S01]  /*4de0*/  FFMA.FTZ R115, R115, R6.reuse, -R20.reuse ;  /* 0x0000000673737223 */ /* 0x180fe20000010814 */
[----:B------:R-:W-:Y:S01]  /*4df0*/  FFMA.FTZ R20, R117, R6, -R20 ;  /* 0x0000000675147223 */ /* 0x000fe20000010814 */
[--C-:B------:R-:W-:Y:S01]  /*4e00*/  IMAD.MOV.U32 R117, RZ, RZ, R119.reuse ;  /* 0x000000ffff757224 */ /* 0x100fe200078e0077 */
[----:B------:R-:W-:Y:S01]  /*4e10*/  MOV R77, R119 ;  /* 0x00000077004d7202 */ /* 0x000fe20000000f00 */
[--C-:B------:R-:W-:Y:S01]  /*4e20*/  IMAD.MOV.U32 R81, RZ, RZ, R119.reuse ;  /* 0x000000ffff517224 */ /* 0x100fe200078e0077 */
[----:B------:R-:W4:Y:S01]  /*4e30*/  MUFU.EX2 R31, R31 ;  /* 0x0000001f001f7308 */ /* 0x000f220000000800 */
[----:B------:R-:W-:-:S02]  /*4e40*/  IMAD.MOV.U32 R79, RZ, RZ, R119 ;  /* 0x000000ffff4f7224 */ /* 0x000fc400078e0077 */
[----:B------:R-:W-:-:S05]  /*4e50*/  IMAD.MOV.U32 R75, RZ, RZ, R119 ;  /* 0x000000ffff4b7224 */ /* 0x000fca00078e0077 */
[----:B------:R-:W-:Y:S08]  /*4e60*/  MUFU.EX2 R196, R196 ;  /* 0x000000c400c47308 */ /* 0x000ff00000000800 */
[----:B------:R-:W-:Y:S01]  /*4e70*/  MUFU.EX2 R39, R39 ;  /* 0x0000002700277308 */ /* 0x000fe20000000800 */
[----:B---3--:R-:W-:-:S05]  /*4e80*/  FMNMX.FTZ R10, R14, R9, !PT ;  /* 0x000000090e0a7209 */ /* 0x008fca0007810000 */
[----:B------:R-:W3:Y:S02]  /*4e90*/  SHFL.BFLY PT, R9, R10, 0x1, 0x1f ;  /* 0x0c201f000a097f89 */ /* 0x000ee400000e0000 */
[----:B------:R-:W-:Y:S08]  /*4ea0*/  MUFU.EX2 R198, R198 ;  /* 0x000000c600c67308 */ /* 0x000ff00000000800 */
[----:B------:R-:W-:Y:S08]  /*4eb0*/  MUFU.EX2 R83, R83 ;  /* 0x0000005300537308 */ /* 0x000ff00000000800 */
[----:B------:R-:W-:Y:S01]  /*4ec0*/  MUFU.EX2 R85, R85 ;  /* 0x0000005500557308 */ /* 0x000fe20000000800 */
[----:B---3--:R-:W-:-:S07]  /*4ed0*/  FMNMX.FTZ R9, R10, R9, !PT ;  /* 0x000000090a097209 */ /* 0x008fce0007810000 */
[----:B------:R-:W3:Y:S01]  /*4ee0*/  MUFU.EX2 R24, R24 ;  /* 0x0000001800187308 */ /* 0x000ee20000000800 */
[C---:B------:R-:W-:Y:S01]  /*4ef0*/  FSETP.NEU.FTZ.AND P2, PT, R9.reuse, -INF , PT ;  /* 0xff8000000900780b */ /* 0x040fe20003f5d000 */
[----:B------:R-:W-:-:S06]  /*4f00*/  FMUL.FTZ R10, R9, R6 ;  /* 0x00000006090a7220 */ /* 0x000fcc0000410000 */
[----:B------:R-:W-:Y:S01]  /*4f10*/  MUFU.EX2 R87, R87 ;  /* 0x0000005700577308 */ /* 0x000fe20000000800 */
[----:B------:R-:W-:Y:S02]  /*4f20*/  FSEL R10, R10, RZ, P2 ;  /* 0x000000ff0a0a7208 */ /* 0x000fe40001000000 */
[----:B------:R-:W-:-:S03]  /*4f30*/  PLOP3.LUT P2, PT, PT, PT, UP0, 0x80, 0x0 ;  /* 0x000000000000781c */ /* 0x000fc60003f4f008 */
[-CC-:B------:R-:W-:Y:S01]  /*4f40*/  FFMA.FTZ R3, R3, R6.reuse, -R10.reuse ;  /* 0x0000000603037223 */ /* 0x180fe2000001080a */
[-CC-:B------:R-:W-:Y:S01]  /*4f50*/  FFMA.FTZ R11, R11, R6.reuse, -R10.reuse ;  /* 0x000000060b0b7223 */ /* 0x180fe2000001080a */
[-CC-:B------:R-:W-:Y:S01]  /*4f60*/  FFMA.FTZ R4, R4, R6.reuse, -R10.reuse ;  /* 0x0000000604047223 */ /* 0x180fe2000001080a */
[-CC-:B------:R-:W-:Y:S01]  /*4f70*/  FFMA.FTZ R7, R7, R6.reuse, -R10.reuse ;  /* 0x0000000607077223 */ /* 0x180fe2000001080a */
[-CC-:B------:R-:W-:Y:S01]  /*4f80*/  FFMA.FTZ R13, R13, R6.reuse, -R10.reuse ;  /* 0x000000060d0d7223 */ /* 0x180fe2000001080a */
[----:B------:R1:W-:Y:S01]  /*4f90*/  MUFU.EX2 R14, R11 ;  /* 0x0000000b000e7308 */ /* 0x0003e20000000800 */
[-CC-:B------:R-:W-:Y:S01]  /*4fa0*/  FFMA.FTZ R15, R15, R6.reuse, -R10.reuse ;  /* 0x000000060f0f7223 */ /* 0x180fe2000001080a */
[-CC-:B------:R-:W-:Y:S01]  /*4fb0*/  FFMA.FTZ R21, R21, R6.reuse, -R10.reuse ;  /* 0x0000000615157223 */ /* 0x180fe2000001080a */
[-CC-:B------:R-:W-:Y:S01]  /*4fc0*/  FFMA.FTZ R41, R41, R6.reuse, -R10.reuse ;  /* 0x0000000629297223 */ /* 0x180fe2000001080a */
[-CC-:B------:R-:W-:Y:S01]  /*4fd0*/  FFMA.FTZ R43, R43, R6.reuse, -R10.reuse ;  /* 0x000000062b2b7223 */ /* 0x180fe2000001080a */
[-CC-:B------:R-:W-:Y:S01]  /*4fe0*/  FFMA.FTZ R33, R33, R6.reuse, -R10.reuse ;  /* 0x0000000621217223 */ /* 0x180fe2000001080a */
[-CC-:B------:R-:W-:Y:S01]  /*4ff0*/  FFMA.FTZ R45, R45, R6.reuse, -R10.reuse ;  /* 0x000000062d2d7223 */ /* 0x180fe2000001080a */
[-CC-:B------:R-:W-:Y:S01]  /*5000*/  FFMA.FTZ R35, R35, R6.reuse, -R10.reuse ;  /* 0x0000000623237223 */ /* 0x180fe2000001080a */
[----:B------:R-:W-:Y:S01]  /*5010*/  MUFU.EX2 R3, R3 ;  /* 0x0000000300037308 */ /* 0x000fe20000000800 */
[----:B-1----:R-:W-:Y:S01]  /*5020*/  FADD.FTZ R11, R200, R27 ;  /* 0x0000001bc80b7221 */ /* 0x002fe20000010000 */
[-CC-:B------:R-:W-:Y:S01]  /*5030*/  FFMA.FTZ R47, R47, R6.reuse, -R10.reuse ;  /* 0x000000062f2f7223 */ /* 0x180fe2000001080a */
[-CC-:B------:R-:W-:Y:S01]  /*5040*/  FFMA.FTZ R37, R37, R6.reuse, -R10.reuse ;  /* 0x0000000625257223 */ /* 0x180fe2000001080a */
[-CC-:B------:R-:W-:Y:S01]  /*5050*/  FFMA.FTZ R49, R49, R6.reuse, -R10.reuse ;  /* 0x0000000631317223 */ /* 0x180fe2000001080a */
[-CC-:B------:R-:W-:Y:S01]  /*5060*/  FFMA.FTZ R51, R51, R6.reuse, -R10.reuse ;  /* 0x0000000633337223 */ /* 0x180fe2000001080a */
[-CC-:B------:R-:W-:Y:S01]  /*5070*/  FFMA.FTZ R53, R53, R6.reuse, -R10.reuse ;  /* 0x0000000635357223 */ /* 0x180fe2000001080a */
[-CC-:B------:R-:W-:Y:S01]  /*5080*/  FFMA.FTZ R55, R55, R6.reuse, -R10.reuse ;  /* 0x0000000637377223 */ /* 0x180fe2000001080a */
[----:B------:R2:W1:Y:S01]  /*5090*/  MUFU.EX2 R12, R4 ;  /* 0x00000004000c7308 */ /* 0x0004620000000800 */
[-CC-:B------:R-:W-:Y:S01]  /*50a0*/  FFMA.FTZ R25, R25, R6.reuse, -R10.reuse ;  /* 0x0000000619197223 */ /* 0x180fe2000001080a */
[-CC-:B------:R-:W-:Y:S01]  /*50b0*/  FFMA.FTZ R29, R29, R6.reuse, -R10.reuse ;  /* 0x000000061d1d7223 */ /* 0x180fe2000001080a */
[-CC-:B------:R-:W-:Y:S01]  /*50c0*/  FFMA.FTZ R57, R57, R6.reuse, -R10.reuse ;  /* 0x0000000639397223 */ /* 0x180fe2000001080a */
[-CC-:B------:R-:W-:Y:S01]  /*50d0*/  FFMA.FTZ R59, R59, R6.reuse, -R10.reuse ;  /* 0x000000063b3b7223 */ /* 0x180fe2000001080a */
[-CC-:B------:R-:W-:Y:S01]  /*50e0*/  FFMA.FTZ R61, R61, R6.reuse, -R10.reuse ;  /* 0x000000063d3d7223 */ /* 0x180fe2000001080a */
[-CC-:B------:R-:W-:Y:S01]  /*50f0*/  FFMA.FTZ R63, R63, R6.reuse, -R10.reuse ;  /* 0x000000063f3f7223 */ /* 0x180fe2000001080a */
[-CC-:B------:R-:W-:Y:S01]  /*5100*/  FFMA.FTZ R65, R65, R6.reuse, -R10.reuse ;  /* 0x0000000641417223 */ /* 0x180fe2000001080a */
[----:B------:R-:W5:Y:S01]  /*5110*/  MUFU.EX2 R7, R7 ;  /* 0x0000000700077308 */ /* 0x000f620000000800 */
[----:B--2---:R-:W-:Y:S01]  /*5120*/  FADD.FTZ R4, R202, R11 ;  /* 0x0000000bca047221 */ /* 0x004fe20000010000 */
[-CC-:B------:R-:W-:Y:S01]  /*5130*/  FFMA.FTZ R67, R67, R6.reuse, -R10.reuse ;  /* 0x0000000643437223 */ /* 0x180fe2000001080a */
[-CC-:B------:R-:W-:Y:S01]  /*5140*/  FFMA.FTZ R69, R69, R6.reuse, -R10.reuse ;  /* 0x0000000645457223 */ /* 0x180fe2000001080a */
[----:B------:R-:W-:Y:S01]  /*5150*/  FFMA.FTZ R71, R71, R6, -R10 ;  /* 0x0000000647477223 */ /* 0x000fe2000001080a */
[----:B----4-:R-:W-:Y:S01]  /*5160*/  FADD.FTZ R11, R31, R4 ;  /* 0x000000041f0b7221 */ /* 0x010fe20000010000 */
[----:B---3--:R-:W-:-:S02]  /*5170*/  F2FP.BF16.F32.PACK_AB R194, R24, R85 ;  /* 0x0000005518c2723e */ /* 0x008fc400000010ff */
[----:B------:R-:W2:Y:S01]  /*5180*/  MUFU.EX2 R13, R13 ;  /* 0x0000000d000d7308 */ /* 0x000ea20000000800 */
[----:B------:R-:W-:Y:S01]  /*5190*/  FADD.FTZ R4, R196, R11 ;  /* 0x0000000bc4047221 */ /* 0x000fe20000010000 */
[----:B-1----:R-:W-:Y:S02]  /*51a0*/  F2FP.BF16.F32.PACK_AB R201, R12, R3 ;  /* 0x000000030cc9723e */ /* 0x002fe400000010ff */
[----:B------:R-:W-:Y:S01]  /*51b0*/  F2FP.BF16.F32.PACK_AB R200, R27, R200 ;  /* 0x000000c81bc8723e */ /* 0x000fe200000010ff */
[----:B------:R-:W-:Y:S01]  /*51c0*/  FADD.FTZ R11, R39, R4 ;  /* 0x00000004270b7221 */ /* 0x000fe20000010000 */
[----:B------:R-:W-:Y:S01]  /*51d0*/  FADD.FTZ R4, R3, R12 ;  /* 0x0000000c03047221 */ /* 0x000fe20000010000 */
[----:B------:R-:W-:Y:S01]  /*51e0*/  F2FP.BF16.F32.PACK_AB R202, R31, R202 ;  /* 0x000000ca1fca723e */ /* 0x000fe200000010ff */
[----:B------:R1:W3:Y:S01]  /*51f0*/  MUFU.EX2 R26, R15 ;  /* 0x0000000f001a7308 */ /* 0x0002e20000000800 */
[----:B------:R-:W-:Y:S01]  /*5200*/  FADD.FTZ R38, R198, R11 ;  /* 0x0000000bc6267221 */ /* 0x000fe20000010000 */
[----:B-----5:R-:W-:Y:S01]  /*5210*/  FADD.FTZ R11, R7, R4 ;  /* 0x00000004070b7221 */ /* 0x020fe20000010000 */
[C---:B------:R-:W-:Y:S01]  /*5220*/  F2FP.BF16.F32.PACK_AB R203, R14.reuse, R7 ;  /* 0x000000070ecb723e */ /* 0x040fe200000010ff */
[----:B------:R-:W-:Y:S01]  /*5230*/  IMAD.MOV.U32 R31, RZ, RZ, R119 ;  /* 0x000000ffff1f7224 */ /* 0x000fe200078e0077 */
[----:B------:R-:W-:Y:S01]  /*5240*/  F2FP.BF16.F32.PACK_AB R196, R39, R196 ;  /* 0x000000c427c4723e */ /* 0x000fe200000010ff */
[----:B------:R-:W-:Y:S01]  /*5250*/  FADD.FTZ R4, R14, R11 ;  /* 0x0000000b0e047221 */ /* 0x000fe20000010000 */
[C---:B------:R-:W-:Y:S01]  /*5260*/  F2FP.BF16.F32.PACK_AB R198, R73.reuse, R198 ;  /* 0x000000c649c6723e */ /* 0x040fe200000010ff */
[----:B------:R-:W4:Y:S01]  /*5270*/  MUFU.EX2 R21, R21 ;  /* 0x0000001500157308 */ /* 0x000f220000000800 */
[----:B-1----:R-:W-:Y:S01]  /*5280*/  FADD.FTZ R15, R73, R38 ;  /* 0x00000026490f7221 */ /* 0x002fe20000010000 */
[----:B--2---:R-:W-:Y:S01]  /*5290*/  FADD.FTZ R11, R13, R4 ;  /* 0x000000040d0b7221 */ /* 0x004fe20000010000 */
[----:B------:R-:W-:Y:S01]  /*52a0*/  MOV R7, 0x3f800000 ;  /* 0x3f80000000077802 */ /* 0x000fe20000000f00 */
[----:B------:R-:W-:-:S02]  /*52b0*/  IMAD.MOV.U32 R73, RZ, RZ, R119 ;  /* 0x000000ffff497224 */ /* 0x000fc400078e0077 */
[----:B------:R-:W-:Y:S01]  /*52c0*/  FADD.FTZ R40, R192, R15 ;  /* 0x0000000fc0287221 */ /* 0x000fe20000010000 */
[C---:B------:R-:W-:Y:S01]  /*52d0*/  F2FP.BF16.F32.PACK_AB R192, R83.reuse, R192 ;  /* 0x000000c053c0723e */ /* 0x040fe200000010ff */
[----:B------:R-:W-:Y:S01]  /*52e0*/  IMAD.MOV.U32 R39, RZ, RZ, R119 ;  /* 0x000000ffff277224 */ /* 0x000fe200078e0077 */
[----:B------:R1:W2:Y:S01]  /*52f0*/  MUFU.EX2 R28, R41 ;  /* 0x00000029001c7308 */ /* 0x0002a20000000800 */
[----:B------:R-:W-:Y:S01]  /*5300*/  FADD.FTZ R40, R83, R40 ;  /* 0x0000002853287221 */ /* 0x000fe20000010000 */
[C---:B---3--:R-:W-:Y:S01]  /*5310*/  FADD.FTZ R4, R26.reuse, R11 ;  /* 0x0000000b1a047221 */ /* 0x048fe20000010000 */
[----:B------:R-:W-:Y:S01]  /*5320*/  F2FP.BF16.F32.PACK_AB R197, R26, R13 ;  /* 0x0000000d1ac5723e */ /* 0x000fe200000010ff */
[--C-:B------:R-:W-:Y:S02]  /*5330*/  IMAD.MOV.U32 R27, RZ, RZ, R119.reuse ;  /* 0x000000ffff1b7224 */ /* 0x100fe400078e0077 */
[----:B------:R-:W-:Y:S01]  /*5340*/  FADD.FTZ R15, R85, R40 ;  /* 0x00000028550f7221 */ /* 0x000fe20000010000 */
[----:B------:R-:W-:Y:S01]  /*5350*/  IMAD.MOV.U32 R85, RZ, RZ, R119 ;  /* 0x000000ffff557224 */ /* 0x000fe200078e0077 */
[-C--:B------:R-:W-:Y:S01]  /*5360*/  MOV R83, R119.reuse ;  /* 0x0000007700537202 */ /* 0x080fe20000000f00 */
[----:B------:R-:W3:Y:S01]  /*5370*/  MUFU.EX2 R43, R43 ;  /* 0x0000002b002b7308 */ /* 0x000ee20000000800 */
[----:B----4-:R-:W-:Y:S01]  /*5380*/  FADD.FTZ R11, R21, R4 ;  /* 0x00000004150b7221 */ /* 0x010fe20000010000 */
[----:B------:R-:W-:Y:S01]  /*5390*/  FADD.FTZ R42, R24, R15 ;  /* 0x0000000f182a7221 */ /* 0x000fe20000010000 */
[----:B-1----:R-:W-:-:S02]  /*53a0*/  MOV R41, R119 ;  /* 0x0000007700297202 */ /* 0x002fc40000000f00 */
[----:B------:R-:W-:Y:S01]  /*53b0*/  MOV R26, R119 ;  /* 0x00000077001a7202 */ /* 0x000fe20000000f00 */
[----:B------:R-:W-:Y:S02]  /*53c0*/  FADD.FTZ R15, R87, R42 ;  /* 0x0000002a570f7221 */ /* 0x000fe40000010000 */
[----:B------:R1:W4:Y:S01]  /*53d0*/  MUFU.EX2 R188, R89 ;  /* 0x0000005900bc7308 */ /* 0x0003220000000800 */
[C---:B--2---:R-:W-:Y:S01]  /*53e0*/  FADD.FTZ R4, R28.reuse, R11 ;  /* 0x0000000b1c047221 */ /* 0x044fe20000010000 */
[----:B------:R-:W-:Y:S01]  /*53f0*/  F2FP.BF16.F32.PACK_AB R199, R28, R21 ;  /* 0x000000151cc7723e */ /* 0x000fe200000010ff */
[----:B------:R-:W-:-:S05]  /*5400*/  IMAD.MOV.U32 R28, RZ, RZ, R119 ;  /* 0x000000ffff1c7224 */ /* 0x000fca00078e0077 */
[----:B------:R2:W5:Y:S01]  /*5410*/  MUFU.EX2 R30, R33 ;  /* 0x00000021001e7308 */ /* 0x0005620000000800 */
[----:B---3--:R-:W-:Y:S01]  /*5420*/  FADD.FTZ R11, R43, R4 ;  /* 0x000000042b0b7221 */ /* 0x008fe20000010000 */
[----:B-1----:R-:W-:-:S06]  /*5430*/  MOV R89, R119 ;  /* 0x0000007700597202 */ /* 0x002fcc0000000f00 */
[----:B------:R-:W1:Y:S01]  /*5440*/  MUFU.EX2 R91, R91 ;  /* 0x0000005b005b7308 */ /* 0x000e620000000800 */
[C---:B----4-:R-:W-:Y:S01]  /*5450*/  FADD.FTZ R4, R188.reuse, R15 ;  /* 0x0000000fbc047221 */ /* 0x050fe20000010000 */
[----:B------:R-:W-:Y:S01]  /*5460*/  F2FP.BF16.F32.PACK_AB R188, R188, R87 ;  /* 0x00000057bcbc723e */ /* 0x000fe200000010ff */
[--C-:B------:R-:W-:Y:S02]  /*5470*/  IMAD.MOV.U32 R87, RZ, RZ, R119.reuse ;  /* 0x000000ffff577224 */ /* 0x100fe400078e0077 */
[----:B--2---:R-:W-:-:S03]  /*5480*/  IMAD.MOV.U32 R33, RZ, RZ, R119 ;  /* 0x000000ffff217224 */ /* 0x004fc600078e0077 */
[----:B------:R-:W2:Y:S01]  /*5490*/  MUFU.EX2 R45, R45 ;  /* 0x0000002d002d7308 */ /* 0x000ea20000000800 */
[C---:B-----5:R-:W-:Y:S01]  /*54a0*/  FADD.FTZ R0, R30.reuse, R11 ;  /* 0x0000000b1e007221 */ /* 0x060fe20000010000 */
[----:B------:R-:W-:Y:S01]  /*54b0*/  F2FP.BF16.F32.PACK_AB R193, R30, R43 ;  /* 0x0000002b1ec1723e */ /* 0x000fe200000010ff */
[--C-:B------:R-:W-:Y:S02]  /*54c0*/  IMAD.MOV.U32 R43, RZ, RZ, R119.reuse ;  /* 0x000000ffff2b7224 */ /* 0x100fe400078e0077 */
[----:B------:R-:W-:-:S03]  /*54d0*/  IMAD.MOV.U32 R30, RZ, RZ, R119 ;  /* 0x000000ffff1e7224 */ /* 0x000fc600078e0077 */
[----:B------:R3:W4:Y:S01]  /*54e0*/  MUFU.EX2 R190, R93 ;  /* 0x0000005d00be7308 */ /* 0x0007220000000800 */
[----:B-1----:R-:W-:-:S07]  /*54f0*/  FADD.FTZ R15, R91, R4 ;  /* 0x000000045b0f7221 */ /* 0x002fce0000010000 */
[----:B------:R1:W5:Y:S01]  /*5500*/  MUFU.EX2 R32, R35 ;  /* 0x0000002300207308 */ /* 0x0003620000000800 */
[----:B--2---:R-:W-:Y:S01]  /*5510*/  FADD.FTZ R11, R45, R0 ;  /* 0x000000002d0b7221 */ /* 0x004fe20000010000 */
[----:B---3--:R-:W-:-:S06]  /*5520*/  IMAD.MOV.U32 R93, RZ, RZ, R119 ;  /* 0x000000ffff5d7224 */ /* 0x008fcc00078e0077 */
[----:B------:R-:W2:Y:S01]  /*5530*/  MUFU.EX2 R95, R95 ;  /* 0x0000005f005f7308 */ /* 0x000ea20000000800 */
[C---:B----4-:R-:W-:Y:S01]  /*5540*/  FADD.FTZ R42, R190.reuse, R15 ;  /* 0x0000000fbe2a7221 */ /* 0x050fe20000010000 */
[----:B------:R-:W-:Y:S01]  /*5550*/  F2FP.BF16.F32.PACK_AB R190, R190, R91 ;  /* 0x0000005bbebe723e */ /* 0x000fe200000010ff */
[----:B------:R-:W-:Y:S01]  /*5560*/  IMAD.MOV.U32 R91, RZ, RZ, R119 ;  /* 0x000000ffff5b7224 */ /* 0x000fe200078e0077 */
[----:B-1----:R-:W-:-:S04]  /*5570*/  MOV R35, R119 ;  /* 0x0000007700237202 */ /* 0x002fc80000000f00 */
[----:B------:R-:W1:Y:S01]  /*5580*/  MUFU.EX2 R47, R47 ;  /* 0x0000002f002f7308 */ /* 0x000e620000000800 */
[C---:B-----5:R-:W-:Y:S01]  /*5590*/  FADD.FTZ R4, R32.reuse, R11 ;  /* 0x0000000b20047221 */ /* 0x060fe20000010000 */
[----:B------:R-:W-:Y:S01]  /*55a0*/  F2FP.BF16.F32.PACK_AB R195, R32, R45 ;  /* 0x0000002d20c3723e */ /* 0x000fe200000010ff */
[----:B------:R-:W-:Y:S01]  /*55b0*/  IMAD.MOV.U32 R45, RZ, RZ, R119 ;  /* 0x000000ffff2d7224 */ /* 0x000fe200078e0077 */
[----:B------:R-:W-:-:S04]  /*55c0*/  MOV R32, R119 ;  /* 0x0000007700207202 */ /* 0x000fc80000000f00 */
[----:B------:R3:W4:Y:S01]  /*55d0*/  MUFU.EX2 R184, R97 ;  /* 0x0000006100b87308 */ /* 0x0007220000000800 */
[----:B--2---:R-:W-:-:S07]  /*55e0*/  FADD.FTZ R15, R95, R42 ;  /* 0x0000002a5f0f7221 */ /* 0x004fce0000010000 */
[----:B------:R2:W5:Y:S01]  /*55f0*/  MUFU.EX2 R34, R37 ;  /* 0x0000002500227308 */ /* 0x0005620000000800 */
[----:B-1----:R-:W-:Y:S01]  /*5600*/  FADD.FTZ R11, R47, R4 ;  /* 0x000000042f0b7221 */ /* 0x002fe20000010000 */
[----:B---3--:R-:W-:-:S06]  /*5610*/  IMAD.MOV.U32 R97, RZ, RZ, R119 ;  /* 0x000000ffff617224 */ /* 0x008fcc00078e0077 */
[----:B------:R-:W1:Y:S01]  /*5620*/  MUFU.EX2 R99, R99 ;  /* 0x0000006300637308 */ /* 0x000e620000000800 */
[C---:B----4-:R-:W-:Y:S01]  /*5630*/  FADD.FTZ R42, R184.reuse, R15 ;  /* 0x0000000fb82a7221 */ /* 0x050fe20000010000 */
[----:B------:R-:W-:Y:S01]  /*5640*/  F2FP.BF16.F32.PACK_AB R184, R184, R95 ;  /* 0x0000005fb8b8723e */ /* 0x000fe200000010ff */
[----:B--2---:R-:W-:Y:S01]  /*5650*/  IMAD.MOV.U32 R37, RZ, RZ, R119 ;  /* 0x000000ffff257224 */ /* 0x004fe200078e0077 */
[----:B------:R-:W-:-:S04]  /*5660*/  MOV R95, R119 ;  /* 0x00000077005f7202 */ /* 0x000fc80000000f00 */
[----:B------:R-:W2:Y:S01]  /*5670*/  MUFU.EX2 R49, R49 ;  /* 0x0000003100317308 */ /* 0x000ea20000000800 */
[C---:B-----5:R-:W-:Y:S01]  /*5680*/  FADD.FTZ R4, R34.reuse, R11 ;  /* 0x0000000b22047221 */ /* 0x060fe20000010000 */
[----:B------:R-:W-:Y:S01]  /*5690*/  F2FP.BF16.F32.PACK_AB R189, R34, R47 ;  /* 0x0000002f22bd723e */ /* 0x000fe200000010ff */
[----:B------:R-:W-:Y:S01]  /*56a0*/  IMAD.MOV.U32 R34, RZ, RZ, R119 ;  /* 0x000000ffff227224 */ /* 0x000fe200078e0077 */
[----:B------:R-:W-:-:S04]  /*56b0*/  MOV R47, R119 ;  /* 0x00000077002f7202 */ /* 0x000fc80000000f00 */
[----:B------:R3:W4:Y:S01]  /*56c0*/  MUFU.EX2 R186, R101 ;  /* 0x0000006500ba7308 */ /* 0x0007220000000800 */
[----:B-1----:R-:W-:-:S07]  /*56d0*/  FADD.FTZ R15, R99, R42 ;  /* 0x0000002a630f7221 */ /* 0x002fce0000010000 */
[----:B------:R1:W5:Y:S01]  /*56e0*/  MUFU.EX2 R36, R51 ;  /* 0x0000003300247308 */ /* 0x0003620000000800 */
[----:B--2---:R-:W-:Y:S01]  /*56f0*/  FADD.FTZ R11, R49, R4 ;  /* 0x00000004310b7221 */ /* 0x004fe20000010000 */
[----:B---3--:R-:W-:-:S06]  /*5700*/  MOV R101, R119 ;  /* 0x0000007700657202 */ /* 0x008fcc0000000f00 */
[----:B------:R-:W2:Y:S01]  /*5710*/  MUFU.EX2 R103, R103 ;  /* 0x0000006700677308 */ /* 0x000ea20000000800 */
[C---:B----4-:R-:W-:Y:S01]  /*5720*/  FADD.FTZ R42, R186.reuse, R15 ;  /* 0x0000000fba2a7221 */ /* 0x050fe20000010000 */
[----:B------:R-:W-:Y:S01]  /*5730*/  F2FP.BF16.F32.PACK_AB R186, R186, R99 ;  /* 0x00000063baba723e */ /* 0x000fe200000010ff */
[--C-:B------:R-:W-:Y:S02]  /*5740*/  IMAD.MOV.U32 R99, RZ, RZ, R119.reuse ;  /* 0x000000ffff637224 */ /* 0x100fe400078e0077 */
[----:B-1----:R-:W-:-:S03]  /*5750*/  IMAD.MOV.U32 R51, RZ, RZ, R119 ;  /* 0x000000ffff337224 */ /* 0x002fc600078e0077 */
[----:B------:R-:W1:Y:S01]  /*5760*/  MUFU.EX2 R53, R53 ;  /* 0x0000003500357308 */ /* 0x000e620000000800 */
[C---:B-----5:R-:W-:Y:S01]  /*5770*/  FADD.FTZ R4, R36.reuse, R11 ;  /* 0x0000000b24047221 */ /* 0x060fe20000010000 */
[----:B------:R-:W-:Y:S01]  /*5780*/  F2FP.BF16.F32.PACK_AB R191, R36, R49 ;  /* 0x0000003124bf723e */ /* 0x000fe200000010ff */
[--C-:B------:R-:W-:Y:S02]  /*5790*/  IMAD.MOV.U32 R49, RZ, RZ, R119.reuse ;  /* 0x000000ffff317224 */ /* 0x100fe400078e0077 */
[----:B------:R-:W-:-:S03]  /*57a0*/  IMAD.MOV.U32 R36, RZ, RZ, R119 ;  /* 0x000000ffff247224 */ /* 0x000fc600078e0077 */
        /* <DEDUP_REMOVED lines=8> */
[--C-:B------:R-:W-:Y:S02]  /*5830*/  IMAD.MOV.U32 R103, RZ, RZ, R119.reuse ;  /* 0x000000ffff677224 */ /* 0x100fe400078e0077 */
[----:B--2---:R-:W-:-:S03]  /*5840*/  IMAD.MOV.U32 R55, RZ, RZ, R119 ;  /* 0x000000ffff377224 */ /* 0x004fc600078e0077 */
[----:B------:R-:W2:Y:S01]  /*5850*/  MUFU.EX2 R25, R25 ;  /* 0x0000001900197308 */ /* 0x000ea20000000800 */
[C---:B-----5:R-:W-:Y:S01]  /*5860*/  FADD.FTZ R4, R38.reuse, R11 ;  /* 0x0000000b26047221 */ /* 0x060fe20000010000 */
[----:B------:R-:W-:Y:S02]  /*5870*/  F2FP.BF16.F32.PACK_AB R185, R38, R53 ;  /* 0x0000003526b9723e */ /* 0x000fe400000010ff */
[-C--:B------:R-:W-:Y:S02]  /*5880*/  MOV R53, R119.reuse ;  /* 0x0000007700357202 */ /* 0x080fe40000000f00 */
[----:B------:R-:W-:Y:S02]  /*5890*/  MOV R38, R119 ;  /* 0x0000007700267202 */ /* 0x000fe40000000f00 */
[----:B------:R3:W4:Y:S01]  /*58a0*/  MUFU.EX2 R182, R109 ;  /* 0x0000006d00b67308 */ /* 0x0007220000000800 */
[----:B-1----:R-:W-:-:S07]  /*58b0*/  FADD.FTZ R15, R107, R42 ;  /* 0x0000002a6b0f7221 */ /* 0x002fce0000010000 */
[----:B------:R1:W5:Y:S01]  /*58c0*/  MUFU.EX2 R40, R29 ;  /* 0x0000001d00287308 */ /* 0x0003620000000800 */
[----:B--2---:R-:W-:Y:S01]  /*58d0*/  FADD.FTZ R11, R25, R4 ;  /* 0x00000004190b7221 */ /* 0x004fe20000010000 */
[----:B---3--:R-:W-:-:S06]  /*58e0*/  IMAD.MOV.U32 R109, RZ, RZ, R119 ;  /* 0x000000ffff6d7224 */ /* 0x008fcc00078e0077 */
[----:B------:R-:W2:Y:S01]  /*58f0*/  MUFU.EX2 R111, R111 ;  /* 0x0000006f006f7308 */ /* 0x000ea20000000800 */
[C---:B----4-:R-:W-:Y:S01]  /*5900*/  FADD.FTZ R42, R182.reuse, R15 ;  /* 0x0000000fb62a7221 */ /* 0x050fe20000010000 */
[----:B------:R-:W-:Y:S02]  /*5910*/  F2FP.BF16.F32.PACK_AB R182, R182, R107 ;  /* 0x0000006bb6b6723e */ /* 0x000fe400000010ff */
[-C--:B------:R-:W-:Y:S02]  /*5920*/  MOV R107, R119.reuse ;  /* 0x00000077006b7202 */ /* 0x080fe40000000f00 */
[----:B-1----:R-:W-:Y:S02]  /*5930*/  MOV R29, R119 ;  /* 0x00000077001d7202 */ /* 0x002fe40000000f00 */
[----:B------:R-:W1:Y:S01]  /*5940*/  MUFU.EX2 R57, R57 ;  /* 0x0000003900397308 */ /* 0x000e620000000800 */
[C---:B-----5:R-:W-:Y:S01]  /*5950*/  FADD.FTZ R4, R40.reuse, R11 ;  /* 0x0000000b28047221 */ /* 0x060fe20000010000 */
[----:B------:R-:W-:Y:S01]  /*5960*/  F2FP.BF16.F32.PACK_AB R187, R40, R25 ;  /* 0x0000001928bb723e */ /* 0x000fe200000010ff */
[----:B------:R-:W-:-:S02]  /*5970*/  IMAD.MOV.U32 R40, RZ, RZ, R119 ;  /* 0x000000ffff287224 */ /* 0x000fc400078e0077 */
[----:B------:R-:W-:-:S03]  /*5980*/  IMAD.MOV.U32 R25, RZ, RZ, R119 ;  /* 0x000000ffff197224 */ /* 0x000fc600078e0077 */
[----:B------:R3:W4:Y:S01]  /*5990*/  MUFU.EX2 R176, R113 ;  /* 0x0000007100b07308 */ /* 0x0007220000000800 */
[----:B--2---:R-:W-:-:S07]  /*59a0*/  FADD.FTZ R15, R111, R42 ;  /* 0x0000002a6f0f7221 */ /* 0x004fce0000010000 */
[----:B------:R2:W5:Y:S01]  /*59b0*/  MUFU.EX2 R0, R59 ;  /* 0x0000003b00007308 */ /* 0x0005620000000800 */
[----:B-1----:R-:W-:Y:S01]  /*59c0*/  FADD.FTZ R11, R57, R4 ;  /* 0x00000004390b7221 */ /* 0x002fe20000010000 */
[----:B---3--:R-:W-:-:S06]  /*59d0*/  MOV R113, R119 ;  /* 0x0000007700717202 */ /* 0x008fcc0000000f00 */
[----:B------:R-:W1:Y:S01]  /*59e0*/  MUFU.EX2 R115, R115 ;  /* 0x0000007300737308 */ /* 0x000e620000000800 */
[C---:B----4-:R-:W-:Y:S01]  /*59f0*/  FADD.FTZ R42, R176.reuse, R15 ;  /* 0x0000000fb02a7221 */ /* 0x050fe20000010000 */
[----:B------:R-:W-:Y:S01]  /*5a00*/  F2FP.BF16.F32.PACK_AB R176, R176, R111 ;  /* 0x0000006fb0b0723e */ /* 0x000fe200000010ff */
[----:B------:R-:W-:Y:S01]  /*5a10*/  IMAD.MOV.U32 R111, RZ, RZ, R119 ;  /* 0x000000ffff6f7224 */ /* 0x000fe200078e0077 */
[----:B--2---:R-:W-:-:S04]  /*5a20*/  MOV R59, R119 ;  /* 0x00000077003b7202 */ /* 0x004fc80000000f00 */
[----:B------:R-:W2:Y:S01]  /*5a30*/  MUFU.EX2 R61, R61 ;  /* 0x0000003d003d7308 */ /* 0x000ea20000000800 */
[C---:B-----5:R-:W-:Y:S01]  /*5a40*/  FADD.FTZ R4, R0.reuse, R11 ;  /* 0x0000000b00047221 */ /* 0x060fe20000010000 */
[----:B------:R-:W-:Y:S01]  /*5a50*/  F2FP.BF16.F32.PACK_AB R181, R0, R57 ;  /* 0x0000003900b5723e */ /* 0x000fe200000010ff */
[----:B------:R-:W-:Y:S02]  /*5a60*/  IMAD.MOV.U32 R0, RZ, RZ, 0x3f800000 ;  /* 0x3f800000ff007424 */ /* 0x000fe400078e00ff */
[----:B------:R-:W-:-:S03]  /*5a70*/  IMAD.MOV.U32 R57, RZ, RZ, R119 ;  /* 0x000000ffff397224 */ /* 0x000fc600078e0077 */
[----:B------:R-:W3:Y:S01]  /*5a80*/  MUFU.EX2 R20, R20 ;  /* 0x0000001400147308 */ /* 0x000ee20000000800 */
[----:B-1----:R-:W-:Y:S01]  /*5a90*/  FADD.FTZ R15, R115, R42 ;  /* 0x0000002a730f7221 */ /* 0x002fe20000010000 */
[----:B------:R-:W-:-:S06]  /*5aa0*/  IMAD.MOV.U32 R42, RZ, RZ, R119 ;  /* 0x000000ffff2a7224 */ /* 0x000fcc00078e0077 */
[----:B------:R1:W4:Y:S01]  /*5ab0*/  MUFU.EX2 R10, R63 ;  /* 0x0000003f000a7308 */ /* 0x0003220000000800 */
[----:B--2---:R-:W-:-:S07]  /*5ac0*/  FADD.FTZ R11, R61, R4 ;  /* 0x000000043d0b7221 */ /* 0x004fce0000010000 */
[----:B------:R-:W2:Y:S01]  /*5ad0*/  MUFU.EX2 R65, R65 ;  /* 0x0000004100417308 */ /* 0x000ea20000000800 */
[C---:B---3--:R-:W-:Y:S01]  /*5ae0*/  FADD.FTZ R4, R20.reuse, R15 ;  /* 0x0000000f14047221 */ /* 0x048fe20000010000 */
[----:B------:R-:W-:Y:S01]  /*5af0*/  F2FP.BF16.F32.PACK_AB R178, R20, R115 ;  /* 0x0000007314b2723e */ /* 0x000fe200000010ff */
[--C-:B------:R-:W-:Y:S02]  /*5b00*/  IMAD.MOV.U32 R115, RZ, RZ, R119.reuse ;  /* 0x000000ffff737224 */ /* 0x100fe400078e0077 */
[----:B-1----:R-:W-:-:S03]  /*5b10*/  IMAD.MOV.U32 R63, RZ, RZ, R119 ;  /* 0x000000ffff3f7224 */ /* 0x002fc600078e0077 */
[----:B------:R1:W3:Y:S01]  /*5b20*/  MUFU.EX2 R24, R67 ;  /* 0x0000004300187308 */ /* 0x0002e20000000800 */
[C---:B----4-:R-:W-:Y:S01]  /*5b30*/  FADD.FTZ R20, R10.reuse, R11 ;  /* 0x0000000b0a147221 */ /* 0x050fe20000010000 */
[----:B------:R-:W-:Y:S01]  /*5b40*/  F2FP.BF16.F32.PACK_AB R183, R10, R61 ;  /* 0x0000003d0ab7723e */ /* 0x000fe200000010ff */
[----:B------:R-:W-:-:S05]  /*5b50*/  IMAD.MOV.U32 R61, RZ, RZ, R119 ;  /* 0x000000ffff3d7224 */ /* 0x000fca00078e0077 */
[----:B------:R-:W4:Y:S01]  /*5b60*/  MUFU.EX2 R69, R69 ;  /* 0x0000004500457308 */ /* 0x000f220000000800 */
[----:B--2---:R-:W-:Y:S01]  /*5b70*/  FADD.FTZ R3, R65, R20 ;  /* 0x0000001441037221 */ /* 0x004fe20000010000 */
[----:B-1----:R-:W-:-:S06]  /*5b80*/  IMAD.MOV.U32 R67, RZ, RZ, R119 ;  /* 0x000000ffff437224 */ /* 0x002fcc00078e0077 */
[----:B------:R1:W2:Y:S01]  /*5b90*/  MUFU.EX2 R12, R71 ;  /* 0x00000047000c7308 */ /* 0x0002a20000000800 */
[C---:B---3--:R-:W-:Y:S01]  /*5ba0*/  FADD.FTZ R14, R24.reuse, R3 ;  /* 0x00000003180e7221 */ /* 0x048fe20000010000 */
[----:B------:R-:W-:Y:S01]  /*5bb0*/  F2FP.BF16.F32.PACK_AB R177, R24, R65 ;  /* 0x0000004118b1723e */ /* 0x000fe200000010ff */
[----:B------:R-:W-:Y:S01]  /*5bc0*/  IMAD.MOV.U32 R24, RZ, RZ, R119 ;  /* 0x000000ffff187224 */ /* 0x000fe200078e0077 */
[-C--:B------:R-:W-:Y:S01]  /*5bd0*/  MOV R65, R119.reuse ;  /* 0x0000007700417202 */ /* 0x080fe20000000f00 */
[----:B----4-:R-:W-:Y:S01]  /*5be0*/  FADD.FTZ R3, R69, R14 ;  /* 0x0000000e45037221 */ /* 0x010fe20000010000 */
[----:B-1----:R-:W-:Y:S02]  /*5bf0*/  MOV R71, R119 ;  /* 0x0000007700477202 */ /* 0x002fe40000000f00 */
[C---:B--2---:R-:W-:Y:S01]  /*5c00*/  F2FP.BF16.F32.PACK_AB R179, R12.reuse, R69 ;  /* 0x000000450cb3723e */ /* 0x044fe200000010ff */
[----:B------:R-:W-:Y:S01]  /*5c10*/  FADD.FTZ R3, R12, R3 ;  /* 0x000000030c037221 */ /* 0x000fe20000010000 */
[----:B------:R-:W-:Y:S01]  /*5c20*/  IMAD.MOV.U32 R69, RZ, RZ, R119 ;  /* 0x000000ffff457224 */ /* 0x000fe200078e0077 */
[----:B------:R-:W-:Y:S06]  /*5c30*/  @!P2 BRA `(.L_x_15) ;  /* 0x000000440080a947 */ /* 0x000fec0003800000 */
[----:B------:R-:W-:Y:S01]  /*5c40*/  UIADD3 UR4, UR61, -0x2, URZ ;  /* 0xfffffffe3d047890 */ /* 0x000fe2000fffe03f */
[----:B------:R-:W-:Y:S01]  /*5c50*/  R2UR UR61, R16 ;  /* 0x00000000103d72ca */ /* 0x000fe200000e0000 */
[----:B------:R-:W-:Y:S01]  /*5c60*/  IMAD.MOV.U32 R11, RZ, RZ, R8 ;  /* 0x000000ffff0b7224 */ /* 0x000fe200078e0008 */
[----:B------:R-:W-:Y:S02]  /*5c70*/  MOV R10, R9 ;  /* 0x00000009000a7202 */ /* 0x000fe40000000f00 */
[----:B------:R-:W-:Y:S02]  /*5c80*/  CS2R R118, SRZ ;  /* 0x0000000000767805 */ /* 0x000fe4000001ff00 */
[----:B------:R-:W-:Y:S01]  /*5c90*/  MOV R0, 0x3f800000 ;  /* 0x3f80000000007802 */ /* 0x000fe20000000f00 */
[----:B------:R-:W-:Y:S01]  /*5ca0*/  IMAD.U32 R12, RZ, RZ, UR4 ;  /* 0x00000004ff0c7e24 */ /* 0x000fe2000f8e00ff */
[----:B------:R-:W-:Y:S02]  /*5cb0*/  CS2R R114, SRZ ;  /* 0x0000000000727805 */ /* 0x000fe4000001ff00 */
[----:B------:R-:W-:-:S02]  /*5cc0*/  CS2R R110, SRZ ;  /* 0x00000000006e7805 */ /* 0x000fc4000001ff00 */
[----:B------:R-:W-:Y:S02]  /*5cd0*/  CS2R R106, SRZ ;  /* 0x00000000006a7805 */ /* 0x000fe4000001ff00 */
[----:B------:R-:W-:Y:S02]  /*5ce0*/  CS2R R102, SRZ ;  /* 0x0000000000667805 */ /* 0x000fe4000001ff00 */
[----:B------:R-:W-:Y:S02]  /*5cf0*/  CS2R R98, SRZ ;  /* 0x0000000000627805 */ /* 0x000fe4000001ff00 */
[----:B------:R-:W-:Y:S02]  /*5d00*/  CS2R R94, SRZ ;  /* 0x00000000005e7805 */ /* 0x000fe4000001ff00 */
        /* <DEDUP_REMOVED lines=40> */
[----:B------:R-:W-:Y:S01]  /*5f90*/  CS2R R24, SRZ ;  /* 0x0000000000187805 */ /* 0x000fe2000001ff00 */
[----:B------:R-:W-:Y:S01]  /*5fa0*/  UMOV UR39, UR38 ;  /* 0x0000002600277c82 */ /* 0x000fe20008000000 */
[----:B------:R-:W-:-:S05]  /*5fb0*/  ULDC UR37, c[0x0][0x9d8] ;  /* 0x0002760000257ab9 */ /* 0x000fca0000000800 */
.L_x_24:
[----:B------:R-:W-:-:S04]  /*5fc0*/  UIADD3 UR4, UR39, 0x1, URZ ;  /* 0x0000000127047890 */ /* 0x000fc8000fffe03f */
[----:B------:R-:W-:-:S04]  /*5fd0*/  UISETP.NE.AND UP0, UPT, UR4, 0x2, UPT ;  /* 0x000000020400788c */ /* 0x000fc8000bf05270 */
[----:B------:R-:W-:Y:S02]  /*5fe0*/  USEL UR5, URZ, 0x1, UP0 ;  /* 0x000000013f057887 */ /* 0x000fe40008000000 */
[----:B------:R-:W-:Y:S02]  /*5ff0*/  USEL UR38, UR4, URZ, UP0 ;  /* 0x0000003f04267287 */ /* 0x000fe40008000000 */
[----:B------:R-:W-:-:S06]  /*6000*/  ULOP3.LUT UR4, UR61, UR5, URZ, 0x3c, !UPT ;  /* 0x000000053d047292 */ /* 0x000fcc000f8e3c3f */
[----:B------:R-:W-:Y:S01]  /*6010*/  IMAD.U32 R16, RZ, RZ, UR4 ;  /* 0x00000004ff107e24 */ /* 0x000fe2000f8e00ff */
[----:B------:R-:W-:Y:S06]  /*6020*/  @!P0 BRA `(.L_x_16) ;  /* 0x0000000000048947 */ /* 0x000fec0003800000 */
[----:B------:R-:W-:Y:S01]  /*6030*/  BPT.TRAP 0x1 ;  /* 0x000000040000795c */ /* 0x000fe20000300000 */
.L_x_16:
[----:B------:R-:W-:Y:S02]  /*6040*/  R2UR UR5, R2 ;  /* 0x00000000020572ca */ /* 0x000fe400000e0000 */
[----:B------:R-:W-:-:S11]  /*6050*/  R2UR UR4, R16 ;  /* 0x00000000100472ca */ /* 0x000fd600000e0000 */
[----:B------:R-:W-:Y:S02]  /*6060*/  ULEA UR60, UR38, UR5, 0x3 ;  /* 0x00000005263c7291 */ /* 0x000fe4000f8e183f */
[----:B------:R-:W-:-:S05]  /*6070*/  IMAD.U32 R6, RZ, RZ, UR4 ;  /* 0x00000004ff067e24 */ /* 0x000fca000f8e00ff */
[----:B------:R-:W-:-:S04]  /*6080*/  SHF.L.U32 R6, R6, 0x1f, RZ ;  /* 0x0000001f06067819 */ /* 0x000fc800000006ff */
[----:B------:R1:W2:Y:S01]  /*6090*/  SYNCS.PHASECHK.TRANS64.TRYWAIT P2, [UR60+0x36830], R6 ;  /* 0x03683006ff0075a7 */ /* 0x0002a2000804017c */
[----:B------:R-:W-:Y:S05]  /*60a0*/  @!P0 BRA `(.L_x_17) ;  /* 0x0000000000048947 */ /* 0x000fea0003800000 */
[----:B------:R-:W-:Y:S01]  /*60b0*/  BPT.TRAP 0x1 ;  /* 0x000000040000795c */ /* 0x000fe20000300000 */
.L_x_17:
[----:B--2---:R-:W-:Y:S05]  /*60c0*/  @P2 BRA `(.L_x_18) ;  /* 0x0000000000082947 */ /* 0x004fea0003800000 */
[----:B------:R-:W2:Y:S02]  /*60d0*/  SYNCS.PHASECHK.TRANS64.TRYWAIT P2, [UR60+0x36830], R6 ;  /* 0x03683006ff0075a7 */ /* 0x000ea4000804017c */
[----:B--2---:R-:W-:Y:S05]  /*60e0*/  @!P2 BRA `(.L_x_19) ;  /* 0x000000940030a947 */ /* 0x004fea0003800000 */
.L_x_18:
[----:B------:R-:W-:Y:S01]  /*60f0*/  R2UR UR4, R5 ;  /* 0x00000000050472ca */ /* 0x000fe200000e0000 */
[----:B------:R-:W-:Y:S01]  /*6100*/  WARPGROUP.ARRIVE ;  /* 0x00000000000079c5 */ /* 0x000fe20000000000 */
[----:B------:R-:W-:Y:S01]  /*6110*/  UMOV UR59, 0x40000040 ;  /* 0x40000040003b7882 */ /* 0x000fe20000000000 */
        /* <DEDUP_REMOVED lines=10> */
[----:B------:R-:W-:Y:S01]  /*61c0*/  UIMAD UR4, UR38, 0xa80, UR4 ;  /* 0x00000a80260478a4 */ /* 0x000fe2000f8e0204 */
[-C--:B------:R-:W-:Y:S01]  /*61d0*/  FMUL.FTZ R24, R24, R7.reuse ;  /* 0x0000000718187220 */ /* 0x080fe20000410000 */
[----:B------:R-:W-:Y:S01]  /*61e0*/  UMOV UR55, 0x40000040 ;  /* 0x4000004000377882 */ /* 0x000fe20000000000 */
[----:B------:R-:W-:Y:S01]  /*61f0*/  UMOV UR7, 0x40000040 ;  /* 0x4000004000077882 */ /* 0x000fe20000000000 */
[----:B------:R-:W-:Y:S01]  /*6200*/  UIADD3 UR5, UR4, 0x80, URZ ;  /* 0x0000008004057890 */ /* 0x000fe2000fffe03f */
[-C--:B------:R-:W-:Y:S01]  /*6210*/  FMUL.FTZ R25, R25, R7.reuse ;  /* 0x0000000719197220 */ /* 0x080fe20000410000 */
[----:B------:R-:W-:Y:S01]  /*6220*/  UIADD3 UR6, UR4, 0x100, URZ ;  /* 0x0000010004067890 */ /* 0x000fe2000fffe03f */
[-C--:B------:R-:W-:Y:S01]  /*6230*/  FMUL.FTZ R28, R28, R7.reuse ;  /* 0x000000071c1c7220 */ /* 0x080fe20000410000 */
[----:B------:R-:W-:Y:S01]  /*6240*/  UMOV UR58, UR4 ;  /* 0x00000004003a7c82 */ /* 0x000fe20008000000 */
[----:B------:R-:W-:Y:S01]  /*6250*/  UIADD3 UR10, UR4, 0x2, URZ ;  /* 0x00000002040a7890 */ /* 0x000fe2000fffe03f */
[----:B------:R-:W-:Y:S01]  /*6260*/  HGMMA.64x16x16.F32.BF16 R168, gdesc[UR56], RZ, !UPT, gsb0 ;  /* 0x0020000038a879f0 */ /* 0x000fe2000c0018ff */
[----:B------:R-:W-:Y:S01]  /*6270*/  UMOV UR58, UR5 ;  /* 0x00000005003a7c82 */ /* 0x000fe20008000000 */
[----:B------:R-:W-:Y:S01]  /*6280*/  UMOV UR59, 0x40000040 ;  /* 0x40000040003b7882 */ /* 0x000fe20000000000 */
[----:B------:R-:W-:Y:S01]  /*6290*/  UIADD3 UR5, UR4, 0x180, URZ ;  /* 0x0000018004057890 */ /* 0x000fe2000fffe03f */
[-C--:B------:R-:W-:Y:S01]  /*62a0*/  FMUL.FTZ R29, R29, R7.reuse ;  /* 0x000000071d1d7220 */ /* 0x080fe20000410000 */
        /* <DEDUP_REMOVED lines=46> */
[----:B------:R-:W-:Y:S01]  /*6590*/  FMUL.FTZ R104, R104, R7 ;  /* 0x0000000768687220 */ /* 0x000fe20000410000 */
[----:B------:R-:W-:-:S02]  /*65a0*/  WARPGROUP.DEPBAR.LE gsb0, 0x0 ;  /* 0x00008000000079c5 */ /* 0x000fc40000010000 */
[----:B------:R-:W-:Y:S01]  /*65b0*/  WARPGROUP.ARRIVE ;  /* 0x00000000000079c5 */ /* 0x000fe20000000000 */
[-C--:B------:R-:W-:Y:S01]  /*65c0*/  FMUL.FTZ R105, R105, R7.reuse ;  /* 0x0000000769697220 */ /* 0x080fe20000410000 */
[-C--:B------:R-:W-:Y:S01]  /*65d0*/  FMUL.FTZ R108, R108, R7.reuse ;  /* 0x000000076c6c7220 */ /* 0x080fe20000410000 */
[-C--:B------:R-:W-:Y:S01]  /*65e0*/  FMUL.FTZ R109, R109, R7.reuse ;  /* 0x000000076d6d7220 */ /* 0x080fe20000410000 */
[-C--:B------:R-:W-:Y:S01]  /*65f0*/  FMUL.FTZ R112, R112, R7.reuse ;  /* 0x0000000770707220 */ /* 0x080fe20000410000 */
[-C--:B------:R-:W-:Y:S01]  /*6600*/  FMUL.FTZ R113, R113, R7.reuse ;  /* 0x0000000771717220 */ /* 0x080fe20000410000 */
[----:B------:R-:W-:Y:S01]  /*6610*/  HGMMA.64x16x16.F32.BF16 R160, gdesc[UR56], RZ, !UPT, gsb0 ;  /* 0x0020000038a079f0 */ /* 0x000fe2000c0018ff */
[----:B------:R-:W-:Y:S01]  /*6620*/  UMOV UR58, UR6 ;  /* 0x00000006003a7c82 */ /* 0x000fe20008000000 */
[----:B------:R-:W-:Y:S01]  /*6630*/  UMOV UR59, 0x40000040 ;  /* 0x40000040003b7882 */ /* 0x000fe20000000000 */
[----:B------:R-:W-:Y:S01]  /*6640*/  UIADD3 UR6, UR4, 0x200, URZ ;  /* 0x0000020004067890 */ /* 0x000fe2000fffe03f */
[-C--:B------:R-:W-:Y:S01]  /*6650*/  FMUL.FTZ R116, R116, R7.reuse ;  /* 0x0000000774747220 */ /* 0x080fe20000410000 */
[----:B------:R-:W-:Y:S01]  /*6660*/  FMUL.FTZ R117, R117, R7 ;  /* 0x0000000775757220 */ /* 0x000fe20000410000 */
        /* <DEDUP_REMOVED lines=49> */
[----:B------:R-:W-:-:S04]  /*6980*/  FMUL.FTZ R119, R119, R0 ;  /* 0x0000000077777220 */ /* 0x000fc80000410000 */
[----:B------:R-:W-:Y:S01]  /*6990*/  HGMMA.64x16x16.F32.BF16 R152, gdesc[UR56], RZ, !UPT, gsb0 ;  /* 0x00200000389879f0 */ /* 0x000fe2000c0018ff */
[----:B------:R-:W-:Y:S01]  /*69a0*/  UMOV UR58, UR5 ;  /* 0x00000005003a7c82 */ /* 0x000fe20008000000 */
[----:B------:R-:W-:Y:S01]  /*69b0*/  UMOV UR59, 0x40000040 ;  /* 0x40000040003b7882 */ /* 0x000fe20000000000 */
[----:B------:R-:W-:Y:S01]  /*69c0*/  UIADD3 UR5, UR4, 0x280, URZ ;  /* 0x0000028004057890 */ /* 0x000fe2000fffe03f */
[----:B------:R-:W-:Y:S02]  /*69d0*/  WARPGROUP.DEPBAR.LE gsb0, 0x0 ;  /* 0x00008000000079c5 */ /* 0x000fe40000010000 */
[----:B------:R-:W-:-:S06]  /*69e0*/  WARPGROUP.ARRIVE ;  /* 0x00000000000079c5 */ /* 0x000fcc0000000000 */
        /* <DEDUP_REMOVED lines=18> */
[----:B------:R-:W-:Y:S03]  /*6b10*/  HGMMA.64x16x16.F32.BF16 R120, gdesc[UR56], RZ, !UPT, gsb0 ;  /* 0x00200000387879f0 */ /* 0x000fe6000c0018ff */
[----:B------:R-:W-:Y:S02]  /*6b20*/  WARPGROUP.DEPBAR.LE gsb0, 0x0 ;  /* 0x00008000000079c5 */ /* 0x000fe40000010000 */
[----:B------:R-:W-:-:S06]  /*6b30*/  WARPGROUP.ARRIVE ;  /* 0x00000000000079c5 */ /* 0x000fcc0000000000 */
[----:B------:R-:W-:Y:S01]  /*6b40*/  HGMMA.64x16x16.F32.BF16 R168, gdesc[UR8], R168, gsb0 ;  /* 0x0020000008a879f0 */ /* 0x000fe200080018a8 */
[----:B------:R-:W-:Y:S01]  /*6b50*/  UMOV UR10, UR5 ;  /* 0x00000005000a7c82 */ /* 0x000fe20008000000 */
[----:B------:R-:W-:Y:S01]  /*6b60*/  UMOV UR11, 0x40000040 ;  /* 0x40000040000b7882 */ /* 0x000fe20000000000 */
[----:B------:R-:W-:Y:S01]  /*6b70*/  UIADD3 UR5, UR4, 0x182, URZ ;  /* 0x0000018204057890 */ /* 0x000fe2000fffe03f */
        /* <DEDUP_REMOVED lines=397> */
[----:B------:R-:W-:-:S03]  /*8450*/  UIADD3 UR6, UR4, 0x906, URZ ;  /* 0x0000090604067890 */ /* 0x000fc6000fffe03f */
[----:B------:R-:W-:Y:S01]  /*8460*/  UMOV UR4, UR52 ;  /* 0x0000003400047c82 */ /* 0x000fe20008000000 */
[----:B------:R-:W-:Y:S02]  /*8470*/  WARPGROUP.DEPBAR.LE gsb0, 0x0 ;  /* 0x00008000000079c5 */ /* 0x000fe40000010000 */
[----:B------:R-:W-:-:S06]  /*8480*/  WARPGROUP.ARRIVE ;  /* 0x00000000000079c5 */ /* 0x000fcc0000000000 */
[----:B------:R-:W-:Y:S01]  /*8490*/  HGMMA.64x16x16.F32.BF16 R152, gdesc[UR52], R152, gsb0 ;  /* 0x00200000349879f0 */ /* 0x000fe20008001898 */
[----:B------:R-:W-:Y:S01]  /*84a0*/  UMOV UR54, UR5 ;  /* 0x0000000500367c82 */ /* 0x000fe20008000000 */
[----:B------:R-:W-:Y:S01]  /*84b0*/  UMOV UR55, 0x40000040 ;  /* 0x4000004000377882 */ /* 0x000fe20000000000 */
        /* <DEDUP_REMOVED lines=19> */
[----:B------:R-:W-:Y:S03]  /*85f0*/  HGMMA.64x16x16.F32.BF16 R120, gdesc[UR4], R120, gsb0 ;  /* 0x00200000047879f0 */ /* 0x000fe60008001878 */
[----:B------:R-:W-:Y:S02]  /*8600*/  WARPGROUP.DEPBAR.LE gsb0, 0x0 ;  /* 0x00008000000079c5 */ /* 0x000fe40000010000 */
[----:B------:R-:W-:Y:S05]  /*8610*/  @!P0 BRA `(.L_x_20) ;  /* 0x0000000000048947 */ /* 0x000fea0003800000 */
[----:B------:R-:W-:Y:S01]  /*8620*/  BPT.TRAP 0x1 ;  /* 0x000000040000795c */ /* 0x000fe20000300000 */
.L_x_20:
[----:B------:R-:W-:Y:S02]  /*8630*/  R2UR UR4, R2 ;  /* 0x00000000020472ca */ /* 0x000fe400000e0000 */
[----:B------:R-:W-:-:S04]  /*8640*/  MOV R0, UR61 ;  /* 0x0000003d00007c02 */ /* 0x000fc80008000f00 */
[----:B------:R-:W-:-:S07]  /*8650*/  SHF.L.U32 R0, R0, 0x1f, RZ ;  /* 0x0000001f00007819 */ /* 0x000fce00000006ff */
[----:B------:R-:W-:-:S09]  /*8660*/  ULEA UR4, UR39, UR4, 0x3 ;  /* 0x0000000427047291 */ /* 0x000fd2000f8e183f */
[----:B------:R3:W4:Y:S01]  /*8670*/  SYNCS.PHASECHK.TRANS64.TRYWAIT P2, [UR4+0x36850], R0 ;  /* 0x03685000ff0075a7 */ /* 0x0007220008040144 */
[----:B------:R-:W-:Y:S05]  /*8680*/  @!P0 BRA `(.L_x_21) ;  /* 0x0000000000048947 */ /* 0x000fea0003800000 */
[----:B------:R-:W-:Y:S01]  /*8690*/  BPT.TRAP 0x1 ;  /* 0x000000040000795c */ /* 0x000fe20000300000 */
.L_x_21:
[----:B----4-:R-:W-:Y:S05]  /*86a0*/  @P2 BRA `(.L_x_22) ;  /* 0x0000000000082947 */ /* 0x010fea0003800000 */
[----:B------:R-:W4:Y:S02]  /*86b0*/  SYNCS.PHASECHK.TRANS64.TRYWAIT P2, [UR4+0x36850], R0 ;  /* 0x03685000ff0075a7 */ /* 0x000f240008040144 */
[----:B----4-:R-:W-:Y:S05]  /*86c0*/  @!P2 BRA `(.L_x_23) ;  /* 0x0000006c00d0a947 */ /* 0x010fea0003800000 */
.L_x_22:
[----:B------:R-:W-:Y:S01]  /*86d0*/  R2UR UR5, R2 ;  /* 0x00000000020572ca */ /* 0x000fe200000e0000 */
[----:B------:R-:W-:Y:S01]  /*86e0*/  WARPGROUP.ARRIVE ;  /* 0x00000000000079c5 */ /* 0x000fe20000000000 */
[----:B------:R-:W-:Y:S01]  /*86f0*/  UMOV UR7, 0x40000040 ;  /* 0x4000004000077882 */ /* 0x000fe20000000000 */
[----:B---34-:R-:W-:Y:S01]  /*8700*/  FMUL.FTZ R0, R168, UR37 ;  /* 0x00000025a8007c20 */ /* 0x018fe20008410000 */
[----:B--2---:R-:W-:Y:S01]  /*8710*/  FMUL.FTZ R9, R169, UR37 ;  /* 0x00000025a9097c20 */ /* 0x004fe20008410000 */
[----:B------:R-:W-:Y:S01]  /*8720*/  FMUL.FTZ R169, R172, UR37 ;  /* 0x00000025aca97c20 */ /* 0x000fe20008410000 */
[----:B------:R-:W-:Y:S01]  /*8730*/  FMUL.FTZ R15, R171, UR37 ;  /* 0x00000025ab0f7c20 */ /* 0x000fe20008410000 */
[----:B------:R-:W-:Y:S01]  /*8740*/  FMUL.FTZ R171, R173, UR37 ;  /* 0x00000025adab7c20 */ /* 0x000fe20008410000 */
[----:B------:R-:W-:Y:S01]  /*8750*/  FMUL.FTZ R173, R175, UR37 ;  /* 0x00000025afad7c20 */ /* 0x000fe20008410000 */
[----:B------:R-:W1:Y:S01]  /*8760*/  MUFU.TANH R0, R0 ;  /* 0x0000000000007308 */ /* 0x000e620000002400 */
[----:B------:R-:W-:Y:S01]  /*8770*/  FMUL.FTZ R175, R160, UR37 ;  /* 0x00000025a0af7c20 */ /* 0x000fe20008410000 */
[----:B------:R-:W-:Y:S01]  /*8780*/  FMUL.FTZ R211, R153, UR37 ;  /* 0x0000002599d37c20 */ /* 0x000fe20008410000 */
[----:B------:R-:W-:Y:S01]  /*8790*/  FMUL.FTZ R213, R144, UR37 ;  /* 0x0000002590d57c20 */ /* 0x000fe20008410000 */
[----:B------:R-:W-:Y:S01]  /*87a0*/  UIADD3 UR5, UR5, 0x400, URZ ;  /* 0x0000040005057890 */ /* 0x000fe2000fffe03f */
[----:B------:R-:W-:Y:S01]  /*87b0*/  FMUL.FTZ R215, R145, UR37 ;  /* 0x0000002591d77c20 */ /* 0x000fe20008410000 */
[----:B------:R-:W-:Y:S01]  /*87c0*/  FMUL.FTZ R217, R148, UR37 ;  /* 0x0000002594d97c20 */ /* 0x000fe20008410000 */
[----:B------:R-:W-:Y:S01]  /*87d0*/  FMUL.FTZ R219, R149, UR37 ;  /* 0x0000002595db7c20 */ /* 0x000fe20008410000 */
[----:B------:R-:W-:Y:S01]  /*87e0*/  USHF.R.U32.HI UR5, URZ, 0x4, UR5 ;  /* 0x000000043f057899 */ /* 0x000fe20008011605 */
[----:B------:R-:W2:Y:S01]  /*87f0*/  MUFU.TANH R9, R9 ;  /* 0x0000000900097308 */ /* 0x000ea20000002400 */
[----:B------:R-:W-:Y:S01]  /*8800*/  FMUL.FTZ R221, R136, UR37 ;  /* 0x0000002588dd7c20 */ /* 0x000fe20008410000 */
[----:B------:R-:W-:Y:S01]  /*8810*/  FMUL.FTZ R223, R137, UR37 ;  /* 0x0000002589df7c20 */ /* 0x000fe20008410000 */
[----:B------:R-:W-:Y:S01]  /*8820*/  ULOP3.LUT UR5, UR5, 0x3fff, URZ, 0xc0, !UPT ;  /* 0x00003fff05057892 */ /* 0x000fe2000f8ec03f */
[----:B------:R-:W-:Y:S01]  /*8830*/  FMUL.FTZ R225, R140, UR37 ;  /* 0x000000258ce17c20 */ /* 0x000fe20008410000 */
[----:B------:R-:W-:Y:S01]  /*8840*/  FMUL.FTZ R235, R141, UR37 ;  /* 0x000000258deb7c20 */ /* 0x000fe20008410000 */
[----:B------:R-:W-:Y:S01]  /*8850*/  FMUL.FTZ R237, R128, UR37 ;  /* 0x0000002580ed7c20 */ /* 0x000fe20008410000 */
[----:B------:R-:W-:Y:S01]  /*8860*/  ULOP3.LUT UR5, UR5, 0x3800000, URZ, 0xfc, !UPT ;  /* 0x0380000005057892 */ /* 0x000fe2000f8efc3f */
[----:B------:R-:W3:Y:S01]  /*8870*/  MUFU.TANH R169, R169 ;  /* 0x000000a900a97308 */ /* 0x000ee20000002400 */
[----:B-1----:R-:W-:Y:S01]  /*8880*/  FMNMX.FTZ R6, R0, R11, !PT ;  /* 0x0000000b00067209 */ /* 0x002fe20007810000 */
[----:B------:R-:W-:Y:S01]  /*8890*/  FMUL.FTZ R231, R129, UR37 ;  /* 0x0000002581e77c20 */ /* 0x000fe20008410000 */
[----:B------:R-:W-:Y:S01]  /*88a0*/  UIMAD UR5, UR39, 0xa80, UR5 ;  /* 0x00000a80270578a4 */ /* 0x000fe2000f8e0205 */
[----:B------:R-:W-:Y:S01]  /*88b0*/  FMUL.FTZ R227, R132, UR37 ;  /* 0x0000002584e37c20 */ /* 0x000fe20008410000 */
[----:B------:R-:W-:Y:S01]  /*88c0*/  FMUL.FTZ R233, R133, UR37 ;  /* 0x0000002585e97c20 */ /* 0x000fe20008410000 */
[----:B------:R-:W-:Y:S01]  /*88d0*/  FMUL.FTZ R229, R120, UR37 ;  /* 0x0000002578e57c20 */ /* 0x000fe20008410000 */
[----:B------:R-:W-:Y:S01]  /*88e0*/  R2UR UR10, R12 ;  /* 0x000000000c0a72ca */ /* 0x000fe200000e0000 */
[----:B------:R-:W1:Y:S01]  /*88f0*/  MUFU.TANH R171, R171 ;  /* 0x000000ab00ab7308 */ /* 0x000e620000002400 */
[----:B--2---:R-:W-:Y:S01]  /*8900*/  FMNMX.FTZ R6, R9, R6, !PT ;  /* 0x0000000609067209 */ /* 0x004fe20007810000 */
[----:B------:R-:W-:Y:S01]  /*8910*/  UMOV UR6, UR5 ;  /* 0x0000000500067c82 */ /* 0x000fe20008000000 */
[----:B------:R-:W-:Y:S01]  /*8920*/  FMUL.FTZ R12, R121, UR37 ;  /* 0x00000025790c7c20 */ /* 0x000fe20008410000 */
[----:B------:R-:W-:Y:S01]  /*8930*/  HGMMA.64x192x16.F32.BF16 R24, R200, gdesc[UR4].tnspB, R24, gsb0 ;  /* 0x42e00004c8187df0 */ /* 0x000fe20008001818 */
[----:B------:R-:W-:Y:S01]  /*8940*/  UIADD3 UR6, UR5, 0x80, URZ ;  /* 0x0000008005067890 */ /* 0x000fe2000fffe03f */
[----:B------:R-:W-:Y:S01]  /*8950*/  FMUL.FTZ R13, R170, UR37 ;  /* 0x00000025aa0d7c20 */ /* 0x000fe20008410000 */
[----:B------:R-:W-:Y:S01]  /*8960*/  UMOV UR7, 0x40000040 ;  /* 0x4000004000077882 */ /* 0x000fe20000000000 */
[----:B------:R-:W2:Y:S01]  /*8970*/  MUFU.TANH R175, R175 ;  /* 0x000000af00af7308 */ /* 0x000ea20000002400 */
[----:B---3--:R-:W-:Y:S01]  /*8980*/  FMNMX.FTZ R6, R169, R6, !PT ;  /* 0x00000006a9067209 */ /* 0x008fe20007810000 */
[----:B------:R-:W-:Y:S01]  /*8990*/  FMUL.FTZ R21, R174, UR37 ;  /* 0x00000025ae157c20 */ /* 0x000fe20008410000 */
[----:B------:R-:W-:Y:S01]  /*89a0*/  FMUL.FTZ R163, R163, UR37 ;  /* 0x00000025a3a37c20 */ /* 0x000fe20008410000 */
[----:B------:R-:W-:Y:S01]  /*89b0*/  FMUL.FTZ R167, R167, UR37 ;  /* 0x00000025a7a77c20 */ /* 0x000fe20008410000 */
[----:B------:R-:W-:Y:S01]  /*89c0*/  FMUL.FTZ R153, R154, UR37 ;  /* 0x000000259a997c20 */ /* 0x000fe20008410000 */
[----:B------:R-:W-:Y:S01]  /*89d0*/  FMUL.FTZ R155, R155, UR37 ;  /* 0x000000259b9b7c20 */ /* 0x000fe20008410000 */
[----:B------:R-:W-:Y:S01]  /*89e0*/  FMUL.FTZ R159, R159, UR37 ;  /* 0x000000259f9f7c20 */ /* 0x000fe20008410000 */
[----:B------:R-:W-:Y:S01]  /*89f0*/  MUFU.TANH R211, R211 ;  /* 0x000000d300d37308 */ /* 0x000fe20000002400 */
[----:B-1----:R-:W-:Y:S01]  /*8a00*/  FMNMX.FTZ R6, R171, R6, !PT ;  /* 0x00000006ab067209 */ /* 0x002fe20007810000 */
[----:B------:R-:W-:Y:S01]  /*8a10*/  FMUL.FTZ R145, R146, UR37 ;  /* 0x0000002592917c20 */ /* 0x000fe20008410000 */
[----:B------:R-:W-:Y:S01]  /*8a20*/  FMUL.FTZ R147, R147, UR37 ;  /* 0x0000002593937c20 */ /* 0x000fe20008410000 */
[----:B------:R-:W-:Y:S01]  /*8a30*/  FMUL.FTZ R149, R150, UR37 ;  /* 0x0000002596957c20 */ /* 0x000fe20008410000 */
[----:B------:R-:W-:Y:S01]  /*8a40*/  FMUL.FTZ R121, R151, UR37 ;  /* 0x0000002597797c20 */ /* 0x000fe20008410000 */
[----:B------:R-:W-:Y:S01]  /*8a50*/  FMUL.FTZ R129, R139, UR37 ;  /* 0x000000258b817c20 */ /* 0x000fe20008410000 */
[----:B------:R-:W-:Y:S01]  /*8a60*/  FMUL.FTZ R133, R142, UR37 ;  /* 0x000000258e857c20 */ /* 0x000fe20008410000 */
[----:B------:R-:W-:Y:S01]  /*8a70*/  MUFU.TANH R213, R213 ;  /* 0x000000d500d57308 */ /* 0x000fe20000002400 */
[----:B--2---:R-:W-:Y:S01]  /*8a80*/  FMNMX.FTZ R6, R175, R6, !PT ;  /* 0x00000006af067209 */ /* 0x004fe20007810000 */
[----:B------:R-:W-:Y:S01]  /*8a90*/  FMUL.FTZ R137, R143, UR37 ;  /* 0x000000258f897c20 */ /* 0x000fe20008410000 */
[----:B------:R-:W-:Y:S01]  /*8aa0*/  FMUL.FTZ R139, R130, UR37 ;  /* 0x00000025828b7c20 */ /* 0x000fe20008410000 */
[----:B------:R-:W-:Y:S01]  /*8ab0*/  FMUL.FTZ R131, R131, UR37 ;  /* 0x0000002583837c20 */ /* 0x000fe20008410000 */
[----:B------:R-:W-:Y:S01]  /*8ac0*/  FMUL.FTZ R141, R134, UR37 ;  /* 0x00000025868d7c20 */ /* 0x000fe20008410000 */
[----:B------:R-:W-:Y:S01]  /*8ad0*/  FMUL.FTZ R135, R135, UR37 ;  /* 0x0000002587877c20 */ /* 0x000fe20008410000 */
[----:B------:R-:W-:Y:S01]  /*8ae0*/  FMUL.FTZ R143, R122, UR37 ;  /* 0x000000257a8f7c20 */ /* 0x000fe20008410000 */
[----:B------:R-:W-:Y:S01]  /*8af0*/  MUFU.TANH R215, R215 ;  /* 0x000000d700d77308 */ /* 0x000fe20000002400 */
[----:B------:R-:W-:Y:S01]  /*8b00*/  FMUL.FTZ R123, R123, UR37 ;  /* 0x000000257b7b7c20 */ /* 0x000fe20008410000 */
[----:B------:R-:W-:Y:S01]  /*8b10*/  FMUL.FTZ R151, R126, UR37 ;  /* 0x000000257e977c20 */ /* 0x000fe20008410000 */
[----:B------:R-:W-:Y:S01]  /*8b20*/  FMUL.FTZ R127, R127, UR37 ;  /* 0x000000257f7f7c20 */ /* 0x000fe20008410000 */
[----:B------:R-:W-:Y:S01]  /*8b30*/  ISETP.LT.AND P2, PT, RZ, UR10, PT ;  /* 0x0000000aff007c0c */ /* 0x000fe2000bf41270 */
[----:B------:R-:W-:Y:S01]  /*8b40*/  UMOV UR39, UR38 ;  /* 0x0000002600277c82 */ /* 0x000fe20008000000 */
[----:B------:R-:W-:-:S02]  /*8b50*/  R2UR UR61, R16 ;  /* 0x00000000103d72ca */ /* 0x000fc400000e0000 */
[----:B------:R-:W-:Y:S08]  /*8b60*/  MUFU.TANH R217, R217 ;  /* 0x000000d900d97308 */ /* 0x000ff00000002400 */
        /* <DEDUP_REMOVED lines=20> */
[----:B------:R-:W-:Y:S01]  /*8cb0*/  MUFU.TANH R145, R145 ;  /* 0x0000009100917308 */ /* 0x000fe20000002400 */
[----:B------:R-:W-:-:S02]  /*8cc0*/  WARPGROUP.DEPBAR.LE gsb0, 0x0 ;  /* 0x00008000000079c5 */ /* 0x000fc40000010000 */
[----:B------:R-:W-:Y:S01]  /*8cd0*/  WARPGROUP.ARRIVE ;  /* 0x00000000000079c5 */ /* 0x000fe20000000000 */
[----:B------:R-:W-:Y:S01]  /*8ce0*/  FMUL.FTZ R201, R165, UR37 ;  /* 0x00000025a5c97c20 */ /* 0x000fe20008410000 */
[----:B------:R-:W-:Y:S01]  /*8cf0*/  FMUL.FTZ R203, R152, UR37 ;  /* 0x0000002598cb7c20 */ /* 0x000fe20008410000 */
[----:B------:R-:W-:Y:S02]  /*8d00*/  FMUL.FTZ R165, R166, UR37 ;  /* 0x00000025a6a57c20 */ /* 0x000fe40008410000 */
[----:B------:R-:W-:Y:S01]  /*8d10*/  MUFU.TANH R147, R147 ;  /* 0x0000009300937308 */ /* 0x000fe20000002400 */
[----:B------:R-:W-:Y:S01]  /*8d20*/  HGMMA.64x192x16.F32.BF16 R24, R196, gdesc[UR4].tnspB, R24, gsb0 ;  /* 0x42e00004c4187df0 */ /* 0x000fe20008001818 */
[----:B------:R-:W-:Y:S01]  /*8d30*/  UIADD3 UR6, UR5, 0x100, URZ ;  /* 0x0000010005067890 */ /* 0x000fe2000fffe03f */
[----:B------:R-:W-:-:S05]  /*8d40*/  UMOV UR7, 0x40000040 ;  /* 0x4000004000077882 */ /* 0x000fca0000000000 */
        /* <DEDUP_REMOVED lines=20> */
[----:B------:R-:W-:-:S03]  /*8e90*/  FMUL.FTZ R161, R162, UR37 ;  /* 0x00000025a2a17c20 */ /* 0x000fc60008410000 */
[----:B------:R-:W-:Y:S01]  /*8ea0*/  HGMMA.64x192x16.F32.BF16 R24, R192, gdesc[UR4].tnspB, R24, gsb0 ;  /* 0x42e00004c0187df0 */ /* 0x000fe20008001818 */
[----:B------:R-:W-:Y:S01]  /*8eb0*/  UIADD3 UR6, UR5, 0x180, URZ ;  /* 0x0000018005067890 */ /* 0x000fe2000fffe03f */
[----:B------:R-:W1:Y:S01]  /*8ec0*/  MUFU.TANH R197, R197 ;  /* 0x000000c500c57308 */ /* 0x000e620000002400 */
[----:B------:R-:W-:-:S07]  /*8ed0*/  UMOV UR7, 0x40000040 ;  /* 0x4000004000077882 */ /* 0x000fce0000000000 */
[----:B------:R-:W2:Y:S08]  /*8ee0*/  MUFU.TANH R199, R199 ;  /* 0x000000c700c77308 */ /* 0x000eb00000002400 */
[----:B------:R-:W-:Y:S01]  /*8ef0*/  MUFU.TANH R161, R161 ;  /* 0x000000a100a17308 */ /* 0x000fe20000002400 */
[----:B-1----:R-:W-:-:S04]  /*8f00*/  FMNMX.FTZ R6, R197, R6, !PT ;  /* 0x00000006c5067209 */ /* 0x002fc80007810000 */
[----:B--2---:R-:W-:-:S04]  /*8f10*/  FMNMX.FTZ R6, R199, R6, !PT ;  /* 0x00000006c7067209 */ /* 0x004fc80007810000 */
[----:B------:R-:W-:-:S04]  /*8f20*/  FMNMX.FTZ R6, R201, R6, !PT ;  /* 0x00000006c9067209 */ /* 0x000fc80007810000 */
[----:B------:R-:W-:-:S04]  /*8f30*/  FMNMX.FTZ R6, R203, R6, !PT ;  /* 0x00000006cb067209 */ /* 0x000fc80007810000 */
[----:B------:R-:W-:Y:S01]  /*8f40*/  FMNMX.FTZ R6, R211, R6, !PT ;  /* 0x00000006d3067209 */ /* 0x000fe20007810000 */
[----:B------:R-:W-:Y:S02]  /*8f50*/  WARPGROUP.DEPBAR.LE gsb0, 0x0 ;  /* 0x00008000000079c5 */ /* 0x000fe40000010000 */
        /* <DEDUP_REMOVED lines=32> */
[----:B------:R-:W1:Y:S01]  /*9160*/  MUFU.TANH R191, R191 ;  /* 0x000000bf00bf7308 */ /* 0x000e620000002400 */
[----:B------:R-:W-:Y:S01]  /*9170*/  UIADD3 UR6, UR5, 0x280, URZ ;  /* 0x0000028005067890 */ /* 0x000fe2000fffe03f */
[----:B------:R-:W-:-:S06]  /*9180*/  UMOV UR7, 0x40000040 ;  /* 0x4000004000077882 */ /* 0x000fcc0000000000 */
[----:B------:R-:W2:Y:S08]  /*9190*/  MUFU.TANH R189, R189 ;  /* 0x000000bd00bd7308 */ /* 0x000eb00000002400 */
[----:B------:R-:W-:Y:S01]  /*91a0*/  MUFU.TANH R125, R125 ;  /* 0x0000007d007d7308 */ /* 0x000fe20000002400 */
[----:B-1----:R-:W-:-:S04]  /*91b0*/  FMNMX.FTZ R6, R191, R6, !PT ;  /* 0x00000006bf067209 */ /* 0x002fc80007810000 */
[----:B--2---:R-:W-:-:S05]  /*91c0*/  FMNMX.FTZ R6, R189, R6, !PT ;  /* 0x00000006bd067209 */ /* 0x004fca0007810000 */
[----:B------:R-:W1:Y:S02]  /*91d0*/  SHFL.BFLY PT, R7, R6, 0x2, 0x1f ;  /* 0x0c401f0006077f89 */ /* 0x000e6400000e0000 */
[----:B-1----:R-:W-:Y:S02]  /*91e0*/  FMNMX.FTZ R7, R6, R7, !PT ;  /* 0x0000000706077209 */ /* 0x002fe40007810000 */
[----:B------:R-:W1:Y:S03]  /*91f0*/  LDC R6, c[0x0][0x988] ;  /* 0x00026200ff067b82 */ /* 0x000e660000000800 */
[----:B------:R-:W2:Y:S02]  /*9200*/  SHFL.BFLY PT, R8, R7, 0x1, 0x1f ;  /* 0x0c201f0007087f89 */ /* 0x000ea400000e0000 */
[----:B--2---:R-:W-:-:S05]  /*9210*/  FMNMX.FTZ R8, R7, R8, !PT ;  /* 0x0000000807087209 */ /* 0x004fca0007810000 */
[C---:B-1----:R-:W-:Y:S01]  /*9220*/  FMUL.FTZ R14, R8.reuse, R6 ;  /* 0x00000006080e7220 */ /* 0x042fe20000410000 */
[----:B------:R-:W-:-:S03]  /*9230*/  FADD.FTZ R7, -R8, R11 ;  /* 0x0000000b08077221 */ /* 0x000fc60000010100 */
[--C-:B------:R-:W-:Y:S01]  /*9240*/  FFMA.FTZ R200, R0, R6, -R14.reuse ;  /* 0x0000000600c87223 */ /* 0x100fe2000001080e */
[----:B------:R-:W-:Y:S01]  /*9250*/  FMNMX.FTZ R0, R13, R10, !PT ;  /* 0x0000000a0d007209 */ /* 0x000fe20007810000 */
[-CC-:B------:R-:W-:Y:S01]  /*9260*/  FFMA.FTZ R11, R9, R6.reuse, -R14.reuse ;  /* 0x00000006090b7223 */ /* 0x180fe2000001080e */
[-CC-:B------:R-:W-:Y:S01]  /*9270*/  FFMA.FTZ R196, R175, R6.reuse, -R14.reuse ;  /* 0x00000006afc47223 */ /* 0x180fe2000001080e */
[----:B------:R-:W-:Y:S01]  /*9280*/  FMUL.FTZ R7, R7, R6 ;  /* 0x0000000607077220 */ /* 0x000fe20000410000 */
[----:B------:R-:W-:Y:S01]  /*9290*/  FMNMX.FTZ R0, R15, R0, !PT ;  /* 0x000000000f007209 */ /* 0x000fe20007810000 */
[-CC-:B------:R-:W-:Y:S01]  /*92a0*/  FFMA.FTZ R175, R201, R6.reuse, -R14.reuse ;  /* 0x00000006c9af7223 */ /* 0x180fe2000001080e */
[-CC-:B------:R-:W-:Y:S01]  /*92b0*/  FFMA.FTZ R188, R213, R6.reuse, -R14.reuse ;  /* 0x00000006d5bc7223 */ /* 0x180fe2000001080e */
[--C-:B------:R-:W-:Y:S01]  /*92c0*/  FFMA.FTZ R202, R169, R6, -R14.reuse ;  /* 0x00000006a9ca7223 */ /* 0x100fe2000001080e */
        /* <DEDUP_REMOVED lines=14> */
[----:B------:R-:W-:Y:S01]  /*93b0*/  FFMA.FTZ R12, R191, R6, -R14 ;  /* 0x00000006bf0c7223 */ /* 0x000fe2000001080e */
[----:B------:R-:W-:Y:S01]  /*93c0*/  MUFU.EX2 R7, R7 ;  /* 0x0000000700077308 */ /* 0x000fe20000000800 */
[----:B------:R-:W-:-:S04]  /*93d0*/  FMNMX.FTZ R0, R165, R0, !PT ;  /* 0x00000000a5007209 */ /* 0x000fc80007810000 */
[----:B------:R-:W-:-:S03]  /*93e0*/  FMNMX.FTZ R0, R167, R0, !PT ;  /* 0x00000000a7007209 */ /* 0x000fc60007810000 */
[----:B------:R-:W1:Y:S01]  /*93f0*/  MUFU.EX2 R200, R200 ;  /* 0x000000c800c87308 */ /* 0x000e620000000800 */
[----:B------:R-:W-:-:S04]  /*9400*/  FMNMX.FTZ R0, R153, R0, !PT ;  /* 0x0000000099007209 */ /* 0x000fc80007810000 */
[----:B------:R-:W-:-:S03]  /*9410*/  FMNMX.FTZ R0, R155, R0, !PT ;  /* 0x000000009b007209 */ /* 0x000fc60007810000 */
[----:B------:R-:W2:Y:S01]  /*9420*/  MUFU.EX2 R11, R11 ;  /* 0x0000000b000b7308 */ /* 0x000ea20000000800 */
[----:B------:R-:W-:-:S04]  /*9430*/  FMNMX.FTZ R0, R157, R0, !PT ;  /* 0x000000009d007209 */ /* 0x000fc80007810000 */
[----:B------:R-:W-:-:S03]  /*9440*/  FMNMX.FTZ R0, R159, R0, !PT ;  /* 0x000000009f007209 */ /* 0x000fc60007810000 */
[----:B------:R-:W3:Y:S01]  /*9450*/  MUFU.EX2 R202, R202 ;  /* 0x000000ca00ca7308 */ /* 0x000ee20000000800 */
[----:B------:R-:W-:Y:S01]  /*9460*/  FMNMX.FTZ R0, R145, R0, !PT ;  /* 0x0000000091007209 */ /* 0x000fe20007810000 */
[----:B-1----:R-:W-:-:S03]  /*9470*/  FFMA.FTZ R4, R7, R4, R200 ;  /* 0x0000000407047223 */ /* 0x002fc600000100c8 */
[----:B------:R-:W-:-:S03]  /*9480*/  FMNMX.FTZ R0, R147, R0, !PT ;  /* 0x0000000093007209 */ /* 0x000fc60007810000 */
[----:B------:R-:W1:Y:S01]  /*9490*/  MUFU.EX2 R169, R169 ;  /* 0x000000a900a97308 */ /* 0x000e620000000800 */
[----:B------:R-:W-:Y:S02]  /*94a0*/  FMNMX.FTZ R0, R149, R0, !PT ;  /* 0x0000000095007209 */ /* 0x000fe40007810000 */
[----:B--2---:R-:W-:Y:S02]  /*94b0*/  F2FP.BF16.F32.PACK_AB R200, R11, R200 ;  /* 0x000000c80bc8723e */ /* 0x004fe400000010ff */
[----:B------:R-:W-:-:S03]  /*94c0*/  FMNMX.FTZ R0, R121, R0, !PT ;  /* 0x0000000079007209 */ /* 0x000fc60007810000 */
[----:B------:R-:W-:Y:S01]  /*94d0*/  MUFU.EX2 R196, R196 ;  /* 0x000000c400c47308 */ /* 0x000fe20000000800 */
[----:B------:R-:W-:-:S04]  /*94e0*/  FMNMX.FTZ R0, R125, R0, !PT ;  /* 0x000000007d007209 */ /* 0x000fc80007810000 */
        /* <DEDUP_REMOVED lines=17> */
[----:B------:R-:W-:Y:S02]  /*9600*/  WARPGROUP.DEPBAR.LE gsb0, 0x0 ;  /* 0x00008000000079c5 */ /* 0x000fe40000010000 */
[----:B------:R-:W-:Y:S01]  /*9610*/  WARPGROUP.ARRIVE ;  /* 0x00000000000079c5 */ /* 0x000fe20000000000 */
[----:B------:R-:W2:Y:S01]  /*9620*/  SHFL.BFLY PT, R9, R0, 0x2, 0x1f ;  /* 0x0c401f0000097f89 */ /* 0x000ea200000e0000 */
[-CC-:B------:R-:W-:Y:S01]  /*9630*/  FFMA.FTZ R184, R221, R6.reuse, -R14.reuse ;  /* 0x00000006ddb87223 */ /* 0x180fe2000001080e */
[-CC-:B------:R-:W-:Y:S01]  /*9640*/  FFMA.FTZ R221, R189, R6.reuse, -R14.reuse ;  /* 0x00000006bddd7223 */ /* 0x180fe2000001080e */
[-CC-:B------:R-:W-:Y:S01]  /*9650*/  FFMA.FTZ R185, R211, R6.reuse, -R14.reuse ;  /* 0x00000006d3b97223 */ /* 0x180fe2000001080e */
[-CC-:B------:R-:W-:Y:S01]  /*9660*/  FFMA.FTZ R211, R215, R6.reuse, -R14.reuse ;  /* 0x00000006d7d37223 */ /* 0x180fe2000001080e */
[----:B------:R-:W-:Y:S01]  /*9670*/  HGMMA.64x192x16.F32.BF16 R24, R180, gdesc[UR4].tnspB, R24, gsb0 ;  /* 0x42e00004b4187df0 */ /* 0x000fe20008001818 */
[----:B------:R-:W-:Y:S01]  /*9680*/  UIADD3 UR6, UR5, 0x300, URZ ;  /* 0x0000030005067890 */ /* 0x000fe2000fffe03f */
[-CC-:B------:R-:W-:Y:S01]  /*9690*/  FFMA.FTZ R187, R193, R6.reuse, -R14.reuse ;  /* 0x00000006c1bb7223 */ /* 0x180fe2000001080e */
[----:B------:R-:W-:Y:S01]  /*96a0*/  UMOV UR7, 0x40000040 ;  /* 0x4000004000077882 */ /* 0x000fe20000000000 */
[-CC-:B------:R-:W-:Y:S01]  /*96b0*/  FFMA.FTZ R215, R223, R6.reuse, -R14.reuse ;  /* 0x00000006dfd77223 */ /* 0x180fe2000001080e */
[----:B------:R-:W-:Y:S01]  /*96c0*/  FFMA.FTZ R186, R225, R6, -R14 ;  /* 0x00000006e1ba7223 */ /* 0x000fe2000001080e */
[----:B------:R-:W-:Y:S08]  /*96d0*/  MUFU.EX2 R185, R185 ;  /* 0x000000b900b97308 */ /* 0x000ff00000000800 */
[----:B------:R-:W-:Y:S01]  /*96e0*/  MUFU.EX2 R187, R187 ;  /* 0x000000bb00bb7308 */ /* 0x000fe20000000800 */
[----:B--2---:R-:W-:-:S07]  /*96f0*/  FMNMX.FTZ R120, R0, R9, !PT ;  /* 0x0000000900787209 */ /* 0x004fce0007810000 */
[----:B------:R-:W-:Y:S01]  /*9700*/  MUFU.EX2 R211, R211 ;  /* 0x000000d300d37308 */ /* 0x000fe20000000800 */
[----:B------:R-:W2:Y:S07]  /*9710*/  SHFL.BFLY PT, R9, R120, 0x1, 0x1f ;  /* 0x0c201f0078097f89 */ /* 0x000eae00000e0000 */
[----:B------:R-:W-:Y:S08]  /*9720*/  MUFU.EX2 R190, R190 ;  /* 0x000000be00be7308 */ /* 0x000ff00000000800 */
[----:B------:R-:W-:Y:S08]  /*9730*/  MUFU.EX2 R213, R213 ;  /* 0x000000d500d57308 */ /* 0x000ff00000000800 */
[----:B------:R-:W-:Y:S01]  /*9740*/  MUFU.EX2 R184, R184 ;  /* 0x000000b800b87308 */ /* 0x000fe20000000800 */
[----:B--2---:R-:W-:-:S05]  /*9750*/  FMNMX.FTZ R9, R120, R9, !PT ;  /* 0x0000000978097209 */ /* 0x004fca0007810000 */
[C---:B------:R-:W-:Y:S01]  /*9760*/  FADD.FTZ R189, -R9.reuse, R10 ;  /* 0x0000000a09bd7221 */ /* 0x040fe20000010100 */
[-C--:B------:R-:W-:Y:S01]  /*9770*/  FMUL.FTZ R10, R9, R6.reuse ;  /* 0x00000006090a7220 */ /* 0x080fe20000410000 */
[----:B------:R-:W-:Y:S02]  /*9780*/  MUFU.EX2 R215, R215 ;  /* 0x000000d700d77308 */ /* 0x000fe40000000800 */
[-C--:B------:R-:W-:Y:S01]  /*9790*/  FMUL.FTZ R189, R189, R6.reuse ;  /* 0x00000006bdbd7220 */ /* 0x080fe20000410000 */
[-CC-:B------:R-:W-:Y:S01]  /*97a0*/  FFMA.FTZ R201, R13, R6.reuse, -R10.reuse ;  /* 0x000000060dc97223 */ /* 0x180fe2000001080a */
[-CC-:B------:R-:W-:Y:S01]  /*97b0*/  FFMA.FTZ R203, R21, R6.reuse, -R10.reuse ;  /* 0x0000000615cb7223 */ /* 0x180fe2000001080a */
[----:B------:R-:W-:Y:S02]  /*97c0*/  IMAD.U32 R13, RZ, RZ, UR60 ;  /* 0x0000003cff0d7e24 */ /* 0x000fe4000f8e00ff */
[-CC-:B------:R-:W-:Y:S01]  /*97d0*/  FFMA.FTZ R120, R173, R6.reuse, -R10.reuse ;  /* 0x00000006ad787223 */ /* 0x180fe2000001080a */
[----:B------:R-:W-:Y:S01]  /*97e0*/  FFMA.FTZ R197, R161, R6, -R10 ;  /* 0x00000006a1c57223 */ /* 0x000fe2000001080a */
[----:B------:R2:W-:Y:S01]  /*97f0*/  MUFU.EX2 R0, R189 ;  /* 0x000000bd00007308 */ /* 0x0005e20000000800 */
[----:B------:R-:W-:-:S02]  /*9800*/  @!P1 VIADD R13, R13, 0x36840 ;  /* 0x000368400d0d9836 */ /* 0x000fc40000000000 */
[-CC-:B------:R-:W-:Y:S01]  /*9810*/  FFMA.FTZ R122, R163, R6.reuse, -R10.reuse ;  /* 0x00000006a37a7223 */ /* 0x180fe2000001080a */
[-CC-:B------:R-:W-:Y:S01]  /*9820*/  FFMA.FTZ R199, R165, R6.reuse, -R10.reuse ;  /* 0x00000006a5c77223 */ /* 0x180fe2000001080a */
[-CC-:B------:R-:W-:Y:S01]  /*9830*/  FFMA.FTZ R124, R167, R6.reuse, -R10.reuse ;  /* 0x00000006a77c7223 */ /* 0x180fe2000001080a */
[-CC-:B------:R-:W-:Y:S01]  /*9840*/  FFMA.FTZ R193, R153, R6.reuse, -R10.reuse ;  /* 0x0000000699c17223 */ /* 0x180fe2000001080a */
[----:B------:R-:W-:Y:S01]  /*9850*/  @!P1 PRMT R13, RZ, 0x654, R13 ;  /* 0x00000654ff0d9816 */ /* 0x000fe2000000000d */
[-CC-:B------:R-:W-:Y:S01]  /*9860*/  FFMA.FTZ R126, R155, R6.reuse, -R10.reuse ;  /* 0x000000069b7e7223 */ /* 0x180fe2000001080a */
[----:B------:R-:W-:Y:S01]  /*9870*/  MUFU.EX2 R201, R201 ;  /* 0x000000c900c97308 */ /* 0x000fe20000000800 */
[-CC-:B------:R-:W-:Y:S01]  /*9880*/  FFMA.FTZ R195, R157, R6.reuse, -R10.reuse ;  /* 0x000000069dc37223 */ /* 0x180fe2000001080a */
[-CC-:B------:R-:W-:Y:S01]  /*9890*/  FFMA.FTZ R128, R159, R6.reuse, -R10.reuse ;  /* 0x000000069f807223 */ /* 0x180fe2000001080a */
[-CC-:B--2---:R-:W-:Y:S01]  /*98a0*/  FFMA.FTZ R189, R145, R6.reuse, -R10.reuse ;  /* 0x0000000691bd7223 */ /* 0x184fe2000001080a */
[-CC-:B------:R-:W-:Y:S01]  /*98b0*/  FFMA.FTZ R130, R147, R6.reuse, -R10.reuse ;  /* 0x0000000693827223 */ /* 0x180fe2000001080a */
[-CC-:B------:R-:W-:Y:S01]  /*98c0*/  FFMA.FTZ R191, R149, R6.reuse, -R10.reuse ;  /* 0x0000000695bf7223 */ /* 0x180fe2000001080a */
[-CC-:B------:R-:W-:Y:S01]  /*98d0*/  FFMA.FTZ R132, R121, R6.reuse, -R10.reuse ;  /* 0x0000000679847223 */ /* 0x180fe2000001080a */
[-CC-:B------:R-:W-:Y:S01]  /*98e0*/  FFMA.FTZ R125, R125, R6.reuse, -R10.reuse ;  /* 0x000000067d7d7223 */ /* 0x180fe2000001080a */
[----:B------:R-:W-:Y:S01]  /*98f0*/  MUFU.EX2 R203, R203 ;  /* 0x000000cb00cb7308 */ /* 0x000fe20000000800 */
        /* <DEDUP_REMOVED lines=8> */
[----:B------:R-:W-:-:S07]  /*9980*/  FFMA.FTZ R151, R151, R6, -R10 ;  /* 0x0000000697977223 */ /* 0x000fce000001080a */
[----:B------:R-:W-:Y:S08]  /*9990*/  MUFU.EX2 R197, R197 ;  /* 0x000000c500c57308 */ /* 0x000ff00000000800 */
        /* <DEDUP_REMOVED lines=12> */
[----:B------:R-:W-:Y:S01]  /*9a60*/  MUFU.EX2 R137, R137 ;  /* 0x0000008900897308 */ /* 0x000fe20000000800 */
[----:B------:R-:W-:-:S02]  /*9a70*/  WARPGROUP.DEPBAR.LE gsb0, 0x0 ;  /* 0x00008000000079c5 */ /* 0x000fc40000010000 */
[----:B------:R-:W-:Y:S01]  /*9a80*/  WARPGROUP.ARRIVE ;  /* 0x00000000000079c5 */ /* 0x000fe20000000000 */
[-CC-:B------:R-:W-:Y:S01]  /*9a90*/  FFMA.FTZ R180, R237, R6.reuse, -R14.reuse ;  /* 0x00000006edb47223 */ /* 0x180fe2000001080e */
[-CC-:B------:R-:W-:Y:S01]  /*9aa0*/  FFMA.FTZ R181, R231, R6.reuse, -R14.reuse ;  /* 0x00000006e7b57223 */ /* 0x180fe2000001080e */
[-CC-:B------:R-:W-:Y:S01]  /*9ab0*/  FFMA.FTZ R182, R227, R6.reuse, -R14.reuse ;  /* 0x00000006e3b67223 */ /* 0x180fe2000001080e */
[-C--:B------:R-:W-:Y:S01]  /*9ac0*/  FFMA.FTZ R183, R233, R6.reuse, -R14 ;  /* 0x00000006e9b77223 */ /* 0x080fe2000001080e */
[----:B------:R-:W-:Y:S01]  /*9ad0*/  FFMA.FTZ R14, R15, R6, -R10 ;  /* 0x000000060f0e7223 */ /* 0x000fe2000001080a */
[----:B------:R-:W-:Y:S01]  /*9ae0*/  HGMMA.64x192x16.F32.BF16 R24, R176, gdesc[UR4].tnspB, R24, gsb0 ;  /* 0x42e00004b0187df0 */ /* 0x000fe20008001818 */
[----:B------:R-:W-:Y:S01]  /*9af0*/  MOV R15, UR4 ;  /* 0x00000004000f7c02 */ /* 0x000fe20008000f00 */
[----:B------:R-:W-:Y:S01]  /*9b00*/  MUFU.EX2 R217, R217 ;  /* 0x000000d900d97308 */ /* 0x000fe20000000800 */
[----:B------:R-:W-:-:S03]  /*9b10*/  UIADD3 UR4, UR10, -0x1, URZ ;  /* 0xffffffff0a047890 */ /* 0x000fc6000fffe03f */
[----:B------:R-:W-:-:S04]  /*9b20*/  @!P1 VIADD R15, R15, 0x36860 ;  /* 0x000368600f0f9836 */ /* 0x000fc80000000000 */
[----:B------:R-:W-:Y:S01]  /*9b30*/  MUFU.EX2 R14, R14 ;  /* 0x0000000e000e7308 */ /* 0x000fe20000000800 */
[----:B------:R-:W-:Y:S01]  /*9b40*/  @!P1 PRMT R21, RZ, 0x654, R15 ;  /* 0x00000654ff159816 */ /* 0x000fe2000000000f */
[----:B------:R-:W-:Y:S01]  /*9b50*/  FADD.FTZ R15, R11, R4 ;  /* 0x000000040b0f7221 */ /* 0x000fe20000010000 */
[----:B------:R-:W-:-:S03]  /*9b60*/  FFMA.FTZ R4, R129, R6, -R10 ;  /* 0x0000000681047223 */ /* 0x000fc6000001080a */
[----:B---3--:R-:W-:Y:S01]  /*9b70*/  FADD.FTZ R136, R202, R15 ;  /* 0x0000000fca887221 */ /* 0x008fe20000010000 */
[----:B-1----:R-:W-:Y:S01]  /*9b80*/  F2FP.BF16.F32.PACK_AB R202, R169, R202 ;  /* 0x000000caa9ca723e */ /* 0x002fe200000010ff */
        /* <DEDUP_REMOVED lines=15> */
[----:B------:R-:W1:Y:S01]  /*9c80*/  MUFU.EX2 R221, R221 ;  /* 0x000000dd00dd7308 */ /* 0x000e620000000800 */
[----:B------:R-:W-:-:S02]  /*9c90*/  WARPGROUP.DEPBAR.LE gsb0, 0x0 ;  /* 0x00008000000079c5 */ /* 0x000fc40000010000 */
[----:B------:R2:W-:Y:S01]  /*9ca0*/  @!P1 SYNCS.ARRIVE.TRANS64.RED.A1T0 RZ, [R13+URZ], RZ ;  /* 0x000000ff0dff99a7 */ /* 0x0005e2000810043f */
[----:B-1----:R-:W-:Y:S02]  /*9cb0*/  F2FP.BF16.F32.PACK_AB R178, R221, R12 ;  /* 0x0000000cddb2723e */ /* 0x002fe400000010ff */
[----:B------:R-:W-:Y:S02]  /*9cc0*/  F2FP.BF16.F32.PACK_AB R176, R219, R20 ;  /* 0x00000014dbb0723e */ /* 0x000fe400000010ff */
[----:B------:R-:W-:Y:S01]  /*9cd0*/  F2FP.BF16.F32.PACK_AB R177, R123, R143 ;  /* 0x0000008f7bb1723e */ /* 0x000fe200000010ff */
[----:B--2---:R-:W-:Y:S01]  /*9ce0*/  FFMA.FTZ R13, R0, R3, R201 ;  /* 0x00000003000d7223 */ /* 0x004fe200000100c9 */
[----:B------:R1:W-:Y:S01]  /*9cf0*/  @!P1 SYNCS.ARRIVE.TRANS64.RED.A1T0 RZ, [R21+URZ], RZ ;  /* 0x000000ff15ff99a7 */ /* 0x0003e2000810043f */
[C---:B------:R-:W-:Y:S01]  /*9d00*/  F2FP.BF16.F32.PACK_AB R201, R14.reuse, R201 ;  /* 0x000000c90ec9723e */ /* 0x040fe200000010ff */
[----:B------:R-:W2:Y:S01]  /*9d10*/  MUFU.EX2 R3, R125 ;  /* 0x0000007d00037308 */ /* 0x000ea20000000800 */
[----:B------:R-:W-:Y:S01]  /*9d20*/  FADD.FTZ R134, R14, R13 ;  /* 0x0000000d0e867221 */ /* 0x000fe20000010000 */
[-CC-:B------:R-:W-:Y:S01]  /*9d30*/  FFMA.FTZ R13, R133, R6.reuse, -R10.reuse ;  /* 0x00000006850d7223 */ /* 0x180fe2000001080a */
[----:B------:R-:W-:-:S02]  /*9d40*/  FFMA.FTZ R10, R127, R6, -R10 ;  /* 0x000000067f0a7223 */ /* 0x000fc4000001080a */
[----:B------:R-:W-:Y:S01]  /*9d50*/  FADD.FTZ R15, R203, R134 ;  /* 0x00000086cb0f7221 */ /* 0x000fe20000010000 */
[----:B-1----:R-:W-:Y:S01]  /*9d60*/  FADD.FTZ R21, R169, R136 ;  /* 0x00000088a9157221 */ /* 0x002fe20000010000 */
[C---:B------:R-:W-:Y:S01]  /*9d70*/  F2FP.BF16.F32.PACK_AB R203, R120.reuse, R203 ;  /* 0x000000cb78cb723e */ /* 0x040fe200000010ff */
[----:B------:R-:W-:Y:S01]  /*9d80*/  MUFU.EX2 R13, R13 ;  /* 0x0000000d000d7308 */ /* 0x000fe20000000800 */
[----:B------:R-:W-:Y:S01]  /*9d90*/  FADD.FTZ R134, R120, R15 ;  /* 0x0000000f78867221 */ /* 0x000fe20000010000 */
[----:B------:R-:W-:Y:S01]  /*9da0*/  FADD.FTZ R136, R196, R21 ;  /* 0x00000015c4887221 */ /* 0x000fe20000010000 */
[----:B------:R-:W-:Y:S02]  /*9db0*/  F2FP.BF16.F32.PACK_AB R196, R171, R196 ;  /* 0x000000c4abc4723e */ /* 0x000fe400000010ff */
[----:B------:R-:W-:Y:S01]  /*9dc0*/  FADD.FTZ R15, R197, R134 ;  /* 0x00000086c50f7221 */ /* 0x000fe20000010000 */
[----:B------:R-:W-:Y:S01]  /*9dd0*/  FADD.FTZ R21, R171, R136 ;  /* 0x00000088ab157221 */ /* 0x000fe20000010000 */
[C---:B------:R-:W-:Y:S01]  /*9de0*/  F2FP.BF16.F32.PACK_AB R197, R122.reuse, R197 ;  /* 0x000000c57ac5723e */ /* 0x040fe200000010ff */
[----:B------:R-:W1:Y:S01]  /*9df0*/  MUFU.EX2 R10, R10 ;  /* 0x0000000a000a7308 */ /* 0x000e620000000800 */
[----:B------:R-:W-:Y:S01]  /*9e00*/  FADD.FTZ R134, R122, R15 ;  /* 0x0000000f7a867221 */ /* 0x000fe20000010000 */
[----:B------:R-:W-:Y:S01]  /*9e10*/  FADD.FTZ R136, R198, R21 ;  /* 0x00000015c6887221 */ /* 0x000fe20000010000 */
[----:B------:R-:W-:-:S02]  /*9e20*/  F2FP.BF16.F32.PACK_AB R198, R175, R198 ;  /* 0x000000c6afc6723e */ /* 0x000fc400000010ff */
[----:B------:R-:W-:Y:S01]  /*9e30*/  FADD.FTZ R15, R199, R134 ;  /* 0x00000086c70f7221 */ /* 0x000fe20000010000 */
[----:B------:R-:W-:Y:S01]  /*9e40*/  FADD.FTZ R21, R175, R136 ;  /* 0x00000088af157221 */ /* 0x000fe20000010000 */
[C---:B------:R-:W-:Y:S02]  /*9e50*/  F2FP.BF16.F32.PACK_AB R199, R124.reuse, R199 ;  /* 0x000000c77cc7723e */ /* 0x040fe400000010ff */
[----:B------:R-:W-:Y:S01]  /*9e60*/  FADD.FTZ R134, R124, R15 ;  /* 0x0000000f7c867221 */ /* 0x000fe20000010000 */
[----:B------:R-:W-:Y:S01]  /*9e70*/  FADD.FTZ R136, R192, R21 ;  /* 0x00000015c0887221 */ /* 0x000fe20000010000 */
[----:B------:R-:W-:Y:S02]  /*9e80*/  F2FP.BF16.F32.PACK_AB R192, R185, R192 ;  /* 0x000000c0b9c0723e */ /* 0x000fe400000010ff */
[----:B------:R-:W-:Y:S01]  /*9e90*/  FADD.FTZ R15, R193, R134 ;  /* 0x00000086c10f7221 */ /* 0x000fe20000010000 */
[----:B------:R-:W-:Y:S01]  /*9ea0*/  FADD.FTZ R21, R185, R136 ;  /* 0x00000088b9157221 */ /* 0x000fe20000010000 */
[----:B--2---:R-:W-:-:S02]  /*9eb0*/  F2FP.BF16.F32.PACK_AB R185, R4, R3 ;  /* 0x0000000304b9723e */ /* 0x004fc400000010ff */
[----:B------:R-:W-:Y:S01]  /*9ec0*/  FADD.FTZ R134, R126, R15 ;  /* 0x0000000f7e867221 */ /* 0x000fe20000010000 */
[----:B------:R-:W-:Y:S01]  /*9ed0*/  FADD.FTZ R136, R194, R21 ;  /* 0x00000015c2887221 */ /* 0x000fe20000010000 */
[----:B------:R-:W-:Y:S02]  /*9ee0*/  F2FP.BF16.F32.PACK_AB R194, R187, R194 ;  /* 0x000000c2bbc2723e */ /* 0x000fe400000010ff */
[----:B------:R-:W-:Y:S01]  /*9ef0*/  FADD.FTZ R11, R195, R134 ;  /* 0x00000086c30b7221 */ /* 0x000fe20000010000 */
[----:B------:R-:W-:Y:S01]  /*9f00*/  FADD.FTZ R15, R187, R136 ;  /* 0x00000088bb0f7221 */ /* 0x000fe20000010000 */
[----:B-1----:R-:W-:Y:S02]  /*9f10*/  F2FP.BF16.F32.PACK_AB R179, R10, R151 ;  /* 0x000000970ab3723e */ /* 0x002fe400000010ff */
[----:B------:R-:W-:Y:S01]  /*9f20*/  FADD.FTZ R134, R128, R11 ;  /* 0x0000000b80867221 */ /* 0x000fe20000010000 */
[----:B------:R-:W-:Y:S01]  /*9f30*/  FADD.FTZ R14, R188, R15 ;  /* 0x0000000fbc0e7221 */ /* 0x000fe20000010000 */
[----:B------:R-:W-:-:S02]  /*9f40*/  F2FP.BF16.F32.PACK_AB R193, R126, R193 ;  /* 0x000000c17ec1723e */ /* 0x000fc400000010ff */
[----:B------:R-:W-:Y:S01]  /*9f50*/  FADD.FTZ R11, R189, R134 ;  /* 0x00000086bd0b7221 */ /* 0x000fe20000010000 */
[C---:B------:R-:W-:Y:S01]  /*9f60*/  FADD.FTZ R15, R211.reuse, R14 ;  /* 0x0000000ed30f7221 */ /* 0x040fe20000010000 */
[----:B------:R-:W-:Y:S02]  /*9f70*/  F2FP.BF16.F32.PACK_AB R195, R128, R195 ;  /* 0x000000c380c3723e */ /* 0x000fe400000010ff */
[----:B------:R-:W-:Y:S01]  /*9f80*/  FADD.FTZ R14, R130, R11 ;  /* 0x0000000b820e7221 */ /* 0x000fe20000010000 */
[----:B------:R-:W-:Y:S01]  /*9f90*/  FADD.FTZ R120, R190, R15 ;  /* 0x0000000fbe787221 */ /* 0x000fe20000010000 */
[----:B------:R-:W-:Y:S02]  /*9fa0*/  F2FP.BF16.F32.PACK_AB R188, R211, R188 ;  /* 0x000000bcd3bc723e */ /* 0x000fe400000010ff */
[----:B------:R-:W-:Y:S01]  /*9fb0*/  FADD.FTZ R11, R191, R14 ;  /* 0x0000000ebf0b7221 */ /* 0x000fe20000010000 */
[----:B------:R-:W-:Y:S01]  /*9fc0*/  FADD.FTZ R15, R213, R120 ;  /* 0x00000078d50f7221 */ /* 0x000fe20000010000 */
[----:B------:R-:W-:-:S02]  /*9fd0*/  F2FP.BF16.F32.PACK_AB R189, R130, R189 ;  /* 0x000000bd82bd723e */ /* 0x000fc400000010ff */
[----:B------:R-:W-:Y:S01]  /*9fe0*/  FADD.FTZ R14, R132, R11 ;  /* 0x0000000b840e7221 */ /* 0x000fe20000010000 */
[----:B------:R-:W-:Y:S01]  /*9ff0*/  FADD.FTZ R120, R184, R15 ;  /* 0x0000000fb8787221 */ /* 0x000fe20000010000 */
[----:B------:R-:W-:Y:S02]  /*a000*/  F2FP.BF16.F32.PACK_AB R190, R213, R190 ;  /* 0x000000bed5be723e */ /* 0x000fe400000010ff */
[----:B------:R-:W-:Y:S01]  /*a010*/  FADD.FTZ R11, R3, R14 ;  /* 0x0000000e030b7221 */ /* 0x000fe20000010000 */
[C---:B------:R-:W-:Y:S01]  /*a020*/  FADD.FTZ R15, R215.reuse, R120 ;  /* 0x00000078d70f7221 */ /* 0x040fe20000010000 */
[----:B------:R-:W-:Y:S02]  /*a030*/  F2FP.BF16.F32.PACK_AB R191, R132, R191 ;  /* 0x000000bf84bf723e */ /* 0x000fe400000010ff */
        /* <DEDUP_REMOVED lines=16> */
[----:B------:R-:W-:Y:S01]  /*a140*/  FADD.FTZ R3, R183, R4 ;  /* 0x00000004b7037221 */ /* 0x000fe20000010000 */
[----:B------:R-:W-:Y:S02]  /*a150*/  F2FP.BF16.F32.PACK_AB R181, R131, R139 ;  /* 0x0000008b83b5723e */ /* 0x000fe400000010ff */
[C---:B------:R-:W-:Y:S01]  /*a160*/  FADD.FTZ R14, R135.reuse, R14 ;  /* 0x0000000e870e7221 */ /* 0x040fe20000010000 */
[----:B------:R-:W-:Y:S01]  /*a170*/  FADD.FTZ R4, R20, R3 ;  /* 0x0000000314047221 */ /* 0x000fe20000010000 */
[----:B------:R-:W-:-:S02]  /*a180*/  F2FP.BF16.F32.PACK_AB R183, R135, R141 ;  /* 0x0000008d87b7723e */ /* 0x000fc400000010ff */
[----:B------:R-:W-:Y:S01]  /*a190*/  FADD.FTZ R14, R143, R14 ;  /* 0x0000000e8f0e7221 */ /* 0x000fe20000010000 */
[----:B------:R-:W-:Y:S01]  /*a1a0*/  FADD.FTZ R3, R219, R4 ;  /* 0x00000004db037221 */ /* 0x000fe20000010000 */
[----:B------:R-:W-:Y:S02]  /*a1b0*/  MOV R11, R8 ;  /* 0x00000008000b7202 */ /* 0x000fe40000000f00 */
[----:B------:R-:W-:Y:S01]  /*a1c0*/  FADD.FTZ R14, R123, R14 ;  /* 0x0000000e7b0e7221 */ /* 0x000fe20000010000 */
[----:B------:R-:W-:Y:S01]  /*a1d0*/  FADD.FTZ R4, R12, R3 ;  /* 0x000000030c047221 */ /* 0x000fe20000010000 */
[----:B------:R-:W-:Y:S02]  /*a1e0*/  IMAD.U32 R12, RZ, RZ, UR4 ;  /* 0x00000004ff0c7e24 */ /* 0x000fe4000f8e00ff */
[----:B------:R-:W-:Y:S01]  /*a1f0*/  FADD.FTZ R14, R151, R14 ;  /* 0x0000000e970e7221 */ /* 0x000fe20000010000 */
[----:B------:R-:W-:-:S03]  /*a200*/  FADD.FTZ R4, R221, R4 ;  /* 0x00000004dd047221 */ /* 0x000fc60000010000 */
[----:B------:R-:W-:Y:S01]  /*a210*/  FADD.FTZ R3, R10, R14 ;  /* 0x0000000e0a037221 */ /* 0x000fe20000010000 */
[----:B------:R-:W-:Y:S01]  /*a220*/  IMAD.MOV.U32 R10, RZ, RZ, R9 ;  /* 0x000000ffff0a7224 */ /* 0x000fe200078e0009 */
[----:B------:R-:W-:Y:S06]  /*a230*/  @P2 BRA `(.L_x_24) ;  /* 0xffffffbc00602947 */ /* 0x000fec000383ffff */
.L_x_15:
[----:B------:R-:W-:Y:S06]  /*a240*/  BAR.ARV 0x8, 0x120 ;  /* 0x0204800000007b1d */ /* 0x000fec0000002000 */
        /* <DEDUP_REMOVED lines=96> */
[----:B------:R-:W-:Y:S06]  /*a850*/  @!P0 BRA `(.L_x_25) ;  /* 0x0000000000048947 */ /* 0x000fec0003800000 */
[----:B------:R-:W-:Y:S01]  /*a860*/  BPT.TRAP 0x1 ;  /* 0x000000040000795c */ /* 0x000fe20000300000 */
.L_x_25:
        /* <DEDUP_REMOVED lines=8> */
.L_x_26:
[----:B--2---:R-:W-:Y:S05]  /*a8f0*/  @P2 BRA `(.L_x_27) ;  /* 0x0000000000082947 */ /* 0x004fea0003800000 */
[----:B------:R-:W2:Y:S02]  /*a900*/  SYNCS.PHASECHK.TRANS64.TRYWAIT P0, [UR7+0x36850], R0 ;  /* 0x03685000ff0075a7 */ /* 0x000ea40008000147 */
[----:B--2---:R-:W-:Y:S05]  /*a910*/  @!P0 BRA `(.L_x_28) ;  /* 0x0000004c00548947 */ /* 0x004fea0003800000 */
.L_x_27:
[----:B------:R-:W-:Y:S01]  /*a920*/  R2UR UR4, R2 ;  /* 0x00000000020472ca */ /* 0x000fe200000e0000 */
[----:B------:R-:W-:Y:S01]  /*a930*/  WARPGROUP.ARRIVE ;  /* 0x00000000000079c5 */ /* 0x000fe20000000000 */
[----:B------:R-:W-:Y:S01]  /*a940*/  UMOV UR11, 0x40000040 ;  /* 0x40000040000b7882 */ /* 0x000fe20000000000 */
[----:B--2---:R-:W2:Y:S01]  /*a950*/  SHFL.BFLY PT, R5, R4, 0x2, 0x1f ;  /* 0x0c401f0004057f89 */ /* 0x004ea200000e0000 */
[C---:B------:R-:W-:Y:S01]  /*a960*/  IADD3 R133, P4, R18.reuse, 0x40, RZ ;  /* 0x0000004012857810 */ /* 0x040fe20007f9e0ff */
[----:B------:R-:W-:Y:S01]  /*a970*/  UIADD3 UR35, -UR36, URZ, URZ ;  /* 0x0000003f24237290 */ /* 0x000fe2000fffe13f */
[C---:B------:R-:W-:Y:S01]  /*a980*/  IADD3 R121, P6, R18.reuse, 0x4000, RZ ;  /* 0x0000400012797810 */ /* 0x040fe20007fde0ff */
[----:B------:R-:W3:Y:S01]  /*a990*/  SHFL.BFLY PT, R10, R3, 0x2, 0x1f ;  /* 0x0c401f00030a7f89 */ /* 0x000ee200000e0000 */
[----:B------:R-:W-:Y:S01]  /*a9a0*/  LOP3.LUT R132, R133, 0x380, RZ, 0xc0, !PT ;  /* 0x0000038085847812 */ /* 0x000fe200078ec0ff */
[----:B------:R-:W-:Y:S01]  /*a9b0*/  ULDC.64 UR8, c[0x0][0xb70] ;  /* 0x0002dc0000087ab9 */ /* 0x000fe20000000a00 */
[----:B------:R-:W-:-:S02]  /*a9c0*/  IADD3 R123, P0, R18, 0x4020, RZ ;  /* 0x00004020127b7810 */ /* 0x000fc40007f1e0ff */
[----:B------:R-:W-:Y:S01]  /*a9d0*/  SHF.R.U64 R132, R132, 0x3, RZ ;  /* 0x0000000384847819 */ /* 0x000fe200000012ff */
[----:B------:R-:W-:Y:S01]  /*a9e0*/  UIADD3 UR4, UR4, 0x400, URZ ;  /* 0x0000040004047890 */ /* 0x000fe2000fffe03f */
[----:B------:R-:W-:Y:S02]  /*a9f0*/  LOP3.LUT R120, R121, 0x380, RZ, 0xc0, !PT ;  /* 0x0000038079787812 */ /* 0x000fe400078ec0ff */
[----:B------:R-:W-:Y:S01]  /*aa00*/  LOP3.LUT R132, R132, R133, RZ, 0x3c, !PT ;  /* 0x0000008584847212 */ /* 0x000fe200078e3cff */
[----:B------:R-:W-:Y:S01]  /*aa10*/  USHF.R.U32.HI UR4, URZ, 0x4, UR4 ;  /* 0x000000043f047899 */ /* 0x000fe20008011604 */
[----:B------:R-:W-:Y:S01]  /*aa20*/  IMAD.X R133, RZ, RZ, R19, P4 ;  /* 0x000000ffff857224 */ /* 0x000fe200020e0613 */
[----:B------:R-:W-:Y:S02]  /*aa30*/  LOP3.LUT R122, R123, 0x380, RZ, 0xc0, !PT ;  /* 0x000003807b7a7812 */ /* 0x000fe400078ec0ff */
[----:B------:R-:W-:Y:S01]  /*aa40*/  ULOP3.LUT UR4, UR4, 0x3fff, URZ, 0xc0, !UPT ;  /* 0x00003fff04047892 */ /* 0x000fe2000f8ec03f */
[----:B------:R-:W-:-:S02]  /*aa50*/  IADD3 R21, P4, R18, 0x8000, RZ ;  /* 0x0000800012157810 */ /* 0x000fc40007f9e0ff */
[----:B------:R-:W-:Y:S01]  /*aa60*/  SHF.R.U64 R120, R120, 0x3, RZ ;  /* 0x0000000378787819 */ /* 0x000fe200000012ff */
[----:B------:R-:W-:Y:S01]  /*aa70*/  ULOP3.LUT UR4, UR4, 0x3800000, URZ, 0xfc, !UPT ;  /* 0x0380000004047892 */ /* 0x000fe2000f8efc3f */
[----:B------:R-:W-:Y:S01]  /*aa80*/  SHF.R.U64 R122, R122, 0x3, RZ ;  /* 0x000000037a7a7819 */ /* 0x000fe200000012ff */
[----:B--2---:R-:W-:Y:S01]  /*aa90*/  FADD.FTZ R5, R5, R4 ;  /* 0x0000000405057221 */ /* 0x004fe20000010000 */
[----:B------:R-:W-:Y:S01]  /*aaa0*/  LOP3.LUT R20, R21, 0x380, RZ, 0xc0, !PT ;  /* 0x0000038015147812 */ /* 0x000fe200078ec0ff */
[----:B------:R-:W-:Y:S01]  /*aab0*/  UIMAD UR4, UR38, 0xa80, UR4 ;  /* 0x00000a80260478a4 */ /* 0x000fe2000f8e0204 */
[----:B------:R-:W-:Y:S01]  /*aac0*/  LOP3.LUT R120, R120, R121, RZ, 0x3c, !PT ;  /* 0x0000007978787212 */ /* 0x000fe200078e3cff */
[----:B---3--:R-:W-:Y:S01]  /*aad0*/  FADD.FTZ R7, R10, R3 ;  /* 0x000000030a077221 */ /* 0x008fe20000010000 */
[----:B------:R-:W-:Y:S01]  /*aae0*/  LOP3.LUT R122, R122, R123, RZ, 0x3c, !PT ;  /* 0x0000007b7a7a7212 */ /* 0x000fe200078e3cff */
[----:B------:R-:W-:Y:S01]  /*aaf0*/  UIADD3 UR6, UR4, 0x80, URZ ;  /* 0x0000008004067890 */ /* 0x000fe2000fffe03f */
[----:B------:R-:W-:Y:S01]  /*ab00*/  IADD3.X R121, RZ, R19, RZ, P6, !PT ;  /* 0x00000013ff797210 */ /* 0x000fe200037fe4ff */
[----:B------:R-:W-:Y:S01]  /*ab10*/  IMAD.X R123, RZ, RZ, R19, P0 ;  /* 0x000000ffff7b7224 */ /* 0x000fe200000e0613 */
[----:B------:R-:W-:Y:S01]  /*ab20*/  UMOV UR10, UR4 ;  /* 0x00000004000a7c82 */ /* 0x000fe20008000000 */
[----:B------:R-:W-:Y:S01]  /*ab30*/  SHF.R.U64 R20, R20, 0x3, RZ ;  /* 0x0000000314147819 */ /* 0x000fe200000012ff */
[----:B------:R-:W-:Y:S01]  /*ab40*/  HGMMA.64x192x16.F32.BF16 R24, R200, gdesc[UR8].tnspB, R24, gsb0 ;  /* 0x42e00008c8187df0 */ /* 0x000fe20008001818 */
[----:B------:R-:W-:Y:S01]  /*ab50*/  UMOV UR11, 0x40000040 ;  /* 0x40000040000b7882 */ /* 0x000fe20000000000 */
[----:B------:R-:W-:Y:S01]  /*ab60*/  UMOV UR10, UR6 ;  /* 0x00000006000a7c82 */ /* 0x000fe20008000000 */
[----:B------:R-:W-:Y:S01]  /*ab70*/  UIADD3 UR6, UR4, 0x100, URZ ;  /* 0x0000010004067890 */ /* 0x000fe2000fffe03f */
[C---:B------:R-:W-:Y:S01]  /*ab80*/  IADD3 R4, P6, R18.reuse, 0x8040, RZ ;  /* 0x0000804012047810 */ /* 0x040fe20007fde0ff */
[----:B-1----:R-:W-:Y:S01]  /*ab90*/  SHFL.BFLY PT, R0, R5, 0x1, 0x1f ;  /* 0x0c201f0005007f89 */ /* 0x002fe200000e0000 */
[----:B------:R-:W-:-:S02]  /*aba0*/  IADD3 R134, P0, R18, 0x8060, RZ ;  /* 0x0000806012867810 */ /* 0x000fc40007f1e0ff */
[----:B------:R-:W-:Y:S02]  /*abb0*/  LOP3.LUT R20, R20, R21, RZ, 0x3c, !PT ;  /* 0x0000001514147212 */ /* 0x000fe400078e3cff */
[----:B------:R-:W-:Y:S02]  /*abc0*/  LOP3.LUT R11, R4, 0x380, RZ, 0xc0, !PT ;  /* 0x00000380040b7812 */ /* 0x000fe400078ec0ff */
[----:B------:R-:W-:Y:S02]  /*abd0*/  LOP3.LUT R21, R134, 0x380, RZ, 0xc0, !PT ;  /* 0x0000038086157812 */ /* 0x000fe400078ec0ff */
[----:B------:R-:W-:Y:S02]  /*abe0*/  SHF.R.U64 R11, R11, 0x3, RZ ;  /* 0x000000030b0b7819 */ /* 0x000fe400000012ff */
[----:B------:R-:W-:Y:S02]  /*abf0*/  SHF.R.U64 R21, R21, 0x3, RZ ;  /* 0x0000000315157819 */ /* 0x000fe400000012ff */
[----:B------:R-:W-:Y:S01]  /*ac00*/  LOP3.LUT R10, R11, R4, RZ, 0x3c, !PT ;  /* 0x000000040b0a7212 */ /* 0x000fe200078e3cff */
[--C-:B------:R-:W-:Y:S01]  /*ac10*/  IMAD.X R11, RZ, RZ, R19.reuse, P6 ;  /* 0x000000ffff0b7224 */ /* 0x100fe200030e0613 */
[----:B------:R-:W-:Y:S01]  /*ac20*/  LOP3.LUT R4, R21, R134, RZ, 0x3c, !PT ;  /* 0x0000008615047212 */ /* 0x000fe200078e3cff */
[----:B------:R-:W-:Y:S01]  /*ac30*/  IMAD.X R21, RZ, RZ, R19, P4 ;  /* 0x000000ffff157224 */ /* 0x000fe200020e0613 */
[----:B------:R-:W1:Y:S01]  /*ac40*/  SHFL.BFLY PT, R134, R7, 0x1, 0x1f ;  /* 0x0c201f0007867f89 */ /* 0x000e6200000e0000 */
[----:B------:R-:W-:-:S02]  /*ac50*/  IADD3 R127, P3, R18, 0x20, RZ ;  /* 0x00000020127f7810 */ /* 0x000fc40007f7e0ff */
[----:B------:R-:W-:Y:S02]  /*ac60*/  LOP3.LUT R125, R18, 0x380, RZ, 0xc0, !PT ;  /* 0x00000380127d7812 */ /* 0x000fe400078ec0ff */
[----:B------:R-:W-:Y:S02]  /*ac70*/  LOP3.LUT R126, R127, 0x380, RZ, 0xc0, !PT ;  /* 0x000003807f7e7812 */ /* 0x000fe400078ec0ff */
[----:B------:R-:W-:Y:S02]  /*ac80*/  SHF.R.U64 R125, R125, 0x3, RZ ;  /* 0x000000037d7d7819 */ /* 0x000fe400000012ff */
[----:B------:R-:W-:Y:S02]  /*ac90*/  SHF.R.U64 R126, R126, 0x3, RZ ;  /* 0x000000037e7e7819 */ /* 0x000fe400000012ff */
[----:B------:R-:W-:Y:S02]  /*aca0*/  IADD3 R131, P2, R18, 0x4040, RZ ;  /* 0x0000404012837810 */ /* 0x000fe40007f5e0ff */
[----:B------:R-:W-:-:S02]  /*acb0*/  LOP3.LUT R126, R126, R127, RZ, 0x3c, !PT ;  /* 0x0000007f7e7e7212 */ /* 0x000fc400078e3cff */
[C---:B------:R-:W-:Y:S02]  /*acc0*/  IADD3 R15, P5, R18.reuse, 0x60, RZ ;  /* 0x00000060120f7810 */ /* 0x040fe40007fbe0ff */
[----:B------:R-:W-:Y:S02]  /*acd0*/  IADD3.X R127, RZ, R19, RZ, P3, !PT ;  /* 0x00000013ff7f7210 */ /* 0x000fe40001ffe4ff */
[----:B------:R-:W-:Y:S02]  /*ace0*/  IADD3 R129, P3, R18, 0x4060, RZ ;  /* 0x0000406012817810 */ /* 0x000fe40007f7e0ff */
[----:B------:R-:W-:Y:S01]  /*acf0*/  LOP3.LUT R124, R125, R18, RZ, 0x3c, !PT ;  /* 0x000000127d7c7212 */ /* 0x000fe200078e3cff */
[----:B------:R-:W-:Y:S01]  /*ad00*/  IMAD.MOV.U32 R125, RZ, RZ, R19 ;  /* 0x000000ffff7d7224 */ /* 0x000fe200078e0013 */
[----:B------:R-:W-:Y:S01]  /*ad10*/  LOP3.LUT R130, R131, 0x380, RZ, 0xc0, !PT ;  /* 0x0000038083827812 */ /* 0x000fe200078ec0ff */
[----:B-1----:R-:W-:Y:S01]  /*ad20*/  FADD.FTZ R134, R7, R134 ;  /* 0x0000008607867221 */ /* 0x002fe20000010000 */
[----:B------:R-:W-:-:S02]  /*ad30*/  LOP3.LUT R14, R15, 0x380, RZ, 0xc0, !PT ;  /* 0x000003800f0e7812 */ /* 0x000fc400078ec0ff */
[----:B------:R-:W-:Y:S02]  /*ad40*/  LOP3.LUT R128, R129, 0x380, RZ, 0xc0, !PT ;  /* 0x0000038081807812 */ /* 0x000fe400078ec0ff */
[----:B------:R-:W-:Y:S02]  /*ad50*/  SHF.R.U64 R130, R130, 0x3, RZ ;  /* 0x0000000382827819 */ /* 0x000fe400000012ff */
[----:B------:R-:W-:Y:S01]  /*ad60*/  MOV R125, R124 ;  /* 0x0000007c007d7202 */ /* 0x000fe20000000f00 */
[----:B------:R-:W-:Y:S01]  /*ad70*/  FADD.FTZ R124, R5, R0 ;  /* 0x00000000057c7221 */ /* 0x000fe20000010000 */
[----:B------:R-:W-:Y:S01]  /*ad80*/  SHF.R.U64 R14, R14, 0x3, RZ ;  /* 0x000000030e0e7819 */ /* 0x000fe200000012ff */
[----:B------:R-:W-:Y:S01]  /*ad90*/  IMAD.X R5, RZ, RZ, R19, P0 ;  /* 0x000000ffff057224 */ /* 0x000fe200000e0613 */
[----:B------:R-:W-:Y:S02]  /*ada0*/  FSETP.NE.FTZ.AND P4, PT, R134, RZ, PT ;  /* 0x000000ff8600720b */ /* 0x000fe40003f95000 */
[----:B------:R-:W-:-:S02]  /*adb0*/  SHF.R.U64 R128, R128, 0x3, RZ ;  /* 0x0000000380807819 */ /* 0x000fc400000012ff */
[----:B------:R-:W-:Y:S02]  /*adc0*/  LOP3.LUT R130, R130, R131, RZ, 0x3c, !PT ;  /* 0x0000008382827212 */ /* 0x000fe400078e3cff */
[----:B------:R-:W-:Y:S01]  /*add0*/  LOP3.LUT R14, R14, R15, RZ, 0x3c, !PT ;  /* 0x0000000f0e0e7212 */ /* 0x000fe200078e3cff */
[--C-:B------:R-:W-:Y:S01]  /*ade0*/  IMAD.X R15, RZ, RZ, R19.reuse, P5 ;  /* 0x000000ffff0f7224 */ /* 0x100fe200028e0613 */
[----:B------:R-:W-:Y:S02]  /*adf0*/  IADD3.X R131, RZ, R19, RZ, P2, !PT ;  /* 0x00000013ff837210 */ /* 0x000fe400017fe4ff */
[----:B------:R-:W-:Y:S01]  /*ae00*/  LOP3.LUT R128, R128, R129, RZ, 0x3c, !PT ;  /* 0x0000008180807212 */ /* 0x000fe200078e3cff */
[----:B------:R-:W-:Y:S01]  /*ae10*/  IMAD.X R129, RZ, RZ, R19, P3 ;  /* 0x000000ffff817224 */ /* 0x000fe200018e0613 */
[----:B------:R-:W-:Y:S02]  /*ae20*/  FSETP.NE.FTZ.AND P2, PT, R124, RZ, PT ;  /* 0x000000ff7c00720b */ /* 0x000fe40003f55000 */
[----:B------:R-:W-:-:S02]  /*ae30*/  MOV R15, R14 ;  /* 0x0000000e000f7202 */ /* 0x000fc40000000f00 */
[----:B------:R-:W-:Y:S02]  /*ae40*/  MOV R120, R120 ;  /* 0x0000007800787202 */ /* 0x000fe40000000f00 */
[----:B------:R-:W-:Y:S02]  /*ae50*/  MOV R14, R128 ;  /* 0x00000080000e7202 */ /* 0x000fe40000000f00 */
[----:B------:R-:W-:Y:S02]  /*ae60*/  CS2R R128, SRZ ;  /* 0x0000000000807805 */ /* 0x000fe4000001ff00 */
[----:B------:R-:W-:Y:S02]  /*ae70*/  MOV R121, R10 ;  /* 0x0000000a00797202 */ /* 0x000fe40000000f00 */
[----:B------:R-:W1:Y:S01]  /*ae80*/  @P4 MUFU.LG2 R10, R134 ;  /* 0x00000086000a4308 */ /* 0x000e620000000c00 */
[----:B------:R-:W-:Y:S02]  /*ae90*/  R2UR UR5, R205 ;  /* 0x00000000cd0572ca */ /* 0x000fe400000e0000 */
[----:B------:R-:W-:Y:S01]  /*aea0*/  MOV R11, UR7 ;  /* 0x00000007000b7c02 */ /* 0x000fe20008000f00 */
[----:B------:R-:W-:Y:S01]  /*aeb0*/  ULDC UR7, c[0x0][0xa88] ;  /* 0x0002a20000077ab9 */ /* 0x000fe20000000800 */
[----:B------:R-:W-:-:S02]  /*aec0*/  R2UR UR12, R204 ;  /* 0x00000000cc0c72ca */ /* 0x000fc400000e0000 */
[----:B------:R-:W-:Y:S01]  /*aed0*/  @!P1 IADD3 R11, R11, 0x36860, RZ ;  /* 0x000368600b0b9810 */ /* 0x000fe20007ffe0ff */
[----:B------:R-:W-:Y:S01]  /*aee0*/  @P2 MUFU.RCP R129, R124 ;  /* 0x0000007c00812308 */ /* 0x000fe20000001000 */
[----:B------:R-:W-:Y:S02]  /*aef0*/  IADD3 R13, P5, R18, 0x8020, RZ ;  /* 0x00008020120d7810 */ /* 0x000fe40007fbe0ff */
[----:B------:R-:W-:Y:S01]  /*af00*/  MOV R0, R130 ;  /* 0x0000008200007202 */ /* 0x000fe20000000f00 */
[----:B------:R-:W-:Y:S01]  /*af10*/  @P4 FMUL.FTZ R131, R6, 0.69314718246459960938 ;  /* 0x3f31721806834820 */ /* 0x000fe20000410000 */
[----:B------:R-:W-:Y:S01]  /*af20*/  @!P1 PRMT R11, RZ, 0x654, R11 ;  /* 0x00000654ff0b9816 */ /* 0x000fe2000000000b */
[----:B------:R-:W-:Y:S01]  /*af30*/  UIADD3 UR34, -UR5, URZ, URZ ;  /* 0x0000003f05227290 */ /* 0x000fe2000fffe13f */
[----:B------:R-:W-:Y:S01]  /*af40*/  LOP3.LUT R12, R13, 0x380, RZ, 0xc0, !PT ;  /* 0x000003800d0c7812 */ /* 0x000fe200078ec0ff */
[----:B------:R2:W3:Y:S01]  /*af50*/  @P2 MUFU.LG2 R7, R124 ;  /* 0x0000007c00072308 */ /* 0x0004e20000000c00 */
[----:B-1----:R-:W-:Y:S01]  /*af60*/  @P4 FMUL.FTZ R10, R10, 0.69314718246459960938 ;  /* 0x3f3172180a0a4820 */ /* 0x002fe20000410000 */
[----:B------:R-:W-:Y:S01]  /*af70*/  MOV R122, R122 ;  /* 0x0000007a007a7202 */ /* 0x000fe20000000f00 */
[----:B------:R-:W-:Y:S01]  /*af80*/  IMAD.MOV.U32 R123, RZ, RZ, -0x800000 ;  /* 0xff800000ff7b7424 */ /* 0x000fe200078e00ff */
[----:B------:R-:W-:-:S02]  /*af90*/  SHF.R.U64 R12, R12, 0x3, RZ ;  /* 0x000000030c0c7819 */ /* 0x000fc400000012ff */
[----:B------:R-:W-:Y:S02]  /*afa0*/  MOV R20, R20 ;  /* 0x0000001400147202 */ /* 0x000fe40000000f00 */
[----:B------:R-:W1:Y:S01]  /*afb0*/  @P4 MUFU.RCP R128, R134 ;  /* 0x0000008600804308 */ /* 0x000e620000001000 */
[----:B------:R-:W-:Y:S02]  /*afc0*/  LOP3.LUT R12, R12, R13, RZ, 0x3c, !PT ;  /* 0x0000000d0c0c7212 */ /* 0x000fe400078e3cff */
[----:B--2---:R-:W-:Y:S01]  /*afd0*/  MOV R124, R4 ;  /* 0x00000004007c7202 */ /* 0x004fe20000000f00 */
[----:B------:R-:W-:Y:S01]  /*afe0*/  @P2 FMUL.FTZ R5, R6, 0.69314718246459960938 ;  /* 0x3f31721806052820 */ /* 0x000fe20000410000 */
[----:B------:R-:W-:Y:S02]  /*aff0*/  IADD3.X R13, RZ, R19, RZ, P5, !PT ;  /* 0x00000013ff0d7210 */ /* 0x000fe40002ffe4ff */
[----:B------:R-:W-:Y:S01]  /*b000*/  MOV R127, R126 ;  /* 0x0000007e007f7202 */ /* 0x000fe20000000f00 */
[----:B---3--:R-:W-:Y:S01]  /*b010*/  @P2 FMUL.FTZ R4, R7, 0.69314718246459960938 ;  /* 0x3f31721807042820 */ /* 0x008fe20000410000 */
[----:B------:R-:W-:-:S02]  /*b020*/  MOV R21, R12 ;  /* 0x0000000c00157202 */ /* 0x000fc40000000f00 */
[----:B------:R-:W-:Y:S01]  /*b030*/  MOV R3, R132 ;  /* 0x0000008400037202 */ /* 0x000fe20000000f00 */
[----:B------:R-:W-:Y:S01]  /*b040*/  @P2 FFMA.FTZ R123, R5, R8, R4 ;  /* 0x00000008057b2223 */ /* 0x000fe20000010004 */
[----:B------:R-:W-:Y:S01]  /*b050*/  LOP3.LUT P0, RZ, R23, 0x3, RZ, 0xc0, !PT ;  /* 0x0000000317ff7812 */ /* 0x000fe2000780c0ff */
[----:B------:R-:W-:Y:S02]  /*b060*/  WARPGROUP.DEPBAR.LE gsb0, 0x0 ;  /* 0x00008000000079c5 */ /* 0x000fe40000010000 */
[----:B------:R-:W-:-:S06]  /*b070*/  WARPGROUP.ARRIVE ;  /* 0x00000000000079c5 */ /* 0x000fcc0000000000 */
[----:B------:R-:W-:Y:S01]  /*b080*/  HGMMA.64x192x16.F32.BF16 R24, R196, gdesc[UR8].tnspB, R24, gsb0 ;  /* 0x42e00008c4187df0 */ /* 0x000fe20008001818 */
[----:B------:R-:W-:Y:S01]  /*b090*/  UMOV UR10, UR6 ;  /* 0x00000006000a7c82 */ /* 0x000fe20008000000 */
[----:B------:R-:W-:Y:S01]  /*b0a0*/  UMOV UR11, 0x40000040 ;  /* 0x40000040000b7882 */ /* 0x000fe20000000000 */
[----:B------:R-:W-:Y:S01]  /*b0b0*/  UIADD3 UR6, UR4, 0x180, URZ ;  /* 0x0000018004067890 */ /* 0x000fe2000fffe03f */
[----:B------:R-:W-:Y:S02]  /*b0c0*/  WARPGROUP.DEPBAR.LE gsb0, 0x0 ;  /* 0x00008000000079c5 */ /* 0x000fe40000010000 */
[----:B------:R-:W-:-:S14]  /*b0d0*/  WARPGROUP.ARRIVE ;  /* 0x00000000000079c5 */ /* 0x000fdc0000000000 */
        /* <DEDUP_REMOVED lines=9> */
[----:B------:R-:W-:Y:S02]  /*b170*/  UIADD3 UR6, UR4, 0x280, URZ ;  /* 0x0000028004067890 */ /* 0x000fe4000fffe03f */
[----:B------:R-:W-:Y:S01]  /*b180*/  UIADD3 UR4, UR4, 0x300, URZ ;  /* 0x0000030004047890 */ /* 0x000fe2000fffe03f */
[----:B------:R-:W-:Y:S02]  /*b190*/  WARPGROUP.DEPBAR.LE gsb0, 0x0 ;  /* 0x00008000000079c5 */ /* 0x000fe40000010000 */
[----:B------:R-:W-:-:S12]  /*b1a0*/  WARPGROUP.ARRIVE ;  /* 0x00000000000079c5 */ /* 0x000fd80000000000 */
[----:B------:R-:W-:Y:S01]  /*b1b0*/  HGMMA.64x192x16.F32.BF16 R24, R184, gdesc[UR8].tnspB, R24, gsb0 ;  /* 0x42e00008b8187df0 */ /* 0x000fe20008001818 */
[----:B------:R-:W-:Y:S01]  /*b1c0*/  UMOV UR10, UR6 ;  /* 0x00000006000a7c82 */ /* 0x000fe20008000000 */
[----:B------:R-:W-:Y:S01]  /*b1d0*/  UMOV UR11, 0x40000040 ;  /* 0x40000040000b7882 */ /* 0x000fe20000000000 */
[----:B------:R-:W-:Y:S02]  /*b1e0*/  WARPGROUP.DEPBAR.LE gsb0, 0x0 ;  /* 0x00008000000079c5 */ /* 0x000fe40000010000 */
[----:B------:R-:W-:-:S15]  /*b1f0*/  WARPGROUP.ARRIVE ;  /* 0x00000000000079c5 */ /* 0x000fde0000000000 */
[----:B------:R-:W-:Y:S01]  /*b200*/  HGMMA.64x192x16.F32.BF16 R24, R180, gdesc[UR8].tnspB, R24, gsb0 ;  /* 0x42e00008b4187df0 */ /* 0x000fe20008001818 */
[----:B------:R-:W-:Y:S01]  /*b210*/  UMOV UR10, UR4 ;  /* 0x00000004000a7c82 */ /* 0x000fe20008000000 */
[----:B------:R-:W-:Y:S01]  /*b220*/  UMOV UR11, 0x40000040 ;  /* 0x40000040000b7882 */ /* 0x000fe20000000000 */
[----:B------:R-:W-:Y:S02]  /*b230*/  ULDC UR4, c[0x0][0xdb4] ;  /* 0x00036d0000047ab9 */ /* 0x000fe40000000800 */
[----:B------:R-:W-:-:S03]  /*b240*/  UIMAD UR35, UR4, UR35, UR5 ;  /* 0x00000023042372a4 */ /* 0x000fc6000f8e0205 */
[----:B------:R-:W-:Y:S01]  /*b250*/  ULDC UR5, c[0x0][0xda8] ;  /* 0x00036a0000057ab9 */ /* 0x000fe20000000800 */
[----:B------:R-:W-:Y:S02]  /*b260*/  USHF.R.S32.HI UR4, URZ, 0x1f, UR35 ;  /* 0x0000001f3f047899 */ /* 0x000fe40008011423 */
[----:B------:R-:W-:Y:S02]  /*b270*/  UIMAD UR34, UR5, UR34, UR12 ;  /* 0x00000022052272a4 */ /* 0x000fe4000f8e020c */
[----:B------:R-:W-:Y:S02]  /*b280*/  UIMAD UR6, UR4, UR8, URZ ;  /* 0x00000008040672a4 */ /* 0x000fe4000f8e023f */
[----:B------:R-:W-:Y:S02]  /*b290*/  UIMAD.WIDE.U32 UR4, UR35, UR8, URZ ;  /* 0x00000008230472a5 */ /* 0x000fe4000f8e003f */
[----:B------:R-:W-:Y:S02]  /*b2a0*/  UIMAD UR6, UR35, UR9, UR6 ;  /* 0x00000009230672a4 */ /* 0x000fe4000f8e0206 */
[----:B------:R-:W-:-:S02]  /*b2b0*/  USHF.L.U32 UR34, UR34, 0x7, URZ ;  /* 0x0000000722227899 */ /* 0x000fc4000800063f */
[----:B------:R-:W-:Y:S01]  /*b2c0*/  IMAD.U32 R12, RZ, RZ, UR4 ;  /* 0x00000004ff0c7e24 */ /* 0x000fe2000f8e00ff */
[----:B------:R-:W-:Y:S02]  /*b2d0*/  UIADD3 UR4, UR5, UR6, URZ ;  /* 0x0000000605047290 */ /* 0x000fe4000fffe03f */
[----:B------:R-:W-:Y:S01]  /*b2e0*/  MOV R13, UR5 ;  /* 0x00000005000d7c02 */ /* 0x000fe20008000f00 */
[----:B------:R-:W-:Y:S01]  /*b2f0*/  ULDC.64 UR12, c[0x0][0x208] ;  /* 0x00008200000c7ab9 */ /* 0x000fe20000000a00 */
[----:B------:R-:W-:Y:S02]  /*b300*/  VIADD R126, R208, UR34 ;  /* 0x00000022d07e7c36 */ /* 0x000fe40008000000 */
[----:B------:R-:W-:Y:S01]  /*b310*/  IMAD.U32 R13, RZ, RZ, UR4 ;  /* 0x00000004ff0d7e24 */ /* 0x000fe2000f8e00ff */
[----:B------:R-:W-:Y:S01]  /*b320*/  USHF.R.S32.HI UR4, URZ, 0x1f, UR36 ;  /* 0x0000001f3f047899 */ /* 0x000fe20008011424 */
[----:B------:R-:W-:-:S05]  /*b330*/  VIADD R130, R126, 0x8 ;  /* 0x000000087e827836 */ /* 0x000fca0000000000 */
[----:B------:R-:W-:Y:S02]  /*b340*/  ISETP.GE.OR P3, PT, R130, UR7, P0 ;  /* 0x0000000782007c0c */ /* 0x000fe40008766670 */
[----:B------:R-:W-:Y:S01]  /*b350*/  ISETP.GE.OR P0, PT, R126, UR7, P0 ;  /* 0x000000077e007c0c */ /* 0x000fe20008706670 */
[----:B------:R-:W-:Y:S02]  /*b360*/  WARPGROUP.DEPBAR.LE gsb0, 0x0 ;  /* 0x00008000000079c5 */ /* 0x000fe40000010000 */
[----:B------:R-:W-:-:S06]  /*b370*/  WARPGROUP.ARRIVE ;  /* 0x00000000000079c5 */ /* 0x000fcc0000000000 */
[----:B------:R-:W-:Y:S01]  /*b380*/  HGMMA.64x192x16.F32.BF16 R24, R176, gdesc[UR8].tnspB, R24, gsb0 ;  /* 0x42e00008b0187df0 */ /* 0x000fe20008001818 */
[----:B------:R-:W-:Y:S01]  /*b390*/  R2UR UR10, R17 ;  /* 0x00000000110a72ca */ /* 0x000fe200000e0000 */
[----:B------:R-:W-:Y:S02]  /*b3a0*/  IMAD.MOV.U32 R17, RZ, RZ, -0x800000 ;  /* 0xff800000ff117424 */ /* 0x000fe400078e00ff */
[----:B------:R-:W-:Y:S01]  /*b3b0*/  @P4 FFMA.FTZ R17, R131, R9, R10 ;  /* 0x0000000983114223 */ /* 0x000fe2000001000a */
[----:B------:R-:W-:Y:S02]  /*b3c0*/  WARPGROUP.DEPBAR.LE gsb0, 0x0 ;  /* 0x00008000000079c5 */ /* 0x000fe40000010000 */
[----:B------:R2:W-:Y:S01]  /*b3d0*/  @!P1 SYNCS.ARRIVE.TRANS64.RED.A1T0 RZ, [R11+URZ], RZ ;  /* 0x000000ff0bff99a7 */ /* 0x0005e2000810043f */
[-C--:B------:R-:W-:Y:S01]  /*b3e0*/  FMUL.FTZ R10, R37, R129.reuse ;  /* 0x00000081250a7220 */ /* 0x080fe20000410000 */
[-C--:B------:R-:W-:Y:S01]  /*b3f0*/  FMUL.FTZ R6, R29, R129.reuse ;  /* 0x000000811d067220 */ /* 0x080fe20000410000 */
[-C--:B------:R-:W-:Y:S01]  /*b400*/  FMUL.FTZ R7, R28, R129.reuse ;  /* 0x000000811c077220 */ /* 0x080fe20000410000 */
[-C--:B------:R-:W-:Y:S01]  /*b410*/  FMUL.FTZ R4, R25, R129.reuse ;  /* 0x0000008119047220 */ /* 0x080fe20000410000 */
[-C--:B------:R-:W-:Y:S01]  /*b420*/  FMUL.FTZ R5, R24, R129.reuse ;  /* 0x0000008118057220 */ /* 0x080fe20000410000 */
[-C--:B-1----:R-:W-:Y:S01]  /*b430*/  FMUL.FTZ R27, R27, R128.reuse ;  /* 0x000000801b1b7220 */ /* 0x082fe20000410000 */
[-C--:B------:R-:W-:Y:S01]  /*b440*/  FMUL.FTZ R26, R26, R128.reuse ;  /* 0x000000801a1a7220 */ /* 0x080fe20000410000 */
[----:B--2---:R-:W-:Y:S01]  /*b450*/  FMUL.FTZ R11, R36, R129 ;  /* 0x00000081240b7220 */ /* 0x004fe20000410000 */
[----:B------:R-:W-:Y:S01]  /*b460*/  F2FP.BF16.F32.PACK_AB R6, R6, R7 ;  /* 0x000000070606723e */ /* 0x000fe200000010ff */
[----:B------:R-:W1:Y:S01]  /*b470*/  LDC.64 R36, c[0x0][0xb78] ;  /* 0x0002de00ff247b82 */ /* 0x000e620000000a00 */
[-C--:B------:R-:W-:Y:S01]  /*b480*/  FMUL.FTZ R8, R33, R129.reuse ;  /* 0x0000008121087220 */ /* 0x080fe20000410000 */
[----:B------:R-:W-:Y:S01]  /*b490*/  FMUL.FTZ R9, R32, R129 ;  /* 0x0000008120097220 */ /* 0x000fe20000410000 */
[-C--:B------:R-:W-:Y:S01]  /*b4a0*/  FMUL.FTZ R7, R31, R128.reuse ;  /* 0x000000801f077220 */ /* 0x080fe20000410000 */
[-C--:B------:R-:W-:Y:S01]  /*b4b0*/  FMUL.FTZ R30, R30, R128.reuse ;  /* 0x000000801e1e7220 */ /* 0x080fe20000410000 */
[-C--:B------:R-:W-:Y:S01]  /*b4c0*/  FMUL.FTZ R35, R35, R128.reuse ;  /* 0x0000008023237220 */ /* 0x080fe20000410000 */
[-C--:B------:R-:W-:Y:S01]  /*b4d0*/  FMUL.FTZ R34, R34, R128.reuse ;  /* 0x0000008022227220 */ /* 0x080fe20000410000 */
[-C--:B------:R-:W-:Y:S01]  /*b4e0*/  FMUL.FTZ R39, R39, R128.reuse ;  /* 0x0000008027277220 */ /* 0x080fe20000410000 */
[----:B------:R-:W-:Y:S01]  /*b4f0*/  FMUL.FTZ R38, R38, R128 ;  /* 0x0000008026267220 */ /* 0x000fe20000410000 */
[----:B------:R-:W-:Y:S01]  /*b500*/  F2FP.BF16.F32.PACK_AB R4, R4, R5 ;  /* 0x000000050404723e */ /* 0x000fe200000010ff */
[-C--:B------:R-:W-:Y:S01]  /*b510*/  FMUL.FTZ R24, R41, R129.reuse ;  /* 0x0000008129187220 */ /* 0x080fe20000410000 */
[----:B------:R-:W-:Y:S01]  /*b520*/  F2FP.BF16.F32.PACK_AB R5, R27, R26 ;  /* 0x0000001a1b05723e */ /* 0x000fe200000010ff */
[----:B------:R-:W-:Y:S01]  /*b530*/  FMUL.FTZ R25, R40, R129 ;  /* 0x0000008128197220 */ /* 0x000fe20000410000 */
[----:B------:R-:W-:Y:S01]  /*b540*/  F2FP.BF16.F32.PACK_AB R7, R7, R30 ;  /* 0x0000001e0707723e */ /* 0x000fe200000010ff */
[----:B------:R-:W-:Y:S01]  /*b550*/  BAR.SYNC.DEFER_BLOCKING 0x1, 0x100 ;  /* 0x0044000000007b1d */ /* 0x000fe20000010000 */
[----:B------:R-:W-:Y:S01]  /*b560*/  F2FP.BF16.F32.PACK_AB R8, R8, R9 ;  /* 0x000000090808723e */ /* 0x000fe200000010ff */
[----:B------:R-:W-:Y:S01]  /*b570*/  FMUL.FTZ R45, R45, R129 ;  /* 0x000000812d2d7220 */ /* 0x000fe20000410000 */
[----:B------:R-:W-:Y:S01]  /*b580*/  F2FP.BF16.F32.PACK_AB R10, R10, R11 ;  /* 0x0000000b0a0a723e */ /* 0x000fe200000010ff */
[-C--:B------:R-:W-:Y:S01]  /*b590*/  FMUL.FTZ R44, R44, R129.reuse ;  /* 0x000000812c2c7220 */ /* 0x080fe20000410000 */
[----:B------:R-:W-:Y:S01]  /*b5a0*/  F2FP.BF16.F32.PACK_AB R9, R35, R34 ;  /* 0x000000222309723e */ /* 0x000fe200000010ff */
[----:B------:R-:W-:Y:S01]  /*b5b0*/  FMUL.FTZ R43, R43, R128 ;  /* 0x000000802b2b7220 */ /* 0x000fe20000410000 */
[----:B------:R-:W-:Y:S01]  /*b5c0*/  F2FP.BF16.F32.PACK_AB R11, R39, R38 ;  /* 0x00000026270b723e */ /* 0x000fe200000010ff */
        /* <DEDUP_REMOVED lines=19> */
[----:B------:R-:W-:Y:S01]  /*b700*/  STSM.16.M88.4 [R125], R4 ;  /* 0x000000047d007844 */ /* 0x000fe20000000200 */
        /* <DEDUP_REMOVED lines=8> */
[----:B------:R1:W-:Y:S01]  /*b790*/  STSM.16.M88.4 [R127], R8 ;  /* 0x000000087f007844 */ /* 0x0003e20000000200 */
        /* <DEDUP_REMOVED lines=16> */
[----:B-1----:R-:W-:-:S02]  /*b8a0*/  IMAD R8, R36, UR4, RZ ;  /* 0x0000000424087c24 */ /* 0x002fc4000f8e02ff */
        /* <DEDUP_REMOVED lines=36> */
[-C--:B------:R-:W-:Y:S01]  /*baf0*/  FMUL.FTZ R111, R111, R128.reuse ;  /* 0x000000806f6f7220 */ /* 0x080fe20000410000 */
[-C--:B------:R-:W-:Y:S01]  /*bb00*/  FMUL.FTZ R110, R110, R128.reuse ;  /* 0x000000806e6e7220 */ /* 0x080fe20000410000 */
[-C--:B------:R-:W-:Y:S01]  /*bb10*/  FMUL.FTZ R115, R115, R128.reuse ;  /* 0x0000008073737220 */ /* 0x080fe20000410000 */
[----:B------:R-:W-:Y:S01]  /*bb20*/  FMUL.FTZ R114, R114, R128 ;  /* 0x0000008072727220 */ /* 0x000fe20000410000 */
[----:B------:R-:W-:Y:S01]  /*bb30*/  F2FP.BF16.F32.PACK_AB R4, R65, R64 ;  /* 0x000000404104723e */ /* 0x000fe200000010ff */
[----:B------:R-:W-:Y:S01]  /*bb40*/  IMAD R37, R37, UR36, R8 ;  /* 0x0000002425257c24 */ /* 0x000fe2000f8e0208 */
[----:B------:R-:W-:Y:S01]  /*bb50*/  F2FP.BF16.F32.PACK_AB R5, R67, R66 ;  /* 0x000000424305723e */ /* 0x000fe200000010ff */
[-C--:B------:R-:W-:Y:S01]  /*bb60*/  FMUL.FTZ R117, R117, R129.reuse ;  /* 0x0000008175757220 */ /* 0x080fe20000410000 */
[----:B------:R-:W-:Y:S01]  /*bb70*/  F2FP.BF16.F32.PACK_AB R6, R69, R68 ;  /* 0x000000444506723e */ /* 0x000fe200000010ff */
[----:B------:R-:W-:Y:S01]  /*bb80*/  FMUL.FTZ R116, R116, R129 ;  /* 0x0000008174747220 */ /* 0x000fe20000410000 */
[----:B------:R-:W-:Y:S01]  /*bb90*/  F2FP.BF16.F32.PACK_AB R7, R71, R70 ;  /* 0x000000464707723e */ /* 0x000fe200000010ff */
[-C--:B------:R-:W-:Y:S01]  /*bba0*/  FMUL.FTZ R119, R119, R128.reuse ;  /* 0x0000008077777220 */ /* 0x080fe20000410000 */
[----:B------:R-:W-:Y:S01]  /*bbb0*/  FMUL.FTZ R118, R118, R128 ;  /* 0x0000008076767220 */ /* 0x000fe20000410000 */
[----:B------:R1:W-:Y:S01]  /*bbc0*/  STSM.16.M88.4 [R3], R24 ;  /* 0x0000001803007844 */ /* 0x0003e20000000200 */
[----:B------:R-:W-:Y:S01]  /*bbd0*/  F2FP.BF16.F32.PACK_AB R8, R73, R72 ;  /* 0x000000484908723e */ /* 0x000fe200000010ff */
[----:B------:R-:W-:Y:S01]  /*bbe0*/  IMAD.WIDE.U32 R12, R36, UR36, R12 ;  /* 0x00000024240c7c25 */ /* 0x000fe2000f8e000c */
[----:B------:R-:W-:Y:S01]  /*bbf0*/  F2FP.BF16.F32.PACK_AB R9, R75, R74 ;  /* 0x0000004a4b09723e */ /* 0x000fe200000010ff */
[----:B------:R-:W-:Y:S01]  /*bc00*/  STSM.16.M88.4 [R15], R28 ;  /* 0x0000001c0f007844 */ /* 0x000fe20000000200 */
[----:B------:R-:W-:Y:S01]  /*bc10*/  F2FP.BF16.F32.PACK_AB R10, R77, R76 ;  /* 0x0000004c4d0a723e */ /* 0x000fe200000010ff */
[----:B------:R-:W-:Y:S01]  /*bc20*/  ULDC.64 UR4, c[0x0][0xb40] ;  /* 0x0002d00000047ab9 */ /* 0x000fe20000000a00 */
[----:B------:R-:W-:Y:S01]  /*bc30*/  F2FP.BF16.F32.PACK_AB R11, R79, R78 ;  /* 0x0000004e4f0b723e */ /* 0x000fe200000010ff */
[----:B------:R-:W-:Y:S01]  /*bc40*/  STSM.16.M88.4 [R120], R32 ;  /* 0x0000002078007844 */ /* 0x000fe20000000200 */
[----:B------:R-:W-:-:S02]  /*bc50*/  F2FP.BF16.F32.PACK_AB R88, R89, R88 ;  /* 0x000000585958723e */ /* 0x000fc400000010ff */
[----:B------:R-:W-:Y:S01]  /*bc60*/  F2FP.BF16.F32.PACK_AB R89, R91, R90 ;  /* 0x0000005a5b59723e */ /* 0x000fe200000010ff */
[----:B------:R2:W-:Y:S01]  /*bc70*/  STSM.16.M88.4 [R122], R4 ;  /* 0x000000047a007844 */ /* 0x0005e20000000200 */
[----:B------:R-:W-:Y:S02]  /*bc80*/  F2FP.BF16.F32.PACK_AB R96, R97, R96 ;  /* 0x000000606160723e */ /* 0x000fe400000010ff */
[----:B------:R-:W-:Y:S01]  /*bc90*/  F2FP.BF16.F32.PACK_AB R90, R93, R92 ;  /* 0x0000005c5d5a723e */ /* 0x000fe200000010ff */
[----:B------:R-:W-:Y:S01]  /*bca0*/  STSM.16.M88.4 [R0], R8 ;  /* 0x0000000800007844 */ /* 0x000fe20000000200 */
[----:B-1----:R-:W-:Y:S02]  /*bcb0*/  F2FP.BF16.F32.PACK_AB R24, R81, R80 ;  /* 0x000000505118723e */ /* 0x002fe400000010ff */
[----:B------:R-:W-:Y:S01]  /*bcc0*/  F2FP.BF16.F32.PACK_AB R25, R83, R82 ;  /* 0x000000525319723e */ /* 0x000fe200000010ff */
[----:B------:R-:W1:Y:S01]  /*bcd0*/  SHFL.IDX PT, R0, R207, RZ, 0x1f ;  /* 0x00001fffcf007589 */ /* 0x000e6200000e0000 */
[----:B------:R-:W-:-:S02]  /*bce0*/  F2FP.BF16.F32.PACK_AB R26, R85, R84 ;  /* 0x00000054551a723e */ /* 0x000fc400000010ff */
[----:B------:R-:W-:Y:S02]  /*bcf0*/  F2FP.BF16.F32.PACK_AB R27, R87, R86 ;  /* 0x00000056571b723e */ /* 0x000fe400000010ff */
[----:B------:R-:W-:Y:S02]  /*bd00*/  F2FP.BF16.F32.PACK_AB R91, R95, R94 ;  /* 0x0000005e5f5b723e */ /* 0x000fe400000010ff */
[----:B------:R-:W-:Y:S01]  /*bd10*/  F2FP.BF16.F32.PACK_AB R97, R99, R98 ;  /* 0x000000626361723e */ /* 0x000fe200000010ff */
[----:B------:R-:W-:Y:S01]  /*bd20*/  STSM.16.M88.4 [R14], R24 ;  /* 0x000000180e007844 */ /* 0x000fe20000000200 */
[----:B------:R-:W-:Y:S02]  /*bd30*/  F2FP.BF16.F32.PACK_AB R104, R105, R104 ;  /* 0x000000686968723e */ /* 0x000fe400000010ff */
[----:B------:R-:W-:Y:S01]  /*bd40*/  F2FP.BF16.F32.PACK_AB R98, R101, R100 ;  /* 0x000000646562723e */ /* 0x000fe200000010ff */
[----:B------:R-:W-:Y:S01]  /*bd50*/  STSM.16.M88.4 [R20], R88 ;  /* 0x0000005814007844 */ /* 0x000fe20000000200 */
[----:B------:R-:W-:-:S02]  /*bd60*/  F2FP.BF16.F32.PACK_AB R99, R103, R102 ;  /* 0x000000666763723e */ /* 0x000fc400000010ff */
[----:B------:R-:W-:Y:S02]  /*bd70*/  F2FP.BF16.F32.PACK_AB R105, R107, R106 ;  /* 0x0000006a6b69723e */ /* 0x000fe400000010ff */
[----:B------:R-:W-:Y:S01]  /*bd80*/  F2FP.BF16.F32.PACK_AB R112, R113, R112 ;  /* 0x000000707170723e */ /* 0x000fe200000010ff */
[----:B------:R-:W-:Y:S01]  /*bd90*/  STSM.16.M88.4 [R21], R96 ;  /* 0x0000006015007844 */ /* 0x000fe20000000200 */
[----:B------:R-:W-:Y:S02]  /*bda0*/  F2FP.BF16.F32.PACK_AB R106, R109, R108 ;  /* 0x0000006c6d6a723e */ /* 0x000fe400000010ff */
[----:B------:R-:W-:Y:S02]  /*bdb0*/  F2FP.BF16.F32.PACK_AB R107, R111, R110 ;  /* 0x0000006e6f6b723e */ /* 0x000fe400000010ff */
[----:B------:R-:W-:Y:S02]  /*bdc0*/  F2FP.BF16.F32.PACK_AB R113, R115, R114 ;  /* 0x000000727371723e */ /* 0x000fe400000010ff */
[----:B------:R-:W-:Y:S01]  /*bdd0*/  F2FP.BF16.F32.PACK_AB R114, R117, R116 ;  /* 0x000000747572723e */ /* 0x000fe200000010ff */
[----:B------:R-:W-:Y:S01]  /*bde0*/  STSM.16.M88.4 [R121], R104 ;  /* 0x0000006879007844 */ /* 0x000fe20000000200 */
[----:B------:R-:W-:-:S02]  /*bdf0*/  F2FP.BF16.F32.PACK_AB R115, R119, R118 ;  /* 0x000000767773723e */ /* 0x000fc400000010ff */
[----:B------:R-:W-:Y:S02]  /*be00*/  SHF.R.S32.HI R3, RZ, 0x1f, R126 ;  /* 0x0000001fff037819 */ /* 0x000fe4000001147e */
[----:B------:R-:W-:Y:S01]  /*be10*/  IADD3 R126, P1, R126, R12, RZ ;  /* 0x0000000c7e7e7210 */ /* 0x000fe20007f3e0ff */
[----:B------:R-:W-:Y:S03]  /*be20*/  STSM.16.M88.4 [R124], R112 ;  /* 0x000000707c007844 */ /* 0x000fe60000000200 */
[----:B------:R-:W-:Y:S01]  /*be30*/  IADD3.X R3, R3, R13, R37, P1, !PT ;  /* 0x0000000d03037210 */ /* 0x000fe20000ffe425 */
[----:B------:R-:W-:Y:S01]  /*be40*/  @!PT LDS RZ, [RZ] ;  /* 0x00000000fffff984 */ /* 0x000fe20000000800 */
[----:B------:R-:W-:Y:S01]  /*be50*/  @!PT LDS RZ, [RZ] ;  /* 0x00000000fffff984 */ /* 0x000fe20000000800 */
[----:B------:R-:W-:Y:S01]  /*be60*/  @!PT LDS RZ, [RZ] ;  /* 0x00000000fffff984 */ /* 0x000fe20000000800 */
[----:B------:R3:W-:Y:S06]  /*be70*/  MEMBAR.ALL.CTA ;  /* 0x0000000000007992 */ /* 0x0007ec0000008000 */
[----:B---3--:R-:W3:Y:S02]  /*be80*/  FENCE.VIEW.ASYNC.S ;  /* 0x00000000000073c6 */ /* 0x008ee40000000000 */
[----:B---3--:R-:W-:Y:S06]  /*be90*/  BAR.ARV 0x1, 0x120 ;  /* 0x0044800000007b1d */ /* 0x008fec0000002000 */
[----:B--2---:R-:W-:Y:S01]  /*bea0*/  LEA R4, P1, R126, UR4, 0x2 ;  /* 0x000000047e047c11 */ /* 0x004fe2000f8210ff */
[----:B------:R-:W-:-:S02]  /*beb0*/  ULDC UR4, c[0x0][0xc] ;  /* 0x0000030000047ab9 */ /* 0x000fc40000000800 */
[----:B------:R-:W-:Y:S01]  /*bec0*/  UIADD3 UR10, UR4, UR10, URZ ;  /* 0x0000000a040a7290 */ /* 0x000fe2000fffe03f */
[----:B------:R-:W-:-:S05]  /*bed0*/  LEA.HI.X R5, R126, UR5, R3, 0x2, P1 ;  /* 0x000000057e057c11 */ /* 0x000fca00088f1403 */
[----:B------:R-:W-:Y:S01]  /*bee0*/  @!P0 STG.E desc[UR12][R4.64], R123 ;  /* 0x0000007b04008986 */ /* 0x000fe2000c10190c */
[----:B-1----:R-:W-:-:S03]  /*bef0*/  ISETP.NE.AND P0, PT, R0, 0x7, PT ;  /* 0x000000070000780c */ /* 0x002fc60003f05270 */
[----:B------:R1:W-:Y:S02]  /*bf00*/  @!P3 STG.E desc[UR12][R4.64+0x20], R17 ;  /* 0x000020110400b986 */ /* 0x0003e4000c10190c */
[----:B-1----:R-:W-:-:S08]  /*bf10*/  MOV R17, UR10 ;  /* 0x0000000a00117c02 */ /* 0x002fd00008000f00 */
[----:B------:R-:W-:Y:S05]  /*bf20*/  @P0 BRA `(.L_x_29) ;  /* 0x0000000000700947 */ /* 0x000fea0003800000 */
[----:B------:R-:W-:Y:S01]  /*bf30*/  BAR.SYNC.DEFER_BLOCKING 0x1, 0x120 ;  /* 0x0044800000007b1d */ /* 0x000fe20000010000 */
[----:B------:R-:W-:-:S05]  /*bf40*/  ELECT P0, URZ, PT ;  /* 0x00000000003f782f */ /* 0x000fca0003800000 */
[----:B------:R-:W-:Y:S08]  /*bf50*/  BSSY B0, `(.L_x_29) ;  /* 0x0000019000007945 */ /* 0x000ff00003800000 */
[----:B------:R-:W-:Y:S05]  /*bf60*/  @!P0 BRA `(.L_x_30) ;  /* 0x00000000005c8947 */ /* 0x000fea0003800000 */
[----:B------:R-:W-:Y:S01]  /*bf70*/  R2UR UR9, R2 ;  /* 0x00000000020972ca */ /* 0x000fe200000e0000 */
[----:B------:R-:W-:Y:S01]  /*bf80*/  ULDC.64 UR10, c[0x0][0x198] ;  /* 0x00006600000a7ab9 */ /* 0x000fe20000000a00 */
[----:B------:R-:W-:Y:S01]  /*bf90*/  UMOV UR33, URZ ;  /* 0x0000003f00217c82 */ /* 0x000fe20008000000 */
[----:B------:R-:W-:Y:S01]  /*bfa0*/  UIADD3 UR4, UP0, UR10, 0x9f0, URZ ;  /* 0x000009f00a047890 */ /* 0x000fe2000ff1e03f */
[----:B------:R-:W-:Y:S01]  /*bfb0*/  UMOV UR37, URZ ;  /* 0x0000003f00257c82 */ /* 0x000fe20008000000 */
[----:B------:R-:W-:Y:S02]  /*bfc0*/  UMOV UR7, 0x40 ;  /* 0x0000004000077882 */ /* 0x000fe40000000000 */
[----:B------:R-:W-:-:S06]  /*bfd0*/  UIADD3.X UR5, URZ, UR11, URZ, UP0, !UPT ;  /* 0x0000000b3f057290 */ /* 0x000fcc00087fe43f */
[----:B------:R-:W-:Y:S02]  /*bfe0*/  UIADD3 UR6, UR9, 0x4000, URZ ;  /* 0x0000400009067890 */ /* 0x000fe4000fffe03f */
[----:B------:R-:W-:Y:S02]  /*bff0*/  UIADD3 UR8, UR9, 0x8000, URZ ;  /* 0x0000800009087890 */ /* 0x000fe4000fffe03f */
[----:B------:R-:W-:Y:S02]  /*c000*/  UMOV UR32, UR9 ;  /* 0x0000000900207c82 */ /* 0x000fe40008000000 */
[----:B------:R1:W-:Y:S02]  /*c010*/  UTMASTG.5D [UR32], [UR4] ;  /* 0x00000020040073b5 */ /* 0x0003e40008020000 */
[----:B-1----:R-:W-:Y:S01]  /*c020*/  UMOV UR32, UR6 ;  /* 0x0000000600207c82 */ /* 0x002fe20008000000 */
[----:B------:R-:W-:Y:S01]  /*c030*/  UMOV UR33, UR7 ;  /* 0x0000000700217c82 */ /* 0x000fe20008000000 */
[----:B------:R-:W-:Y:S01]  /*c040*/  UMOV UR6, 0x80 ;  /* 0x0000008000067882 */ /* 0x000fe20000000000 */
[----:B------:R1:W-:Y:S02]  /*c050*/  UTMASTG.5D [UR32], [UR4] ;  /* 0x00000020040073b5 */ /* 0x0003e40008020000 */
[----:B-1----:R-:W-:Y:S01]  /*c060*/  UMOV UR32, UR8 ;  /* 0x0000000800207c82 */ /* 0x002fe20008000000 */
[----:B------:R-:W-:Y:S01]  /*c070*/  UMOV UR33, UR6 ;  /* 0x0000000600217c82 */ /* 0x000fe20008000000 */
[----:B------:R-:W-:Y:S01]  /*c080*/  UIADD3 UR6, UR9, 0x36820, URZ ;  /* 0x0003682009067890 */ /* 0x000fe2000fffe03f */
[----:B------:R1:W-:Y:S03]  /*c090*/  UTMASTG.5D [UR32], [UR4] ;  /* 0x00000020040073b5 */ /* 0x0003e60008020000 */
[----:B------:R-:W-:Y:S01]  /*c0a0*/  UPRMT UR6, URZ, 0x654, UR6 ;  /* 0x000006543f067896 */ /* 0x000fe20008000006 */
[----:B------:R0:W-:Y:S01]  /*c0b0*/  UTMACMDFLUSH ;  /* 0x00000000000079b7 */ /* 0x0001e20000000000 */
[----:B------:R-:W-:-:S07]  /*c0c0*/  DEPBAR.LE SB0, 0x0 ;  /* 0x000080000000791a */ /* 0x000fce0000000000 */
[----:B-1----:R-:W-:Y:S03]  /*c0d0*/  SYNCS.ARRIVE.TRANS64.RED.A1T0 RZ, [UR6], RZ ;  /* 0x000000ffffff79a7 */ /* 0x002fe60008100406 */
.L_x_30:
[----:B------:R-:W-:Y:S05]  /*c0e0*/  BSYNC B0 ;  /* 0x0000000000007941 */ /* 0x000fea0003800000 */
.L_x_29:
[----:B------:R-:W1:Y:S01]  /*c0f0*/  LDC R0, c[0x0][0xda4] ;  /* 0x00036900ff007b82 */ /* 0x000e620000000800 */
[----:B------:R-:W-:Y:S01]  /*c100*/  R2UR UR4, R22 ;  /* 0x00000000160472ca */ /* 0x000fe200000e0000 */
[----:B------:R-:W-:Y:S01]  /*c110*/  UIADD3 UR38, UR38, 0x1, URZ ;  /* 0x0000000126267890 */ /* 0x000fe2000fffe03f */
[----:B------:R-:W-:Y:S02]  /*c120*/  R2UR UR6, R17 ;  /* 0x00000000110672ca */ /* 0x000fe400000e0000 */
[----:B------:R-:W-:Y:S01]  /*c130*/  R2UR UR5, R16 ;  /* 0x00000000100572ca */ /* 0x000fe200000e0000 */
[----:B------:R-:W-:-:S04]  /*c140*/  UISETP.NE.AND UP0, UPT, UR38, 0x2, UPT ;  /* 0x000000022600788c */ /* 0x000fc8000bf05270 */
[----:B------:R-:W-:-:S04]  /*c150*/  USEL UR38, UR38, URZ, UP0 ;  /* 0x0000003f26267287 */ /* 0x000fc80008000000 */
[----:B------:R-:W-:-:S06]  /*c160*/  UIADD3 UR4, UR4, 0x1, URZ ;  /* 0x0000000104047890 */ /* 0x000fcc000fffe03f */
[----:B------:R-:W-:Y:S01]  /*c170*/  IMAD.U32 R22, RZ, RZ, UR4 ;  /* 0x00000004ff167e24 */ /* 0x000fe2000f8e00ff */
[----:B------:R-:W-:Y:S01]  /*c180*/  USEL UR4, URZ, 0x1, UP0 ;  /* 0x000000013f047887 */ /* 0x000fe20008000000 */
[----:B-1----:R-:W-:-:S03]  /*c190*/  ISETP.LE.AND P0, PT, R0, UR6, PT ;  /* 0x0000000600007c0c */ /* 0x002fc6000bf03270 */
[----:B------:R-:W-:-:S06]  /*c1a0*/  ULOP3.LUT UR5, UR5, UR4, URZ, 0x3c, !UPT ;  /* 0x0000000405057292 */ /* 0x000fcc000f8e3c3f */
[----:B------:R-:W-:-:S04]  /*c1b0*/  IMAD.U32 R16, RZ, RZ, UR5 ;  /* 0x00000005ff107e24 */ /* 0x000fc8000f8e00ff */
[----:B------:R-:W-:Y:S05]  /*c1c0*/  @!P0 BRA `(.L_x_31) ;  /* 0xffffff4800f88947 */ /* 0x000fea000383ffff */
[----:B------:R-:W-:Y:S05]  /*c1d0*/  EXIT ;  /* 0x000000000000794d */ /* 0x000fea0003800000 */
.L_x_7:
[----:B------:R-:W-:-:S08]  /*c1e0*/  NOP ;  /* 0x0000000000007918 */ /* 0x000fd00000000000 */
[----:B-1----:R-:W1:-:S00]  /*c1f0*/  USETMAXREG.DEALLOC.CTAPOOL 0x18 ;  /* 0x00000018000079c8 */ /* 0x002e4000080e0500 */
[----:B-1----:R-:W-:-:S06]  /*c200*/  LOP3.LUT R0, R0, 0x3, RZ, 0xc0, !PT ;  /* 0x0000000300007812 */ /* 0x002fcc00078ec0ff */
[----:B------:R-:W1:Y:S02]  /*c210*/  SHFL.IDX PT, R0, R0, RZ, 0x1f ;  /* 0x00001fff00007589 */ /* 0x000e6400000e0000 */
[----:B-1----:R-:W-:-:S13]  /*c220*/  ISETP.NE.AND P0, PT, R0, RZ, PT ;  /* 0x000000ff0000720c */ /* 0x002fda0003f05270 */
[----:B------:R-:W-:Y:S05]  /*c230*/  @P0 EXIT ;  /* 0x000000000000094d */ /* 0x000fea0003800000 */
[----:B------:R-:W1:Y:S01]  /*c240*/  S2UR UR4, SR_CTAID.X ;  /* 0x00000000000479c3 */ /* 0x000e620000002500 */
[----:B------:R-:W-:Y:S01]  /*c250*/  MOV R16, RZ ;  /* 0x000000ff00107202 */ /* 0x000fe20000000f00 */
[----:B------:R-:W-:Y:S02]  /*c260*/  IMAD.MOV.U32 R2, RZ, RZ, 0x1 ;  /* 0x00000001ff027424 */ /* 0x000fe400078e00ff */
[----:B------:R-:W-:-:S04]  /*c270*/  IMAD.MOV.U32 R17, RZ, RZ, 0x1 ;  /* 0x00000001ff117424 */ /* 0x000fc800078e00ff */
[----:B------:R-:W1:Y:S02]  /*c280*/  LDC R0, c[0x0][0xda4] ;  /* 0x00036900ff007b82 */ /* 0x000e640000000800 */
[----:B-1----:R-:W-:-:S13]  /*c290*/  ISETP.LE.AND P0, PT, R0, UR4, PT ;  /* 0x0000000400007c0c */ /* 0x002fda000bf03270 */
[----:B------:R-:W-:Y:S05]  /*c2a0*/  @P0 BRA `(.L_x_32) ;  /* 0x0000002c00b40947 */ /* 0x000fea0003800000 */
[----:B------:R-:W-:Y:S01]  /*c2b0*/  MOV R0, UR4 ;  /* 0x0000000400007c02 */ /* 0x000fe20008000f00 */
[----:B------:R-:W-:Y:S01]  /*c2c0*/  IMAD.MOV.U32 R16, RZ, RZ, RZ ;  /* 0x000000ffff107224 */ /* 0x000fe200078e00ff */
[----:B------:R-:W-:Y:S01]  /*c2d0*/  ULDC.64 UR36, c[0x0][0x198] ;  /* 0x0000660000247ab9 */ /* 0x000fe20000000a00 */
[----:B------:R-:W-:Y:S01]  /*c2e0*/  IMAD.MOV.U32 R17, RZ, RZ, 0x1 ;  /* 0x00000001ff117424 */ /* 0x000fe200078e00ff */
[----:B------:R-:W-:Y:S01]  /*c2f0*/  ULDC UR38, c[0x0][0xc] ;  /* 0x0000030000267ab9 */ /* 0x000fe20000000800 */
[----:B------:R1:W-:Y:S04]  /*c300*/  STL [R1+0x10], R0 ;  /* 0x0000100001007387 */ /* 0x0003e80000100800 */
[----:B------:R1:W-:Y:S02]  /*c310*/  STL [R1+0x18], RZ ;  /* 0x000018ff01007387 */ /* 0x0003e40000100800 */
.L_x_76:
[----:B------:R-:W2:Y:S01]  /*c320*/  LDL R4, [R1+0x10] ;  /* 0x0000100001047983 */ /* 0x000ea20000100800 */
[----:B-1----:R-:W1:Y:S01]  /*c330*/  LDC R0, c[0x0][0xda8] ;  /* 0x00036a00ff007b82 */ /* 0x002e620000000800 */
[----:B------:R-:W-:Y:S05]  /*c340*/  YIELD ;  /* 0x0000000000007946 */ /* 0x000fea0003800000 */
[----:B------:R-:W3:Y:S01]  /*c350*/  S2R R5, SR_CgaCtaId ;  /* 0x0000000000057919 */ /* 0x000ee20000008800 */
[----:B------:R-:W-:Y:S02]  /*c360*/  ULDC.64 UR4, c[0x0][0x3f8] ;  /* 0x0000fe0000047ab9 */ /* 0x000fe40000000a00 */
[----:B------:R-:W-:-:S03]  /*c370*/  UISETP.NE.U32.AND UP0, UPT, UR4, URZ, UPT ;  /* 0x0000003f0400728c */ /* 0x000fc6000bf05070 */
[----:B------:R-:W-:Y:S01]  /*c380*/  ULDC UR4, c[0x0][0x404] ;  /* 0x0001010000047ab9 */ /* 0x000fe20000000800 */
[----:B------:R-:W-:-:S04]  /*c390*/  UISETP.NE.AND.EX UP0, UPT, UR5, URZ, UPT, UP0 ;  /* 0x0000003f0500728c */ /* 0x000fc8000bf05300 */
[----:B------:R-:W-:Y:S01]  /*c3a0*/  USEL UR4, UR4, 0x1, UP0 ;  /* 0x0000000104047887 */ /* 0x000fe20008000000 */
[----:B-1----:R-:W-:Y:S02]  /*c3b0*/  ISETP.NE.AND P0, PT, R0, 0x1, PT ;  /* 0x000000010000780c */ /* 0x002fe40003f05270 */
[----:B------:R-:W1:Y:S11]  /*c3c0*/  LDC R0, c[0x0][0xdb4] ;  /* 0x00036d00ff007b82 */ /* 0x000e760000000800 */
[----:B------:R-:W2:Y:S08]  /*c3d0*/  @P0 LDC R2, c[0x0][0xdac] ;  /* 0x00036b00ff020b82 */ /* 0x000eb00000000800 */
[----:B------:R-:W4:Y:S01]  /*c3e0*/  @P0 LDC R3, c[0x0][0xdb0] ;  /* 0x00036c00ff030b82 */ /* 0x000f220000000800 */
[----:B-1----:R-:W-:Y:S01]  /*c3f0*/  ISETP.NE.AND P1, PT, R0, 0x1, PT ;  /* 0x000000010000780c */ /* 0x002fe20003f25270 */
[----:B--2---:R-:W-:Y:S01]  /*c400*/  @P0 IMAD.HI.U32 R2, R4, R2, RZ ;  /* 0x0000000204020227 */ /* 0x004fe200078e00ff */
[----:B------:R-:W-:-:S05]  /*c410*/  MOV R6, R4 ;  /* 0x0000000400067202 */ /* 0x000fca0000000f00 */
[----:B------:R-:W1:Y:S01]  /*c420*/  LDC R4, c[0x0][0x2e0] ;  /* 0x0000b800ff047b82 */ /* 0x000e620000000800 */
[----:B----4-:R-:W-:-:S05]  /*c430*/  @P0 SHF.R.U32.HI R6, RZ, R3, R2 ;  /* 0x00000003ff060219 */ /* 0x010fca0000011602 */
[----:B------:R-:W-:Y:S02]  /*c440*/  IMAD.MOV.U32 R19, RZ, RZ, R6 ;  /* 0x000000ffff137224 */ /* 0x000fe400078e0006 */
[----:B------:R-:W2:Y:S01]  /*c450*/  @P1 LDC.64 R2, c[0x0][0xdb8] ;  /* 0x00036e00ff021b82 */ /* 0x000ea20000000a00 */
[----:B------:R4:W-:Y:S01]  /*c460*/  STL [R1+0x8], R6 ;  /* 0x0000080601007387 */ /* 0x0009e20000100800 */
[----:B-1----:R-:W-:-:S05]  /*c470*/  IMAD R8, R4, UR4, RZ ;  /* 0x0000000404087c24 */ /* 0x002fca000f8e02ff */
[----:B------:R4:W-:Y:S01]  /*c480*/  STL [R1+0x14], R8 ;  /* 0x0000140801007387 */ /* 0x0009e20000100800 */
[----:B--2---:R-:W-:-:S05]  /*c490*/  @P1 IMAD.HI.U32 R2, R6, R2, RZ ;  /* 0x0000000206021227 */ /* 0x004fca00078e00ff */
[----:B------:R-:W-:Y:S01]  /*c4a0*/  @P1 SHF.R.U32.HI R19, RZ, R3, R2 ;  /* 0x00000003ff131219 */ /* 0x000fe20000011602 */
[----:B------:R-:W-:Y:S01]  /*c4b0*/  VIADD R3, R8, 0x6f ;  /* 0x0000006f08037836 */ /* 0x000fe20000000000 */
[----:B------:R-:W-:-:S04]  /*c4c0*/  MOV R2, 0x400 ;  /* 0x0000040000027802 */ /* 0x000fc80000000f00 */
[----:B---3--:R-:W-:Y:S02]  /*c4d0*/  LEA R7, R5, R2, 0x18 ;  /* 0x0000000205077211 */ /* 0x008fe400078ec0ff */
[----:B------:R-:W-:-:S03]  /*c4e0*/  MOV R2, RZ ;  /* 0x000000ff00027202 */ /* 0x000fc60000000f00 */
[----:B------:R-:W-:Y:S01]  /*c4f0*/  VIADD R4, R7, 0x21400 ;  /* 0x0002140007047836 */ /* 0x000fe20000000000 */
[----:B------:R4:W-:Y:S01]  /*c500*/  STL [R1+0x4], R7 ;  /* 0x0000040701007387 */ /* 0x0009e20000100800 */
[----:B------:R-:W-:-:S03]  /*c510*/  IMAD.HI R2, R3, -0x6db6db6d, R2 ;  /* 0x9249249303027827 */ /* 0x000fc600078e0202 */
[----:B------:R-:W-:Y:S01]  /*c520*/  LOP3.LUT P0, RZ, R4, 0x3ff, RZ, 0xc0, !PT ;  /* 0x000003ff04ff7812 */ /* 0x000fe2000780c0ff */
[----:B------:R-:W-:-:S04]  /*c530*/  IMAD.MOV R3, RZ, RZ, -R19 ;  /* 0x000000ffff037224 */ /* 0x000fc800078e0a13 */
[----:B------:R-:W-:Y:S01]  /*c540*/  IMAD R4, R0, R3, R6 ;  /* 0x0000000300047224 */ /* 0x000fe200078e0206 */
[----:B------:R-:W-:-:S04]  /*c550*/  SHF.R.U32.HI R3, RZ, 0x1f, R2 ;  /* 0x0000001fff037819 */ /* 0x000fc80000011602 */
[----:B------:R-:W-:Y:S01]  /*c560*/  LEA.HI.SX32 R0, R2, R3, 0x1a ;  /* 0x0000000302007211 */ /* 0x000fe200078fd2ff */
[----:B------:R4:W-:Y:S04]  /*c570*/  STL [R1], R4 ;  /* 0x0000000401007387 */ /* 0x0009e80000100800 */
[----:B------:R4:W-:Y:S01]  /*c580*/  STL [R1+0xc], R0 ;  /* 0x00000c0001007387 */ /* 0x0009e20000100800 */
[----:B------:R-:W-:Y:S05]  /*c590*/  @!P0 BRA `(.L_x_33) ;  /* 0x0000000000408947 */ /* 0x000fea0003800000 */
[----:B------:R-:W-:Y:S01]  /*c5a0*/  MOV R2, 0x0 ;  /* 0x0000000000027802 */ /* 0x000fe20000000f00 */
[----:B------:R-:W-:Y:S01]  /*c5b0*/  ULDC.64 UR6, c[0x4][0xa8] ;  /* 0x01002a0000067ab9 */ /* 0x000fe20000000a00 */
[----:B------:R-:W-:Y:S01]  /*c5c0*/  ULDC.64 UR8, c[0x4][0xb0] ;  /* 0x01002c0000087ab9 */ /* 0x000fe20000000a00 */
[----:B------:R-:W-:Y:S01]  /*c5d0*/  ULDC.64 UR4, c[0x4][0x8] ;  /* 0x0100020000047ab9 */ /* 0x000fe20000000a00 */
[----:B----4-:R-:W-:Y:S01]  /*c5e0*/  MOV R4, UR6 ;  /* 0x0000000600047c02 */ /* 0x010fe20008000f00 */
[----:B------:R-:W-:Y:S01]  /*c5f0*/  IMAD.U32 R5, RZ, RZ, UR7 ;  /* 0x00000007ff057e24 */ /* 0x000fe2000f8e00ff */
[----:B------:R-:W1:Y:S01]  /*c600*/  LDC.64 R2, c[0x4][R2] ;  /* 0x0100000002027b82 */ /* 0x000e620000000a00 */
[----:B------:R-:W-:Y:S01]  /*c610*/  IMAD.U32 R6, RZ, RZ, UR8 ;  /* 0x00000008ff067e24 */ /* 0x000fe2000f8e00ff */
[----:B------:R-:W-:Y:S01]  /*c620*/  MOV R7, UR9 ;  /* 0x0000000900077c02 */ /* 0x000fe20008000f00 */
[----:B------:R-:W-:Y:S01]  /*c630*/  IMAD.U32 R10, RZ, RZ, UR4 ;  /* 0x00000004ff0a7e24 */ /* 0x000fe2000f8e00ff */
[----:B------:R-:W-:Y:S01]  /*c640*/  MOV R8, 0x70 ;  /* 0x0000007000087802 */ /* 0x000fe20000000f00 */
[----:B------:R-:W-:-:S02]  /*c650*/  IMAD.U32 R11, RZ, RZ, UR5 ;  /* 0x00000005ff0b7e24 */ /* 0x000fc4000f8e00ff */
[----:B------:R-:W-:Y:S02]  /*c660*/  IMAD.MOV.U32 R12, RZ, RZ, 0x1 ;  /* 0x00000001ff0c7424 */ /* 0x000fe400078e00ff */
[----:B------:R-:W-:-:S07]  /*c670*/  IMAD.MOV.U32 R13, RZ, RZ, RZ ;  /* 0x000000ffff0d7224 */ /* 0x000fce00078e00ff */
[----:B------:R-:W-:-:S07]  /*c680*/  LEPC R20, `(.L_x_33) ;  /* 0x000000001014794e */ /* 0x000fce0000000000 */
[----:B-1----:R-:W-:Y:S05]  /*c690*/  CALL.ABS.NOINC R2 ;  /* 0x0000000002007343 */ /* 0x002fea0003c00000 */
.L_x_33:
[----:B------:R-:W4:Y:S02]  /*c6a0*/  LDL R2, [R1+0x4] ;  /* 0x0000040001027983 */ /* 0x000f240000100800 */
[----:B----4-:R-:W-:-:S04]  /*c6b0*/  IADD3 R0, R2, 0x400, RZ ;  /* 0x0000040002007810 */ /* 0x010fc80007ffe0ff */
[----:B------:R-:W-:-:S13]  /*c6c0*/  LOP3.LUT P0, RZ, R0, 0x3ff, RZ, 0xc0, !PT ;  /* 0x000003ff00ff7812 */ /* 0x000fda000780c0ff */
[----:B------:R-:W-:Y:S05]  /*c6d0*/  @!P0 BRA `(.L_x_34) ;  /* 0x0000000000808947 */ /* 0x000fea0003800000 */
[----:B------:R-:W-:Y:S01]  /*c6e0*/  MOV R0, 0x0 ;  /* 0x0000000000007802 */ /* 0x000fe20000000f00 */
[----:B------:R-:W-:Y:S01]  /*c6f0*/  ULDC.64 UR6, c[0x4][0xa8] ;  /* 0x01002a0000067ab9 */ /* 0x000fe20000000a00 */
[----:B------:R-:W-:Y:S01]  /*c700*/  ULDC.64 UR8, c[0x4][0xb0] ;  /* 0x01002c0000087ab9 */ /* 0x000fe20000000a00 */
[----:B------:R-:W-:Y:S01]  /*c710*/  ULDC.64 UR4, c[0x4][0x10] ;  /* 0x0100040000047ab9 */ /* 0x000fe20000000a00 */
[----:B------:R1:W2:Y:S01]  /*c720*/  LDC.64 R2, c[0x4][R0] ;  /* 0x0100000000027b82 */ /* 0x0002a20000000a00 */
[----:B------:R-:W-:Y:S01]  /*c730*/  IMAD.U32 R4, RZ, RZ, UR6 ;  /* 0x00000006ff047e24 */ /* 0x000fe2000f8e00ff */
[----:B------:R-:W-:Y:S01]  /*c740*/  MOV R6, UR8 ;  /* 0x0000000800067c02 */ /* 0x000fe20008000f00 */
[----:B------:R-:W-:Y:S01]  /*c750*/  IMAD.U32 R5, RZ, RZ, UR7 ;  /* 0x00000007ff057e24 */ /* 0x000fe2000f8e00ff */
[----:B------:R-:W-:Y:S01]  /*c760*/  MOV R11, UR5 ;  /* 0x00000005000b7c02 */ /* 0x000fe20008000f00 */
[----:B------:R-:W-:Y:S01]  /*c770*/  IMAD.U32 R7, RZ, RZ, UR9 ;  /* 0x00000009ff077e24 */ /* 0x000fe2000f8e00ff */
[----:B------:R-:W-:Y:S01]  /*c780*/  MOV R13, RZ ;  /* 0x000000ff000d7202 */ /* 0x000fe20000000f00 */
[----:B------:R-:W-:-:S02]  /*c790*/  IMAD.U32 R10, RZ, RZ, UR4 ;  /* 0x00000004ff0a7e24 */ /* 0x000fc4000f8e00ff */
[----:B------:R-:W-:Y:S02]  /*c7a0*/  IMAD.MOV.U32 R8, RZ, RZ, 0x70 ;  /* 0x00000070ff087424 */ /* 0x000fe400078e00ff */
[----:B-1----:R-:W-:-:S07]  /*c7b0*/  IMAD.MOV.U32 R12, RZ, RZ, 0x1 ;  /* 0x00000001ff0c7424 */ /* 0x002fce00078e00ff */
[----:B------:R-:W-:-:S07]  /*c7c0*/  LEPC R20, `(.L_x_35) ;  /* 0x000000001014794e */ /* 0x000fce0000000000 */
[----:B--2---:R-:W-:Y:S05]  /*c7d0*/  CALL.ABS.NOINC R2 ;  /* 0x0000000002007343 */ /* 0x004fea0003c00000 */
.L_x_35:
[----:B------:R-:W-:Y:S01]  /*c7e0*/  MOV R2, 0x0 ;  /* 0x0000000000027802 */ /* 0x000fe20000000f00 */
[----:B------:R-:W-:Y:S01]  /*c7f0*/  ULDC.64 UR6, c[0x4][0xa8] ;  /* 0x01002a0000067ab9 */ /* 0x000fe20000000a00 */
[----:B------:R-:W-:Y:S01]  /*c800*/  ULDC.64 UR8, c[0x4][0xb0] ;  /* 0x01002c0000087ab9 */ /* 0x000fe20000000a00 */
[----:B------:R-:W-:Y:S01]  /*c810*/  ULDC.64 UR4, c[0x4][0x18] ;  /* 0x0100060000047ab9 */ /* 0x000fe20000000a00 */
[----:B------:R-:W-:Y:S01]  /*c820*/  IMAD.U32 R4, RZ, RZ, UR6 ;  /* 0x00000006ff047e24 */ /* 0x000fe2000f8e00ff */
[----:B------:R-:W-:Y:S01]  /*c830*/  MOV R6, UR8 ;  /* 0x0000000800067c02 */ /* 0x000fe20008000f00 */
[----:B------:R-:W1:Y:S01]  /*c840*/  LDC.64 R2, c[0x4][R2] ;  /* 0x0100000002027b82 */ /* 0x000e620000000a00 */
[----:B------:R-:W-:Y:S01]  /*c850*/  IMAD.U32 R5, RZ, RZ, UR7 ;  /* 0x00000007ff057e24 */ /* 0x000fe2000f8e00ff */
[----:B------:R-:W-:Y:S01]  /*c860*/  MOV R11, UR5 ;  /* 0x00000005000b7c02 */ /* 0x000fe20008000f00 */
[----:B------:R-:W-:Y:S01]  /*c870*/  IMAD.U32 R7, RZ, RZ, UR9 ;  /* 0x00000009ff077e24 */ /* 0x000fe2000f8e00ff */
[----:B------:R-:W-:Y:S01]  /*c880*/  MOV R13, RZ ;  /* 0x000000ff000d7202 */ /* 0x000fe20000000f00 */
[----:B------:R-:W-:-:S02]  /*c890*/  IMAD.U32 R10, RZ, RZ, UR4 ;  /* 0x00000004ff0a7e24 */ /* 0x000fc4000f8e00ff */
[----:B------:R-:W-:Y:S02]  /*c8a0*/  IMAD.MOV.U32 R8, RZ, RZ, 0x70 ;  /* 0x00000070ff087424 */ /* 0x000fe400078e00ff */
[----:B------:R-:W-:-:S07]  /*c8b0*/  IMAD.MOV.U32 R12, RZ, RZ, 0x1 ;  /* 0x00000001ff0c7424 */ /* 0x000fce00078e00ff */
[----:B------:R-:W-:-:S07]  /*c8c0*/  LEPC R20, `(.L_x_34) ;  /* 0x000000001014794e */ /* 0x000fce0000000000 */
[----:B-1----:R-:W-:Y:S05]  /*c8d0*/  CALL.ABS.NOINC R2 ;  /* 0x0000000002007343 */ /* 0x002fea0003c00000 */
.L_x_34:
[----:B------:R-:W2:Y:S01]  /*c8e0*/  LDL R2, [R1] ;  /* 0x0000000001027983 */ /* 0x000ea20000100800 */
[----:B------:R-:W1:Y:S01]  /*c8f0*/  LDC R0, c[0x0][0x428] ;  /* 0x00010a00ff007b82 */ /* 0x000e620000000800 */
[----:B------:R-:W-:Y:S02]  /*c900*/  ULDC.64 UR4, c[0x0][0x9f8] ;  /* 0x00027e0000047ab9 */ /* 0x000fe40000000a00 */
[----:B------:R-:W3:Y:S01]  /*c910*/  LDL.LU R6, [R1+0x8] ;  /* 0x0000080001067983 */ /* 0x000ee20000300800 */
[----:B-1----:R-:W-:-:S03]  /*c920*/  ISETP.NE.AND P1, PT, R0, 0x1, PT ;  /* 0x000000010000780c */ /* 0x002fc60003f25270 */
[----:B------:R-:W4:Y:S01]  /*c930*/  LDL R5, [R1+0x10] ;  /* 0x0000100001057983 */ /* 0x000f220000100800 */
[----:B------:R-:W-:Y:S01]  /*c940*/  ISETP.NE.U32.AND P0, PT, RZ, UR4, PT ;  /* 0x00000004ff007c0c */ /* 0x000fe2000bf05070 */
[----:B------:R-:W-:Y:S01]  /*c950*/  ULDC.64 UR6, c[0x0][0x208] ;  /* 0x0000820000067ab9 */ /* 0x000fe20000000a00 */
[----:B------:R-:W-:Y:S01]  /*c960*/  ULDC UR4, c[0x0][0xda8] ;  /* 0x00036a0000047ab9 */ /* 0x000fe20000000800 */
[----:B------:R-:W1:Y:S01]  /*c970*/  S2R R7, SR_TID.X ;  /* 0x0000000000077919 */ /* 0x000e620000002100 */
[----:B------:R-:W-:-:S05]  /*c980*/  ISETP.NE.AND.EX P0, PT, RZ, UR5, PT, P0 ;  /* 0x00000005ff007c0c */ /* 0x000fca000bf05300 */
[----:B------:R-:W2:Y:S08]  /*c990*/  @P1 LDC R0, c[0x0][0x42c] ;  /* 0x00010b00ff001b82 */ /* 0x000eb00000000800 */
[----:B------:R-:W2:Y:S01]  /*c9a0*/  @P1 LDC R3, c[0x0][0x430] ;  /* 0x00010c00ff031b82 */ /* 0x000ea20000000800 */
[----:B-1----:R-:W-:Y:S01]  /*c9b0*/  LOP3.LUT R7, R7, 0x1f, RZ, 0xc0, !PT ;  /* 0x0000001f07077812 */ /* 0x002fe200078ec0ff */
[----:B--2---:R-:W-:-:S04]  /*c9c0*/  @P1 IMAD.HI.U32 R0, R2, R0, RZ ;  /* 0x0000000002001227 */ /* 0x004fc800078e00ff */
[----:B------:R-:W-:Y:S01]  /*c9d0*/  IMAD.MOV.U32 R4, RZ, RZ, R2 ;  /* 0x000000ffff047224 */ /* 0x000fe200078e0002 */
[----:B------:R-:W-:Y:S02]  /*c9e0*/  @P1 SHF.R.U32.HI R4, RZ, R3, R0 ;  /* 0x00000003ff041219 */ /* 0x000fe40000011600 */
[----:B------:R-:W1:Y:S01]  /*c9f0*/  @P0 LDC.64 R2, c[0x0][0x9f8] ;  /* 0x00027e00ff020b82 */ /* 0x000e620000000a00 */
[----:B------:R-:W-:Y:S01]  /*ca00*/  MOV R0, R19 ;  /* 0x0000001300007202 */ /* 0x000fe20000000f00 */
[----:B-1----:R-:W-:-:S05]  /*ca10*/  @P0 IMAD.WIDE R2, R19, 0x4, R2 ;  /* 0x0000000413020825 */ /* 0x002fca00078e0202 */
[----:B------:R1:W5:Y:S01]  /*ca20*/  @P0 LDG.E R0, desc[UR6][R2.64] ;  /* 0x0000000602000981 */ /* 0x000362000c1e1900 */
[----:B------:R-:W-:Y:S01]  /*ca30*/  ISETP.NE.AND P1, PT, R7, RZ, PT ;  /* 0x000000ff0700720c */ /* 0x000fe20003f25270 */
[----:B---3--:R-:W-:-:S03]  /*ca40*/  IMAD.MOV R8, RZ, RZ, -R6 ;  /* 0x000000ffff087224 */ /* 0x008fc600078e0a06 */
[----:B------:R-:W-:Y:S01]  /*ca50*/  PLOP3.LUT P2, PT, P1, PT, PT, 0x8, 0x0 ;  /* 0x000000000000781c */ /* 0x000fe20000f4e170 */
[----:B----4-:R-:W-:-:S05]  /*ca60*/  IMAD R8, R8, UR4, R5 ;  /* 0x0000000408087c24 */ /* 0x010fca000f8e0205 */
[----:B------:R-:W-:-:S03]  /*ca70*/  SHF.L.U32 R8, R8, 0x7, RZ ;  /* 0x0000000708087819 */ /* 0x000fc600000006ff */
[----:B------:R-:W-:-:S05]  /*ca80*/  VOTEU.ALL UP1, P1 ;  /* 0x00000000003f7886 */ /* 0x000fca0000820000 */
[----:B------:R-:W-:-:S04]  /*ca90*/  @!UP1 UIADD3 UR8, UP0, UR36, 0x270, URZ ;  /* 0x0000027024089890 */ /* 0x000fc8000ff1e03f */
[----:B------:R-:W-:-:S03]  /*caa0*/  @!UP1 UIADD3.X UR9, URZ, UR37, URZ, UP0, !UPT ;  /* 0x000000253f099290 */ /* 0x000fc600087fe43f */
[----:B-1----:R-:W-:-:S09]  /*cab0*/  VOTEU.ALL UP0, P1 ;  /* 0x00000000003f7886 */ /* 0x002fd20000800000 */
.L_x_36:
[----:B------:R-:W2:Y:S01]  /*cac0*/  LDL R2, [R1] ;  /* 0x0000000001027983 */ /* 0x000ea20000100800 */
[----:B------:R-:W-:Y:S02]  /*cad0*/  PLOP3.LUT P0, PT, P0, P2, PT, 0xa2, 0x0 ;  /* 0x000000000000781c */ /* 0x000fe40000705472 */
[----:B------:R-:W-:Y:S01]  /*cae0*/  @P2 R2UR P0, UR7, R19 ;  /* 0x00000000130722ca */ /* 0x000fe20000000000 */
[----:B------:R-:W-:-:S07]  /*caf0*/  UMOV UR4, URZ ;  /* 0x0000003f00047c82 */ /* 0x000fce0008000000 */
[----:B------:R-:W-:Y:S02]  /*cb00*/  PLOP3.LUT P0, PT, P0, P2, PT, 0xa2, 0x0 ;  /* 0x000000000000781c */ /* 0x000fe40000705472 */
[----:B--2---:R-:W-:-:S08]  /*cb10*/  @P2 R2UR.OR P0, UR6, R2 ;  /* 0x00000000020622ca */ /* 0x004fd00000100000 */
[----:B------:R-:W-:Y:S02]  /*cb20*/  PLOP3.LUT P0, PT, P0, P2, PT, 0xa2, 0x0 ;  /* 0x000000000000781c */ /* 0x000fe40000705472 */
[----:B------:R-:W-:-:S08]  /*cb30*/  @P2 R2UR.OR P0, UR5, R8 ;  /* 0x00000000080522ca */ /* 0x000fd00000100000 */
[----:B------:R-:W-:-:S05]  /*cb40*/  @P2 PLOP3.LUT P2, PT, P0, PT, PT, 0x80, 0x0 ;  /* 0x000000000000281c */ /* 0x000fca000074f070 */
[----:B------:R1:W-:Y:S08]  /*cb50*/  @!UP0 UTMAPF.L2.4D [UR4], [UR8] ;  /* 0x00000004080085b8 */ /* 0x0003f00008018000 */
[----:B-1----:R-:W-:Y:S05]  /*cb60*/  @P2 BRA.U.ANY `(.L_x_36) ;  /* 0xfffffffd00d42947 */ /* 0x002fea000393ffff */
[----:B------:R-:W-:Y:S01]  /*cb70*/  PLOP3.LUT P2, PT, P1, PT, PT, 0x8, 0x0 ;  /* 0x000000000000781c */ /* 0x000fe20000f4e170 */
[----:B------:R-:W-:Y:S01]  /*cb80*/  VOTEU.ALL UP0, P1 ;  /* 0x00000000003f7886 */ /* 0x000fe20000800000 */
[----:B------:R-:W-:-:S11]  /*cb90*/  UMOV UR4, 0x40 ;  /* 0x0000004000047882 */ /* 0x000fd60000000000 */
.L_x_37:
[----:B------:R-:W2:Y:S01]  /*cba0*/  LDL R2, [R1] ;  /* 0x0000000001027983 */ /* 0x000ea20000100800 */
[----:B------:R-:W-:Y:S02]  /*cbb0*/  PLOP3.LUT P0, PT, P0, P2, PT, 0xa2, 0x0 ;  /* 0x000000000000781c */ /* 0x000fe40000705472 */
[----:B------:R-:W-:-:S08]  /*cbc0*/  @P2 R2UR P0, UR7, R19 ;  /* 0x00000000130722ca */ /* 0x000fd00000000000 */
        /* <DEDUP_REMOVED lines=10> */
.L_x_38:
        /* <DEDUP_REMOVED lines=10> */
[----:B------:R-:W1:Y:S01]  /*cd10*/  LDC.64 R2, c[0x0][0x3f8] ;  /* 0x0000fe00ff027b82 */ /* 0x000e620000000a00 */
[----:B------:R-:W-:Y:S01]  /*cd20*/  UMOV UR4, 0xffffffff ;  /* 0xffffffff00047882 */ /* 0x000fe20000000000 */
[----:B-1----:R-:W-:-:S04]  /*cd30*/  ISETP.NE.U32.AND P0, PT, R2, RZ, PT ;  /* 0x000000ff0200720c */ /* 0x002fc80003f05070 */
[----:B------:R-:W-:-:S04]  /*cd40*/  ISETP.NE.AND.EX P0, PT, R3, RZ, PT, P0 ;  /* 0x000000ff0300720c */ /* 0x000fc80003f05300 */
[----:B-----5:R-:W-:Y:S01]  /*cd50*/  SEL R5, R0, RZ, !P0 ;  /* 0x000000ff00057207 */ /* 0x020fe20004000000 */
[----:B------:R-:W-:Y:S08]  /*cd60*/  BRA.DIV UR4, `(.L_x_39) ;  /* 0x0000002a04587947 */ /* 0x000ff0000b800000 */
.L_x_92:
[----:B------:R-:W2:Y:S01]  /*cd70*/  LDL R6, [R1+0xc] ;  /* 0x00000c0001067983 */ /* 0x000ea20000100800 */
[----:B------:R-:W-:Y:S01]  /*cd80*/  UMOV UR4, 0xffffffff ;  /* 0xffffffff00047882 */ /* 0x000fe20000000000 */
[----:B------:R-:W-:Y:S01]  /*cd90*/  SHF.R.S32.HI R11, RZ, 0x1f, R0 ;  /* 0x0000001fff0b7819 */ /* 0x000fe20000011400 */
[----:B--2---:R-:W-:Y:S01]  /*cda0*/  VIADD R10, R6, 0xffffffff ;  /* 0xffffffff060a7836 */ /* 0x004fe20000000000 */
[----:B------:R-:W-:Y:S06]  /*cdb0*/  BRA.DIV UR4, `(.L_x_40) ;  /* 0x0000002a04787947 */ /* 0x000fec000b800000 */
[----:B------:R-:W-:-:S13]  /*cdc0*/  ELECT P6, URZ, PT ;  /* 0x00000000003f782f */ /* 0x000fda00038c0000 */
.L_x_95:
[----:B------:R-:W-:Y:S05]  /*cdd0*/  @!P6 BRA `(.L_x_41) ;  /* 0x000000040018e947 */ /* 0x000fea0003800000 */
[----:B------:R-:W-:Y:S01]  /*cde0*/  MOV R18, R10 ;  /* 0x0000000a00127202 */ /* 0x000fe20000000f00 */
[----:B------:R-:W-:Y:S01]  /*cdf0*/  IMAD.MOV.U32 R5, RZ, RZ, R0 ;  /* 0x000000ffff057224 */ /* 0x000fe200078e0000 */
[----:B------:R-:W-:Y:S06]  /*ce00*/  @!P0 BRA `(.L_x_42) ;  /* 0x00000000004c8947 */ /* 0x000fec0003800000 */
[----:B------:R-:W1:Y:S01]  /*ce10*/  LDC R9, c[0x0][0x41c] ;  /* 0x00010700ff097b82 */ /* 0x000e620000000800 */
[----:B------:R-:W-:Y:S01]  /*ce20*/  MOV R5, R10 ;  /* 0x0000000a00057202 */ /* 0x000fe20000000f00 */
[----:B------:R-:W-:Y:S01]  /*ce30*/  ULDC.64 UR4, c[0x0][0x408] ;  /* 0x0001020000047ab9 */ /* 0x000fe20000000a00 */
[----:B------:R-:W-:Y:S01]  /*ce40*/  ULDC.64 UR6, c[0x0][0x208] ;  /* 0x0000820000067ab9 */ /* 0x000fe20000000a00 */
[----:B-1----:R-:W-:-:S13]  /*ce50*/  ISETP.NE.AND P1, PT, R9, 0x1, PT ;  /* 0x000000010900780c */ /* 0x002fda0003f25270 */
[----:B------:R-:W1:Y:S02]  /*ce60*/  @P1 LDC.64 R6, c[0x0][0x420] ;  /* 0x00010800ff061b82 */ /* 0x000e640000000a00 */
[----:B-1----:R-:W-:-:S05]  /*ce70*/  @P1 IMAD.HI.U32 R6, R10, R6, RZ ;  /* 0x000000060a061227 */ /* 0x002fca00078e00ff */
[----:B------:R-:W-:Y:S01]  /*ce80*/  @P1 SHF.R.U32.HI R5, RZ, R7, R6 ;  /* 0x00000007ff051219 */ /* 0x000fe20000011606 */
[----:B------:R-:W-:-:S03]  /*ce90*/  IMAD R6, R11, UR4, RZ ;  /* 0x000000040b067c24 */ /* 0x000fc6000f8e02ff */
[--C-:B------:R-:W-:Y:S01]  /*cea0*/  SHF.R.S32.HI R7, RZ, 0x1f, R5.reuse ;  /* 0x0000001fff077819 */ /* 0x100fe20000011405 */
[----:B------:R-:W-:-:S04]  /*ceb0*/  IMAD.MOV R18, RZ, RZ, -R5 ;  /* 0x000000ffff127224 */ /* 0x000fc800078e0a05 */
[----:B------:R-:W-:Y:S02]  /*cec0*/  IMAD R18, R9, R18, R10 ;  /* 0x0000001209127224 */ /* 0x000fe400078e020a */
[----:B------:R-:W-:Y:S01]  /*ced0*/  IMAD R9, R0, UR5, R6 ;  /* 0x0000000500097c24 */ /* 0x000fe2000f8e0206 */
[----:B------:R-:W-:-:S05]  /*cee0*/  MOV R6, R5 ;  /* 0x0000000500067202 */ /* 0x000fca0000000f00 */
[----:B------:R-:W-:-:S04]  /*cef0*/  IMAD.WIDE.U32 R6, R0, UR4, R6 ;  /* 0x0000000400067c25 */ /* 0x000fc8000f8e0006 */
[----:B------:R-:W-:Y:S01]  /*cf00*/  IMAD.IADD R5, R7, 0x1, R9 ;  /* 0x0000000107057824 */ /* 0x000fe200078e0209 */
[----:B------:R-:W-:-:S04]  /*cf10*/  LEA R12, P1, R6, R2, 0x2 ;  /* 0x00000002060c7211 */ /* 0x000fc800078210ff */
[----:B------:R-:W-:-:S05]  /*cf20*/  LEA.HI.X R13, R6, R3, R5, 0x2, P1 ;  /* 0x00000003060d7211 */ /* 0x000fca00008f1405 */
[----:B------:R1:W5:Y:S04]  /*cf30*/  LDG.E R5, desc[UR6][R12.64] ;  /* 0x000000060c057981 */ /* 0x000368000c1e1900 */
.L_x_42:
[----:B------:R-:W2:Y:S01]  /*cf40*/  S2R R7, SR_CgaCtaId ;  /* 0x0000000000077919 */ /* 0x000ea20000008800 */
[----:B------:R-:W-:-:S04]  /*cf50*/  MOV R6, 0x400 ;  /* 0x0000040000067802 */ /* 0x000fc80000000f00 */
[----:B--2---:R-:W-:Y:S02]  /*cf60*/  LEA R6, R7, R6, 0x18 ;  /* 0x0000000607067211 */ /* 0x004fe400078ec0ff */
[----:B------:R-:W-:Y:S02]  /*cf70*/  SHF.L.U32 R7, R17, 0x1f, RZ ;  /* 0x0000001f11077819 */ /* 0x000fe400000006ff */
[----:B------:R-:W-:-:S04]  /*cf80*/  LEA R6, R16, R6, 0x3 ;  /* 0x0000000610067211 */ /* 0x000fc800078e18ff */
[----:B------:R-:W2:Y:S02]  /*cf90*/  SYNCS.PHASECHK.TRANS64.TRYWAIT P1, [R6+URZ+0x36840], R7 ;  /* 0x03684007060075a7 */ /* 0x000ea4000802017f */
[----:B--2---:R-:W-:Y:S05]  /*cfa0*/  @!P1 BRA `(.L_x_43) ;  /* 0x00000028001c9947 */ /* 0x004fea0003800000 */
.L_x_96:
[----:B------:R-:W3:Y:S02]  /*cfb0*/  S2R R9, SR_TID.X ;  /* 0x0000000000097919 */ /* 0x000ee40000002100 */
[----:B---3--:R-:W-:-:S04]  /*cfc0*/  LOP3.LUT R9, R9, 0x7f, RZ, 0xc0, !PT ;  /* 0x0000007f09097812 */ /* 0x008fc800078ec0ff */
[----:B------:R-:W-:-:S13]  /*cfd0*/  ISETP.NE.AND P1, PT, R9, RZ, PT ;  /* 0x000000ff0900720c */ /* 0x000fda0003f25270 */
[----:B------:R-:W-:Y:S05]  /*cfe0*/  @P1 BRA `(.L_x_44) ;  /* 0x00000000001c1947 */ /* 0x000fea0003800000 */
[----:B------:R-:W3:Y:S01]  /*cff0*/  S2R R9, SR_TID.X ;  /* 0x0000000000097919 */ /* 0x000ee20000002100 */
[----:B--2---:R-:W-:-:S04]  /*d000*/  IMAD.MOV.U32 R7, RZ, RZ, 0xa800 ;  /* 0x0000a800ff077424 */ /* 0x004fc800078e00ff */
[----:B------:R4:W-:Y:S01]  /*d010*/  SYNCS.ARRIVE.TRANS64 RZ, [R6+URZ+0x36830], R7 ;  /* 0x0368300706ff79a7 */ /* 0x0009e2000800003f */
[----:B---3--:R-:W-:-:S04]  /*d020*/  LOP3.LUT R9, R9, 0x1f, RZ, 0xc0, !PT ;  /* 0x0000001f09097812 */ /* 0x008fc800078ec0ff */
[----:B------:R-:W-:-:S13]  /*d030*/  ISETP.NE.AND P1, PT, R9, RZ, PT ;  /* 0x000000ff0900720c */ /* 0x000fda0003f25270 */
[----:B----4-:R-:W-:Y:S05]  /*d040*/  @!P1 BRA `(.L_x_44) ;  /* 0x0000000000049947 */ /* 0x010fea0003800000 */
[----:B------:R-:W-:Y:S01]  /*d050*/  BPT.TRAP 0x1 ;  /* 0x000000040000795c */ /* 0x000fe20000300000 */
.L_x_44:
[----:B------:R-:W3:Y:S01]  /*d060*/  S2R R9, SR_CgaCtaId ;  /* 0x0000000000097919 */ /* 0x000ee20000008800 */
[----:B--2---:R-:W-:Y:S01]  /*d070*/  MOV R7, 0x400 ;  /* 0x0000040000077802 */ /* 0x004fe20000000f00 */
[----:B------:R-:W-:Y:S01]  /*d080*/  UIADD3 UR4, UP0, UR36, 0x370, URZ ;  /* 0x0000037024047890 */ /* 0x000fe2000ff1e03f */
[----:B------:R-:W-:Y:S01]  /*d090*/  R2UR UR9, R6 ;  /* 0x00000000060972ca */ /* 0x000fe200000e0000 */
[----:B------:R-:W-:Y:S01]  /*d0a0*/  UMOV UR10, URZ ;  /* 0x0000003f000a7c82 */ /* 0x000fe20008000000 */
[----:B------:R-:W-:Y:S01]  /*d0b0*/  R2UR UR11, R18 ;  /* 0x00000000120b72ca */ /* 0x000fe200000e0000 */
[----:B------:R-:W-:Y:S01]  /*d0c0*/  UIADD3.X UR5, URZ, UR37, URZ, UP0, !UPT ;  /* 0x000000253f057290 */ /* 0x000fe200087fe43f */
[----:B------:R-:W-:Y:S01]  /*d0d0*/  R2UR UR12, R4 ;  /* 0x00000000040c72ca */ /* 0x000fe200000e0000 */
[----:B------:R-:W-:Y:S01]  /*d0e0*/  UMOV UR6, 0x0 ;  /* 0x0000000000067882 */ /* 0x000fe20000000000 */
[----:B-----5:R-:W-:Y:S01]  /*d0f0*/  R2UR UR13, R5 ;  /* 0x00000000050d72ca */ /* 0x020fe200000e0000 */
[----:B------:R-:W-:Y:S01]  /*d100*/  UMOV UR7, 0x14f00000 ;  /* 0x14f0000000077882 */ /* 0x000fe20000000000 */
[----:B------:R-:W-:-:S05]  /*d110*/  UMOV UR16, 0x40 ;  /* 0x0000004000107882 */ /* 0x000fca0000000000 */
[----:B------:R-:W-:Y:S02]  /*d120*/  UIADD3 UR9, UR9, 0x36830, URZ ;  /* 0x0003683009097890 */ /* 0x000fe4000fffe03f */
[----:B------:R-:W-:Y:S01]  /*d130*/  UIMAD UR11, UR11, 0x70, URZ ;  /* 0x000000700b0b78a4 */ /* 0x000fe2000f8e023f */
[----:B---3--:R-:W-:-:S05]  /*d140*/  LEA R7, R9, R7, 0x18 ;  /* 0x0000000709077211 */ /* 0x008fca00078ec0ff */
[----:B------:R-:W-:-:S05]  /*d150*/  IMAD R6, R16, 0xa800, R7 ;  /* 0x0000a80010067824 */ /* 0x000fca00078e0207 */
[----:B------:R-:W-:-:S13]  /*d160*/  R2UR UR8, R6 ;  /* 0x00000000060872ca */ /* 0x000fda00000e0000 */
[----:B------:R-:W-:Y:S02]  /*d170*/  UIADD3 UR14, UR8, 0x21400, URZ ;  /* 0x00021400080e7890 */ /* 0x000fe4000fffe03f */
[----:B------:R-:W-:Y:S02]  /*d180*/  UIADD3 UR15, UR8, 0x24c00, URZ ;  /* 0x00024c00080f7890 */ /* 0x000fe4000fffe03f */
[----:B------:R-:W-:-:S03]  /*d190*/  UIADD3 UR17, UR8, 0x28400, URZ ;  /* 0x0002840008117890 */ /* 0x000fc6000fffe03f */
[----:B------:R-:W-:Y:S01]  /*d1a0*/  UMOV UR8, UR14 ;  /* 0x0000000e00087c82 */ /* 0x000fe20008000000 */
[----:B------:R-:W-:Y:S01]  /*d1b0*/  UMOV UR14, 0x80 ;  /* 0x00000080000e7882 */ /* 0x000fe20000000000 */
[----:B------:R2:W-:Y:S02]  /*d1c0*/  UTMALDG.4D [UR8], [UR4], desc[UR6] ;  /* 0x00000608040075b4 */ /* 0x0005e40008019000 */
[----:B--2---:R-:W-:Y:S01]  /*d1d0*/  UMOV UR8, UR15 ;  /* 0x0000000f00087c82 */ /* 0x004fe20008000000 */
[----:B------:R-:W-:Y:S02]  /*d1e0*/  UMOV UR10, UR16 ;  /* 0x00000010000a7c82 */ /* 0x000fe40008000000 */
[----:B------:R2:W-:Y:S02]  /*d1f0*/  UTMALDG.4D [UR8], [UR4], desc[UR6] ;  /* 0x00000608040075b4 */ /* 0x0005e40008019000 */
[----:B--2---:R-:W-:Y:S01]  /*d200*/  UMOV UR8, UR17 ;  /* 0x0000001100087c82 */ /* 0x004fe20008000000 */
[----:B------:R-:W-:-:S02]  /*d210*/  UMOV UR10, UR14 ;  /* 0x0000000e000a7c82 */ /* 0x000fc40008000000 */
[----:B------:R2:W-:Y:S02]  /*d220*/  UTMALDG.4D [UR8], [UR4], desc[UR6] ;  /* 0x00000608040075b4 */ /* 0x0005e40008019000 */
[----:B--2---:R-:W-:Y:S01]  /*d230*/  NOP ;  /* 0x0000000000007918 */ /* 0x004fe20000000000 */
.L_x_41:
[----:B------:R-:W2:Y:S04]  /*d240*/  LDL.LU R14, [R1] ;  /* 0x00000000010e7983 */ /* 0x000ea80000300800 */
[----:B-1----:R-:W3:Y:S01]  /*d250*/  LDL R13, [R1+0x18] ;  /* 0x00001800010d7983 */ /* 0x002ee20000100800 */
[----:B------:R-:W-:-:S03]  /*d260*/  MOV R9, 0x400 ;  /* 0x0000040000097802 */ /* 0x000fc60000000f00 */
[----:B------:R-:W4:Y:S01]  /*d270*/  LDL.LU R7, [R1+0x14] ;  /* 0x0000140001077983 */ /* 0x000f220000300800 */
[----:B------:R-:W1:Y:S01]  /*d280*/  S2R R12, SR_CgaCtaId ;  /* 0x00000000000c7919 */ /* 0x000e620000008800 */
[----:B------:R-:W-:Y:S05]  /*d290*/  WARPSYNC.ALL ;  /* 0x0000000000007948 */ /* 0x000fea0003800000 */
[----:B------:R-:W-:-:S13]  /*d2a0*/  ELECT P1, URZ, PT ;  /* 0x00000000003f782f */ /* 0x000fda0003820000 */
[----:B------:R-:W-:Y:S01]  /*d2b0*/  @P1 R2UR UR13, R19 ;  /* 0x00000000130d12ca */ /* 0x000fe200000e0000 */
[----:B------:R-:W-:Y:S01]  /*d2c0*/  UIADD3 UR4, UP0, UR36, 0x270, URZ ;  /* 0x0000027024047890 */ /* 0x000fe2000ff1e03f */
[----:B------:R-:W-:-:S03]  /*d2d0*/  @P1 R2UR UR11, R8 ;  /* 0x00000000080b12ca */ /* 0x000fc600000e0000 */
[----:B------:R-:W-:Y:S01]  /*d2e0*/  UIADD3.X UR5, URZ, UR37, URZ, UP0, !UPT ;  /* 0x000000253f057290 */ /* 0x000fe200087fe43f */
[----:B-1----:R-:W-:-:S04]  /*d2f0*/  LEA R9, R12, R9, 0x18 ;  /* 0x000000090c097211 */ /* 0x002fc800078ec0ff */
[----:B------:R-:W-:Y:S02]  /*d300*/  R2UR UR24, R9 ;  /* 0x00000000091872ca */ /* 0x000fe400000e0000 */
[----:B------:R-:W-:Y:S01]  /*d310*/  @P1 MOV R6, 0xc000 ;  /* 0x0000c00000061802 */ /* 0x000fe20000000f00 */
[----:B------:R-:W-:Y:S01]  /*d320*/  BAR.SYNC.DEFER_BLOCKING 0x8, 0x120 ;  /* 0x0204800000007b1d */ /* 0x000fe20000010000 */
[----:B------:R-:W-:-:S09]  /*d330*/  @P1 R2UR UR21, R19 ;  /* 0x00000000131512ca */ /* 0x000fd200000e0000 */
[----:B------:R-:W-:Y:S02]  /*d340*/  UIADD3 UR8, UR24, 0x15400, URZ ;  /* 0x0001540018087890 */ /* 0x000fe4000fffe03f */
[----:B------:R-:W-:Y:S01]  /*d350*/  UIADD3 UR9, UR24, 0x36800, URZ ;  /* 0x0003680018097890 */ /* 0x000fe2000fffe03f */
[----:B------:R-:W-:Y:S01]  /*d360*/  UMOV UR6, 0x0 ;  /* 0x0000000000067882 */ /* 0x000fe20000000000 */
[----:B------:R-:W-:Y:S01]  /*d370*/  UMOV UR7, 0x12f00000 ;  /* 0x12f0000000077882 */ /* 0x000fe20000000000 */
[----:B------:R-:W-:Y:S01]  /*d380*/  UMOV UR10, URZ ;  /* 0x0000003f000a7c82 */ /* 0x000fe20008000000 */
[----:B------:R-:W-:Y:S01]  /*d390*/  @P1 R2UR UR19, R8 ;  /* 0x00000000081312ca */ /* 0x000fe200000e0000 */
[----:B------:R-:W-:Y:S01]  /*d3a0*/  UIADD3 UR16, UR24, 0x19400, URZ ;  /* 0x0001940018107890 */ /* 0x000fe2000fffe03f */
[----:B------:R3:W-:Y:S01]  /*d3b0*/  @P1 SYNCS.ARRIVE.TRANS64 RZ, [R9+URZ+0x36800], R6 ;  /* 0x0368000609ff19a7 */ /* 0x0007e2000800003f */
[----:B------:R-:W-:Y:S01]  /*d3c0*/  UMOV UR14, 0x0 ;  /* 0x00000000000e7882 */ /* 0x000fe20000000000 */
[----:B------:R-:W-:Y:S01]  /*d3d0*/  UMOV UR15, 0x12f00000 ;  /* 0x12f00000000f7882 */ /* 0x000fe20000000000 */
[----:B------:R-:W-:Y:S01]  /*d3e0*/  UMOV UR18, 0x40 ;  /* 0x0000004000127882 */ /* 0x000fe20000000000 */
[----:B------:R-:W-:Y:S01]  /*d3f0*/  UMOV UR17, UR9 ;  /* 0x0000000900117c82 */ /* 0x000fe20008000000 */
[----:B------:R-:W-:Y:S01]  /*d400*/  UMOV UR22, 0x0 ;  /* 0x0000000000167882 */ /* 0x000fe20000000000 */
[----:B------:R-:W-:Y:S01]  /*d410*/  UMOV UR23, 0x12f00000 ;  /* 0x12f0000000177882 */ /* 0x000fe20000000000 */
[----:B------:R-:W-:Y:S01]  /*d420*/  BSSY B0, `(.L_x_45) ;  /* 0x0000010000007945 */ /* 0x000fe20003800000 */
[----:B--2---:R-:W-:-:S02]  /*d430*/  @P1 R2UR UR12, R14 ;  /* 0x000000000e0c12ca */ /* 0x004fc400000e0000 */
[----:B------:R-:W-:Y:S02]  /*d440*/  @P1 R2UR UR20, R14 ;  /* 0x000000000e1412ca */ /* 0x000fe400000e0000 */
[----:B---3--:R-:W-:-:S09]  /*d450*/  LOP3.LUT R6, R13, 0x1, RZ, 0xc, !PT ;  /* 0x000000010d067812 */ /* 0x008fd200078e0cff */
[----:B------:R1:W-:Y:S01]  /*d460*/  UTMALDG.4D [UR8], [UR4], desc[UR6] ;  /* 0x00000608040075b4 */ /* 0x0003e20008019000 */
[----:B------:R-:W-:Y:S01]  /*d470*/  SHF.L.U32 R6, R6, 0x1f, RZ ;  /* 0x0000001f06067819 */ /* 0x000fe200000006ff */
[----:B------:R2:W-:Y:S01]  /*d480*/  UTMALDG.4D [UR16], [UR4], desc[UR14] ;  /* 0x00000e10040075b4 */ /* 0x0005e20008019000 */
[----:B-1----:R-:W-:Y:S02]  /*d490*/  @P1 R2UR UR13, R19 ;  /* 0x00000000130d12ca */ /* 0x002fe400000e0000 */
[----:B------:R-:W-:Y:S02]  /*d4a0*/  @P1 R2UR UR12, R14 ;  /* 0x000000000e0c12ca */ /* 0x000fe400000e0000 */
[----:B------:R-:W-:Y:S01]  /*d4b0*/  @P1 R2UR UR11, R8 ;  /* 0x00000000080b12ca */ /* 0x000fe200000e0000 */
[----:B------:R-:W-:Y:S01]  /*d4c0*/  UIADD3 UR8, UR24, 0x1d400, URZ ;  /* 0x0001d40018087890 */ /* 0x000fe2000fffe03f */
[----:B------:R-:W-:-:S11]  /*d4d0*/  UMOV UR10, 0x80 ;  /* 0x00000080000a7882 */ /* 0x000fd60000000000 */
[----:B------:R2:W-:Y:S01]  /*d4e0*/  UTMALDG.4D [UR8], [UR4], desc[UR22] ;  /* 0x00001608040075b4 */ /* 0x0005e20008019000 */
[----:B------:R-:W1:Y:S01]  /*d4f0*/  SYNCS.PHASECHK.TRANS64.TRYWAIT P1, [R9+URZ+0x36820], R6 ;  /* 0x03682006090075a7 */ /* 0x000e62000802017f */
[----:B----4-:R-:W-:Y:S01]  /*d500*/  ISETP.GE.AND P2, PT, R7, 0x71, PT ;  /* 0x000000710700780c */ /* 0x010fe20003f46270 */
[----:B-12---:R-:W-:-:S12]  /*d510*/  @!P1 BRA `(.L_x_46) ;  /* 0x0000002000d49947 */ /* 0x006fd80003800000 */
.L_x_97:
[----:B------:R-:W-:Y:S05]  /*d520*/  BSYNC B0 ;  /* 0x0000000000007941 */ /* 0x000fea0003800000 */
.L_x_45:
[----:B------:R-:W-:Y:S05]  /*d530*/  @!P2 BRA `(.L_x_47) ;  /* 0x000000180008a947 */ /* 0x000fea0003800000 */
[----:B------:R-:W2:Y:S01]  /*d540*/  LDL R8, [R1+0xc] ;  /* 0x00000c0001087983 */ /* 0x000ea20000100800 */
[----:B-1----:R-:W-:Y:S01]  /*d550*/  MOV R7, 0x1 ;  /* 0x0000000100077802 */ /* 0x002fe20000000f00 */
[----:B--2---:R-:W-:-:S05]  /*d560*/  IMAD.MOV R12, RZ, RZ, -R8 ;  /* 0x000000ffff0c7224 */ /* 0x004fca00078e0a08 */
[----:B------:R-:W-:-:S05]  /*d570*/  VIADDMNMX R12, R12, R7, 0xffffffff, !PT ;  /* 0xffffffff0c0c7446 */ /* 0x000fca0007800107 */
[----:B------:R-:W-:-:S05]  /*d580*/  IMAD.IADD R6, R8, 0x1, R12 ;  /* 0x0000000108067824 */ /* 0x000fca00078e020c */
[----:B------:R-:W-:-:S04]  /*d590*/  LOP3.LUT R6, R6, 0x1, RZ, 0xc0, !PT ;  /* 0x0000000106067812 */ /* 0x000fc800078ec0ff */
[----:B------:R-:W-:Y:S02]  /*d5a0*/  ISETP.NE.U32.AND P1, PT, R6, 0x1, PT ;  /* 0x000000010600780c */ /* 0x000fe40003f25070 */
[----:B------:R-:W-:-:S11]  /*d5b0*/  IADD3 R6, R8, -0x2, RZ ;  /* 0xfffffffe08067810 */ /* 0x000fd60007ffe0ff */
[----:B------:R-:W-:Y:S05]  /*d5c0*/  @P1 BRA `(.L_x_48) ;  /* 0x0000000400fc1947 */ /* 0x000fea0003800000 */
[----:B------:R-:W-:Y:S01]  /*d5d0*/  VIADD R7, R16, 0x1 ;  /* 0x0000000110077836 */ /* 0x000fe20000000000 */
[----:B------:R-:W-:Y:S04]  /*d5e0*/  BSSY B0, `(.L_x_49) ;  /* 0x0000079000007945 */ /* 0x000fe80003800000 */
[----:B------:R-:W-:-:S04]  /*d5f0*/  ISETP.NE.AND P1, PT, R7, 0x2, PT ;  /* 0x000000020700780c */ /* 0x000fc80003f25270 */
[----:B------:R-:W-:Y:S02]  /*d600*/  SEL R13, RZ, 0x1, P1 ;  /* 0x00000001ff0d7807 */ /* 0x000fe40000800000 */
[----:B------:R-:W-:Y:S02]  /*d610*/  SEL R7, R7, RZ, P1 ;  /* 0x000000ff07077207 */ /* 0x000fe40000800000 */
[----:B------:R-:W-:Y:S01]  /*d620*/  LOP3.LUT R13, R17, R13, RZ, 0x3c, !PT ;  /* 0x0000000d110d7212 */ /* 0x000fe200078e3cff */
[----:B------:R-:W-:Y:S06]  /*d630*/  @!P6 BRA `(.L_x_50) ;  /* 0x0000000400cce947 */ /* 0x000fec0003800000 */
[----:B------:R-:W-:Y:S01]  /*d640*/  MOV R8, R5 ;  /* 0x0000000500087202 */ /* 0x000fe20000000f00 */
[----:B------:R-:W-:Y:S06]  /*d650*/  @!P0 BRA `(.L_x_51) ;  /* 0x0000000000488947 */ /* 0x000fec0003800000 */
[----:B------:R-:W1:Y:S01]  /*d660*/  LDC R15, c[0x0][0x41c] ;  /* 0x00010700ff0f7b82 */ /* 0x000e620000000800 */
[----:B------:R-:W-:Y:S01]  /*d670*/  ULDC.64 UR4, c[0x0][0x408] ;  /* 0x0001020000047ab9 */ /* 0x000fe20000000a00 */
[----:B------:R-:W-:Y:S01]  /*d680*/  ULDC.64 UR6, c[0x0][0x208] ;  /* 0x0000820000067ab9 */ /* 0x000fe20000000a00 */
[----:B-1----:R-:W-:-:S13]  /*d690*/  ISETP.NE.AND P1, PT, R15, 0x1, PT ;  /* 0x000000010f00780c */ /* 0x002fda0003f25270 */
[----:B------:R-:W1:Y:S02]  /*d6a0*/  @P1 LDC.64 R8, c[0x0][0x420] ;  /* 0x00010800ff081b82 */ /* 0x000e640000000a00 */
[----:B-1----:R-:W-:-:S04]  /*d6b0*/  @P1 IMAD.HI.U32 R14, R6, R8, RZ ;  /* 0x00000008060e1227 */ /* 0x002fc800078e00ff */
[----:B------:R-:W-:Y:S01]  /*d6c0*/  IMAD.MOV.U32 R8, RZ, RZ, R6 ;  /* 0x000000ffff087224 */ /* 0x000fe200078e0006 */
[----:B------:R-:W-:Y:S01]  /*d6d0*/  @P1 SHF.R.U32.HI R8, RZ, R9, R14 ;  /* 0x00000009ff081219 */ /* 0x000fe2000001160e */
[----:B------:R-:W-:-:S03]  /*d6e0*/  IMAD R14, R11, UR4, RZ ;  /* 0x000000040b0e7c24 */ /* 0x000fc6000f8e02ff */
[----:B------:R-:W-:Y:S01]  /*d6f0*/  IADD3 R9, -R8, RZ, RZ ;  /* 0x000000ff08097210 */ /* 0x000fe20007ffe1ff */
[----:B------:R-:W-:-:S04]  /*d700*/  IMAD R14, R0, UR5, R14 ;  /* 0x00000005000e7c24 */ /* 0x000fc8000f8e020e */
[----:B------:R-:W-:Y:S01]  /*d710*/  IMAD R6, R15, R9, R6 ;  /* 0x000000090f067224 */ /* 0x000fe200078e0206 */
[----:B------:R-:W-:-:S03]  /*d720*/  SHF.R.S32.HI R9, RZ, 0x1f, R8 ;  /* 0x0000001fff097819 */ /* 0x000fc60000011408 */
[----:B------:R-:W-:-:S04]  /*d730*/  IMAD.WIDE.U32 R8, R0, UR4, R8 ;  /* 0x0000000400087c25 */ /* 0x000fc8000f8e0008 */
[----:B------:R-:W-:Y:S01]  /*d740*/  IMAD.IADD R9, R14, 0x1, R9 ;  /* 0x000000010e097824 */ /* 0x000fe200078e0209 */
[----:B------:R-:W-:-:S04]  /*d750*/  LEA R2, P1, R8, R2, 0x2 ;  /* 0x0000000208027211 */ /* 0x000fc800078210ff */
[----:B------:R-:W-:-:S05]  /*d760*/  LEA.HI.X R3, R8, R3, R9, 0x2, P1 ;  /* 0x0000000308037211 */ /* 0x000fca00008f1409 */
[----:B------:R1:W5:Y:S04]  /*d770*/  LDG.E R8, desc[UR6][R2.64] ;  /* 0x0000000602087981 */ /* 0x000368000c1e1900 */
.L_x_51:
[----:B-1----:R-:W1:Y:S01]  /*d780*/  S2R R3, SR_CgaCtaId ;  /* 0x0000000000037919 */ /* 0x002e620000008800 */
[----:B------:R-:W-:-:S04]  /*d790*/  MOV R2, 0x400 ;  /* 0x0000040000027802 */ /* 0x000fc80000000f00 */
[----:B-1----:R-:W-:Y:S02]  /*d7a0*/  LEA R2, R3, R2, 0x18 ;  /* 0x0000000203027211 */ /* 0x002fe400078ec0ff */
[----:B------:R-:W-:Y:S02]  /*d7b0*/  SHF.L.U32 R3, R13, 0x1f, RZ ;  /* 0x0000001f0d037819 */ /* 0x000fe400000006ff */
[----:B------:R-:W-:-:S04]  /*d7c0*/  LEA R2, R7, R2, 0x3 ;  /* 0x0000000207027211 */ /* 0x000fc800078e18ff */
[----:B------:R-:W1:Y:S02]  /*d7d0*/  SYNCS.PHASECHK.TRANS64.TRYWAIT P1, [R2+URZ+0x36840], R3 ;  /* 0x03684003020075a7 */ /* 0x000e64000802017f */
[----:B-1----:R-:W-:Y:S05]  /*d7e0*/  @!P1 BRA `(.L_x_52) ;  /* 0x0000002000409947 */ /* 0x002fea0003800000 */
.L_x_98:
[----:B------:R-:W2:Y:S02]  /*d7f0*/  S2R R9, SR_TID.X ;  /* 0x0000000000097919 */ /* 0x000ea40000002100 */
[----:B--2---:R-:W-:-:S04]  /*d800*/  LOP3.LUT R9, R9, 0x7f, RZ, 0xc0, !PT ;  /* 0x0000007f09097812 */ /* 0x004fc800078ec0ff */
[----:B------:R-:W-:-:S13]  /*d810*/  ISETP.NE.AND P2, PT, R9, RZ, PT ;  /* 0x000000ff0900720c */ /* 0x000fda0003f45270 */
[----:B------:R-:W-:Y:S05]  /*d820*/  @P2 BRA `(.L_x_53) ;  /* 0x00000000001c2947 */ /* 0x000fea0003800000 */
[----:B------:R-:W2:Y:S01]  /*d830*/  S2R R9, SR_TID.X ;  /* 0x0000000000097919 */ /* 0x000ea20000002100 */
[----:B-1----:R-:W-:-:S04]  /*d840*/  IMAD.MOV.U32 R3, RZ, RZ, 0xa800 ;  /* 0x0000a800ff037424 */ /* 0x002fc800078e00ff */
[----:B------:R3:W-:Y:S01]  /*d850*/  SYNCS.ARRIVE.TRANS64 RZ, [R2+URZ+0x36830], R3 ;  /* 0x0368300302ff79a7 */ /* 0x0007e2000800003f */
[----:B--2---:R-:W-:-:S04]  /*d860*/  LOP3.LUT R9, R9, 0x1f, RZ, 0xc0, !PT ;  /* 0x0000001f09097812 */ /* 0x004fc800078ec0ff */
[----:B------:R-:W-:-:S13]  /*d870*/  ISETP.NE.AND P1, PT, R9, RZ, PT ;  /* 0x000000ff0900720c */ /* 0x000fda0003f25270 */
[----:B---3--:R-:W-:Y:S05]  /*d880*/  @!P1 BRA `(.L_x_53) ;  /* 0x0000000000049947 */ /* 0x008fea0003800000 */
[----:B------:R-:W-:Y:S01]  /*d890*/  BPT.TRAP 0x1 ;  /* 0x000000040000795c */ /* 0x000fe20000300000 */
.L_x_53:
[----:B------:R-:W2:Y:S01]  /*d8a0*/  S2R R14, SR_CgaCtaId ;  /* 0x00000000000e7919 */ /* 0x000ea20000008800 */
[----:B------:R-:W-:Y:S01]  /*d8b0*/  MOV R9, 0x400 ;  /* 0x0000040000097802 */ /* 0x000fe20000000f00 */
        /* <DEDUP_REMOVED lines=9> */
[----:B------:R-:W-:Y:S01]  /*d950*/  UMOV UR16, 0x40 ;  /* 0x0000004000107882 */ /* 0x000fe20000000000 */
[----:B------:R-:W-:Y:S01]  /*d960*/  UMOV UR17, 0x80 ;  /* 0x0000008000117882 */ /* 0x000fe20000000000 */
[----:B-1----:R-:W-:-:S03]  /*d970*/  SHF.L.U32 R3, R17, 0x1f, RZ ;  /* 0x0000001f11037819 */ /* 0x002fc600000006ff */
[----:B------:R-:W-:Y:S02]  /*d980*/  UIADD3 UR9, UR9, 0x36830, URZ ;  /* 0x0003683009097890 */ /* 0x000fe4000fffe03f */
[----:B------:R-:W-:Y:S01]  /*d990*/  UIMAD UR11, UR11, 0x70, URZ ;  /* 0x000000700b0b78a4 */ /* 0x000fe2000f8e023f */
[----:B--2---:R-:W-:-:S05]  /*d9a0*/  LEA R9, R14, R9, 0x18 ;  /* 0x000000090e097211 */ /* 0x004fca00078ec0ff */
[----:B------:R-:W-:-:S05]  /*d9b0*/  IMAD R2, R7, 0xa800, R9 ;  /* 0x0000a80007027824 */ /* 0x000fca00078e0209 */
[----:B------:R-:W-:Y:S02]  /*d9c0*/  R2UR UR14, R2 ;  /* 0x00000000020e72ca */ /* 0x000fe400000e0000 */
[----:B------:R-:W-:-:S05]  /*d9d0*/  IADD3 R2, R9, 0x36800, RZ ;  /* 0x0003680009027810 */ /* 0x000fca0007ffe0ff */
[----:B------:R-:W-:-:S06]  /*d9e0*/  IMAD R2, R16, 0x8, R2 ;  /* 0x0000000810027824 */ /* 0x000fcc00078e0202 */
[----:B------:R-:W-:Y:S02]  /*d9f0*/  UIADD3 UR8, UR14, 0x21400, URZ ;  /* 0x000214000e087890 */ /* 0x000fe4000fffe03f */
[----:B------:R-:W-:Y:S02]  /*da00*/  UIADD3 UR15, UR14, 0x24c00, URZ ;  /* 0x00024c000e0f7890 */ /* 0x000fe4000fffe03f */
[----:B------:R-:W-:-:S05]  /*da10*/  UIADD3 UR14, UR14, 0x28400, URZ ;  /* 0x000284000e0e7890 */ /* 0x000fca000fffe03f */
[----:B------:R1:W-:Y:S02]  /*da20*/  UTMALDG.4D [UR8], [UR4], desc[UR6] ;  /* 0x00000608040075b4 */ /* 0x0003e40008019000 */
[----:B-1----:R-:W-:Y:S01]  /*da30*/  UMOV UR8, UR15 ;  /* 0x0000000f00087c82 */ /* 0x002fe20008000000 */
[----:B------:R-:W-:Y:S02]  /*da40*/  UMOV UR10, UR16 ;  /* 0x00000010000a7c82 */ /* 0x000fe40008000000 */
[----:B------:R1:W-:Y:S02]  /*da50*/  UTMALDG.4D [UR8], [UR4], desc[UR6] ;  /* 0x00000608040075b4 */ /* 0x0003e40008019000 */
[----:B-1----:R-:W-:Y:S01]  /*da60*/  UMOV UR8, UR14 ;  /* 0x0000000e00087c82 */ /* 0x002fe20008000000 */
[----:B------:R-:W-:Y:S02]  /*da70*/  UMOV UR10, UR17 ;  /* 0x00000011000a7c82 */ /* 0x000fe40008000000 */
[----:B------:R1:W-:Y:S01]  /*da80*/  UTMALDG.4D [UR8], [UR4], desc[UR6] ;  /* 0x00000608040075b4 */ /* 0x0003e20008019000 */
[----:B------:R-:W2:Y:S02]  /*da90*/  SYNCS.PHASECHK.TRANS64.TRYWAIT P1, [R2+URZ+0x60], R3 ;  /* 0x00006003020075a7 */ /* 0x000ea4000802017f */
[----:B-12---:R-:W-:Y:S05]  /*daa0*/  @!P1 BRA `(.L_x_54) ;  /* 0x0000001c00a49947 */ /* 0x006fea0003800000 */
.L_x_99:
[----:B------:R-:W-:Y:S05]  /*dab0*/  @P2 BRA `(.L_x_55) ;  /* 0x00000000002c2947 */ /* 0x000fea0003800000 */
[----:B------:R-:W2:Y:S01]  /*dac0*/  S2R R9, SR_TID.X ;  /* 0x0000000000097919 */ /* 0x000ea20000002100 */
[----:B------:R-:W-:Y:S01]  /*dad0*/  MOV R14, 0x400 ;  /* 0x00000400000e7802 */ /* 0x000fe20000000f00 */
[----:B-1----:R-:W-:Y:S01]  /*dae0*/  IMAD.MOV.U32 R3, RZ, RZ, 0xa800 ;  /* 0x0000a800ff037424 */ /* 0x002fe200078e00ff */
[----:B------:R-:W1:Y:S01]  /*daf0*/  S2R R15, SR_CgaCtaId ;  /* 0x00000000000f7919 */ /* 0x000e620000008800 */
[----:B--2---:R-:W-:-:S04]  /*db00*/  LOP3.LUT R9, R9, 0x1f, RZ, 0xc0, !PT ;  /* 0x0000001f09097812 */ /* 0x004fc800078ec0ff */
[----:B------:R-:W-:Y:S02]  /*db10*/  ISETP.NE.AND P1, PT, R9, RZ, PT ;  /* 0x000000ff0900720c */ /* 0x000fe40003f25270 */
[----:B-1----:R-:W-:-:S04]  /*db20*/  LEA R14, R15, R14, 0x18 ;  /* 0x0000000e0f0e7211 */ /* 0x002fc800078ec0ff */
[----:B------:R-:W-:-:S04]  /*db30*/  LEA R2, R16, R14, 0x3 ;  /* 0x0000000e10027211 */ /* 0x000fc800078e18ff */
[----:B------:R2:W-:Y:S03]  /*db40*/  SYNCS.ARRIVE.TRANS64 RZ, [R2+URZ+0x36850], R3 ;  /* 0x0368500302ff79a7 */ /* 0x0005e6000800003f */
[----:B------:R-:W-:Y:S05]  /*db50*/  @!P1 BRA `(.L_x_55) ;  /* 0x0000000000049947 */ /* 0x000fea0003800000 */
[----:B------:R-:W-:Y:S01]  /*db60*/  BPT.TRAP 0x1 ;  /* 0x000000040000795c */ /* 0x000fe20000300000 */
.L_x_55:
[----:B------:R-:W3:Y:S01]  /*db70*/  S2R R9, SR_CgaCtaId ;  /* 0x0000000000097919 */ /* 0x000ee20000008800 */
[----:B-12---:R-:W-:Y:S01]  /*db80*/  MOV R3, 0x400 ;  /* 0x0000040000037802 */ /* 0x006fe20000000f00 */
[----:B------:R-:W-:Y:S01]  /*db90*/  UIADD3 UR4, UP0, UR36, 0x470, URZ ;  /* 0x0000047024047890 */ /* 0x000fe2000ff1e03f */
[----:B------:R-:W-:Y:S01]  /*dba0*/  R2UR UR11, R18 ;  /* 0x00000000120b72ca */ /* 0x000fe200000e0000 */
[----:B------:R-:W-:Y:S01]  /*dbb0*/  UMOV UR10, URZ ;  /* 0x0000003f000a7c82 */ /* 0x000fe20008000000 */
[----:B------:R-:W-:Y:S01]  /*dbc0*/  R2UR UR13, R5 ;  /* 0x00000000050d72ca */ /* 0x000fe200000e0000 */
[----:B------:R-:W-:Y:S01]  /*dbd0*/  UIADD3.X UR5, URZ, UR37, URZ, UP0, !UPT ;  /* 0x000000253f057290 */ /* 0x000fe200087fe43f */
[----:B------:R-:W-:Y:S01]  /*dbe0*/  R2UR UR12, R4 ;  /* 0x00000000040c72ca */ /* 0x000fe200000e0000 */
[----:B------:R-:W-:Y:S01]  /*dbf0*/  UMOV UR6, 0x0 ;  /* 0x0000000000067882 */ /* 0x000fe20000000000 */
[----:B------:R-:W-:Y:S01]  /*dc00*/  UMOV UR7, 0x14f00000 ;  /* 0x14f0000000077882 */ /* 0x000fe20000000000 */
[----:B------:R-:W-:Y:S01]  /*dc10*/  UMOV UR16, 0x40 ;  /* 0x0000004000107882 */ /* 0x000fe20000000000 */
[----:B------:R-:W-:Y:S01]  /*dc20*/  IMAD.MOV.U32 R5, RZ, RZ, R8 ;  /* 0x000000ffff057224 */ /* 0x000fe200078e0008 */
[----:B------:R-:W-:-:S04]  /*dc30*/  MOV R18, R6 ;  /* 0x0000000600127202 */ /* 0x000fc80000000f00 */
[----:B------:R-:W-:Y:S01]  /*dc40*/  UIMAD UR11, UR11, 0x70, URZ ;  /* 0x000000700b0b78a4 */ /* 0x000fe2000f8e023f */
[----:B---3--:R-:W-:-:S04]  /*dc50*/  LEA R3, R9, R3, 0x18 ;  /* 0x0000000309037211 */ /* 0x008fc800078ec0ff */
[----:B------:R-:W-:-:S04]  /*dc60*/  LEA R2, R16, R3, 0x3 ;  /* 0x0000000310027211 */ /* 0x000fc800078e18ff */
[----:B------:R-:W-:Y:S01]  /*dc70*/  R2UR UR9, R2 ;  /* 0x00000000020972ca */ /* 0x000fe200000e0000 */
[----:B------:R-:W-:-:S05]  /*dc80*/  IMAD R2, R16, 0xa800, R3 ;  /* 0x0000a80010027824 */ /* 0x000fca00078e0203 */
[----:B------:R-:W-:-:S07]  /*dc90*/  R2UR UR15, R2 ;  /* 0x00000000020f72ca */ /* 0x000fce00000e0000 */
[----:B------:R-:W-:-:S06]  /*dca0*/  UIADD3 UR9, UR9, 0x36850, URZ ;  /* 0x0003685009097890 */ /* 0x000fcc000fffe03f */
[----:B------:R-:W-:Y:S02]  /*dcb0*/  UIADD3 UR8, UR15, 0x400, URZ ;  /* 0x000004000f087890 */ /* 0x000fe4000fffe03f */
[----:B------:R-:W-:Y:S02]  /*dcc0*/  UIADD3 UR14, UR15, 0x3c00, URZ ;  /* 0x00003c000f0e7890 */ /* 0x000fe4000fffe03f */
[----:B------:R-:W-:-:S05]  /*dcd0*/  UIADD3 UR15, UR15, 0x7400, URZ ;  /* 0x000074000f0f7890 */ /* 0x000fca000fffe03f */
[----:B------:R1:W-:Y:S02]  /*dce0*/  UTMALDG.4D [UR8], [UR4], desc[UR6] ;  /* 0x00000608040075b4 */ /* 0x0003e40008019000 */
[----:B-1----:R-:W-:Y:S01]  /*dcf0*/  UMOV UR8, UR14 ;  /* 0x0000000e00087c82 */ /* 0x002fe20008000000 */
[----:B------:R-:W-:Y:S01]  /*dd00*/  UMOV UR10, UR16 ;  /* 0x00000010000a7c82 */ /* 0x000fe20008000000 */
[----:B------:R-:W-:Y:S01]  /*dd10*/  UMOV UR14, 0x80 ;  /* 0x00000080000e7882 */ /* 0x000fe20000000000 */
[----:B------:R1:W-:Y:S02]  /*dd20*/  UTMALDG.4D [UR8], [UR4], desc[UR6] ;  /* 0x00000608040075b4 */ /* 0x0003e40008019000 */
[----:B-1----:R-:W-:Y:S01]  /*dd30*/  UMOV UR8, UR15 ;  /* 0x0000000f00087c82 */ /* 0x002fe20008000000 */
[----:B------:R-:W-:Y:S02]  /*dd40*/  UMOV UR10, UR14 ;  /* 0x0000000e000a7c82 */ /* 0x000fe40008000000 */
[----:B------:R1:W-:Y:S02]  /*dd50*/  UTMALDG.4D [UR8], [UR4], desc[UR6] ;  /* 0x00000608040075b4 */ /* 0x0003e40008019000 */
[----:B-1----:R-:W-:Y:S01]  /*dd60*/  NOP ;  /* 0x0000000000007918 */ /* 0x002fe20000000000 */
.L_x_50:
[----:B------:R-:W-:Y:S05]  /*dd70*/  BSYNC B0 ;  /* 0x0000000000007941 */ /* 0x000fea0003800000 */
.L_x_49:
[----:B------:R-:W2:Y:S01]  /*dd80*/  LDL.LU R2, [R1+0xc] ;  /* 0x00000c0001027983 */ /* 0x000ea20000300800 */
[----:B------:R-:W-:Y:S01]  /*dd90*/  MOV R16, R7 ;  /* 0x0000000700107202 */ /* 0x000fe20000000f00 */
[----:B------:R-:W-:Y:S02]  /*dda0*/  IMAD.MOV.U32 R17, RZ, RZ, R13 ;  /* 0x000000ffff117224 */ /* 0x000fe400078e000d */
[----:B--2---:R-:W-:-:S07]  /*ddb0*/  VIADD R6, R2, 0xfffffffd ;  /* 0xfffffffd02067836 */ /* 0x004fce0000000000 */
.L_x_48:
[----:B------:R-:W-:Y:S01]  /*ddc0*/  IADD3 R3, -R12, RZ, RZ ;  /* 0x000000ff0c037210 */ /* 0x000fe20007ffe1ff */
[----:B------:R-:W-:Y:S03]  /*ddd0*/  BSSY B0, `(.L_x_47) ;  /* 0x00000f8000007945 */ /* 0x000fe60003800000 */
[----:B------:R-:W-:-:S13]  /*dde0*/  ISETP.NE.AND P1, PT, R10, R3, PT ;  /* 0x000000030a00720c */ /* 0x000fda0003f25270 */
[----:B------:R-:W-:Y:S05]  /*ddf0*/  @!P1 BRA `(.L_x_56) ;  /* 0x0000000c00d49947 */ /* 0x000fea0003800000 */
[----:B------:R-:W-:-:S07]  /*de00*/  IMAD.MOV.U32 R8, RZ, RZ, R5 ;  /* 0x000000ffff087224 */ /* 0x000fce00078e0005 */
.L_x_71:
[----:B------:R-:W-:Y:S01]  /*de10*/  IADD3 R7, R16, 0x1, RZ ;  /* 0x0000000110077810 */ /* 0x000fe20007ffe0ff */
[----:B------:R-:W-:Y:S03]  /*de20*/  BSSY B1, `(.L_x_57) ;  /* 0x0000076000017945 */ /* 0x000fe60003800000 */
[----:B------:R-:W-:-:S04]  /*de30*/  ISETP.NE.AND P1, PT, R7, 0x2, PT ;  /* 0x000000020700780c */ /* 0x000fc80003f25270 */
[----:B------:R-:W-:Y:S02]  /*de40*/  SEL R10, RZ, 0x1, P1 ;  /* 0x00000001ff0a7807 */ /* 0x000fe40000800000 */
[----:B------:R-:W-:Y:S02]  /*de50*/  SEL R7, R7, RZ, P1 ;  /* 0x000000ff07077207 */ /* 0x000fe40000800000 */
[----:B------:R-:W-:Y:S01]  /*de60*/  LOP3.LUT R10, R17, R10, RZ, 0x3c, !PT ;  /* 0x0000000a110a7212 */ /* 0x000fe200078e3cff */
[----:B------:R-:W-:Y:S06]  /*de70*/  @!P6 BRA `(.L_x_58) ;  /* 0x0000000400c0e947 */ /* 0x000fec0003800000 */
[----:B------:R-:W-:Y:S01]  /*de80*/  IMAD.MOV.U32 R12, RZ, RZ, R6 ;  /* 0x000000ffff0c7224 */ /* 0x000fe200078e0006 */
[----:B------:R-:W-:Y:S06]  /*de90*/  @!P0 BRA `(.L_x_59) ;  /* 0x00000000004c8947 */ /* 0x000fec0003800000 */
[----:B------:R-:W1:Y:S01]  /*dea0*/  LDC R9, c[0x0][0x41c] ;  /* 0x00010700ff097b82 */ /* 0x000e620000000800 */
[----:B------:R-:W-:Y:S01]  /*deb0*/  ULDC.64 UR4, c[0x0][0x408] ;  /* 0x0001020000047ab9 */ /* 0x000fe20000000a00 */
[----:B------:R-:W-:Y:S01]  /*dec0*/  ULDC.64 UR6, c[0x0][0x208] ;  /* 0x0000820000067ab9 */ /* 0x000fe20000000a00 */
[----:B------:R-:W-:-:S04]  /*ded0*/  IMAD R13, R11, UR4, RZ ;  /* 0x000000040b0d7c24 */ /* 0x000fc8000f8e02ff */
[----:B------:R-:W-:Y:S01]  /*dee0*/  IMAD R13, R0, UR5, R13 ;  /* 0x00000005000d7c24 */ /* 0x000fe2000f8e020d */
[----:B-1----:R-:W-:-:S13]  /*def0*/  ISETP.NE.AND P1, PT, R9, 0x1, PT ;  /* 0x000000010900780c */ /* 0x002fda0003f25270 */
[----:B------:R-:W1:Y:S02]  /*df00*/  @P1 LDC.64 R2, c[0x0][0x420] ;  /* 0x00010800ff021b82 */ /* 0x000e640000000a00 */
[----:B-1----:R-:W-:Y:S01]  /*df10*/  @P1 IMAD.HI.U32 R8, R6, R2, RZ ;  /* 0x0000000206081227 */ /* 0x002fe200078e00ff */
[----:B------:R-:W-:-:S04]  /*df20*/  MOV R2, R6 ;  /* 0x0000000600027202 */ /* 0x000fc80000000f00 */
[----:B------:R-:W-:-:S04]  /*df30*/  @P1 SHF.R.U32.HI R2, RZ, R3, R8 ;  /* 0x00000003ff021219 */ /* 0x000fc80000011608 */
[--C-:B------:R-:W-:Y:S01]  /*df40*/  SHF.R.S32.HI R3, RZ, 0x1f, R2.reuse ;  /* 0x0000001fff037819 */ /* 0x100fe20000011402 */
[----:B------:R-:W-:-:S04]  /*df50*/  IMAD.MOV R12, RZ, RZ, -R2 ;  /* 0x000000ffff0c7224 */ /* 0x000fc800078e0a02 */
[----:B------:R-:W-:Y:S02]  /*df60*/  IMAD R12, R9, R12, R6 ;  /* 0x0000000c090c7224 */ /* 0x000fe400078e0206 */
[----:B------:R-:W1:Y:S01]  /*df70*/  LDC.64 R8, c[0x0][0x3f8] ;  /* 0x0000fe00ff087b82 */ /* 0x000e620000000a00 */
[----:B------:R-:W-:-:S05]  /*df80*/  IMAD.WIDE.U32 R2, R0, UR4, R2 ;  /* 0x0000000400027c25 */ /* 0x000fca000f8e0002 */
[----:B------:R-:W-:Y:S02]  /*df90*/  IADD3 R13, R13, R3, RZ ;  /* 0x000000030d0d7210 */ /* 0x000fe40007ffe0ff */
[----:B-1----:R-:W-:-:S04]  /*dfa0*/  LEA R8, P1, R2, R8, 0x2 ;  /* 0x0000000802087211 */ /* 0x002fc800078210ff */
[----:B------:R-:W-:-:S05]  /*dfb0*/  LEA.HI.X R9, R2, R9, R13, 0x2, P1 ;  /* 0x0000000902097211 */ /* 0x000fca00008f140d */
[----:B------:R1:W5:Y:S04]  /*dfc0*/  LDG.E R8, desc[UR6][R8.64] ;  /* 0x0000000608087981 */ /* 0x000368000c1e1900 */
.L_x_59:
[----:B------:R-:W2:Y:S01]  /*dfd0*/  S2R R3, SR_CgaCtaId ;  /* 0x0000000000037919 */ /* 0x000ea20000008800 */
[----:B------:R-:W-:-:S04]  /*dfe0*/  MOV R2, 0x400 ;  /* 0x0000040000027802 */ /* 0x000fc80000000f00 */
[----:B--2---:R-:W-:Y:S02]  /*dff0*/  LEA R2, R3, R2, 0x18 ;  /* 0x0000000203027211 */ /* 0x004fe400078ec0ff */
[----:B------:R-:W-:-:S03]  /*e000*/  SHF.L.U32 R3, R10, 0x1f, RZ ;  /* 0x0000001f0a037819 */ /* 0x000fc600000006ff */
[----:B------:R-:W-:-:S04]  /*e010*/  IMAD R2, R7, 0x8, R2 ;  /* 0x0000000807027824 */ /* 0x000fc800078e0202 */
[----:B------:R-:W2:Y:S02]  /*e020*/  SYNCS.PHASECHK.TRANS64.TRYWAIT P1, [R2+URZ+0x36840], R3 ;  /* 0x03684003020075a7 */ /* 0x000ea4000802017f */
[----:B--2---:R-:W-:Y:S05]  /*e030*/  @!P1 BRA `(.L_x_60) ;  /* 0x0000001800549947 */ /* 0x004fea0003800000 */
.L_x_100:
[----:B-1----:R-:W1:Y:S02]  /*e040*/  S2R R9, SR_TID.X ;  /* 0x0000000000097919 */ /* 0x002e640000002100 */
[----:B-1----:R-:W-:-:S04]  /*e050*/  LOP3.LUT R9, R9, 0x7f, RZ, 0xc0, !PT ;  /* 0x0000007f09097812 */ /* 0x002fc800078ec0ff */
[----:B------:R-:W-:-:S13]  /*e060*/  ISETP.NE.AND P2, PT, R9, RZ, PT ;  /* 0x000000ff0900720c */ /* 0x000fda0003f45270 */
[----:B------:R-:W-:Y:S05]  /*e070*/  @P2 BRA `(.L_x_61) ;  /* 0x00000000001c2947 */ /* 0x000fea0003800000 */
[----:B------:R-:W1:Y:S01]  /*e080*/  S2R R9, SR_TID.X ;  /* 0x0000000000097919 */ /* 0x000e620000002100 */
[----:B--2---:R-:W-:-:S04]  /*e090*/  MOV R3, 0xa800 ;  /* 0x0000a80000037802 */ /* 0x004fc80000000f00 */
[----:B------:R3:W-:Y:S01]  /*e0a0*/  SYNCS.ARRIVE.TRANS64 RZ, [R2+URZ+0x36830], R3 ;  /* 0x0368300302ff79a7 */ /* 0x0007e2000800003f */
[----:B-1----:R-:W-:-:S04]  /*e0b0*/  LOP3.LUT R9, R9, 0x1f, RZ, 0xc0, !PT ;  /* 0x0000001f09097812 */ /* 0x002fc800078ec0ff */
[----:B------:R-:W-:-:S13]  /*e0c0*/  ISETP.NE.AND P1, PT, R9, RZ, PT ;  /* 0x000000ff0900720c */ /* 0x000fda0003f25270 */
[----:B---3--:R-:W-:Y:S05]  /*e0d0*/  @!P1 BRA `(.L_x_61) ;  /* 0x0000000000049947 */ /* 0x008fea0003800000 */
[----:B------:R-:W-:Y:S01]  /*e0e0*/  BPT.TRAP 0x1 ;  /* 0x000000040000795c */ /* 0x000fe20000300000 */
.L_x_61:
[----:B------:R-:W1:Y:S01]  /*e0f0*/  S2R R9, SR_CgaCtaId ;  /* 0x0000000000097919 */ /* 0x000e620000008800 */
        /* <DEDUP_REMOVED lines=12> */
[----:B------:R-:W-:-:S03]  /*e1c0*/  SHF.L.U32 R17, R17, 0x1f, RZ ;  /* 0x0000001f11117819 */ /* 0x000fc600000006ff */
[----:B------:R-:W-:Y:S02]  /*e1d0*/  UIADD3 UR9, UR9, 0x36830, URZ ;  /* 0x0003683009097890 */ /* 0x000fe4000fffe03f */
[----:B------:R-:W-:Y:S01]  /*e1e0*/  UIMAD UR11, UR11, 0x70, URZ ;  /* 0x000000700b0b78a4 */ /* 0x000fe2000f8e023f */
[----:B-1----:R-:W-:-:S05]  /*e1f0*/  LEA R3, R9, R3, 0x18 ;  /* 0x0000000309037211 */ /* 0x002fca00078ec0ff */
[----:B------:R-:W-:Y:S02]  /*e200*/  IMAD R2, R7, 0xa800, R3 ;  /* 0x0000a80007027824 */ /* 0x000fe400078e0203 */
[----:B------:R-:W-:-:S03]  /*e210*/  VIADD R3, R3, 0x36800 ;  /* 0x0003680003037836 */ /* 0x000fc60000000000 */
[----:B------:R-:W-:Y:S02]  /*e220*/  R2UR UR14, R2 ;  /* 0x00000000020e72ca */ /* 0x000fe400000e0000 */
[----:B------:R-:W-:-:S11]  /*e230*/  LEA R2, R16, R3, 0x3 ;  /* 0x0000000310027211 */ /* 0x000fd600078e18ff */
        /* <DEDUP_REMOVED lines=12> */
.L_x_101:
[----:B------:R-:W-:Y:S05]  /*e300*/  @P2 BRA `(.L_x_63) ;  /* 0x00000000001c2947 */ /* 0x000fea0003800000 */
[----:B------:R-:W2:Y:S01]  /*e310*/  S2R R9, SR_TID.X ;  /* 0x0000000000097919 */ /* 0x000ea20000002100 */
[----:B------:R-:W-:-:S04]  /*e320*/  IMAD.MOV.U32 R3, RZ, RZ, 0xa800 ;  /* 0x0000a800ff037424 */ /* 0x000fc800078e00ff */
[----:B------:R3:W-:Y:S01]  /*e330*/  SYNCS.ARRIVE.TRANS64 RZ, [R2+URZ+0x50], R3 ;  /* 0x0000500302ff79a7 */ /* 0x0007e2000800003f */
[----:B--2---:R-:W-:-:S04]  /*e340*/  LOP3.LUT R9, R9, 0x1f, RZ, 0xc0, !PT ;  /* 0x0000001f09097812 */ /* 0x004fc800078ec0ff */
[----:B------:R-:W-:-:S13]  /*e350*/  ISETP.NE.AND P1, PT, R9, RZ, PT ;  /* 0x000000ff0900720c */ /* 0x000fda0003f25270 */
[----:B---3--:R-:W-:Y:S05]  /*e360*/  @!P1 BRA `(.L_x_63) ;  /* 0x0000000000049947 */ /* 0x008fea0003800000 */
[----:B------:R-:W-:Y:S01]  /*e370*/  BPT.TRAP 0x1 ;  /* 0x000000040000795c */ /* 0x000fe20000300000 */
.L_x_63:
        /* <DEDUP_REMOVED lines=9> */
[----:B------:R-:W-:Y:S01]  /*e410*/  R2UR UR12, R4 ;  /* 0x00000000040c72ca */ /* 0x000fe200000e0000 */
[----:B------:R-:W-:Y:S01]  /*e420*/  UMOV UR7, 0x14f00000 ;  /* 0x14f0000000077882 */ /* 0x000fe20000000000 */
[----:B------:R-:W-:Y:S01]  /*e430*/  UMOV UR17, 0x40 ;  /* 0x0000004000117882 */ /* 0x000fe20000000000 */
[----:B------:R-:W-:Y:S01]  /*e440*/  MOV R18, R12 ;  /* 0x0000000c00127202 */ /* 0x000fe20000000f00 */
[----:B------:R-:W-:-:S03]  /*e450*/  IMAD.MOV.U32 R5, RZ, RZ, R8 ;  /* 0x000000ffff057224 */ /* 0x000fc600078e0008 */
[----:B------:R-:W-:Y:S02]  /*e460*/  UIMAD UR11, UR11, 0x70, URZ ;  /* 0x000000700b0b78a4 */ /* 0x000fe4000f8e023f */
[----:B------:R-:W-:Y:S01]  /*e470*/  UIADD3 UR9, UR9, 0x50, URZ ;  /* 0x0000005009097890 */ /* 0x000fe2000fffe03f */
[----:B--2---:R-:W-:-:S05]  /*e480*/  LEA R3, R9, R3, 0x18 ;  /* 0x0000000309037211 */ /* 0x004fca00078ec0ff */
        /* <DEDUP_REMOVED lines=15> */
.L_x_58:
[----:B------:R-:W-:Y:S05]  /*e580*/  BSYNC B1 ;  /* 0x0000000000017941 */ /* 0x000fea0003800000 */
.L_x_57:
[----:B------:R-:W-:Y:S01]  /*e590*/  IADD3 R16, R7, 0x1, RZ ;  /* 0x0000000107107810 */ /* 0x000fe20007ffe0ff */
[----:B------:R-:W-:Y:S03]  /*e5a0*/  BSSY B1, `(.L_x_64) ;  /* 0x0000077000017945 */ /* 0x000fe60003800000 */
[----:B------:R-:W-:-:S04]  /*e5b0*/  ISETP.NE.AND P1, PT, R16, 0x2, PT ;  /* 0x000000021000780c */ /* 0x000fc80003f25270 */
[----:B-1----:R-:W-:Y:S02]  /*e5c0*/  SEL R17, RZ, 0x1, P1 ;  /* 0x00000001ff117807 */ /* 0x002fe40000800000 */
[----:B------:R-:W-:Y:S02]  /*e5d0*/  SEL R16, R16, RZ, P1 ;  /* 0x000000ff10107207 */ /* 0x000fe40000800000 */
[----:B------:R-:W-:Y:S01]  /*e5e0*/  LOP3.LUT R17, R10, R17, RZ, 0x3c, !PT ;  /* 0x000000110a117212 */ /* 0x000fe200078e3cff */
[----:B------:R-:W-:Y:S06]  /*e5f0*/  @!P6 BRA `(.L_x_65) ;  /* 0x0000000400c4e947 */ /* 0x000fec0003800000 */
[----:B------:R-:W-:Y:S01]  /*e600*/  VIADD R12, R6, 0xffffffff ;  /* 0xffffffff060c7836 */ /* 0x000fe20000000000 */
        /* <DEDUP_REMOVED lines=10> */
[----:B------:R-:W-:-:S05]  /*e6b0*/  @P1 SHF.R.U32.HI R2, RZ, R3, R9 ;  /* 0x00000003ff021219 */ /* 0x000fca0000011609 */
[----:B------:R-:W-:-:S04]  /*e6c0*/  IMAD.MOV R3, RZ, RZ, -R2 ;  /* 0x000000ffff037224 */ /* 0x000fc800078e0a02 */
[----:B------:R-:W-:Y:S01]  /*e6d0*/  IMAD R12, R8, R3, R12 ;  /* 0x00000003080c7224 */ /* 0x000fe200078e020c */
[--C-:B------:R-:W-:Y:S01]  /*e6e0*/  SHF.R.S32.HI R3, RZ, 0x1f, R2.reuse ;  /* 0x0000001fff037819 */ /* 0x100fe20000011402 */
[----:B------:R-:W1:Y:S02]  /*e6f0*/  LDC.64 R8, c[0x0][0x3f8] ;  /* 0x0000fe00ff087b82 */ /* 0x000e640000000a00 */
[----:B------:R-:W-:-:S05]  /*e700*/  IMAD.WIDE.U32 R2, R0, UR4, R2 ;  /* 0x0000000400027c25 */ /* 0x000fca000f8e0002 */
[----:B------:R-:W-:Y:S02]  /*e710*/  IADD3 R13, R13, R3, RZ ;  /* 0x000000030d0d7210 */ /* 0x000fe40007ffe0ff */
[----:B-1----:R-:W-:-:S04]  /*e720*/  LEA R8, P1, R2, R8, 0x2 ;  /* 0x0000000802087211 */ /* 0x002fc800078210ff */
[----:B------:R-:W-:-:S05]  /*e730*/  LEA.HI.X R9, R2, R9, R13, 0x2, P1 ;  /* 0x0000000902097211 */ /* 0x000fca00008f140d */
[----:B------:R1:W5:Y:S04]  /*e740*/  LDG.E R8, desc[UR6][R8.64] ;  /* 0x0000000608087981 */ /* 0x000368000c1e1900 */
.L_x_66:
[----:B------:R-:W2:Y:S01]  /*e750*/  S2R R3, SR_CgaCtaId ;  /* 0x0000000000037919 */ /* 0x000ea20000008800 */
[----:B------:R-:W-:-:S04]  /*e760*/  MOV R2, 0x400 ;  /* 0x0000040000027802 */ /* 0x000fc80000000f00 */
[----:B--2---:R-:W-:Y:S02]  /*e770*/  LEA R2, R3, R2, 0x18 ;  /* 0x0000000203027211 */ /* 0x004fe400078ec0ff */
[----:B------:R-:W-:-:S03]  /*e780*/  SHF.L.U32 R3, R17, 0x1f, RZ ;  /* 0x0000001f11037819 */ /* 0x000fc600000006ff */
[----:B------:R-:W-:-:S04]  /*e790*/  IMAD R2, R16, 0x8, R2 ;  /* 0x0000000810027824 */ /* 0x000fc800078e0202 */
[----:B------:R-:W2:Y:S02]  /*e7a0*/  SYNCS.PHASECHK.TRANS64.TRYWAIT P1, [R2+URZ+0x36840], R3 ;  /* 0x03684003020075a7 */ /* 0x000ea4000802017f */
[----:B--2---:R-:W-:Y:S05]  /*e7b0*/  @!P1 BRA `(.L_x_67) ;  /* 0x00000010009c9947 */ /* 0x004fea0003800000 */
.L_x_102:
        /* <DEDUP_REMOVED lines=11> */
.L_x_68:
[----:B------:R-:W1:Y:S01]  /*e870*/  S2R R13, SR_CgaCtaId ;  /* 0x00000000000d7919 */ /* 0x000e620000008800 */
[----:B------:R-:W-:Y:S01]  /*e880*/  MOV R9, 0x400 ;  /* 0x0000040000097802 */ /* 0x000fe20000000f00 */
[----:B------:R-:W-:Y:S01]  /*e890*/  UIADD3 UR4, UP0, UR36, 0x370, URZ ;  /* 0x0000037024047890 */ /* 0x000fe2000ff1e03f */
[----:B------:R-:W-:Y:S01]  /*e8a0*/  R2UR UR11, R12 ;  /* 0x000000000c0b72ca */ /* 0x000fe200000e0000 */
[----:B------:R-:W-:Y:S01]  /*e8b0*/  UMOV UR10, URZ ;  /* 0x0000003f000a7c82 */ /* 0x000fe20008000000 */
[----:B------:R-:W-:Y:S01]  /*e8c0*/  R2UR UR12, R4 ;  /* 0x00000000040c72ca */ /* 0x000fe200000e0000 */
[----:B------:R-:W-:Y:S01]  /*e8d0*/  UIADD3.X UR5, URZ, UR37, URZ, UP0, !UPT ;  /* 0x000000253f057290 */ /* 0x000fe200087fe43f */
[----:B-----5:R-:W-:Y:S01]  /*e8e0*/  R2UR UR13, R8 ;  /* 0x00000000080d72ca */ /* 0x020fe200000e0000 */
[----:B------:R-:W-:Y:S01]  /*e8f0*/  UMOV UR6, 0x0 ;  /* 0x0000000000067882 */ /* 0x000fe20000000000 */
[----:B------:R-:W-:Y:S01]  /*e900*/  UMOV UR7, 0x14f00000 ;  /* 0x14f0000000077882 */ /* 0x000fe20000000000 */
[----:B------:R-:W-:Y:S01]  /*e910*/  UMOV UR17, 0x40 ;  /* 0x0000004000117882 */ /* 0x000fe20000000000 */
[----:B------:R-:W-:-:S05]  /*e920*/  UMOV UR18, 0x80 ;  /* 0x0000008000127882 */ /* 0x000fca0000000000 */
[----:B------:R-:W-:Y:S01]  /*e930*/  UIMAD UR11, UR11, 0x70, URZ ;  /* 0x000000700b0b78a4 */ /* 0x000fe2000f8e023f */
[----:B-1----:R-:W-:-:S05]  /*e940*/  LEA R9, R13, R9, 0x18 ;  /* 0x000000090d097211 */ /* 0x002fca00078ec0ff */
[----:B--2---:R-:W-:-:S05]  /*e950*/  VIADD R2, R9, 0x36800 ;  /* 0x0003680009027836 */ /* 0x004fca0000000000 */
[----:B------:R-:W-:Y:S01]  /*e960*/  LEA R3, R16, R2, 0x3 ;  /* 0x0000000210037211 */ /* 0x000fe200078e18ff */
[----:B------:R-:W-:-:S03]  /*e970*/  IMAD R2, R7, 0x8, R2 ;  /* 0x0000000807027824 */ /* 0x000fc600078e0202 */
[----:B------:R-:W-:Y:S01]  /*e980*/  R2UR UR9, R3 ;  /* 0x00000000030972ca */ /* 0x000fe200000e0000 */
[----:B------:R-:W-:-:S05]  /*e990*/  IMAD R3, R16, 0xa800, R9 ;  /* 0x0000a80010037824 */ /* 0x000fca00078e0209 */
[----:B------:R-:W-:Y:S02]  /*e9a0*/  R2UR UR8, R3 ;  /* 0x00000000030872ca */ /* 0x000fe400000e0000 */
[----:B------:R-:W-:-:S05]  /*e9b0*/  SHF.L.U32 R3, R10, 0x1f, RZ ;  /* 0x0000001f0a037819 */ /* 0x000fca00000006ff */
[----:B------:R-:W-:-:S06]  /*e9c0*/  UIADD3 UR9, UR9, 0x30, URZ ;  /* 0x0000003009097890 */ /* 0x000fcc000fffe03f */
[----:B------:R-:W-:Y:S02]  /*e9d0*/  UIADD3 UR14, UR8, 0x21400, URZ ;  /* 0x00021400080e7890 */ /* 0x000fe4000fffe03f */
[----:B------:R-:W-:Y:S02]  /*e9e0*/  UIADD3 UR15, UR8, 0x24c00, URZ ;  /* 0x00024c00080f7890 */ /* 0x000fe4000fffe03f */
[----:B------:R-:W-:-:S03]  /*e9f0*/  UIADD3 UR16, UR8, 0x28400, URZ ;  /* 0x0002840008107890 */ /* 0x000fc6000fffe03f */
[----:B------:R-:W-:Y:S02]  /*ea00*/  UMOV UR8, UR14 ;  /* 0x0000000e00087c82 */ /* 0x000fe40008000000 */
[----:B------:R1:W-:Y:S02]  /*ea10*/  UTMALDG.4D [UR8], [UR4], desc[UR6] ;  /* 0x00000608040075b4 */ /* 0x0003e40008019000 */
[----:B-1----:R-:W-:Y:S01]  /*ea20*/  UMOV UR8, UR15 ;  /* 0x0000000f00087c82 */ /* 0x002fe20008000000 */
[----:B------:R-:W-:Y:S02]  /*ea30*/  UMOV UR10, UR17 ;  /* 0x00000011000a7c82 */ /* 0x000fe40008000000 */
[----:B------:R1:W-:Y:S02]  /*ea40*/  UTMALDG.4D [UR8], [UR4], desc[UR6] ;  /* 0x00000608040075b4 */ /* 0x0003e40008019000 */
[----:B-1----:R-:W-:Y:S01]  /*ea50*/  UMOV UR8, UR16 ;  /* 0x0000001000087c82 */ /* 0x002fe20008000000 */
[----:B------:R-:W-:-:S02]  /*ea60*/  UMOV UR10, UR18 ;  /* 0x00000012000a7c82 */ /* 0x000fc40008000000 */
[----:B------:R1:W-:Y:S01]  /*ea70*/  UTMALDG.4D [UR8], [UR4], desc[UR6] ;  /* 0x00000608040075b4 */ /* 0x0003e20008019000 */
[----:B------:R-:W2:Y:S02]  /*ea80*/  SYNCS.PHASECHK.TRANS64.TRYWAIT P1, [R2+URZ+0x60], R3 ;  /* 0x00006003020075a7 */ /* 0x000ea4000802017f */
[----:B-12---:R-:W-:Y:S05]  /*ea90*/  @!P1 BRA `(.L_x_69) ;  /* 0x0000000c00f89947 */ /* 0x006fea0003800000 */
.L_x_103:
[----:B------:R-:W-:Y:S05]  /*eaa0*/  @P2 BRA `(.L_x_70) ;  /* 0x00000000001c2947 */ /* 0x000fea0003800000 */
[----:B------:R-:W2:Y:S01]  /*eab0*/  S2R R9, SR_TID.X ;  /* 0x0000000000097919 */ /* 0x000ea20000002100 */
[----:B-1----:R-:W-:-:S04]  /*eac0*/  MOV R3, 0xa800 ;  /* 0x0000a80000037802 */ /* 0x002fc80000000f00 */
[----:B------:R3:W-:Y:S01]  /*ead0*/  SYNCS.ARRIVE.TRANS64 RZ, [R2+URZ+0x50], R3 ;  /* 0x0000500302ff79a7 */ /* 0x0007e2000800003f */
[----:B--2---:R-:W-:-:S04]  /*eae0*/  LOP3.LUT R9, R9, 0x1f, RZ, 0xc0, !PT ;  /* 0x0000001f09097812 */ /* 0x004fc800078ec0ff */
[----:B------:R-:W-:-:S13]  /*eaf0*/  ISETP.NE.AND P1, PT, R9, RZ, PT ;  /* 0x000000ff0900720c */ /* 0x000fda0003f25270 */
[----:B---3--:R-:W-:Y:S05]  /*eb00*/  @!P1 BRA `(.L_x_70) ;  /* 0x0000000000049947 */ /* 0x008fea0003800000 */
[----:B------:R-:W-:Y:S01]  /*eb10*/  BPT.TRAP 0x1 ;  /* 0x000000040000795c */ /* 0x000fe20000300000 */
.L_x_70:
[----:B------:R-:W2:Y:S01]  /*eb20*/  S2R R9, SR_CgaCtaId ;  /* 0x0000000000097919 */ /* 0x000ea20000008800 */
[----:B-1----:R-:W-:Y:S01]  /*eb30*/  MOV R3, 0x400 ;  /* 0x0000040000037802 */ /* 0x002fe20000000f00 */
        /* <DEDUP_REMOVED lines=10> */
[----:B------:R-:W-:Y:S01]  /*ebe0*/  IMAD.MOV.U32 R18, RZ, RZ, R12 ;  /* 0x000000ffff127224 */ /* 0x000fe200078e000c */
[----:B------:R-:W-:-:S03]  /*ebf0*/  MOV R5, R8 ;  /* 0x0000000800057202 */ /* 0x000fc60000000f00 */
[----:B------:R-:W-:Y:S02]  /*ec00*/  UIMAD UR11, UR11, 0x70, URZ ;  /* 0x000000700b0b78a4 */ /* 0x000fe4000f8e023f */
[----:B------:R-:W-:Y:S01]  /*ec10*/  UIADD3 UR9, UR9, 0x50, URZ ;  /* 0x0000005009097890 */ /* 0x000fe2000fffe03f */
[----:B--2---:R-:W-:-:S05]  /*ec20*/  LEA R3, R9, R3, 0x18 ;  /* 0x0000000309037211 */ /* 0x004fca00078ec0ff */
[----:B------:R-:W-:-:S05]  /*ec30*/  IMAD R7, R7, 0xa800, R3 ;  /* 0x0000a80007077824 */ /* 0x000fca00078e0203 */
[----:B------:R-:W-:-:S13]  /*ec40*/  R2UR UR15, R7 ;  /* 0x00000000070f72ca */ /* 0x000fda00000e0000 */
        /* <DEDUP_REMOVED lines=12> */
.L_x_65:
[----:B------:R-:W-:Y:S05]  /*ed10*/  BSYNC B1 ;  /* 0x0000000000017941 */ /* 0x000fea0003800000 */
.L_x_64:
[C---:B------:R-:W-:Y:S01]  /*ed20*/  ISETP.GT.AND P1, PT, R6.reuse, 0x1, PT ;  /* 0x000000010600780c */ /* 0x040fe20003f24270 */
[----:B------:R-:W-:-:S12]  /*ed30*/  VIADD R6, R6, 0xfffffffe ;  /* 0xfffffffe06067836 */ /* 0x000fd80000000000 */
[----:B------:R-:W-:Y:S05]  /*ed40*/  @P1 BRA `(.L_x_71) ;  /* 0xfffffff000301947 */ /* 0x000fea000383ffff */
.L_x_56:
[----:B------:R-:W-:Y:S05]  /*ed50*/  BSYNC B0 ;  /* 0x0000000000007941 */ /* 0x000fea0003800000 */
.L_x_47:
[----:B------:R-:W-:Y:S04]  /*ed60*/  BSSY B0, `(.L_x_72) ;  /* 0x0000032000007945 */ /* 0x000fe80003800000 */
[----:B------:R-:W-:Y:S05]  /*ed70*/  @!P6 BRA `(.L_x_73) ;  /* 0x0000000000c0e947 */ /* 0x000fea0003800000 */
[----:B------:R-:W2:Y:S01]  /*ed80*/  S2R R3, SR_CgaCtaId ;  /* 0x0000000000037919 */ /* 0x000ea20000008800 */
[----:B------:R-:W-:Y:S01]  /*ed90*/  MOV R0, 0x400 ;  /* 0x0000040000007802 */ /* 0x000fe20000000f00 */
[----:B------:R-:W3:Y:S03]  /*eda0*/  S2R R2, SR_TID.X ;  /* 0x0000000000027919 */ /* 0x000ee60000002100 */
[----:B--2---:R-:W-:-:S04]  /*edb0*/  LEA R0, R3, R0, 0x18 ;  /* 0x0000000003007211 */ /* 0x004fc800078ec0ff */
[----:B------:R-:W-:Y:S02]  /*edc0*/  LEA R3, R16, R0, 0x3 ;  /* 0x0000000010037211 */ /* 0x000fe400078e18ff */
[----:B------:R-:W-:Y:S02]  /*edd0*/  SHF.L.U32 R0, R17, 0x1f, RZ ;  /* 0x0000001f11007819 */ /* 0x000fe400000006ff */
[----:B---3--:R-:W-:Y:S02]  /*ede0*/  LOP3.LUT R2, R2, 0x7f, RZ, 0xc0, !PT ;  /* 0x0000007f02027812 */ /* 0x008fe400078ec0ff */
[----:B------:R-:W2:Y:S02]  /*edf0*/  SYNCS.PHASECHK.TRANS64.TRYWAIT P0, [R3+URZ+0x36860], R0 ;  /* 0x03686000030075a7 */ /* 0x000ea4000800017f */
[----:B------:R-:W-:Y:S01]  /*ee00*/  ISETP.NE.AND P1, PT, R2, RZ, PT ;  /* 0x000000ff0200720c */ /* 0x000fe20003f25270 */
[----:B--2---:R-:W-:-:S12]  /*ee10*/  @!P0 BRA `(.L_x_74) ;  /* 0x0000000c002c8947 */ /* 0x004fd80003800000 */
.L_x_104:
        /* <DEDUP_REMOVED lines=8> */
.L_x_75:
        /* <DEDUP_REMOVED lines=30> */
.L_x_73:
[----:B------:R-:W-:Y:S05]  /*f080*/  BSYNC B0 ;  /* 0x0000000000007941 */ /* 0x000fea0003800000 */
.L_x_72:
[----:B------:R-:W2:Y:S01]  /*f090*/  LDL.LU R0, [R1+0x10] ;  /* 0x0000100001007983 */ /* 0x000ea20000300800 */
[----:B------:R-:W-:-:S03]  /*f0a0*/  ULDC UR4, c[0x0][0xda4] ;  /* 0x0003690000047ab9 */ /* 0x000fc60000000800 */
[----:B------:R-:W3:Y:S01]  /*f0b0*/  LDL.LU R2, [R1+0x18] ;  /* 0x0000180001027983 */ /* 0x000ee20000300800 */
[----:B------:R-:W-:-:S04]  /*f0c0*/  IADD3 R16, R16, 0x1, RZ ;  /* 0x0000000110107810 */ /* 0x000fc80007ffe0ff */
[----:B------:R-:W-:-:S04]  /*f0d0*/  ISETP.NE.AND P0, PT, R16, 0x2, PT ;  /* 0x000000021000780c */ /* 0x000fc80003f05270 */
[----:B------:R-:W-:Y:S01]  /*f0e0*/  SEL R16, R16, RZ, P0 ;  /* 0x000000ff10107207 */ /* 0x000fe20000000000 */
[----:B--2---:R-:W-:Y:S01]  /*f0f0*/  VIADD R0, R0, UR38 ;  /* 0x0000002600007c36 */ /* 0x004fe20008000000 */
[----:B---3--:R-:W-:-:S04]  /*f100*/  IADD3 R2, R2, 0x1, RZ ;  /* 0x0000000102027810 */ /* 0x008fc80007ffe0ff */
[----:B------:R2:W-:Y:S01]  /*f110*/  STL [R1+0x10], R0 ;  /* 0x0000100001007387 */ /* 0x0005e20000100800 */
[----:B------:R-:W-:-:S03]  /*f120*/  ISETP.GE.AND P1, PT, R0, UR4, PT ;  /* 0x0000000400007c0c */ /* 0x000fc6000bf26270 */
[----:B------:R3:W-:Y:S01]  /*f130*/  STL [R1+0x18], R2 ;  /* 0x0000180201007387 */ /* 0x0007e20000100800 */
[----:B--2---:R-:W-:-:S04]  /*f140*/  SEL R0, RZ, 0x1, P0 ;  /* 0x00000001ff007807 */ /* 0x004fc80000000000 */
[----:B------:R-:W-:-:S05]  /*f150*/  LOP3.LUT R17, R17, R0, RZ, 0x3c, !PT ;  /* 0x0000000011117212 */ /* 0x000fca00078e3cff */
[----:B---3--:R-:W-:Y:S05]  /*f160*/  @!P1 BRA `(.L_x_76) ;  /* 0xffffffd0006c9947 */ /* 0x008fea000383ffff */
[----:B------:R-:W-:-:S07]  /*f170*/  LOP3.LUT R2, R2, 0x1, RZ, 0xc, !PT ;  /* 0x0000000102027812 */ /* 0x000fce00078e0cff */
.L_x_32:
[----:B------:R-:W2:Y:S01]  /*f180*/  S2R R3, SR_CgaCtaId ;  /* 0x0000000000037919 */ /* 0x000ea20000008800 */
[----:B------:R-:W-:Y:S01]  /*f190*/  MOV R0, 0x400 ;  /* 0x0000040000007802 */ /* 0x000fe20000000f00 */
[----:B------:R-:W-:Y:S03]  /*f1a0*/  BSSY B0, `(.L_x_77) ;  /* 0x0000005000007945 */ /* 0x000fe60003800000 */
[----:B--2---:R-:W-:Y:S02]  /*f1b0*/  LEA R0, R3, R0, 0x18 ;  /* 0x0000000003007211 */ /* 0x004fe400078ec0ff */
[----:B------:R-:W-:-:S04]  /*f1c0*/  SHF.L.U32 R3, R2, 0x1f, RZ ;  /* 0x0000001f02037819 */ /* 0x000fc800000006ff */
[----:B------:R-:W2:Y:S02]  /*f1d0*/  SYNCS.PHASECHK.TRANS64.TRYWAIT P0, [R0+URZ+0x36820], R3 ;  /* 0x03682003000075a7 */ /* 0x000ea4000800017f */
[----:B--2---:R-:W-:Y:S05]  /*f1e0*/  @!P0 BRA `(.L_x_78) ;  /* 0x00000008004c8947 */ /* 0x004fea0003800000 */
.L_x_105:
[----:B------:R-:W-:Y:S05]  /*f1f0*/  BSYNC B0 ;  /* 0x0000000000007941 */ /* 0x000fea0003800000 */
.L_x_77:
[----:B------:R-:W-:-:S03]  /*f200*/  UMOV UR4, 0xffffffff ;  /* 0xffffffff00047882 */ /* 0x000fc60000000000 */
[----:B------:R-:W-:Y:S05]  /*f210*/  BRA.DIV UR4, `(.L_x_79) ;  /* 0x0000000a04547947 */ /* 0x000fea000b800000 */
[----:B------:R-:W3:Y:S02]  /*f220*/  S2R R2, SR_TID.X ;  /* 0x0000000000027919 */ /* 0x000ee40000002100 */
[----:B---3--:R-:W-:-:S04]  /*f230*/  SHF.R.U32.HI R2, RZ, 0x5, R2 ;  /* 0x00000005ff027819 */ /* 0x008fc80000011602 */
[----:B------:R-:W-:-:S05]  /*f240*/  LOP3.LUT R2, R2, 0x3, RZ, 0xc0, !PT ;  /* 0x0000000302027812 */ /* 0x000fca00078ec0ff */
[----:B------:R3:W4:Y:S02]  /*f250*/  SHFL.IDX PT, R14, R2, RZ, 0x1f ;  /* 0x00001fff020e7589 */ /* 0x00072400000e0000 */
.L_x_108:
[----:B----4-:R-:W-:Y:S01]  /*f260*/  ISETP.NE.AND P0, PT, R14, RZ, PT ;  /* 0x000000ff0e00720c */ /* 0x010fe20003f05270 */
[----:B------:R-:W-:-:S12]  /*f270*/  BSSY B0, `(.L_x_80) ;  /* 0x0000026000007945 */ /* 0x000fd80003800000 */
[----:B------:R-:W-:Y:S05]  /*f280*/  @P0 BRA `(.L_x_81) ;  /* 0x0000000000900947 */ /* 0x000fea0003800000 */
[----:B------:R-:W-:-:S03]  /*f290*/  UMOV UR4, 0xffffffff ;  /* 0xffffffff00047882 */ /* 0x000fc60000000000 */
[----:B------:R-:W-:Y:S05]  /*f2a0*/  BRA.DIV UR4, `(.L_x_82) ;  /* 0x0000000a04647947 */ /* 0x000fea000b800000 */
[----:B------:R-:W-:-:S13]  /*f2b0*/  ELECT P6, URZ, PT ;  /* 0x00000000003f782f */ /* 0x000fda00038c0000 */
.L_x_111:
[----:B------:R-:W-:Y:S05]  /*f2c0*/  @!P6 BRA `(.L_x_81) ;  /* 0x000000000080e947 */ /* 0x000fea0003800000 */
[----:B---3--:R-:W3:Y:S02]  /*f2d0*/  LDL R2, [R1+0x1c] ;  /* 0x00001c0001027983 */ /* 0x008ee40000100800 */
[----:B---3--:R-:W-:-:S13]  /*f2e0*/  R2UR UR4, R2 ;  /* 0x00000000020472ca */ /* 0x008fda00000e0000 */
[----:B------:R-:W-:-:S06]  /*f2f0*/  ULOP3.LUT UR4, UR4, 0x2, URZ, 0xfc, !UPT ;  /* 0x0000000204047892 */ /* 0x000fcc000f8efc3f */
[----:B------:R-:W-:-:S05]  /*f300*/  IMAD.U32 R2, RZ, RZ, UR4 ;  /* 0x00000004ff027e24 */ /* 0x000fca000f8e00ff */
[----:B------:R-:W-:-:S13]  /*f310*/  ISETP.NE.AND P2, PT, R2, 0x3, PT ;  /* 0x000000030200780c */ /* 0x000fda0003f45270 */
[----:B------:R-:W-:Y:S05]  /*f320*/  @!P2 BRA `(.L_x_83) ;  /* 0x000000000004a947 */ /* 0x000fea0003800000 */
[----:B------:R-:W-:Y:S01]  /*f330*/  BPT.TRAP 0x1 ;  /* 0x000000040000795c */ /* 0x000fe20000300000 */
.L_x_83:
[----:B--2---:R-:W-:Y:S02]  /*f340*/  IADD3 R3, R0, 0x36840, RZ ;  /* 0x0003684000037810 */ /* 0x004fe40007ffe0ff */
[----:B------:R-:W-:Y:S02]  /*f350*/  SHF.L.U32 R5, R17, 0x1f, RZ ;  /* 0x0000001f11057819 */ /* 0x000fe400000006ff */
[C---:B------:R-:W-:Y:S01]  /*f360*/  IADD3 R2, R16.reuse, 0x1, RZ ;  /* 0x0000000110027810 */ /* 0x040fe20007ffe0ff */
[----:B-1----:R-:W-:-:S03]  /*f370*/  IMAD R6, R16, 0x8, R3 ;  /* 0x0000000810067824 */ /* 0x002fc600078e0203 */
[----:B------:R-:W-:Y:S01]  /*f380*/  ISETP.NE.AND P1, PT, R2, 0x2, PT ;  /* 0x000000020200780c */ /* 0x000fe20003f25270 */
[----:B------:R-:W1:Y:S03]  /*f390*/  SYNCS.PHASECHK.TRANS64.TRYWAIT P0, [R6+URZ], R5 ;  /* 0x00000005060075a7 */ /* 0x000e66000800017f */
[----:B------:R-:W-:-:S04]  /*f3a0*/  SEL R4, RZ, 0x1, P1 ;  /* 0x00000001ff047807 */ /* 0x000fc80000800000 */
[----:B------:R-:W-:Y:S02]  /*f3b0*/  LOP3.LUT R17, R17, R4, RZ, 0x3c, !PT ;  /* 0x0000000411117212 */ /* 0x000fe400078e3cff */
[----:B------:R-:W-:Y:S02]  /*f3c0*/  SEL R4, R2, RZ, P1 ;  /* 0x000000ff02047207 */ /* 0x000fe40000800000 */
[----:B------:R-:W-:-:S03]  /*f3d0*/  SHF.L.U32 R2, R17, 0x1f, RZ ;  /* 0x0000001f11027819 */ /* 0x000fc600000006ff */
[----:B------:R-:W-:Y:S01]  /*f3e0*/  IMAD R3, R4, 0x8, R3 ;  /* 0x0000000804037824 */ /* 0x000fe200078e0203 */
[----:B-1----:R-:W-:Y:S06]  /*f3f0*/  @!P0 BRA `(.L_x_84) ;  /* 0x0000000800308947 */ /* 0x002fec0003800000 */
.L_x_112:
[----:B------:R-:W2:Y:S02]  /*f400*/  SYNCS.PHASECHK.TRANS64.TRYWAIT P0, [R3+URZ], R2 ;  /* 0x00000002030075a7 */ /* 0x000ea4000800017f */
[----:B--2---:R-:W-:Y:S05]  /*f410*/  @!P0 BRA `(.L_x_85) ;  /* 0x00000008003c8947 */ /* 0x004fea0003800000 */
.L_x_113:
[----:B------:R-:W-:Y:S05]  /*f420*/  @!P2 BRA `(.L_x_86) ;  /* 0x000000000004a947 */ /* 0x000fea0003800000 */
[----:B------:R-:W-:Y:S01]  /*f430*/  BPT.TRAP 0x1 ;  /* 0x000000040000795c */ /* 0x000fe20000300000 */
.L_x_86:
[----:B--2---:R-:W-:-:S05]  /*f440*/  IADD3 R3, R0, 0x36860, RZ ;  /* 0x0003686000037810 */ /* 0x004fca0007ffe0ff */
[----:B------:R-:W-:-:S04]  /*f450*/  IMAD R16, R16, 0x8, R3 ;  /* 0x0000000810107824 */ /* 0x000fc800078e0203 */
[----:B------:R-:W2:Y:S02]  /*f460*/  SYNCS.PHASECHK.TRANS64.TRYWAIT P0, [R16+URZ], R5 ;  /* 0x00000005100075a7 */ /* 0x000ea4000800017f */
[----:B--2---:R-:W-:Y:S05]  /*f470*/  @!P0 BRA `(.L_x_87) ;  /* 0x0000000800388947 */ /* 0x004fea0003800000 */
.L_x_114:
[----:B------:R-:W-:-:S07]  /*f480*/  LEA R3, R4, R3, 0x3 ;  /* 0x0000000304037211 */ /* 0x000fce00078e18ff */
.L_x_88:
[----:B---3--:R3:W4:Y:S02]  /*f490*/  SYNCS.PHASECHK.TRANS64.TRYWAIT P0, [R3+URZ], R2 ;  /* 0x00000002030075a7 */ /* 0x008724000800017f */
[----:B----4-:R-:W-:Y:S05]  /*f4a0*/  @!P0 NANOSLEEP.SYNCS 0x989680 ;  /* 0x009896800000895d */ /* 0x010fea0003900000 */
[----:B------:R-:W4:Y:S02]  /*f4b0*/  @!P0 SYNCS.PHASECHK.TRANS64 P0, [R3+URZ], R2 ;  /* 0x00000002030085a7 */ /* 0x000f24000800007f */
[----:B----4-:R-:W-:Y:S05]  /*f4c0*/  @!P0 BRA `(.L_x_88) ;  /* 0xfffffffc00f08947 */ /* 0x010fea000383ffff */
.L_x_81:
[----:B------:R-:W-:Y:S05]  /*f4d0*/  BSYNC B0 ;  /* 0x0000000000007941 */ /* 0x000fea0003800000 */
.L_x_80:
[----:B------:R-:W-:Y:S05]  /*f4e0*/  EXIT ;  /* 0x000000000000794d */ /* 0x000fea0003800000 */
.L_x_10:
[----:B------:R-:W-:-:S13]  /*f4f0*/  R2UR UR4, R2 ;  /* 0x00000000020472ca */ /* 0x000fda00000e0000 */
[----:B-1----:R-:W-:-:S04]  /*f500*/  IMAD.U32 R3, RZ, RZ, UR4 ;  /* 0x00000004ff037e24 */ /* 0x002fc8000f8e00ff */
[----:B------:R1:W2:Y:S03]  /*f510*/  SYNCS.PHASECHK.TRANS64.TRYWAIT P1, [R3+URZ+0x36800], R0 ;  /* 0x03680000030075a7 */ /* 0x0002a6000802017f */
[----:B--2---:R-:W-:Y:S05]  /*f520*/  @!P1 NANOSLEEP.SYNCS 0x989680 ;  /* 0x009896800000995d */ /* 0x004fea0003900000 */
[----:B------:R-:W2:Y:S02]  /*f530*/  @!P1 SYNCS.PHASECHK.TRANS64 P1, [R3+URZ+0x36800], R0 ;  /* 0x03680000030095a7 */ /* 0x000ea4000802007f */
[----:B--2---:R-:W-:Y:S05]  /*f540*/  @!P1 BRA `(.L_x_10) ;  /* 0xfffffffc00e89947 */ /* 0x004fea000383ffff */
[----:B------:R-:W-:Y:S05]  /*f550*/  BRA `(.L_x_89) ;  /* 0xffffff1c00247947 */ /* 0x000fea000383ffff */
.L_x_14:
[----:B--2---:R2:W3:Y:S02]  /*f560*/  SYNCS.PHASECHK.TRANS64.TRYWAIT P2, [R0+URZ+0x36830], R3 ;  /* 0x03683003000075a7 */ /* 0x0044e4000804017f */
[----:B---3--:R-:W-:Y:S05]  /*f570*/  @!P2 NANOSLEEP.SYNCS 0x989680 ;  /* 0x009896800000a95d */ /* 0x008fea0003900000 */
[----:B------:R-:W3:Y:S02]  /*f580*/  @!P2 SYNCS.PHASECHK.TRANS64 P2, [R0+URZ+0x36830], R3 ;  /* 0x036830030000a5a7 */ /* 0x000ee4000804007f */
[----:B---3--:R-:W-:Y:S05]  /*f590*/  @!P2 BRA `(.L_x_14) ;  /* 0xfffffffc00f0a947 */ /* 0x008fea000383ffff */
[----:B------:R-:W-:Y:S05]  /*f5a0*/  BRA `(.L_x_13) ;  /* 0xffffff1c00587947 */ /* 0x000fea000383ffff */
.L_x_19:
[----:B--2---:R-:W-:-:S04]  /*f5b0*/  MOV R9, UR60 ;  /* 0x0000003c00097c02 */ /* 0x004fc80008000f00 */
[----:B------:R2:W3:Y:S03]  /*f5c0*/  SYNCS.PHASECHK.TRANS64.TRYWAIT P2, [R9+URZ+0x36830], R6 ;  /* 0x03683006090075a7 */ /* 0x0004e6000804017f */
[----:B---3--:R-:W-:Y:S05]  /*f5d0*/  @!P2 NANOSLEEP.SYNCS 0x989680 ;  /* 0x009896800000a95d */ /* 0x008fea0003900000 */
[----:B------:R-:W3:Y:S02]  /*f5e0*/  @!P2 SYNCS.PHASECHK.TRANS64 P2, [R9+URZ+0x36830], R6 ;  /* 0x036830060900a5a7 */ /* 0x000ee4000804007f */
[----:B---3--:R-:W-:Y:S05]  /*f5f0*/  @!P2 BRA `(.L_x_19) ;  /* 0xfffffffc00eca947 */ /* 0x008fea000383ffff */
[----:B------:R-:W-:Y:S05]  /*f600*/  BRA `(.L_x_18) ;  /* 0xffffff6800b87947 */ /* 0x000fea000383ffff */
.L_x_23:
[----:B----4-:R-:W-:-:S04]  /*f610*/  IMAD.U32 R7, RZ, RZ, UR4 ;  /* 0x00000004ff077e24 */ /* 0x010fc8000f8e00ff */
[----:B------:R4:W1:Y:S03]  /*f620*/  SYNCS.PHASECHK.TRANS64.TRYWAIT P2, [R7+URZ+0x36850], R0 ;  /* 0x03685000070075a7 */ /* 0x000866000804017f */
[----:B-1----:R-:W-:Y:S05]  /*f630*/  @!P2 NANOSLEEP.SYNCS 0x989680 ;  /* 0x009896800000a95d */ /* 0x002fea0003900000 */
[----:B------:R-:W1:Y:S02]  /*f640*/  @!P2 SYNCS.PHASECHK.TRANS64 P2, [R7+URZ+0x36850], R0 ;  /* 0x036850000700a5a7 */ /* 0x000e64000804007f */
[----:B-1----:R-:W-:Y:S05]  /*f650*/  @!P2 BRA `(.L_x_23) ;  /* 0xfffffffc00eca947 */ /* 0x002fea000383ffff */
[----:B------:R-:W-:Y:S05]  /*f660*/  BRA `(.L_x_22) ;  /* 0xffffff9000187947 */ /* 0x000fea000383ffff */
.L_x_28:
[----:B--2---:R-:W-:-:S04]  /*f670*/  MOV R5, UR7 ;  /* 0x0000000700057c02 */ /* 0x004fc80008000f00 */
[----:B------:R2:W3:Y:S03]  /*f680*/  SYNCS.PHASECHK.TRANS64.TRYWAIT P0, [R5+URZ+0x36850], R0 ;  /* 0x03685000050075a7 */ /* 0x0004e6000800017f */
[----:B---3--:R-:W-:Y:S05]  /*f690*/  @!P0 NANOSLEEP.SYNCS 0x989680 ;  /* 0x009896800000895d */ /* 0x008fea0003900000 */
[----:B------:R-:W3:Y:S02]  /*f6a0*/  @!P0 SYNCS.PHASECHK.TRANS64 P0, [R5+URZ+0x36850], R0 ;  /* 0x03685000050085a7 */ /* 0x000ee4000800007f */
[----:B---3--:R-:W-:Y:S05]  /*f6b0*/  @!P0 BRA `(.L_x_28) ;  /* 0xfffffffc00ec8947 */ /* 0x008fea000383ffff */
[----:B------:R-:W-:Y:S05]  /*f6c0*/  BRA `(.L_x_27) ;  /* 0xffffffb000947947 */ /* 0x000fea000383ffff */
.L_x_39:
[----:B------:R-:W1:Y:S01]  /*f6d0*/  S2R R6, SR_TID.X ;  /* 0x0000000000067919 */ /* 0x000e620000002100 */
[----:B------:R-:W-:Y:S01]  /*f6e0*/  BSSY B0, `(.L_x_90) ;  /* 0x000000a000007945 */ /* 0x000fe20003800000 */
[----:B------:R-:W-:Y:S01]  /*f6f0*/  MOV R12, RZ ;  /* 0x000000ff000c7202 */ /* 0x000fe20000000f00 */
[----:B------:R-:W-:Y:S01]  /*f700*/  IMAD.MOV.U32 R11, RZ, RZ, 0x1f ;  /* 0x0000001fff0b7424 */ /* 0x000fe200078e00ff */
[----:B------:R-:W-:Y:S02]  /*f710*/  MOV R15, 0xffffffff ;  /* 0xffffffff000f7802 */ /* 0x000fe40000000f00 */
[----:B-1----:R-:W-:-:S04]  /*f720*/  SHF.R.U32.HI R6, RZ, 0x5, R6 ;  /* 0x00000005ff067819 */ /* 0x002fc80000011606 */
[----:B------:R-:W-:-:S05]  /*f730*/  LOP3.LUT R6, R6, 0x3, RZ, 0xc0, !PT ;  /* 0x0000000306067812 */ /* 0x000fca00078ec0ff */
[----:B------:R-:W-:-:S07]  /*f740*/  IMAD.MOV.U32 R13, RZ, RZ, R6 ;  /* 0x000000ffff0d7224 */ /* 0x000fce00078e0006 */
[----:B------:R-:W-:Y:S05]  /*f750*/  WARPSYNC.COLLECTIVE R15, `(.L_x_91) ;  /* 0x000000000f087348 */ /* 0x000fea0003c00000 */
[----:B------:R1:W2:Y:S02]  /*f760*/  SHFL.IDX P6, R14, R13, R12, R11 ;  /* 0x0000000c0d0e7389 */ /* 0x0002a400000c000b */
[----:B-12---:R-:W-:Y:S01]  /*f770*/  ENDCOLLECTIVE ;  /* 0x000000000000791b */ /* 0x006fe20003800000 */
.L_x_91:
[----:B------:R-:W-:Y:S05]  /*f780*/  BSYNC B0 ;  /* 0x0000000000007941 */ /* 0x000fea0003800000 */
.L_x_90:
[----:B------:R-:W-:Y:S05]  /*f790*/  BRA `(.L_x_92) ;  /* 0xffffffd400747947 */ /* 0x000fea000383ffff */
.L_x_40:
[----:B------:R-:W-:Y:S01]  /*f7a0*/  BSSY B0, `(.L_x_93) ;  /* 0x0000006000007945 */ /* 0x000fe20003800000 */
[----:B------:R-:W-:-:S07]  /*f7b0*/  IMAD.MOV.U32 R15, RZ, RZ, -0x1 ;  /* 0xffffffffff0f7424 */ /* 0x000fce00078e00ff */
[----:B------:R-:W-:Y:S05]  /*f7c0*/  WARPSYNC.COLLECTIVE R15, `(.L_x_94) ;  /* 0x000000000f0c7348 */ /* 0x000fea0003c00000 */
[----:B------:R-:W-:Y:S02]  /*f7d0*/  ELECT P6, UR62, PT ;  /* 0x00000000003e782f */ /* 0x000fe400038c0000 */
[----:B------:R-:W-:Y:S01]  /*f7e0*/  MOV R14, UR62 ;  /* 0x0000003e000e7c02 */ /* 0x000fe20008000f00 */
[----:B------:R-:W-:Y:S10]  /*f7f0*/  ENDCOLLECTIVE ;  /* 0x000000000000791b */ /* 0x000ff40003800000 */
.L_x_94:
[----:B------:R-:W-:Y:S05]  /*f800*/  BSYNC B0 ;  /* 0x0000000000007941 */ /* 0x000fea0003800000 */
.L_x_93:
[----:B------:R-:W-:Y:S05]  /*f810*/  BRA `(.L_x_95) ;  /* 0xffffffd4006c7947 */ /* 0x000fea000383ffff */
.L_x_43:
[----:B--2---:R2:W3:Y:S02]  /*f820*/  SYNCS.PHASECHK.TRANS64.TRYWAIT P1, [R6+URZ+0x36840], R7 ;  /* 0x03684007060075a7 */ /* 0x0044e4000802017f */
[----:B---3--:R-:W-:Y:S05]  /*f830*/  @!P1 NANOSLEEP.SYNCS 0x989680 ;  /* 0x009896800000995d */ /* 0x008fea0003900000 */
[----:B------:R-:W3:Y:S02]  /*f840*/  @!P1 SYNCS.PHASECHK.TRANS64 P1, [R6+URZ+0x36840], R7 ;  /* 0x03684007060095a7 */ /* 0x000ee4000802007f */
[----:B---3--:R-:W-:Y:S05]  /*f850*/  @!P1 BRA `(.L_x_43) ;  /* 0xfffffffc00f09947 */ /* 0x008fea000383ffff */
[----:B------:R-:W-:Y:S05]  /*f860*/  BRA `(.L_x_96) ;  /* 0xffffffd400d07947 */ /* 0x000fea000383ffff */
.L_x_46:
[----:B-1----:R-:W1:Y:S01]  /*f870*/  S2R R8, SR_CgaCtaId ;  /* 0x0000000000087919 */ /* 0x002e620000008800 */
[----:B------:R-:W-:-:S04]  /*f880*/  MOV R7, 0x400 ;  /* 0x0000040000077802 */ /* 0x000fc80000000f00 */
[----:B-1----:R-:W-:-:S04]  /*f890*/  LEA R7, R8, R7, 0x18 ;  /* 0x0000000708077211 */ /* 0x002fc800078ec0ff */
[----:B------:R1:W2:Y:S03]  /*f8a0*/  SYNCS.PHASECHK.TRANS64.TRYWAIT P1, [R7+URZ+0x36820], R6 ;  /* 0x03682006070075a7 */ /* 0x0002a6000802017f */
[----:B--2---:R-:W-:Y:S05]  /*f8b0*/  @!P1 NANOSLEEP.SYNCS 0x989680 ;  /* 0x009896800000995d */ /* 0x004fea0003900000 */
[----:B------:R-:W2:Y:S02]  /*f8c0*/  @!P1 SYNCS.PHASECHK.TRANS64 P1, [R7+URZ+0x36820], R6 ;  /* 0x03682006070095a7 */ /* 0x000ea4000802007f */
[----:B--2---:R-:W-:Y:S05]  /*f8d0*/  @!P1 BRA `(.L_x_46) ;  /* 0xfffffffc00e49947 */ /* 0x004fea000383ffff */
[----:B------:R-:W-:Y:S05]  /*f8e0*/  BRA `(.L_x_97) ;  /* 0xffffffdc000c7947 */ /* 0x000fea000383ffff */
.L_x_52:
[----:B-1----:R1:W2:Y:S02]  /*f8f0*/  SYNCS.PHASECHK.TRANS64.TRYWAIT P1, [R2+URZ+0x36840], R3 ;  /* 0x03684003020075a7 */ /* 0x0022a4000802017f */
[----:B--2---:R-:W-:Y:S05]  /*f900*/  @!P1 NANOSLEEP.SYNCS 0x989680 ;  /* 0x009896800000995d */ /* 0x004fea0003900000 */
[----:B------:R-:W2:Y:S02]  /*f910*/  @!P1 SYNCS.PHASECHK.TRANS64 P1, [R2+URZ+0x36840], R3 ;  /* 0x03684003020095a7 */ /* 0x000ea4000802007f */
[----:B--2---:R-:W-:Y:S05]  /*f920*/  @!P1 BRA `(.L_x_52) ;  /* 0xfffffffc00f09947 */ /* 0x004fea000383ffff */
[----:B------:R-:W-:Y:S05]  /*f930*/  BRA `(.L_x_98) ;  /* 0xffffffdc00ac7947 */ /* 0x000fea000383ffff */
.L_x_54:
[----:B-1----:R1:W2:Y:S02]  /*f940*/  SYNCS.PHASECHK.TRANS64.TRYWAIT P1, [R2+URZ+0x60], R3 ;  /* 0x00006003020075a7 */ /* 0x0022a4000802017f */
[----:B--2---:R-:W-:Y:S05]  /*f950*/  @!P1 NANOSLEEP.SYNCS 0x989680 ;  /* 0x009896800000995d */ /* 0x004fea0003900000 */
[----:B------:R-:W2:Y:S02]  /*f960*/  @!P1 SYNCS.PHASECHK.TRANS64 P1, [R2+URZ+0x60], R3 ;  /* 0x00006003020095a7 */ /* 0x000ea4000802007f */
[----:B--2---:R-:W-:Y:S05]  /*f970*/  @!P1 BRA `(.L_x_54) ;  /* 0xfffffffc00f09947 */ /* 0x004fea000383ffff */
[----:B------:R-:W-:Y:S05]  /*f980*/  BRA `(.L_x_99) ;  /* 0xffffffe000487947 */ /* 0x000fea000383ffff */
.L_x_60:
[----:B--2---:R2:W3:Y:S02]  /*f990*/  SYNCS.PHASECHK.TRANS64.TRYWAIT P1, [R2+URZ+0x36840], R3 ;  /* 0x03684003020075a7 */ /* 0x0044e4000802017f */
[----:B---3--:R-:W-:Y:S05]  /*f9a0*/  @!P1 NANOSLEEP.SYNCS 0x989680 ;  /* 0x009896800000995d */ /* 0x008fea0003900000 */
[----:B------:R-:W3:Y:S02]  /*f9b0*/  @!P1 SYNCS.PHASECHK.TRANS64 P1, [R2+URZ+0x36840], R3 ;  /* 0x03684003020095a7 */ /* 0x000ee4000802007f */
[----:B---3--:R-:W-:Y:S05]  /*f9c0*/  @!P1 BRA `(.L_x_60) ;  /* 0xfffffffc00f09947 */ /* 0x008fea000383ffff */
[----:B------:R-:W-:Y:S05]  /*f9d0*/  BRA `(.L_x_100) ;  /* 0xffffffe400987947 */ /* 0x000fea000383ffff */
.L_x_62:
[----:B-1----:R1:W2:Y:S02]  /*f9e0*/  SYNCS.PHASECHK.TRANS64.TRYWAIT P1, [R2+URZ+0x60], R17 ;  /* 0x00006011020075a7 */ /* 0x0022a4000802017f */
[----:B--2---:R-:W-:Y:S05]  /*f9f0*/  @!P1 NANOSLEEP.SYNCS 0x989680 ;  /* 0x009896800000995d */ /* 0x004fea0003900000 */
[----:B------:R-:W2:Y:S02]  /*fa00*/  @!P1 SYNCS.PHASECHK.TRANS64 P1, [R2+URZ+0x60], R17 ;  /* 0x00006011020095a7 */ /* 0x000ea4000802007f */
[----:B--2---:R-:W-:Y:S05]  /*fa10*/  @!P1 BRA `(.L_x_62) ;  /* 0xfffffffc00f09947 */ /* 0x004fea000383ffff */
[----:B------:R-:W-:Y:S05]  /*fa20*/  BRA `(.L_x_101) ;  /* 0xffffffe800347947 */ /* 0x000fea000383ffff */
.L_x_67:
[----:B--2---:R2:W3:Y:S02]  /*fa30*/  SYNCS.PHASECHK.TRANS64.TRYWAIT P1, [R2+URZ+0x36840], R3 ;  /* 0x03684003020075a7 */ /* 0x0044e4000802017f */
[----:B---3--:R-:W-:Y:S05]  /*fa40*/  @!P1 NANOSLEEP.SYNCS 0x989680 ;  /* 0x009896800000995d */ /* 0x008fea0003900000 */
[----:B------:R-:W3:Y:S02]  /*fa50*/  @!P1 SYNCS.PHASECHK.TRANS64 P1, [R2+URZ+0x36840], R3 ;  /* 0x03684003020095a7 */ /* 0x000ee4000802007f */
[----:B---3--:R-:W-:Y:S05]  /*fa60*/  @!P1 BRA `(.L_x_67) ;  /* 0xfffffffc00f09947 */ /* 0x008fea000383ffff */
[----:B------:R-:W-:Y:S05]  /*fa70*/  BRA `(.L_x_102) ;  /* 0xffffffec00507947 */ /* 0x000fea000383ffff */
.L_x_69:
[----:B-1----:R1:W2:Y:S02]  /*fa80*/  SYNCS.PHASECHK.TRANS64.TRYWAIT P1, [R2+URZ+0x60], R3 ;  /* 0x00006003020075a7 */ /* 0x0022a4000802017f */
[----:B--2---:R-:W-:Y:S05]  /*fa90*/  @!P1 NANOSLEEP.SYNCS 0x989680 ;  /* 0x009896800000995d */ /* 0x004fea0003900000 */
[----:B------:R-:W2:Y:S02]  /*faa0*/  @!P1 SYNCS.PHASECHK.TRANS64 P1, [R2+URZ+0x60], R3 ;  /* 0x00006003020095a7 */ /* 0x000ea4000802007f */
[----:B--2---:R-:W-:Y:S05]  /*fab0*/  @!P1 BRA `(.L_x_69) ;  /* 0xfffffffc00f09947 */ /* 0x004fea000383ffff */
[----:B------:R-:W-:Y:S05]  /*fac0*/  BRA `(.L_x_103) ;  /* 0xffffffec00f47947 */ /* 0x000fea000383ffff */
.L_x_74:
[----:B--2---:R2:W3:Y:S02]  /*fad0*/  SYNCS.PHASECHK.TRANS64.TRYWAIT P0, [R3+URZ+0x36860], R0 ;  /* 0x03686000030075a7 */ /* 0x0044e4000800017f */
[----:B---3--:R-:W-:Y:S05]  /*fae0*/  @!P0 NANOSLEEP.SYNCS 0x989680 ;  /* 0x009896800000895d */ /* 0x008fea0003900000 */
[----:B------:R-:W3:Y:S02]  /*faf0*/  @!P0 SYNCS.PHASECHK.TRANS64 P0, [R3+URZ+0x36860], R0 ;  /* 0x03686000030085a7 */ /* 0x000ee4000800007f */
[----:B---3--:R-:W-:Y:S05]  /*fb00*/  @!P0 BRA `(.L_x_74) ;  /* 0xfffffffc00f08947 */ /* 0x008fea000383ffff */
[----:B------:R-:W-:Y:S05]  /*fb10*/  BRA `(.L_x_104) ;  /* 0xfffffff000c07947 */ /* 0x000fea000383ffff */
.L_x_78:
[----:B--2---:R2:W3:Y:S02]  /*fb20*/  SYNCS.PHASECHK.TRANS64.TRYWAIT P0, [R0+URZ+0x36820], R3 ;  /* 0x03682003000075a7 */ /* 0x0044e4000800017f */
[----:B---3--:R-:W-:Y:S05]  /*fb30*/  @!P0 NANOSLEEP.SYNCS 0x989680 ;  /* 0x009896800000895d */ /* 0x008fea0003900000 */
[----:B------:R-:W3:Y:S02]  /*fb40*/  @!P0 SYNCS.PHASECHK.TRANS64 P0, [R0+URZ+0x36820], R3 ;  /* 0x03682003000085a7 */ /* 0x000ee4000800007f */
[----:B---3--:R-:W-:Y:S05]  /*fb50*/  @!P0 BRA `(.L_x_78) ;  /* 0xfffffffc00f08947 */ /* 0x008fea000383ffff */
[----:B------:R-:W-:Y:S05]  /*fb60*/  BRA `(.L_x_105) ;  /* 0xfffffff400a07947 */ /* 0x000fea000383ffff */
.L_x_79:
[----:B------:R-:W3:Y:S01]  /*fb70*/  S2R R2, SR_TID.X ;  /* 0x0000000000027919 */ /* 0x000ee20000002100 */
[----:B------:R-:W-:Y:S01]  /*fb80*/  BSSY B0, `(.L_x_106) ;  /* 0x000000a000007945 */ /* 0x000fe20003800000 */
[----:B------:R-:W-:Y:S01]  /*fb90*/  IMAD.MOV.U32 R12, RZ, RZ, RZ ;  /* 0x000000ffff0c7224 */ /* 0x000fe200078e00ff */
[----:B------:R-:W-:Y:S01]  /*fba0*/  MOV R11, 0x1f ;  /* 0x0000001f000b7802 */ /* 0x000fe20000000f00 */
[----:B------:R-:W-:Y:S01]  /*fbb0*/  IMAD.MOV.U32 R15, RZ, RZ, -0x1 ;  /* 0xffffffffff0f7424 */ /* 0x000fe200078e00ff */
[----:B---3--:R-:W-:-:S04]  /*fbc0*/  SHF.R.U32.HI R2, RZ, 0x5, R2 ;  /* 0x00000005ff027819 */ /* 0x008fc80000011602 */
[----:B------:R-:W-:-:S04]  /*fbd0*/  LOP3.LUT R2, R2, 0x3, RZ, 0xc0, !PT ;  /* 0x0000000302027812 */ /* 0x000fc800078ec0ff */
[----:B------:R-:W-:-:S07]  /*fbe0*/  MOV R13, R2 ;  /* 0x00000002000d7202 */ /* 0x000fce0000000f00 */
[----:B-12---:R-:W-:Y:S05]  /*fbf0*/  WARPSYNC.COLLECTIVE R15, `(.L_x_107) ;  /* 0x000000000f087348 */ /* 0x006fea0003c00000 */
[----:B------:R3:W4:Y:S02]  /*fc00*/  SHFL.IDX P6, R14, R13, R12, R11 ;  /* 0x0000000c0d0e7389 */ /* 0x00072400000c000b */
[----:B-1234-:R-:W-:Y:S01]  /*fc10*/  ENDCOLLECTIVE ;  /* 0x000000000000791b */ /* 0x01efe20003800000 */
.L_x_107:
[----:B------:R-:W-:Y:S05]  /*fc20*/  BSYNC B0 ;  /* 0x0000000000007941 */ /* 0x000fea0003800000 */
.L_x_106:
[----:B------:R-:W-:Y:S05]  /*fc30*/  BRA `(.L_x_108) ;  /* 0xfffffff400887947 */ /* 0x000fea000383ffff */
.L_x_82:
[----:B------:R-:W-:Y:S01]  /*fc40*/  BSSY B1, `(.L_x_109) ;  /* 0x0000006000017945 */ /* 0x000fe20003800000 */
[----:B------:R-:W-:-:S07]  /*fc50*/  MOV R15, 0xffffffff ;  /* 0xffffffff000f7802 */ /* 0x000fce0000000f00 */
[----:B-123--:R-:W-:Y:S05]  /*fc60*/  WARPSYNC.COLLECTIVE R15, `(.L_x_110) ;  /* 0x000000000f0c7348 */ /* 0x00efea0003c00000 */
[----:B------:R-:W-:Y:S02]  /*fc70*/  ELECT P6, UR62, PT ;  /* 0x00000000003e782f */ /* 0x000fe400038c0000 */
[----:B------:R-:W-:Y:S01]  /*fc80*/  MOV R14, UR62 ;  /* 0x0000003e000e7c02 */ /* 0x000fe20008000f00 */
[----:B-123--:R-:W-:Y:S10]  /*fc90*/  ENDCOLLECTIVE ;  /* 0x000000000000791b */ /* 0x00eff40003800000 */
.L_x_110:
[----:B------:R-:W-:Y:S05]  /*fca0*/  BSYNC B1 ;  /* 0x0000000000017941 */ /* 0x000fea0003800000 */
.L_x_109:
[----:B------:R-:W-:Y:S05]  /*fcb0*/  BRA `(.L_x_111) ;  /* 0xfffffff400807947 */ /* 0x000fea000383ffff */
.L_x_84:
[----:B-1----:R1:W2:Y:S02]  /*fcc0*/  SYNCS.PHASECHK.TRANS64.TRYWAIT P0, [R6+URZ], R5 ;  /* 0x00000005060075a7 */ /* 0x0022a4000800017f */
[----:B--2---:R-:W-:Y:S05]  /*fcd0*/  @!P0 NANOSLEEP.SYNCS 0x989680 ;  /* 0x009896800000895d */ /* 0x004fea0003900000 */
[----:B------:R-:W2:Y:S02]  /*fce0*/  @!P0 SYNCS.PHASECHK.TRANS64 P0, [R6+URZ], R5 ;  /* 0x00000005060085a7 */ /* 0x000ea4000800007f */
[----:B--2---:R-:W-:Y:S05]  /*fcf0*/  @!P0 BRA `(.L_x_84) ;  /* 0xfffffffc00f08947 */ /* 0x004fea000383ffff */
[----:B------:R-:W-:Y:S05]  /*fd00*/  BRA `(.L_x_112) ;  /* 0xfffffff400bc7947 */ /* 0x000fea000383ffff */
.L_x_85:
[----:B--2---:R2:W3:Y:S02]  /*fd10*/  SYNCS.PHASECHK.TRANS64.TRYWAIT P0, [R3+URZ], R2 ;  /* 0x00000002030075a7 */ /* 0x0044e4000800017f */
[----:B---3--:R-:W-:Y:S05]  /*fd20*/  @!P0 NANOSLEEP.SYNCS 0x989680 ;  /* 0x009896800000895d */ /* 0x008fea0003900000 */
[----:B------:R-:W3:Y:S02]  /*fd30*/  @!P0 SYNCS.PHASECHK.TRANS64 P0, [R3+URZ], R2 ;  /* 0x00000002030085a7 */ /* 0x000ee4000800007f */
[----:B---3--:R-:W-:Y:S05]  /*fd40*/  @!P0 BRA `(.L_x_85) ;  /* 0xfffffffc00f08947 */ /* 0x008fea000383ffff */
[----:B------:R-:W-:Y:S05]  /*fd50*/  BRA `(.L_x_113) ;  /* 0xfffffff400b07947 */ /* 0x000fea000383ffff */
.L_x_87:
[----:B--2---:R2:W3:Y:S02]  /*fd60*/  SYNCS.PHASECHK.TRANS64.TRYWAIT P0, [R16+URZ], R5 ;  /* 0x00000005100075a7 */ /* 0x0044e4000800017f */
[----:B---3--:R-:W-:Y:S05]  /*fd70*/  @!P0 NANOSLEEP.SYNCS 0x989680 ;  /* 0x009896800000895d */ /* 0x008fea0003900000 */
[----:B------:R-:W3:Y:S02]  /*fd80*/  @!P0 SYNCS.PHASECHK.TRANS64 P0, [R16+URZ], R5 ;  /* 0x00000005100085a7 */ /* 0x000ee4000800007f */
[----:B---3--:R-:W-:Y:S05]  /*fd90*/  @!P0 BRA `(.L_x_87) ;  /* 0xfffffffc00f08947 */ /* 0x008fea000383ffff */
[----:B------:R-:W-:Y:S05]  /*fda0*/  BRA `(.L_x_114) ;  /* 0xfffffff400b47947 */ /* 0x000fea000383ffff */
.L_x_115:
[----:B------:R-:W-:-:S00]  /*fdb0*/  BRA `(.L_x_115) ;  /* 0xfffffffc00fc7947 */ /* 0x000fc0000383ffff */
[----:B------:R-:W-:-:S00]  /*fdc0*/  NOP ;  /* 0x0000000000007918 */ /* 0x000fc00000000000 */
        /* <DEDUP_REMOVED lines=11> */
.L_x_2655:


//--------------------- .text._ZN7cutlass13device_kernelIN5flash11enable_sm90INS1_16FlashAttnFwdSm90INS1_25CollectiveMainloopFwdSm90ILi2EN4cute5tupleIJNS5_1CILi2EEENS7_ILi1EEES9_EEENS6_IJNS7_ILi128EEENS7_ILi112EEENS7_ILi192EEEEEELi192ENS_10bfloat16_tEfNS_4arch4Sm90ELb0ELb0ELb1ELb0ELb0ELb0ELb0ELb1ELb1ELb0ELb0ELb0EEENS1_21CollectiveEpilogueFwdINS6_IJSB_SD_SC_EEESA_SF_SH_Li256ELb0ELb0ELb0ELb0EEENS1_29StaticPersistentTileSchedulerILb0EEEEEEEEEvNT_6ParamsE --------------------------
	.section	.text._ZN7cutlass13device_kernelIN5flash11enable_sm90INS1_16FlashAttnFwdSm90INS1_25CollectiveMainloopFwdSm90ILi2EN4cute5tupleIJNS5_1CILi2EEENS7_ILi1EEES9_EEENS6_IJNS7_ILi128EEENS7_ILi112EEENS7_ILi192EEEEEELi192ENS_10bfloat16_tEfNS_4arch4Sm90ELb0ELb0ELb1ELb0ELb0ELb0ELb0ELb1ELb1ELb0ELb0ELb0EEENS1_21CollectiveEpilogueFwdINS6_IJSB_SD_SC_EEESA_SF_SH_Li256ELb0ELb0ELb0ELb0EEENS1_29StaticPersistentTileSchedulerILb0EEEEEEEEEvNT_6ParamsE,"ax",@progbits
	.align	128
.text._ZN7cutlass13device_kernelIN5flash11enable_sm90INS1_16FlashAttnFwdSm90INS1_25CollectiveMainloopFwdSm90ILi2EN4cute5tupleIJNS5_1CILi2EEENS7_ILi1EEES9_EEENS6_IJNS7_ILi128EEENS7_ILi112EEENS7_ILi192EEEEEELi192ENS_10bfloat16_tEfNS_4arch4Sm90ELb0ELb0ELb1ELb0ELb0ELb0ELb0ELb1ELb1ELb0ELb0ELb0EEENS1_21CollectiveEpilogueFwdINS6_IJSB_SD_SC_EEESA_SF_SH_Li256ELb0ELb0ELb0ELb0EEENS1_29StaticPersistentTileSchedulerILb0EEEEEEEEEvNT_6ParamsE:
        .type           _ZN7cutlass13device_kernelIN5flash11enable_sm90INS1_16FlashAttnFwdSm90INS1_25CollectiveMainloopFwdSm90ILi2EN4cute5tupleIJNS5_1CILi2EEENS7_ILi1EEES9_EEENS6_IJNS7_ILi128EEENS7_ILi112EEENS7_ILi192EEEEEELi192ENS_10bfloat16_tEfNS_4arch4Sm90ELb0ELb0ELb1ELb0ELb0ELb0ELb0ELb1ELb1ELb0ELb0ELb0EEENS1_21CollectiveEpilogueFwdINS6_IJSB_SD_SC_EEESA_SF_SH_Li256ELb0ELb0ELb0ELb0EEENS1_29StaticPersistentTileSchedulerILb0EEEEEEEEEvNT_6ParamsE,@function
        .size           _ZN7cutlass13device_kernelIN5flash11enable_sm90INS1_16FlashAttnFwdSm90INS1_25CollectiveMainloopFwdSm90ILi2EN4cute5tupleIJNS5_1CILi2EEENS7_ILi1EEES9_EEENS6_IJNS7_ILi128EEENS7_ILi112EEENS7_ILi192EEEEEELi192ENS_10bfloat16_tEfNS_4arch4Sm90ELb0ELb0ELb1ELb0ELb0ELb0ELb0ELb1ELb1ELb0ELb0ELb0EEENS1_21CollectiveEpilogueFwdINS6_IJSB_SD_SC_EEESA_SF_SH_Li256ELb0ELb0ELb0ELb0EEENS1_29StaticPersistentTileSchedulerILb0EEEEEEEEEvNT_6ParamsE,(.L_x_2656 - _ZN7cutlass13device_kernelIN5flash11enable_sm90INS1_16FlashAttnFwdSm90INS1_25CollectiveMainloopFwdSm90ILi2EN4cute5tupleIJNS5_1CILi2EEENS7_ILi1EEES9_EEENS6_IJNS7_ILi128EEENS7_ILi112EEENS7_ILi192EEEEEELi192ENS_10bfloat16_tEfNS_4arch4Sm90ELb0ELb0ELb1ELb0ELb0ELb0ELb0ELb1ELb1ELb0ELb0ELb0EEENS1_21CollectiveEpilogueFwdINS6_IJSB_SD_SC_EEESA_SF_SH_Li256ELb0ELb0ELb0ELb0EEENS1_29StaticPersistentTileSchedulerILb0EEEEEEEEEvNT_6ParamsE)
        .other          _ZN7cutlass13device_kernelIN5flash11enable_sm90INS1_16FlashAttnFwdSm90INS1_25CollectiveMainloopFwdSm90ILi2EN4cute5tupleIJNS5_1CILi2EEENS7_ILi1EEES9_EEENS6_IJNS7_ILi128EEENS7_ILi112EEENS7_ILi192EEEEEELi192ENS_10bfloat16_tEfNS_4arch4Sm90ELb0ELb0ELb1ELb0ELb0ELb0ELb0ELb1ELb1ELb0ELb0ELb0EEENS1_21CollectiveEpilogueFwdINS6_IJSB_SD_SC_EEESA_SF_SH_Li256ELb0ELb0ELb0ELb0EEENS1_29StaticPersistentTileSchedulerILb0EEEEEEEEEvNT_6ParamsE,@"STO_CUDA_ENTRY STV_DEFAULT"
_ZN7cutlass13device_kernelIN5flash11enable_sm90INS1_16FlashAttnFwdSm90INS1_25CollectiveMainloopFwdSm90ILi2EN4cute5tupleIJNS5_1CILi2EEENS7_ILi1EEES9_EEENS6_IJNS7_ILi128EEENS7_ILi112EEENS7_ILi192EEEEEELi192ENS_10bfloat16_tEfNS_4arch4Sm90ELb0ELb0ELb1ELb0ELb0ELb0ELb0ELb1ELb1ELb0ELb0ELb0EEENS1_21CollectiveEpilogueFwdINS6_IJSB_SD_SC_EEESA_SF_SH_Li256ELb0ELb0ELb0ELb0EEENS1_29StaticPersistentTileSchedulerILb0EEEEEEEEEvNT_6ParamsE:
[----:B------:R-:W1:Y:S02]  /*0000*/  LDC R1, c[0x0][0x28] ;  /* 0x00000a00ff017b82 */ /* 0x000e640000000800 */
[----:B-1----:R-:W-:Y:S01]  /*0010*/  VIADD R1, R1, 0xffffffd0 ;  /* 0xffffffd001017836 */ /* 0x002fe20000000000 */
[----:B------:R-:W1:Y:S01]  /*0020*/  S2R R11, SR_TID.X ;  /* 0x00000000000b7919 */ /* 0x000e620000002100 */
[----:B------:R-:W-:Y:S01]  /*0030*/  ELECT P0, URZ, PT ;  /* 0x00000000003f782f */ /* 0x000fe20003800000 */
[----:B------:R-:W-:Y:S01]  /*0040*/  BSSY B0, `(.L_x_116) ;  /* 0x0000013000007945 */ /* 0x000fe20003800000 */
[----:B-1----:R-:W-:-:S05]  /*0050*/  SHF.R.U32.HI R0, RZ, 0x5, R11 ;  /* 0x00000005ff007819 */ /* 0x002fca000001160b */
[----:B------:R-:W1:Y:S02]  /*0060*/  SHFL.IDX PT, R2, R0, RZ, 0x1f ;  /* 0x00001fff00027589 */ /* 0x000e6400000e0000 */
[----:B-1----:R-:W-:-:S13]  /*0070*/  ISETP.EQ.AND P0, PT, R2, RZ, P0 ;  /* 0x000000ff0200720c */ /* 0x002fda0000702270 */
        /* <DEDUP_REMOVED lines=15> */
.L_x_117:
[----:B------:R-:W-:Y:S05]  /*0170*/  BSYNC B0 ;  /* 0x0000000000007941 */ /* 0x000fea0003800000 */
.L_x_116:
[----:B------:R-:W-:Y:S01]  /*0180*/  VOTEU.ANY UP0, P0 ;  /* 0x00000000003f7886 */ /* 0x000fe20000000100 */
[----:B------:R-:W1:Y:S01]  /*0190*/  SHFL.IDX PT, R3, R0, RZ, 0x1f ;  /* 0x00001fff00037589 */ /* 0x000e6200000e0000 */
[----:B------:R-:W-:Y:S01]  /*01a0*/  UMOV UR4, 0x1 ;  /* 0x0000000100047882 */ /* 0x000fe20000000000 */
[----:B------:R-:W-:Y:S01]  /*01b0*/  UMOV UR7, 0x2 ;  /* 0x0000000200077882 */ /* 0x000fe20000000000 */
[----:B------:R-:W-:Y:S01]  /*01c0*/  SHF.R.U32.HI R2, RZ, 0x7, R11 ;  /* 0x00000007ff027819 */ /* 0x000fe2000001160b */
[----:B------:R-:W2:Y:S01]  /*01d0*/  @UP0 S2UR UR8, SR_CgaCtaId ;  /* 0x00000000000809c3 */ /* 0x000ea20000008800 */
[----:B------:R-:W-:Y:S01]  /*01e0*/  @UP0 UMOV UR6, 0x400 ;  /* 0x0000040000060882 */ /* 0x000fe20000000000 */
[----:B------:R-:W-:-:S04]  /*01f0*/  @UP0 UIADD3 UR4, -UR4, 0x100000, URZ ;  /* 0x0010000004040890 */ /* 0x000fc8000fffe13f */
[----:B------:R-:W-:Y:S02]  /*0200*/  @UP0 USHF.L.U32 UR5, UR4, 0xb, URZ ;  /* 0x0000000b04050899 */ /* 0x000fe4000800063f */
[----:B------:R-:W-:Y:S01]  /*0210*/  @UP0 USHF.L.U32 UR4, UR4, 0x1, URZ ;  /* 0x0000000104040899 */ /* 0x000fe2000800063f */
[----:B------:R-:W-:Y:S01]  /*0220*/  VOTEU.ANY UP1, P0 ;  /* 0x00000000003f7886 */ /* 0x000fe20000020100 */
[----:B------:R-:W3:Y:S01]  /*0230*/  SHFL.IDX PT, R2, R2, RZ, 0x1f ;  /* 0x00001fff02027589 */ /* 0x000ee200000e0000 */
[----:B-1----:R-:W-:Y:S01]  /*0240*/  ISETP.NE.AND P1, PT, R3, RZ, PT ;  /* 0x000000ff0300720c */ /* 0x002fe20003f25270 */
[----:B--2---:R-:W-:Y:S02]  /*0250*/  @UP0 ULEA UR8, UR8, UR6, 0x18 ;  /* 0x0000000608080291 */ /* 0x004fe4000f8ec03f */
[----:B------:R-:W-:-:S04]  /*0260*/  @UP0 UIADD3 UR6, -UR7, 0x100000, URZ ;  /* 0x0010000007060890 */ /* 0x000fc8000fffe13f */
[----:B------:R-:W-:Y:S02]  /*0270*/  @UP0 USHF.L.U32 UR7, UR6, 0xb, URZ ;  /* 0x0000000b06070899 */ /* 0x000fe4000800063f */
[----:B------:R-:W-:Y:S01]  /*0280*/  @UP0 USHF.L.U32 UR6, UR6, 0x1, URZ ;  /* 0x0000000106060899 */ /* 0x000fe2000800063f */
[----:B------:R-:W-:Y:S01]  /*0290*/  VOTEU.ANY UP0, P0 ;  /* 0x00000000003f7886 */ /* 0x000fe20000000100 */
[----:B------:R-:W1:Y:S04]  /*02a0*/  FENCE.VIEW.ASYNC.S ;  /* 0x00000000000073c6 */ /* 0x000e680000000000 */
[----:B-1----:R1:W2:Y:S06]  /*02b0*/  @UP0 SYNCS.EXCH.64 URZ, [UR8+0x36800], UR4 ;  /* 0x03680004083f05b2 */ /* 0x0022ac0008000100 */
[----:B------:R1:W4:Y:S01]  /*02c0*/  @UP1 SYNCS.EXCH.64 URZ, [UR8+0x36820], UR6 ;  /* 0x03682006083f15b2 */ /* 0x0003220008000100 */
[----:B---3--:R-:W-:Y:S05]  /*02d0*/  @P1 BRA `(.L_x_118) ;  /* 0x0000000000481947 */ /* 0x008fea0003800000 */
        /* <DEDUP_REMOVED lines=17> */
[----:B---3--:R-:W-:Y:S01]  /*03f0*/  NOP ;  /* 0x0000000000007918 */ /* 0x008fe20000000000 */
.L_x_118:
[----:B-1----:R-:W1:Y:S01]  /*0400*/  S2UR UR4, SR_CTAID.Y ;  /* 0x00000000000479c3 */ /* 0x002e620000002600 */
[----:B------:R-:W3:Y:S01]  /*0410*/  SHFL.IDX PT, R7, R0, RZ, 0x1f ;  /* 0x00001fff00077589 */ /* 0x000ee200000e0000 */
[----:B------:R-:W-:Y:S01]  /*0420*/  ULDC UR5, c[0x0][0x154] ;  /* 0x0000550000057ab9 */ /* 0x000fe20000000800 */
[----:B------:R-:W-:-:S05]  /*0430*/  NOP ;  /* 0x0000000000007918 */ /* 0x000fca0000000000 */
[----:B------:R-:W5:Y:S08]  /*0440*/  S2UR UR6, SR_CTAID.X ;  /* 0x00000000000679c3 */ /* 0x000f700000002500 */
[----:B------:R-:W2:Y:S01]  /*0450*/  LDC R8, c[0x0][0x148] ;  /* 0x00005200ff087b82 */ /* 0x000ea20000000800 */
[----:B-1----:R-:W-:Y:S02]  /*0460*/  I2FP.F32.U32 R4, UR4 ;  /* 0x0000000400047c45 */ /* 0x002fe40008201000 */
[----:B---3--:R-:W-:-:S03]  /*0470*/  ISETP.NE.AND P0, PT, R7, RZ, PT ;  /* 0x000000ff0700720c */ /* 0x008fc60003f05270 */
[----:B------:R-:W-:Y:S01]  /*0480*/  FMUL R6, R4, UR5 ;  /* 0x0000000504067c20 */ /* 0x000fe20008400000 */
[----:B------:R-:W-:Y:S02]  /*0490*/  SHF.R.S32.HI R4, RZ, 0x1f, R11 ;  /* 0x0000001fff047819 */ /* 0x000fe4000001140b */
[----:B-----5:R-:W-:Y:S02]  /*04a0*/  I2FP.F32.U32 R5, UR6 ;  /* 0x0000000600057c45 */ /* 0x020fe40008201000 */
[----:B------:R-:W-:Y:S01]  /*04b0*/  LEA.HI R4, R4, R11, RZ, 0x7 ;  /* 0x0000000b04047211 */ /* 0x000fe200078f38ff */
[----:B------:R-:W1:Y:S02]  /*04c0*/  F2I.U32.TRUNC.NTZ R6, R6 ;  /* 0x0000000600067305 */ /* 0x000e64000020f000 */
[----:B-1----:R-:W-:-:S04]  /*04d0*/  IMAD.MOV R9, RZ, RZ, -R6 ;  /* 0x000000ffff097224 */ /* 0x002fc800078e0a06 */
[----:B--2---:R-:W-:Y:S01]  /*04e0*/  IMAD R12, R8, R9, UR4 ;  /* 0x00000004080c7e24 */ /* 0x004fe2000f8e0209 */
[----:B------:R-:W-:Y:S02]  /*04f0*/  ULDC UR4, c[0x0][0x150] ;  /* 0x0000540000047ab9 */ /* 0x000fe40000000800 */
[----:B------:R-:W-:Y:S01]  /*0500*/  FMUL R9, R5, UR4 ;  /* 0x0000000405097c20 */ /* 0x000fe20008400000 */
[----:B------:R-:W-:Y:S06]  /*0510*/  @P0 BRA `(.L_x_119) ;  /* 0x0000000000480947 */ /* 0x000fec0003800000 */
[----:B------:R-:W1:Y:S01]  /*0520*/  S2UR UR5, SR_CgaCtaId ;  /* 0x00000000000579c3 */ /* 0x000e620000008800 */
        /* <DEDUP_REMOVED lines=12> */
[----:B-1----:R1:W2:Y:S08]  /*05f0*/  SYNCS.EXCH.64 URZ, [UR8+0x36850], UR4 ;  /* 0x03685004083f75b2 */ /* 0x0022b00008000100 */
[----:B------:R1:W3:Y:S01]  /*0600*/  SYNCS.EXCH.64 URZ, [UR8+0x36860], UR6 ;  /* 0x03686006083f75b2 */ /* 0x0002e20008000100 */
[----:B------:R1:W1:Y:S01]  /*0610*/  SYNCS.EXCH.64 URZ, [UR8+0x36858], UR4 ;  /* 0x03685804083f75b2 */ /* 0x0002620008000100 */
[----:B------:R1:W1:Y:S01]  /*0620*/  SYNCS.EXCH.64 URZ, [UR8+0x36868], UR6 ;  /* 0x03686806083f75b2 */ /* 0x0002620008000100 */
[----:B------:R-:W-:Y:S01]  /*0630*/  NOP ;  /* 0x0000000000007918 */ /* 0x000fe20000000000 */
.L_x_119:
[----:B------:R-:W5:Y:S01]  /*0640*/  SHFL.IDX PT, R10, R0, RZ, 0x1f ;  /* 0x00001fff000a7589 */ /* 0x000f6200000e0000 */
[----:B------:R-:W-:Y:S01]  /*0650*/  LOP3.LUT R4, R4, 0xffffff80, RZ, 0xc0, !PT ;  /* 0xffffff8004047812 */ /* 0x000fe200078ec0ff */
[----:B------:R-:W1:Y:S01]  /*0660*/  F2I.U32.TRUNC.NTZ R9, R9 ;  /* 0x0000000900097305 */ /* 0x000e62000020f000 */
[----:B------:R-:W-:Y:S01]  /*0670*/  SHF.R.S32.HI R8, RZ, 0x1f, R3 ;  /* 0x0000001fff087819 */ /* 0x000fe20000011403 */
[----:B------:R-:W-:Y:S02]  /*0680*/  NOP ;  /* 0x0000000000007918 */ /* 0x000fe40000000000 */
[----:B------:R-:W-:Y:S01]  /*0690*/  IMAD.IADD R4, R11, 0x1, -R4 ;  /* 0x000000010b047824 */ /* 0x000fe200078e0a04 */
[----:B------:R-:W-:Y:S01]  /*06a0*/  LEA.HI R8, R8, R3, RZ, 0x2 ;  /* 0x0000000308087211 */ /* 0x000fe200078f10ff */
[----:B------:R-:W1:Y:S03]  /*06b0*/  LDC R11, c[0x0][0x144] ;  /* 0x00005100ff0b7b82 */ /* 0x000e660000000800 */
[----:B------:R-:W-:-:S02]  /*06c0*/  SHF.R.S32.HI R5, RZ, 0x1f, R4 ;  /* 0x0000001fff057819 */ /* 0x000fc40000011404 */
[----:B------:R-:W-:Y:S02]  /*06d0*/  LOP3.LUT R8, R8, 0x3ffffffc, RZ, 0xc0, !PT ;  /* 0x3ffffffc08087812 */ /* 0x000fe400078ec0ff */
[----:B------:R-:W-:-:S04]  /*06e0*/  LEA.HI R5, R5, R4, RZ, 0x3 ;  /* 0x0000000405057211 */ /* 0x000fc800078f18ff */
[--C-:B------:R-:W-:Y:S02]  /*06f0*/  SHF.R.S32.HI R6, RZ, 0x3, R5.reuse ;  /* 0x00000003ff067819 */ /* 0x100fe40000011405 */
[----:B------:R-:W-:Y:S02]  /*0700*/  SHF.R.S32.HI R5, RZ, 0x1f, R5 ;  /* 0x0000001fff057819 */ /* 0x000fe40000011405 */
[----:B-----5:R-:W-:Y:S02]  /*0710*/  ISETP.NE.AND P0, PT, R10, RZ, PT ;  /* 0x000000ff0a00720c */ /* 0x020fe40003f05270 */
[----:B------:R-:W-:Y:S02]  /*0720*/  LEA.HI R5, R5, R6, RZ, 0x2 ;  /* 0x0000000605057211 */ /* 0x000fe400078f10ff */
[----:B------:R-:W-:Y:S02]  /*0730*/  SHF.R.S32.HI R10, RZ, 0x1f, R7 ;  /* 0x0000001fff0a7819 */ /* 0x000fe40000011407 */
[----:B------:R-:W-:-:S02]  /*0740*/  LOP3.LUT R5, R5, 0xfffffffc, RZ, 0xc0, !PT ;  /* 0xfffffffc05057812 */ /* 0x000fc400078ec0ff */
[----:B------:R-:W-:-:S05]  /*0750*/  LEA.HI R10, R10, R7, RZ, 0x2 ;  /* 0x000000070a0a7211 */ /* 0x000fca00078f10ff */
        /* <DEDUP_REMOVED lines=17> */
[----:B------:R1:W1:Y:S01]  /*0870*/  SYNCS.EXCH.64 URZ, [UR8+0x36888], UR6 ;  /* 0x03688806083f75b2 */ /* 0x0002620008000100 */
[----:B------:R-:W-:Y:S01]  /*0880*/  NOP ;  /* 0x0000000000007918 */ /* 0x000fe20000000000 */
.L_x_120:
[----:B------:R-:W5:Y:S01]  /*0890*/  SHFL.IDX PT, R13, R0, RZ, 0x1f ;  /* 0x00001fff000d7589 */ /* 0x000f6200000e0000 */
[----:B-1----:R-:W1:Y:S01]  /*08a0*/  S2UR UR4, SR_CTAID.X ;  /* 0x00000000000479c3 */ /* 0x002e620000002500 */
[----:B------:R-:W-:Y:S01]  /*08b0*/  LOP3.LUT R10, R10, 0x3ffffffc, RZ, 0xc0, !PT ;  /* 0x3ffffffc0a0a7812 */ /* 0x000fe200078ec0ff */
[----:B------:R-:W-:Y:S01]  /*08c0*/  IMAD.IADD R5, R6, 0x1, -R5 ;  /* 0x0000000106057824 */ /* 0x000fe200078e0a05 */
[----:B------:R-:W-:Y:S01]  /*08d0*/  IADD3 R8, R3, -R8, RZ ;  /* 0x8000000803087210 */ /* 0x000fe20007ffe0ff */
[----:B------:R-:W-:Y:S01]  /*08e0*/  NOP ;  /* 0x0000000000007918 */ /* 0x000fe20000000000 */
[----:B------:R-:W-:Y:S01]  /*08f0*/  IADD3 R6, -R9, RZ, RZ ;  /* 0x000000ff09067210 */ /* 0x000fe20007ffe1ff */
[----:B------:R-:W-:Y:S02]  /*0900*/  IMAD.IADD R10, R7, 0x1, -R10 ;  /* 0x00000001070a7824 */ /* 0x000fe400078e0a0a */
[----:B------:R-:W2:Y:S01]  /*0910*/  LDC R7, c[0x0][0x140] ;  /* 0x00005000ff077b82 */ /* 0x000ea20000000800 */
[----:B------:R-:W-:-:S02]  /*0920*/  IMAD R8, R8, 0x4, R5 ;  /* 0x0000000408087824 */ /* 0x000fc400078e0205 */
[----:B------:R-:W-:-:S03]  /*0930*/  IMAD R10, R10, 0x4, R5 ;  /* 0x000000040a0a7824 */ /* 0x000fc600078e0205 */
[----:B------:R-:W-:Y:S02]  /*0940*/  LEA.HI R3, R8, R8, RZ, 0x1 ;  /* 0x0000000808037211 */ /* 0x000fe400078f08ff */
[----:B------:R-:W-:Y:S02]  /*0950*/  LEA.HI R5, R10, R10, RZ, 0x1 ;  /* 0x0000000a0a057211 */ /* 0x000fe400078f08ff */
[----:B------:R-:W-:Y:S02]  /*0960*/  LOP3.LUT R3, R3, 0xfffffffe, RZ, 0xc0, !PT ;  /* 0xfffffffe03037812 */ /* 0x000fe400078ec0ff */
[----:B------:R-:W-:Y:S02]  /*0970*/  LOP3.LUT R5, R5, 0xfffffffe, RZ, 0xc0, !PT ;  /* 0xfffffffe05057812 */ /* 0x000fe400078ec0ff */
[----:B-----5:R-:W-:Y:S01]  /*0980*/  ISETP.NE.AND P0, PT, R13, RZ, PT ;  /* 0x000000ff0d00720c */ /* 0x020fe20003f05270 */
[----:B-1----:R-:W-:Y:S02]  /*0990*/  IMAD R6, R11, R6, UR4 ;  /* 0x000000040b067e24 */ /* 0x002fe4000f8e0206 */
[----:B------:R-:W-:-:S02]  /*09a0*/  IMAD.IADD R3, R8, 0x1, -R3 ;  /* 0x0000000108037824 */ /* 0x000fc400078e0a03 */
[----:B------:R-:W-:-:S03]  /*09b0*/  IMAD.IADD R5, R10, 0x1, -R5 ;  /* 0x000000010a057824 */ /* 0x000fc600078e0a05 */
[-C--:B------:R-:W-:Y:S02]  /*09c0*/  ISETP.NE.AND P3, PT, R3, R6.reuse, PT ;  /* 0x000000060300720c */ /* 0x080fe40003f65270 */
[----:B------:R-:W-:-:S03]  /*09d0*/  ISETP.NE.AND P5, PT, R5, R6, PT ;  /* 0x000000060500720c */ /* 0x000fc60003fa5270 */
[----:B------:R-:W-:Y:S10]  /*09e0*/  @P0 BRA `(.L_x_121) ;  /* 0x0000000000480947 */ /* 0x000ff40003800000 */
        /* <DEDUP_REMOVED lines=18> */
.L_x_121:
[----:B------:R-:W5:Y:S01]  /*0b10*/  SHFL.IDX PT, R6, R0, RZ, 0x1f ;  /* 0x00001fff00067589 */ /* 0x000f6200000e0000 */
[----:B------:R-:W-:Y:S01]  /*0b20*/  IMAD.SHL.U32 R3, R8, 0x4, RZ ;  /* 0x0000000408037824 */ /* 0x000fe200078e00ff */
[----:B------:R-:W-:Y:S01]  /*0b30*/  SHF.L.U32 R5, R10, 0x2, RZ ;  /* 0x000000020a057819 */ /* 0x000fe200000006ff */
[----:B------:R-:W-:Y:S01]  /*0b40*/  IMAD.MOV.U32 R23, RZ, RZ, 0x1 ;  /* 0x00000001ff177424 */ /* 0x000fe200078e00ff */
[----:B------:R-:W-:Y:S01]  /*0b50*/  LOP3.LUT P0, RZ, R4, 0x7, RZ, 0xc0, !PT ;  /* 0x0000000704ff7812 */ /* 0x000fe2000780c0ff */
[----:B------:R-:W-:Y:S01]  /*0b60*/  IMAD.MOV.U32 R22, RZ, RZ, 0x1 ;  /* 0x00000001ff167424 */ /* 0x000fe200078e00ff */
[----:B------:R-:W-:Y:S01]  /*0b70*/  LOP3.LUT R11, R8, 0xc, R3, 0x78, !PT ;  /* 0x0000000c080b7812 */ /* 0x000fe200078e7803 */
[----:B------:R-:W-:Y:S01]  /*0b80*/  NOP ;  /* 0x0000000000007918 */ /* 0x000fe20000000000 */
[----:B------:R-:W-:Y:S02]  /*0b90*/  LOP3.LUT R9, R10, 0xc, R5, 0x78, !PT ;  /* 0x0000000c0a097812 */ /* 0x000fe400078e7805 */
[----:B------:R-:W-:Y:S01]  /*0ba0*/  @P3 LEA.HI R3, R11, R11, RZ, 0x1 ;  /* 0x0000000b0b033211 */ /* 0x000fe200078f08ff */
[----:B------:R1:W-:Y:S01]  /*0bb0*/  STL [R1+0x4], R11 ;  /* 0x0000040b01007387 */ /* 0x0003e20000100800 */
[----:B------:R-:W-:-:S02]  /*0bc0*/  @P5 LEA.HI R5, R9, R9, RZ, 0x1 ;  /* 0x0000000909055211 */ /* 0x000fc400078f08ff */
[----:B------:R-:W-:Y:S01]  /*0bd0*/  @P3 SHF.R.S32.HI R3, RZ, 0x1, R3 ;  /* 0x00000001ff033819 */ /* 0x000fe20000011403 */
[----:B------:R1:W-:Y:S01]  /*0be0*/  STL [R1], R9 ;  /* 0x0000000901007387 */ /* 0x0003e20000100800 */
[----:B------:R-:W-:Y:S02]  /*0bf0*/  @P5 SHF.R.S32.HI R5, RZ, 0x1, R5 ;  /* 0x00000001ff055819 */ /* 0x000fe40000011405 */
[-C--:B------:R-:W-:Y:S02]  /*0c00*/  @P3 ISETP.NE.AND P6, PT, R3, R12.reuse, PT ;  /* 0x0000000c0300320c */ /* 0x080fe40003fc5270 */
[----:B------:R-:W-:Y:S02]  /*0c10*/  @P5 ISETP.NE.AND P4, PT, R5, R12, PT ;  /* 0x0000000c0500520c */ /* 0x000fe40003f85270 */
[----:B------:R-:W-:Y:S02]  /*0c20*/  @P3 SEL R23, RZ, 0x1, P6 ;  /* 0x00000001ff173807 */ /* 0x000fe40003000000 */
[----:B-----5:R-:W-:-:S02]  /*0c30*/  ISETP.NE.AND P3, PT, R6, RZ, PT ;  /* 0x000000ff0600720c */ /* 0x020fc40003f65270 */
[----:B------:R-:W-:Y:S02]  /*0c40*/  ISETP.LT.U32.AND P6, PT, R11, 0x2, !P0 ;  /* 0x000000020b00780c */ /* 0x000fe400047c1070 */
[----:B------:R-:W-:Y:S02]  /*0c50*/  ISETP.LT.U32.AND P0, PT, R9, 0x2, !P0 ;  /* 0x000000020900780c */ /* 0x000fe40004701070 */
[----:B------:R-:W-:Y:S02]  /*0c60*/  ISETP.NE.AND P2, PT, R2, RZ, PT ;  /* 0x000000ff0200720c */ /* 0x000fe40003f45270 */
[----:B--2---:R-:W-:Y:S02]  /*0c70*/  ISETP.EQ.U32.AND P1, PT, R7, 0x1, PT ;  /* 0x000000010700780c */ /* 0x004fe40003f22070 */
[----:B------:R-:W-:Y:S02]  /*0c80*/  SEL R2, RZ, 0x1, !P6 ;  /* 0x00000001ff027807 */ /* 0x000fe40007000000 */
[----:B------:R-:W-:-:S02]  /*0c90*/  SEL R3, RZ, 0x1, !P0 ;  /* 0x00000001ff037807 */ /* 0x000fc40004000000 */
[----:B------:R-:W-:Y:S01]  /*0ca0*/  @P5 SEL R22, RZ, 0x1, P4 ;  /* 0x00000001ff165807 */ /* 0x000fe20002000000 */
[----:B-1----:R-:W-:Y:S06]  /*0cb0*/  @P3 BRA `(.L_x_122) ;  /* 0x0000000000483947 */ /* 0x002fec0003800000 */
        /* <DEDUP_REMOVED lines=14> */
[----:B------:R1:W1:Y:S01]  /*0da0*/  SYNCS.EXCH.64 URZ, [UR8+0x368c0], UR6 ;  /* 0x0368c006083f75b2 */ /* 0x0002620008000100 */
[----:B------:R1:W1:Y:S01]  /*0db0*/  SYNCS.EXCH.64 URZ, [UR8+0x368b8], UR4 ;  /* 0x0368b804083f75b2 */ /* 0x0002620008000100 */
[----:B------:R1:W1:Y:S01]  /*0dc0*/  SYNCS.EXCH.64 URZ, [UR8+0x368c8], UR6 ;  /* 0x0368c806083f75b2 */ /* 0x0002620008000100 */
[----:B------:R-:W-:Y:S01]  /*0dd0*/  NOP ;  /* 0x0000000000007918 */ /* 0x000fe20000000000 */
.L_x_122:
[----:B------:R-:W-:Y:S01]  /*0de0*/  LOP3.LUT R23, R23, R2, RZ, 0xc0, !PT ;  /* 0x0000000217177212 */ /* 0x000fe200078ec0ff */
[----:B------:R-:W-:Y:S01]  /*0df0*/  NOP ;  /* 0x0000000000007918 */ /* 0x000fe20000000000 */
[----:B------:R-:W-:Y:S01]  /*0e00*/  LOP3.LUT R22, R22, R3, RZ, 0xc0, !PT ;  /* 0x0000000316167212 */ /* 0x000fe200078ec0ff */
[----:B------:R-:W-:Y:S06]  /*0e10*/  @!P1 BRA `(.L_x_123) ;  /* 0x0000000000089947 */ /* 0x000fec0003800000 */
[----:B-1234-:R-:W-:Y:S01]  /*0e20*/  UCGABAR_ARV ;  /* 0x00000000000079c7 */ /* 0x01efe20008000000 */
[----:B------:R-:W-:Y:S05]  /*0e30*/  BRA `(.L_x_124) ;  /* 0x0000000000047947 */ /* 0x000fea0003800000 */
.L_x_123:
[----:B-1234-:R-:W-:Y:S01]  /*0e40*/  NOP ;  /* 0x0000000000007918 */ /* 0x01efe20000000000 */
.L_x_124:
[----:B------:R-:W-:Y:S05]  /*0e50*/  @!P1 BRA `(.L_x_125) ;  /* 0x00000000000c9947 */ /* 0x000fea0003800000 */
[----:B------:R-:W-:Y:S01]  /*0e60*/  UCGABAR_WAIT ;  /* 0x0000000000007dc7 */ /* 0x000fe20008000000 */
[----:B------:R-:W-:Y:S01]  /*0e70*/  CCTL.IVALL ;  /* 0x00000000ff00798f */ /* 0x000fe20002000000 */
[----:B------:R-:W-:Y:S05]  /*0e80*/  BRA `(.L_x_126) ;  /* 0x0000000000047947 */ /* 0x000fea0003800000 */
.L_x_125:
[----:B------:R-:W-:Y:S06]  /*0e90*/  BAR.SYNC.DEFER_BLOCKING 0x0 ;  /* 0x0000000000007b1d */ /* 0x000fec0000010000 */
.L_x_126:
[----:B------:R-:W-:-:S05]  /*0ea0*/  IMAD.MOV.U32 R2, RZ, RZ, 0x1 ;  /* 0x00000001ff027424 */ /* 0x000fca00078e00ff */
[----:B------:R-:W-:-:S05]  /*0eb0*/  SEL R2, R2, 0x2, !P2 ;  /* 0x0000000202027807 */ /* 0x000fca0005000000 */
[----:B------:R1:W-:Y:S01]  /*0ec0*/  STL [R1+0x1c], R2 ;  /* 0x00001c0201007387 */ /* 0x0003e20000100800 */
[----:B------:R-:W-:Y:S05]  /*0ed0*/  @!P2 BRA `(.L_x_127) ;  /* 0x000000b00010a947 */ /* 0x000fea0003800000 */
.L_x_128:
        /* <DEDUP_REMOVED lines=9> */
[----:B------:R-:W2:Y:S01]  /*0f70*/  LDL.LU R10, [R1+0x1c] ;  /* 0x00001c00010a7983 */ /* 0x000ea20000300800 */
[----:B-1----:R-:W1:Y:S01]  /*0f80*/  S2R R2, SR_TID.X ;  /* 0x0000000000027919 */ /* 0x002e620000002100 */
[----:B------:R-:W3:Y:S08]  /*0f90*/  S2UR UR5, SR_CgaCtaId ;  /* 0x00000000000579c3 */ /* 0x000ef00000008800 */
[----:B------:R-:W4:Y:S01]  /*0fa0*/  S2UR UR6, SR_SWINHI ;  /* 0x00000000000679c3 */ /* 0x000f220000002f00 */
[----:B-1----:R-:W-:-:S04]  /*0fb0*/  IADD3 R0, R2, -0x80, RZ ;  /* 0xffffff8002007810 */ /* 0x002fc80007ffe0ff */
[----:B------:R-:W-:-:S04]  /*0fc0*/  SHF.R.S32.HI R3, RZ, 0x1f, R0 ;  /* 0x0000001fff037819 */ /* 0x000fc80000011400 */
[----:B------:R-:W-:-:S04]  /*0fd0*/  LEA.HI R4, R3, R0, RZ, 0x7 ;  /* 0x0000000003047211 */ /* 0x000fc800078f38ff */
[----:B------:R-:W-:Y:S02]  /*0fe0*/  LOP3.LUT R5, R4, 0xffffff80, RZ, 0xc0, !PT ;  /* 0xffffff8004057812 */ /* 0x000fe400078ec0ff */
[----:B------:R-:W-:-:S03]  /*0ff0*/  LEA.HI R2, R3, R0, RZ, 0x4 ;  /* 0x0000000003027211 */ /* 0x000fc600078f20ff */
[----:B------:R-:W-:Y:S01]  /*1000*/  IMAD.IADD R206, R0, 0x1, -R5 ;  /* 0x0000000100ce7824 */ /* 0x000fe200078e0a05 */
[----:B------:R-:W-:-:S04]  /*1010*/  LOP3.LUT R7, R2, 0x3fffff0, RZ, 0xc0, !PT ;  /* 0x03fffff002077812 */ /* 0x000fc800078ec0ff */
[----:B------:R-:W-:Y:S02]  /*1020*/  SHF.R.S32.HI R5, RZ, 0x1f, R206 ;  /* 0x0000001fff057819 */ /* 0x000fe400000114ce */
[----:B------:R-:W-:Y:S02]  /*1030*/  SHF.R.S32.HI R9, RZ, 0x4, R2 ;  /* 0x00000004ff097819 */ /* 0x000fe40000011402 */
[----:B------:R-:W-:Y:S01]  /*1040*/  LEA.HI R6, R5, R206, RZ, 0x2 ;  /* 0x000000ce05067211 */ /* 0x000fe200078f10ff */
[----:B------:R-:W-:Y:S01]  /*1050*/  IMAD.IADD R7, R0, 0x1, -R7 ;  /* 0x0000000100077824 */ /* 0x000fe200078e0a07 */
[----:B------:R-:W-:Y:S02]  /*1060*/  LEA.HI R210, R3, R0, RZ, 0x5 ;  /* 0x0000000003d27211 */ /* 0x000fe400078f28ff */
[----:B------:R-:W-:Y:S02]  /*1070*/  LEA.HI R2, R2, R9, RZ, 0x1 ;  /* 0x0000000902027211 */ /* 0x000fe400078f08ff */
[----:B------:R-:W-:-:S02]  /*1080*/  SHF.R.S32.HI R0, RZ, 0x2, R6 ;  /* 0x00000002ff007819 */ /* 0x000fc40000011406 */
[----:B------:R-:W-:Y:S02]  /*1090*/  SHF.R.S32.HI R3, RZ, 0x1f, R6 ;  /* 0x0000001fff037819 */ /* 0x000fe40000011406 */
[----:B------:R-:W-:Y:S02]  /*10a0*/  LOP3.LUT R2, R2, 0x1ffffffe, RZ, 0xc0, !PT ;  /* 0x1ffffffe02027812 */ /* 0x000fe400078ec0ff */
[----:B------:R-:W-:Y:S02]  /*10b0*/  SHF.R.S32.HI R210, RZ, 0x5, R210 ;  /* 0x00000005ffd27819 */ /* 0x000fe400000114d2 */
[----:B------:R-:W-:Y:S02]  /*10c0*/  LEA.HI R3, R3, R0, RZ, 0x3 ;  /* 0x0000000003037211 */ /* 0x000fe400078f18ff */
[----:B------:R-:W-:Y:S01]  /*10d0*/  SHF.R.S32.HI R209, RZ, 0x7, R4 ;  /* 0x00000007ffd17819 */ /* 0x000fe20000011404 */
[----:B------:R-:W-:Y:S01]  /*10e0*/  UMOV UR4, 0x400 ;  /* 0x0000040000047882 */ /* 0x000fe20000000000 */
[----:B------:R-:W-:Y:S01]  /*10f0*/  LEA R7, R210, R7, 0x4 ;  /* 0x00000007d2077211 */ /* 0x000fe200078e20ff */
[----:B------:R-:W-:Y:S01]  /*1100*/  IMAD.IADD R2, R9, 0x1, -R2 ;  /* 0x0000000109027824 */ /* 0x000fe200078e0a02 */
[----:B------:R-:W-:Y:S01]  /*1110*/  LOP3.LUT R3, R3, 0xfffffff8, RZ, 0xc0, !PT ;  /* 0xfffffff803037812 */ /* 0x000fe200078ec0ff */
[----:B---3--:R-:W-:Y:S01]  /*1120*/  ULEA UR8, UR5, UR4, 0x18 ;  /* 0x0000000405087291 */ /* 0x008fe2000f8ec03f */
[----:B------:R-:W-:-:S02]  /*1130*/  LEA.HI R5, R5, R206, RZ, 0x5 ;  /* 0x000000ce05057211 */ /* 0x000fc400078f28ff */
[----:B------:R-:W-:Y:S01]  /*1140*/  LEA.HI R4, R4, R209, RZ, 0x1 ;  /* 0x000000d104047211 */ /* 0x000fe200078f08ff */
[----:B------:R-:W-:Y:S02]  /*1150*/  IMAD R8, R7, 0x8, R2 ;  /* 0x0000000807087824 */ /* 0x000fe400078e0202 */
[----:B------:R-:W-:Y:S01]  /*1160*/  IMAD.IADD R7, R0, 0x1, -R3 ;  /* 0x0000000100077824 */ /* 0x000fe200078e0a03 */
[----:B------:R-:W-:Y:S02]  /*1170*/  LOP3.LUT R3, R6, 0x7ffffffc, RZ, 0xc0, !PT ;  /* 0x7ffffffc06037812 */ /* 0x000fe400078ec0ff */
[----:B------:R-:W-:Y:S02]  /*1180*/  SHF.R.S32.HI R0, RZ, 0x5, R5 ;  /* 0x00000005ff007819 */ /* 0x000fe40000011405 */
[----:B------:R-:W-:Y:S01]  /*1190*/  LOP3.LUT R4, R4, 0x3fffffe, RZ, 0xc0, !PT ;  /* 0x03fffffe04047812 */ /* 0x000fe200078ec0ff */
[----:B------:R-:W-:Y:S01]  /*11a0*/  UMOV UR4, UR8 ;  /* 0x0000000800047c82 */ /* 0x000fe20008000000 */
[----:B----4-:R-:W-:Y:S01]  /*11b0*/  UMOV UR5, UR6 ;  /* 0x0000000600057c82 */ /* 0x010fe20008000000 */
[----:B------:R-:W-:Y:S01]  /*11c0*/  MOV R212, 0xfffffffe ;  /* 0xfffffffe00d47802 */ /* 0x000fe20000000f00 */
[----:B------:R-:W-:Y:S01]  /*11d0*/  IMAD.U32 R18, RZ, RZ, UR4 ;  /* 0x00000004ff127e24 */ /* 0x000fe2000f8e00ff */
[----:B------:R-:W-:Y:S01]  /*11e0*/  SHF.L.U32 R5, R8, 0x3, RZ ;  /* 0x0000000308057819 */ /* 0x000fe200000006ff */
[----:B------:R-:W-:-:S02]  /*11f0*/  IMAD.U32 R19, RZ, RZ, UR5 ;  /* 0x00000005ff137e24 */ /* 0x000fc4000f8e00ff */
[----:B------:R-:W-:Y:S02]  /*1200*/  IMAD.IADD R3, R206, 0x1, -R3 ;  /* 0x00000001ce037824 */ /* 0x000fe400078e0a03 */
[----:B------:R-:W-:Y:S02]  /*1210*/  IMAD R7, R0, 0x10, R7 ;  /* 0x0000001000077824 */ /* 0x000fe400078e0207 */
[----:B------:R-:W-:Y:S01]  /*1220*/  IMAD.IADD R4, R209, 0x1, -R4 ;  /* 0x00000001d1047824 */ /* 0x000fe200078e0a04 */
[----:B------:R-:W-:Y:S01]  /*1230*/  UMOV UR4, URZ ;  /* 0x0000003f00047c82 */ /* 0x000fe20008000000 */
[----:B------:R-:W-:Y:S01]  /*1240*/  IMAD.U32 R2, RZ, RZ, UR8 ;  /* 0x00000008ff027e24 */ /* 0x000fe2000f8e00ff */
[----:B------:R-:W-:Y:S01]  /*1250*/  MOV R204, UR7 ;  /* 0x0000000700cc7c02 */ /* 0x000fe20008000f00 */
[----:B------:R-:W-:Y:S02]  /*1260*/  IMAD R212, R3, R212, 0x70 ;  /* 0x0000007003d47424 */ /* 0x000fe400078e02d4 */
[----:B------:R-:W-:Y:S01]  /*1270*/  IMAD.WIDE R18, R5, 0x2, R18 ;  /* 0x0000000205127825 */ /* 0x000fe200078e0212 */
[----:B------:R-:W-:-:S03]  /*1280*/  UMOV UR38, URZ ;  /* 0x0000003f00267c82 */ /* 0x000fc60008000000 */
[----:B------:R-:W-:Y:S02]  /*1290*/  IMAD R211, R4, 0x40, R7 ;  /* 0x0000004004d37824 */ /* 0x000fe400078e0207 */
[----:B------:R-:W-:Y:S02]  /*12a0*/  IMAD.MOV.U32 R205, RZ, RZ, RZ ;  /* 0x000000ffffcd7224 */ /* 0x000fe400078e00ff */
[----:B------:R-:W-:Y:S01]  /*12b0*/  IMAD.U32 R16, RZ, RZ, UR4 ;  /* 0x00000004ff107e24 */ /* 0x000fe2000f8e00ff */
[----:B--2---:R-:W-:-:S07]  /*12c0*/  LOP3.LUT R17, R10, 0x1, RZ, 0xfc, !PT ;  /* 0x000000010a117812 */ /* 0x004fce00078efcff */
.L_x_155:
[----:B------:R-:W1:Y:S01]  /*12d0*/  SHFL.IDX PT, R0, R209, RZ, 0x1f ;  /* 0x00001fffd1007589 */ /* 0x000e6200000e0000 */
[----:B------:R-:W2:Y:S01]  /*12e0*/  LDC R81, c[0x0][0x2e0] ;  /* 0x0000b800ff517b82 */ /* 0x000ea20000000800 */
[----:B------:R-:W-:Y:S01]  /*12f0*/  R2UR UR12, R2 ;  /* 0x00000000020c72ca */ /* 0x000fe200000e0000 */
[----:B------:R-:W-:Y:S01]  /*1300*/  ULDC UR4, c[0x0][0xda8] ;  /* 0x00036a0000047ab9 */ /* 0x000fe20000000800 */
[----:B------:R-:W-:Y:S01]  /*1310*/  ULDC.64 UR8, c[0x0][0x3f8] ;  /* 0x0000fe0000087ab9 */ /* 0x000fe20000000a00 */
[----:B------:R-:W-:Y:S01]  /*1320*/  R2UR UR10, R204 ;  /* 0x00000000cc0a72ca */ /* 0x000fe200000e0000 */
[----:B------:R-:W-:Y:S01]  /*1330*/  UISETP.NE.AND UP1, UPT, UR4, 0x1, UPT ;  /* 0x000000010400788c */ /* 0x000fe2000bf25270 */
[----:B------:R-:W-:Y:S01]  /*1340*/  IMAD.MOV.U32 R4, RZ, RZ, RZ ;  /* 0x000000ffff047224 */ /* 0x000fe200078e00ff */
[----:B------:R-:W-:Y:S01]  /*1350*/  UISETP.NE.U32.AND UP0, UPT, UR8, URZ, UPT ;  /* 0x0000003f0800728c */ /* 0x000fe2000bf05070 */
[----:B------:R-:W-:Y:S01]  /*1360*/  ULDC UR5, c[0x0][0xdb4] ;  /* 0x00036d0000057ab9 */ /* 0x000fe20000000800 */
[----:B------:R-:W-:-:S02]  /*1370*/  ULDC UR6, c[0x0][0x404] ;  /* 0x0001010000067ab9 */ /* 0x000fc40000000800 */
[----:B------:R-:W-:Y:S02]  /*1380*/  UISETP.NE.AND.EX UP0, UPT, UR9, URZ, UPT, UP0 ;  /* 0x0000003f0900728c */ /* 0x000fe4000bf05300 */
[----:B------:R-:W-:Y:S02]  /*1390*/  UISETP.NE.AND UP2, UPT, UR5, 0x1, UPT ;  /* 0x000000010500788c */ /* 0x000fe4000bf45270 */
[----:B------:R-:W-:Y:S02]  /*13a0*/  UIADD3 UR9, UR12, 0x15400, URZ ;  /* 0x000154000c097890 */ /* 0x000fe4000fffe03f */
[----:B------:R-:W-:Y:S01]  /*13b0*/  USEL UR6, UR6, 0x1, UP0 ;  /* 0x0000000106067887 */ /* 0x000fe20008000000 */
[----:B------:R-:W-:Y:S01]  /*13c0*/  @UP1 ULDC UR5, c[0x0][0xdac] ;  /* 0x00036b0000051ab9 */ /* 0x000fe20000000800 */
[----:B------:R-:W-:Y:S01]  /*13d0*/  ULOP3.LUT UP0, URZ, UR9, 0x9f, URZ, 0xc0, !UPT ;  /* 0x0000009f093f7892 */ /* 0x000fe2000f80c03f */
[----:B------:R-:W-:Y:S01]  /*13e0*/  UMOV UR11, UR10 ;  /* 0x0000000a000b7c82 */ /* 0x000fe20008000000 */
[----:B-1----:R-:W-:-:S02]  /*13f0*/  R2UR UR7, R0 ;  /* 0x00000000000772ca */ /* 0x002fc400000e0000 */
[----:B--2---:R-:W-:Y:S01]  /*1400*/  IMAD R81, R81, UR6, RZ ;  /* 0x0000000651517c24 */ /* 0x004fe2000f8e02ff */
[----:B------:R-:W-:Y:S01]  /*1410*/  @UP1 ULDC UR6, c[0x0][0xdb0] ;  /* 0x00036c0000061ab9 */ /* 0x000fe20000000800 */
[----:B------:R-:W-:Y:S02]  /*1420*/  PLOP3.LUT P0, PT, PT, PT, UP0, 0x80, 0x0 ;  /* 0x000000000000781c */ /* 0x000fe40003f0f008 */
[----:B------:R-:W-:-:S04]  /*1430*/  VIADD R5, R81, 0x6f ;  /* 0x0000006f51057836 */ /* 0x000fc80000000000 */
[----:B------:R-:W-:-:S03]  /*1440*/  IMAD.HI R4, R5, -0x6db6db6d, R4 ;  /* 0x9249249305047827 */ /* 0x000fc600078e0204 */
[----:B------:R-:W-:Y:S02]  /*1450*/  ULEA.HI UR4, UR7, UR7, URZ, 0x1 ;  /* 0x0000000707047291 */ /* 0x000fe4000f8f083f */
[----:B------:R-:W-:Y:S02]  /*1460*/  SHF.R.U32.HI R3, RZ, 0x1f, R4 ;  /* 0x0000001fff037819 */ /* 0x000fe40000011604 */
[----:B------:R-:W-:Y:S02]  /*1470*/  ULOP3.LUT UR8, UR4, 0x1e, URZ, 0xc0, !UPT ;  /* 0x0000001e04087892 */ /* 0x000fe4000f8ec03f */
[----:B------:R-:W-:Y:S01]  /*1480*/  LEA.HI.SX32 R120, R4, R3, 0x1a ;  /* 0x0000000304787211 */ /* 0x000fe200078fd2ff */
[----:B------:R-:W-:Y:S02]  /*1490*/  UIMAD.WIDE.U32 UR4, UR10, UR5, URZ ;  /* 0x000000050a0472a5 */ /* 0x000fe4000f8e003f */
[----:B------:R-:W-:Y:S02]  /*14a0*/  UIADD3 UR8, UR7, -UR8, URZ ;  /* 0x8000000807087290 */ /* 0x000fe4000fffe03f */
[----:B------:R-:W-:-:S02]  /*14b0*/  @UP1 USHF.R.U32.HI UR11, URZ, UR6, UR5 ;  /* 0x000000063f0b1299 */ /* 0x000fc40008011605 */
[----:B------:R-:W-:Y:S01]  /*14c0*/  ULEA UR8, UR8, UR9, 0xd ;  /* 0x0000000908087291 */ /* 0x000fe2000f8e683f */
[----:B------:R-:W-:Y:S02]  /*14d0*/  @UP2 ULDC.64 UR6, c[0x0][0xdb8] ;  /* 0x00036e0000062ab9 */ /* 0x000fe40000000a00 */
[----:B------:R-:W-:Y:S02]  /*14e0*/  UIMAD.WIDE.U32 UR4, UR11, UR6, URZ ;  /* 0x000000060b0472a5 */ /* 0x000fe4000f8e003f */
[----:B------:R-:W-:Y:S01]  /*14f0*/  MOV R208, UR11 ;  /* 0x0000000b00d07c02 */ /* 0x000fe20008000f00 */
[----:B------:R-:W-:Y:S01]  /*1500*/  USHF.R.U32.HI UR8, URZ, 0x4, UR8 ;  /* 0x000000043f087899 */ /* 0x000fe20008011608 */
[----:B------:R-:W-:Y:S01]  /*1510*/  UMOV UR36, UR11 ;  /* 0x0000000b00247c82 */ /* 0x000fe20008000000 */
[----:B------:R-:W-:Y:S02]  /*1520*/  @UP2 USHF.R.U32.HI UR36, URZ, UR7, UR5 ;  /* 0x000000073f242299 */ /* 0x000fe40008011605 */
[----:B------:R-:W-:Y:S01]  /*1530*/  UMOV UR4, UR10 ;  /* 0x0000000a00047c82 */ /* 0x000fe20008000000 */
[----:B------:R-:W-:Y:S01]  /*1540*/  ULOP3.LUT UR37, UR8, 0x3fff, URZ, 0xc0, !UPT ;  /* 0x00003fff08257892 */ /* 0x000fe2000f8ec03f */
[----:B------:R-:W-:Y:S01]  /*1550*/  IMAD.U32 R207, RZ, RZ, UR4 ;  /* 0x00000004ffcf7e24 */ /* 0x000fe2000f8e00ff */
[----:B------:R-:W-:Y:S10]  /*1560*/  @!P0 BRA `(.L_x_129) ;  /* 0x0000000000408947 */ /* 0x000ff40003800000 */
[----:B------:R-:W-:Y:S01]  /*1570*/  MOV R0, 0x0 ;  /* 0x0000000000007802 */ /* 0x000fe20000000f00 */
[----:B------:R-:W-:Y:S01]  /*1580*/  ULDC.64 UR4, c[0x4][0xa8] ;  /* 0x01002a0000047ab9 */ /* 0x000fe20000000a00 */
[----:B------:R-:W-:Y:S01]  /*1590*/  ULDC.64 UR6, c[0x4][0x20] ;  /* 0x0100080000067ab9 */ /* 0x000fe20000000a00 */
[----:B------:R-:W-:Y:S01]  /*15a0*/  IMAD.U32 R4, RZ, RZ, UR4 ;  /* 0x00000004ff047e24 */ /* 0x000fe2000f8e00ff */
[----:B------:R1:W2:Y:S01]  /*15b0*/  LDC.64 R14, c[0x4][R0] ;  /* 0x01000000000e7b82 */ /* 0x0002a20000000a00 */
[----:B------:R-:W-:Y:S01]  /*15c0*/  MOV R5, UR5 ;  /* 0x0000000500057c02 */ /* 0x000fe20008000f00 */
[----:B------:R-:W-:Y:S01]  /*15d0*/  ULDC.64 UR4, c[0x4][0xb0] ;  /* 0x01002c0000047ab9 */ /* 0x000fe20000000a00 */
[----:B------:R-:W-:Y:S01]  /*15e0*/  IMAD.U32 R10, RZ, RZ, UR6 ;  /* 0x00000006ff0a7e24 */ /* 0x000fe2000f8e00ff */
[----:B------:R-:W-:Y:S01]  /*15f0*/  MOV R11, UR7 ;  /* 0x00000007000b7c02 */ /* 0x000fe20008000f00 */
[----:B------:R-:W-:Y:S02]  /*1600*/  IMAD.U32 R6, RZ, RZ, UR4 ;  /* 0x00000004ff067e24 */ /* 0x000fe4000f8e00ff */
[----:B------:R-:W-:-:S02]  /*1610*/  IMAD.U32 R7, RZ, RZ, UR5 ;  /* 0x00000005ff077e24 */ /* 0x000fc4000f8e00ff */
[----:B------:R-:W-:Y:S02]  /*1620*/  IMAD.MOV.U32 R8, RZ, RZ, 0x70 ;  /* 0x00000070ff087424 */ /* 0x000fe400078e00ff */
[----:B------:R-:W-:Y:S02]  /*1630*/  IMAD.MOV.U32 R12, RZ, RZ, 0x1 ;  /* 0x00000001ff0c7424 */ /* 0x000fe400078e00ff */
[----:B-1----:R-:W-:-:S07]  /*1640*/  IMAD.MOV.U32 R13, RZ, RZ, RZ ;  /* 0x000000ffff0d7224 */ /* 0x002fce00078e00ff */
[----:B------:R-:W-:-:S07]  /*1650*/  LEPC R20, `(.L_x_129) ;  /* 0x000000001014794e */ /* 0x000fce0000000000 */
[----:B--2---:R-:W-:Y:S05]  /*1660*/  CALL.ABS.NOINC R14 ;  /* 0x000000000e007343 */ /* 0x004fea0003c00000 */
.L_x_129:
[----:B------:R-:W-:Y:S02]  /*1670*/  R2UR UR4, R2 ;  /* 0x00000000020472ca */ /* 0x000fe400000e0000 */
[----:B------:R-:W-:Y:S02]  /*1680*/  LOP3.LUT R0, R205, 0x1, RZ, 0xc0, !PT ;  /* 0x00000001cd007812 */ /* 0x000fe400078ec0ff */
[----:B------:R-:W-:Y:S02]  /*1690*/  ISETP.NE.AND P0, PT, R17, 0x3, PT ;  /* 0x000000031100780c */ /* 0x000fe40003f05270 */
[----:B------:R-:W-:-:S07]  /*16a0*/  SHF.L.U32 R0, R0, 0x1f, RZ ;  /* 0x0000001f00007819 */ /* 0x000fce00000006ff */
[----:B------:R-:W1:Y:S02]  /*16b0*/  SYNCS.PHASECHK.TRANS64.TRYWAIT P1, [UR4+0x36800], R0 ;  /* 0x03680000ff0075a7 */ /* 0x000e640008020144 */
[----:B-1----:R-:W-:Y:S05]  /*16c0*/  @!P1 BRA `(.L_x_130) ;  /* 0x000000dc00849947 */ /* 0x002fea0003800000 */
.L_x_221:
[----:B------:R-:W-:Y:S05]  /*16d0*/  @!P0 BRA `(.L_x_131) ;  /* 0x0000000000048947 */ /* 0x000fea0003800000 */
[----:B------:R-:W-:Y:S01]  /*16e0*/  BPT.TRAP 0x1 ;  /* 0x000000040000795c */ /* 0x000fe20000300000 */
.L_x_131:
        /* <DEDUP_REMOVED lines=9> */
.L_x_132:
[----:B--2---:R-:W-:Y:S05]  /*1780*/  @P1 BRA `(.L_x_133) ;  /* 0x0000000000081947 */ /* 0x004fea0003800000 */
[----:B------:R-:W2:Y:S02]  /*1790*/  SYNCS.PHASECHK.TRANS64.TRYWAIT P1, [R0+URZ+0x36830], R3 ;  /* 0x03683003000075a7 */ /* 0x000ea4000802017f */
[----:B--2---:R-:W-:Y:S05]  /*17a0*/  @!P1 BRA `(.L_x_134) ;  /* 0x000000dc00689947 */ /* 0x004fea0003800000 */
.L_x_133:
[----:B------:R-:W-:Y:S05]  /*17b0*/  WARPSYNC.ALL ;  /* 0x0000000000007948 */ /* 0x000fea0003800000 */
[----:B------:R-:W-:Y:S01]  /*17c0*/  R2UR UR4, R2 ;  /* 0x00000000020472ca */ /* 0x000fe200000e0000 */
[----:B------:R-:W-:Y:S01]  /*17d0*/  WARPGROUP.ARRIVE ;  /* 0x00000000000079c5 */ /* 0x000fe20000000000 */
[----:B------:R-:W-:Y:S01]  /*17e0*/  UMOV UR57, 0x40000040 ;  /* 0x4000004000397882 */ /* 0x000fe20000000000 */
[----:B------:R-:W-:Y:S01]  /*17f0*/  UMOV UR59, 0x40000040 ;  /* 0x40000040003b7882 */ /* 0x000fe20000000000 */
[----:B------:R-:W-:Y:S01]  /*1800*/  UMOV UR9, UR57 ;  /* 0x0000003900097c82 */ /* 0x000fe20008000000 */
[----:B------:R-:W-:Y:S01]  /*1810*/  UMOV UR11, 0x40000040 ;  /* 0x40000040000b7882 */ /* 0x000fe20000000000 */
[----:B------:R-:W-:Y:S01]  /*1820*/  UMOV UR13, UR57 ;  /* 0x00000039000d7c82 */ /* 0x000fe20008000000 */
[----:B------:R-:W-:Y:S01]  /*1830*/  UMOV UR15, 0x40000040 ;  /* 0x40000040000f7882 */ /* 0x000fe20000000000 */
[----:B------:R-:W-:Y:S01]  /*1840*/  UMOV UR17, UR57 ;  /* 0x0000003900117c82 */ /* 0x000fe20008000000 */
[----:B------:R-:W-:Y:S01]  /*1850*/  UMOV UR19, 0x40000040 ;  /* 0x4000004000137882 */ /* 0x000fe20000000000 */
[----:B------:R-:W-:Y:S01]  /*1860*/  UMOV UR21, UR57 ;  /* 0x0000003900157c82 */ /* 0x000fe20008000000 */
[----:B------:R-:W-:Y:S01]  /*1870*/  UMOV UR23, 0x40000040 ;  /* 0x4000004000177882 */ /* 0x000fe20000000000 */
[----:B------:R-:W-:Y:S01]  /*1880*/  UMOV UR27, 0x40000040 ;  /* 0x40000040001b7882 */ /* 0x000fe20000000000 */
[----:B------:R-:W-:Y:S01]  /*1890*/  UIADD3 UR4, UR4, 0x21400, URZ ;  /* 0x0002140004047890 */ /* 0x000fe2000fffe03f */
[----:B------:R-:W-:Y:S01]  /*18a0*/  MOV R6, UR38 ;  /* 0x0000002600067c02 */ /* 0x000fe20008000f00 */
[----:B------:R-:W-:Y:S01]  /*18b0*/  UMOV UR31, 0x40000040 ;  /* 0x40000040001f7882 */ /* 0x000fe20000000000 */
[----:B------:R-:W-:Y:S01]  /*18c0*/  UMOV UR35, 0x40000040 ;  /* 0x4000004000237882 */ /* 0x000fe20000000000 */
[----:B------:R-:W-:Y:S01]  /*18d0*/  USHF.R.U32.HI UR5, URZ, 0x4, UR4 ;  /* 0x000000043f057899 */ /* 0x000fe20008011604 */
[----:B------:R-:W-:Y:S01]  /*18e0*/  MOV R7, UR36 ;  /* 0x0000002400077c02 */ /* 0x000fe20008000f00 */
[----:B------:R-:W-:Y:S01]  /*18f0*/  ULOP3.LUT UR4, UR37, 0x10000, URZ, 0xfc, !UPT ;  /* 0x0001000025047892 */ /* 0x000fe2000f8efc3f */
[----:B-12---:R-:W-:Y:S01]  /*1900*/  MOV R3, UR57 ;  /* 0x0000003900037c02 */ /* 0x006fe20008000f00 */
[----:B------:R-:W-:Y:S01]  /*1910*/  ULOP3.LUT UR5, UR5, 0x3fff, URZ, 0xc0, !UPT ;  /* 0x00003fff05057892 */ /* 0x000fe2000f8ec03f */
[----:B------:R-:W-:Y:S01]  /*1920*/  UMOV UR43, 0x40000040 ;  /* 0x40000040002b7882 */ /* 0x000fe20000000000 */
[----:B------:R-:W-:-:S02]  /*1930*/  UMOV UR47, 0x40000040 ;  /* 0x40000040002f7882 */ /* 0x000fc40000000000 */
[----:B------:R-:W-:Y:S01]  /*1940*/  ULOP3.LUT UR6, UR5, 0x10000, URZ, 0xfc, !UPT ;  /* 0x0001000005067892 */ /* 0x000fe2000f8efc3f */
[----:B------:R-:W-:Y:S01]  /*1950*/  UMOV UR56, UR4 ;  /* 0x0000000400387c82 */ /* 0x000fe20008000000 */
[----:B------:R-:W-:Y:S01]  /*1960*/  UMOV UR51, 0x40000040 ;  /* 0x4000004000337882 */ /* 0x000fe20000000000 */
[----:B------:R-:W-:Y:S01]  /*1970*/  UMOV UR8, UR56 ;  /* 0x0000003800087c82 */ /* 0x000fe20008000000 */
[----:B------:R-:W-:Y:S02]  /*1980*/  UMOV UR12, UR56 ;  /* 0x00000038000c7c82 */ /* 0x000fe40008000000 */
[----:B------:R-:W-:Y:S01]  /*1990*/  IMAD.U32 R5, RZ, RZ, UR6 ;  /* 0x00000006ff057e24 */ /* 0x000fe2000f8e00ff */
[----:B------:R-:W-:Y:S01]  /*19a0*/  UIMAD UR6, UR38, 0xa80, UR6 ;  /* 0x00000a80260678a4 */ /* 0x000fe2000f8e0206 */
[----:B------:R-:W-:Y:S01]  /*19b0*/  MOV R4, UR56 ;  /* 0x0000003800047c02 */ /* 0x000fe20008000f00 */
[----:B------:R-:W-:Y:S01]  /*19c0*/  UMOV UR16, UR56 ;  /* 0x0000003800107c82 */ /* 0x000fe20008000000 */
[----:B------:R-:W-:Y:S01]  /*19d0*/  UMOV UR20, UR56 ;  /* 0x0000003800147c82 */ /* 0x000fe20008000000 */
[----:B------:R-:W-:-:S02]  /*19e0*/  UIADD3 UR10, UR6, 0x80, URZ ;  /* 0x00000080060a7890 */ /* 0x000fc4000fffe03f */
[----:B------:R-:W-:Y:S02]  /*19f0*/  UIADD3 UR14, UR6, 0x100, URZ ;  /* 0x00000100060e7890 */ /* 0x000fe4000fffe03f */
[----:B------:R-:W-:Y:S01]  /*1a00*/  UMOV UR58, UR6 ;  /* 0x00000006003a7c82 */ /* 0x000fe20008000000 */
[----:B------:R-:W-:Y:S01]  /*1a10*/  UIADD3 UR18, UR6, 0x180, URZ ;  /* 0x0000018006127890 */ /* 0x000fe2000fffe03f */
[----:B------:R-:W-:Y:S01]  /*1a20*/  HGMMA.64x16x16.F32.BF16 R72, gdesc[UR56], RZ, !UPT, gsb0 ;  /* 0x00200000384879f0 */ /* 0x000fe2000c0018ff */
[----:B------:R-:W-:Y:S02]  /*1a30*/  UIADD3 UR22, UR6, 0x200, URZ ;  /* 0x0000020006167890 */ /* 0x000fe4000fffe03f */
[----:B------:R-:W-:Y:S01]  /*1a40*/  UIADD3 UR58, UR6, 0x280, URZ ;  /* 0x00000280063a7890 */ /* 0x000fe2000fffe03f */
[----:B------:R-:W-:Y:S01]  /*1a50*/  UMOV UR59, 0x40000040 ;  /* 0x40000040003b7882 */ /* 0x000fe20000000000 */
[----:B------:R-:W-:Y:S02]  /*1a60*/  UIADD3 UR5, UR6, 0x300, URZ ;  /* 0x0000030006057890 */ /* 0x000fe4000fffe03f */
[----:B------:R-:W-:-:S02]  /*1a70*/  UIADD3 UR26, UR6, 0x204, URZ ;  /* 0x00000204061a7890 */ /* 0x000fc4000fffe03f */
[----:B------:R-:W-:Y:S02]  /*1a80*/  UIADD3 UR30, UR6, 0x206, URZ ;  /* 0x00000206061e7890 */ /* 0x000fe4000fffe03f */
[----:B------:R-:W-:Y:S02]  /*1a90*/  UIADD3 UR34, UR6, 0x580, URZ ;  /* 0x0000058006227890 */ /* 0x000fe4000fffe03f */
[----:B------:R-:W-:Y:S02]  /*1aa0*/  UIADD3 UR42, UR6, 0x582, URZ ;  /* 0x00000582062a7890 */ /* 0x000fe4000fffe03f */
[----:B------:R-:W-:Y:S02]  /*1ab0*/  UIADD3 UR46, UR6, 0x584, URZ ;  /* 0x00000584062e7890 */ /* 0x000fe4000fffe03f */
[----:B------:R-:W-:Y:S02]  /*1ac0*/  UIADD3 UR50, UR6, 0x586, URZ ;  /* 0x0000058606327890 */ /* 0x000fe4000fffe03f */
[----:B------:R-:W-:Y:S01]  /*1ad0*/  UIADD3 UR54, UR6, 0x780, URZ ;  /* 0x0000078006367890 */ /* 0x000fe2000fffe03f */
[----:B------:R-:W-:Y:S01]  /*1ae0*/  UMOV UR55, 0x40000040 ;  /* 0x4000004000377882 */ /* 0x000fe20000000000 */
[----:B------:R-:W-:Y:S01]  /*1af0*/  UMOV UR39, 0x40000040 ;  /* 0x4000004000277882 */ /* 0x000fe20000000000 */
[----:B------:R-:W-:Y:S01]  /*1b00*/  UIADD3 UR7, UR6, 0xa02, URZ ;  /* 0x00000a0206077890 */ /* 0x000fe2000fffe03f */
[----:B------:R-:W-:-:S02]  /*1b10*/  WARPGROUP.DEPBAR.LE gsb0, 0x0 ;  /* 0x00008000000079c5 */ /* 0x000fc40000010000 */
[----:B------:R-:W-:-:S06]  /*1b20*/  WARPGROUP.ARRIVE ;  /* 0x00000000000079c5 */ /* 0x000fcc0000000000 */
[----:B------:R-:W-:Y:S01]  /*1b30*/  HGMMA.64x16x16.F32.BF16 R64, gdesc[UR8], RZ, !UPT, gsb0 ;  /* 0x00200000084079f0 */ /* 0x000fe2000c0018ff */
[----:B------:R-:W-:Y:S02]  /*1b40*/  UIADD3 UR8, UR4, 0x2, URZ ;  /* 0x0000000204087890 */ /* 0x000fe4000fffe03f */
[----:B------:R-:W-:Y:S01]  /*1b50*/  UIADD3 UR10, UR6, 0x2, URZ ;  /* 0x00000002060a7890 */ /* 0x000fe2000fffe03f */
[----:B------:R-:W-:Y:S01]  /*1b60*/  UMOV UR9, 0x40000040 ;  /* 0x4000004000097882 */ /* 0x000fe20000000000 */
        /* <DEDUP_REMOVED lines=31> */
[----:B------:R-:W-:Y:S02]  /*1d60*/  UMOV UR59, 0x40000040 ;  /* 0x40000040003b7882 */ /* 0x000fe40000000000 */
        /* <DEDUP_REMOVED lines=14> */
[----:B------:R-:W-:Y:S02]  /*1e50*/  UIADD3 UR12, UR4, 0x4, URZ ;  /* 0x00000004040c7890 */ /* 0x000fe4000fffe03f */
[----:B------:R-:W-:Y:S01]  /*1e60*/  UIADD3 UR14, UR6, 0x4, URZ ;  /* 0x00000004060e7890 */ /* 0x000fe2000fffe03f */
[----:B------:R-:W-:Y:S01]  /*1e70*/  UMOV UR13, 0x40000040 ;  /* 0x40000040000d7882 */ /* 0x000fe20000000000 */
[----:B------:R-:W-:Y:S01]  /*1e80*/  UMOV UR15, 0x40000040 ;  /* 0x40000040000f7882 */ /* 0x000fe20000000000 */
[----:B------:R-:W-:Y:S02]  /*1e90*/  UMOV UR25, UR13 ;  /* 0x0000000d00197c82 */ /* 0x000fe40008000000 */
[----:B------:R-:W-:Y:S01]  /*1ea0*/  UMOV UR24, UR12 ;  /* 0x0000000c00187c82 */ /* 0x000fe20008000000 */
        /* <DEDUP_REMOVED lines=309> */
[----:B------:R-:W-:Y:S01]  /*3200*/  UMOV UR52, UR44 ;  /* 0x0000002c00347c82 */ /* 0x000fe20008000000 */
[----:B------:R-:W-:Y:S01]  /*3210*/  UMOV UR53, UR45 ;  /* 0x0000002d00357c82 */ /* 0x000fe20008000000 */
        /* <DEDUP_REMOVED lines=12> */
[----:B------:R-:W-:-:S07]  /*32e0*/  UIADD3 UR5, UR6, 0x782, URZ ;  /* 0x0000078206057890 */ /* 0x000fce000fffe03f */
[----:B------:R-:W-:Y:S01]  /*32f0*/  UMOV UR38, UR5 ;  /* 0x0000000500267c82 */ /* 0x000fe20008000000 */
[----:B------:R-:W-:Y:S01]  /*3300*/  UIADD3 UR5, UR6, 0x982, URZ ;  /* 0x0000098206057890 */ /* 0x000fe2000fffe03f */
[----:B------:R-:W-:Y:S02]  /*3310*/  WARPGROUP.DEPBAR.LE gsb0, 0x0 ;  /* 0x00008000000079c5 */ /* 0x000fe40000010000 */
[----:B------:R-:W-:-:S06]  /*3320*/  WARPGROUP.ARRIVE ;  /* 0x00000000000079c5 */ /* 0x000fcc0000000000 */
[----:B------:R-:W-:Y:S03]  /*3330*/  HGMMA.64x16x16.F32.BF16 R24, gdesc[UR40], R24, gsb0 ;  /* 0x00200000281879f0 */ /* 0x000fe60008001818 */
        /* <DEDUP_REMOVED lines=33> */
[----:B------:R-:W-:Y:S01]  /*3550*/  UMOV UR52, UR48 ;  /* 0x0000003000347c82 */ /* 0x000fe20008000000 */
[----:B------:R-:W-:Y:S01]  /*3560*/  UMOV UR53, UR49 ;  /* 0x0000003100357c82 */ /* 0x000fe20008000000 */
[----:B------:R-:W-:-:S02]  /*3570*/  WARPGROUP.DEPBAR.LE gsb0, 0x0 ;  /* 0x00008000000079c5 */ /* 0x000fc40000010000 */
        /* <DEDUP_REMOVED lines=48> */
[----:B------:R-:W-:-:S07]  /*3880*/  UIADD3 UR7, UR6, 0x786, URZ ;  /* 0x0000078606077890 */ /* 0x000fce000fffe03f */
        /* <DEDUP_REMOVED lines=9> */
[----:B------:R-:W-:Y:S02]  /*3920*/  UMOV UR55, 0x40000040 ;  /* 0x4000004000377882 */ /* 0x000fe40000000000 */
[----:B------:R-:W-:Y:S01]  /*3930*/  UMOV UR6, UR11 ;  /* 0x0000000b00067c82 */ /* 0x000fe20008000000 */
        /* <DEDUP_REMOVED lines=33> */
.L_x_135:
[----:B------:R-:W-:Y:S01]  /*3b50*/  ULDC UR4, c[0x0][0x9d8] ;  /* 0x0002760000047ab9 */ /* 0x000fe20000000800 */
[----:B------:R-:W2:Y:S01]  /*3b60*/  LDL R82, [R1+0x4] ;  /* 0x0000040001527983 */ /* 0x000ea20000100800 */
        /* <DEDUP_REMOVED lines=18> */
[----:B------:R-:W-:Y:S01]  /*3c90*/  FMUL.FTZ R57, R57, UR4 ;  /* 0x0000000439397c20 */ /* 0x000fe20008410000 */
[----:B------:R-:W-:Y:S01]  /*3ca0*/  FMUL.FTZ R60, R60, UR4 ;  /* 0x000000043c3c7c20 */ /* 0x000fe20008410000 */
[----:B------:R-:W-:Y:S01]  /*3cb0*/  FMUL.FTZ R70, R70, UR4 ;  /* 0x0000000446467c20 */ /* 0x000fe20008410000 */
[----:B------:R-:W-:Y:S01]  /*3cc0*/  FMUL.FTZ R61, R61, UR4 ;  /* 0x000000043d3d7c20 */ /* 0x000fe20008410000 */
[----:B------:R3:W-:Y:S01]  /*3cd0*/  MUFU.TANH R6, R41 ;  /* 0x0000002900067308 */ /* 0x0007e20000002400 */
[----:B------:R-:W-:Y:S01]  /*3ce0*/  FMUL.FTZ R71, R71, UR4 ;  /* 0x0000000447477c20 */ /* 0x000fe20008410000 */
[----:B------:R-:W-:Y:S01]  /*3cf0*/  FMUL.FTZ R48, R48, UR4 ;  /* 0x0000000430307c20 */ /* 0x000fe20008410000 */
[----:B------:R-:W-:Y:S01]  /*3d00*/  FMUL.FTZ R58, R58, UR4 ;  /* 0x000000043a3a7c20 */ /* 0x000fe20008410000 */
[----:B------:R-:W-:Y:S01]  /*3d10*/  FMUL.FTZ R49, R49, UR4 ;  /* 0x0000000431317c20 */ /* 0x000fe20008410000 */
[----:B------:R-:W-:Y:S01]  /*3d20*/  FMUL.FTZ R59, R59, UR4 ;  /* 0x000000043b3b7c20 */ /* 0x000fe20008410000 */
[----:B------:R-:W-:Y:S01]  /*3d30*/  FMUL.FTZ R52, R52, UR4 ;  /* 0x0000000434347c20 */ /* 0x000fe20008410000 */
[----:B------:R-:W-:Y:S01]  /*3d40*/  FMUL.FTZ R62, R62, UR4 ;  /* 0x000000043e3e7c20 */ /* 0x000fe20008410000 */
[----:B------:R-:W-:Y:S01]  /*3d50*/  MUFU.TANH R76, R76 ;  /* 0x0000004c004c7308 */ /* 0x000fe20000002400 */
[----:B---3--:R-:W-:-:S02]  /*3d60*/  IMAD.IADD R41, R212, 0x1, R81 ;  /* 0x00000001d4297824 */ /* 0x008fc400078e0251 */
        /* <DEDUP_REMOVED lines=14> */
[----:B------:R-:W4:Y:S01]  /*3e50*/  MUFU.TANH R77, R77 ;  /* 0x0000004d004d7308 */ /* 0x000f220000002400 */
[----:B---3--:R-:W-:-:S02]  /*3e60*/  IMAD R67, R120, -0x70, R41 ;  /* 0xffffff9078437824 */ /* 0x008fc400078e0229 */
[----:B------:R-:W-:Y:S01]  /*3e70*/  FMUL.FTZ R55, R55, UR4 ;  /* 0x0000000437377c20 */ /* 0x000fe20008410000 */
[----:B------:R-:W-:Y:S01]  /*3e80*/  FMUL.FTZ R32, R32, UR4 ;  /* 0x0000000420207c20 */ /* 0x000fe20008410000 */
[----:B------:R-:W-:Y:S01]  /*3e90*/  FMUL.FTZ R42, R42, UR4 ;  /* 0x000000042a2a7c20 */ /* 0x000fe20008410000 */
[----:B------:R-:W-:Y:S01]  /*3ea0*/  FMUL.FTZ R43, R43, UR4 ;  /* 0x000000042b2b7c20 */ /* 0x000fe20008410000 */
[C---:B------:R-:W-:Y:S01]  /*3eb0*/  ISETP.GT.AND P4, PT, R67.reuse, RZ, PT ;  /* 0x000000ff4300720c */ /* 0x040fe20003f84270 */
[----:B------:R-:W-:Y:S01]  /*3ec0*/  FMUL.FTZ R36, R36, UR4 ;  /* 0x0000000424247c20 */ /* 0x000fe20008410000 */
[----:B------:R-:W3:Y:S01]  /*3ed0*/  MUFU.TANH R64, R64 ;  /* 0x0000004000407308 */ /* 0x000ee20000002400 */
[C---:B------:R-:W-:Y:S01]  /*3ee0*/  ISETP.GT.AND P3, PT, R67.reuse, 0x1, PT ;  /* 0x000000014300780c */ /* 0x040fe20003f64270 */
[----:B------:R-:W-:Y:S01]  /*3ef0*/  FMUL.FTZ R46, R46, UR4 ;  /* 0x000000042e2e7c20 */ /* 0x000fe20008410000 */
[----:B------:R-:W-:Y:S01]  /*3f00*/  ISETP.GT.AND P2, PT, R67, 0x8, PT ;  /* 0x000000084300780c */ /* 0x000fe20003f44270 */
[----:B------:R-:W-:Y:S01]  /*3f10*/  FMUL.FTZ R47, R47, UR4 ;  /* 0x000000042f2f7c20 */ /* 0x000fe20008410000 */
[----:B-1----:R-:W-:Y:S01]  /*3f20*/  FSEL R73, R73, -INF , P3 ;  /* 0xff80000049497808 */ /* 0x002fe20001800000 */
[----:B------:R-:W-:Y:S01]  /*3f30*/  FMUL.FTZ R24, R24, UR4 ;  /* 0x0000000418187c20 */ /* 0x000fe20008410000 */
[C---:B------:R-:W-:Y:S01]  /*3f40*/  ISETP.GT.AND P1, PT, R67.reuse, 0x9, PT ;  /* 0x000000094300780c */ /* 0x040fe20003f24270 */
[----:B------:R-:W1:Y:S01]  /*3f50*/  MUFU.TANH R3, R74 ;  /* 0x0000004a00037308 */ /* 0x000e620000002400 */
[----:B------:R-:W-:Y:S01]  /*3f60*/  ISETP.GT.AND P6, PT, R67, 0x10, PT ;  /* 0x000000104300780c */ /* 0x000fe20003fc4270 */
[----:B------:R-:W-:Y:S01]  /*3f70*/  FMUL.FTZ R34, R34, UR4 ;  /* 0x0000000422227c20 */ /* 0x000fe20008410000 */
[----:B----4-:R-:W-:Y:S01]  /*3f80*/  FSEL R77, R77, -INF , P1 ;  /* 0xff8000004d4d7808 */ /* 0x010fe20000800000 */
[----:B------:R-:W-:Y:S01]  /*3f90*/  FMUL.FTZ R28, R28, UR4 ;  /* 0x000000041c1c7c20 */ /* 0x000fe20008410000 */
[----:B------:R-:W-:Y:S01]  /*3fa0*/  ISETP.GT.AND P5, PT, R67, 0x11, PT ;  /* 0x000000114300780c */ /* 0x000fe20003fa4270 */
[----:B------:R-:W-:Y:S01]  /*3fb0*/  ULDC UR5, c[0x0][0x988] ;  /* 0x0002620000057ab9 */ /* 0x000fe20000000800 */
[----:B------:R-:W-:Y:S01]  /*3fc0*/  FMUL.FTZ R38, R38, UR4 ;  /* 0x0000000426267c20 */ /* 0x000fe20008410000 */
[----:B------:R4:W5:Y:S01]  /*3fd0*/  MUFU.TANH R4, R75 ;  /* 0x0000004b00047308 */ /* 0x0009620000002400 */
[----:B---3--:R-:W-:Y:S01]  /*3fe0*/  FSEL R83, R64, -INF , P6 ;  /* 0xff80000040537808 */ /* 0x008fe20003000000 */
[----:B------:R-:W-:Y:S01]  /*3ff0*/  FMUL.FTZ R39, R39, UR4 ;  /* 0x0000000427277c20 */ /* 0x000fe20008410000 */
[----:B------:R-:W-:Y:S01]  /*4000*/  FSEL R21, R21, -INF , P5 ;  /* 0xff80000015157808 */ /* 0x000fe20002800000 */
[----:B------:R-:W-:Y:S01]  /*4010*/  FMUL.FTZ R26, R26, UR4 ;  /* 0x000000041a1a7c20 */ /* 0x000fe20008410000 */
[----:B------:R-:W-:Y:S01]  /*4020*/  P2R R80, PR, RZ, 0x1 ;  /* 0x00000001ff507803 */ /* 0x000fe20000000000 */
[----:B------:R-:W-:Y:S01]  /*4030*/  FMUL.FTZ R30, R30, UR4 ;  /* 0x000000041e1e7c20 */ /* 0x000fe20008410000 */
[----:B------:R-:W-:Y:S01]  /*4040*/  FMUL.FTZ R31, R31, UR4 ;  /* 0x000000041f1f7c20 */ /* 0x000fe20008410000 */
[----:B------:R-:W3:Y:S01]  /*4050*/  MUFU.TANH R65, R65 ;  /* 0x0000004100417308 */ /* 0x000ee20000002400 */
[----:B----4-:R-:W-:-:S02]  /*4060*/  FSEL R75, R72, -INF , P4 ;  /* 0xff800000484b7808 */ /* 0x010fc40002000000 */
[----:B-1----:R-:W-:Y:S02]  /*4070*/  FSEL R3, R3, -INF , P4 ;  /* 0xff80000003037808 */ /* 0x002fe40002000000 */
[----:B------:R-:W-:-:S03]  /*4080*/  ISETP.GT.AND P4, PT, R67, 0x18, PT ;  /* 0x000000184300780c */ /* 0x000fc60003f84270 */
[----:B------:R1:W4:Y:S01]  /*4090*/  MUFU.TANH R13, R79 ;  /* 0x0000004f000d7308 */ /* 0x0003220000002400 */
[----:B-----5:R-:W-:Y:S02]  /*40a0*/  FSEL R4, R4, -INF , P3 ;  /* 0xff80000004047808 */ /* 0x020fe40001800000 */
[----:B------:R-:W-:-:S05]  /*40b0*/  ISETP.GT.AND P3, PT, R67, 0x19, PT ;  /* 0x000000194300780c */ /* 0x000fca0003f64270 */
[----:B------:R5:W4:Y:S01]  /*40c0*/  MUFU.TANH R15, R66 ;  /* 0x00000042000f7308 */ /* 0x000b220000002400 */
[----:B-1----:R-:W-:Y:S02]  /*40d0*/  FSEL R79, R76, -INF , P2 ;  /* 0xff8000004c4f7808 */ /* 0x002fe40001000000 */
[----:B---3--:R-:W-:Y:S02]  /*40e0*/  FSEL R65, R65, -INF , P5 ;  /* 0xff80000041417808 */ /* 0x008fe40002800000 */
[----:B------:R-:W-:-:S03]  /*40f0*/  ISETP.GT.AND P5, PT, R67, 0x29, PT ;  /* 0x000000294300780c */ /* 0x000fc60003fa4270 */
[----:B------:R-:W1:Y:S01]  /*4100*/  MUFU.TANH R68, R68 ;  /* 0x0000004400447308 */ /* 0x000e620000002400 */
[----:B-----5:R-:W-:Y:S02]  /*4110*/  FMNMX.FTZ R66, R75, R73, !PT ;  /* 0x000000494b427209 */ /* 0x020fe40007810000 */
[----:B----4-:R-:W-:Y:S02]  /*4120*/  FSEL R13, R13, -INF , P1 ;  /* 0xff8000000d0d7808 */ /* 0x010fe40000800000 */
[----:B------:R-:W-:Y:S02]  /*4130*/  FMNMX.FTZ R72, R79, R66, !PT ;  /* 0x000000424f487209 */ /* 0x000fe40007810000 */
[----:B------:R-:W-:Y:S01]  /*4140*/  ISETP.GT.AND P1, PT, R67, 0x21, PT ;  /* 0x000000214300780c */ /* 0x000fe20003f24270 */
[----:B------:R-:W3:Y:S01]  /*4150*/  MUFU.TANH R11, R78 ;  /* 0x0000004e000b7308 */ /* 0x000ee20000002400 */
[----:B------:R-:W-:Y:S02]  /*4160*/  FMNMX.FTZ R72, R77, R72, !PT ;  /* 0x000000484d487209 */ /* 0x000fe40007810000 */
[----:B------:R-:W-:-:S02]  /*4170*/  FSEL R15, R15, -INF , P6 ;  /* 0xff8000000f0f7808 */ /* 0x000fc40003000000 */
[----:B------:R-:W-:Y:S02]  /*4180*/  FMNMX.FTZ R72, R83, R72, !PT ;  /* 0x0000004853487209 */ /* 0x000fe40007810000 */
[----:B------:R-:W-:Y:S01]  /*4190*/  ISETP.GT.AND P6, PT, R67, 0x28, PT ;  /* 0x000000284300780c */ /* 0x000fe20003fc4270 */
[----:B------:R-:W4:Y:S01]  /*41a0*/  MUFU.TANH R69, R69 ;  /* 0x0000004500457308 */ /* 0x000f220000002400 */
[----:B-1----:R-:W-:Y:S02]  /*41b0*/  FSEL R85, R68, -INF , P4 ;  /* 0xff80000044557808 */ /* 0x002fe40002000000 */
[----:B------:R-:W-:-:S04]  /*41c0*/  FMNMX.FTZ R72, R65, R72, !PT ;  /* 0x0000004841487209 */ /* 0x000fc80007810000 */
[----:B------:R-:W-:Y:S01]  /*41d0*/  FMNMX.FTZ R72, R85, R72, !PT ;  /* 0x0000004855487209 */ /* 0x000fe20007810000 */
[----:B------:R-:W1:Y:S01]  /*41e0*/  MUFU.TANH R56, R56 ;  /* 0x0000003800387308 */ /* 0x000e620000002400 */
[----:B---3--:R-:W-:Y:S02]  /*41f0*/  FSEL R11, R11, -INF , P2 ;  /* 0xff8000000b0b7808 */ /* 0x008fe40001000000 */
[----:B------:R-:W-:-:S05]  /*4200*/  ISETP.GT.AND P2, PT, R67, 0x20, PT ;  /* 0x000000204300780c */ /* 0x000fca0003f44270 */
[----:B------:R-:W3:Y:S01]  /*4210*/  MUFU.TANH R57, R57 ;  /* 0x0000003900397308 */ /* 0x000ee20000002400 */
[----:B----4-:R-:W-:-:S04]  /*4220*/  FSEL R69, R69, -INF , P3 ;  /* 0xff80000045457808 */ /* 0x010fc80001800000 */
[----:B------:R-:W-:-:S03]  /*4230*/  FMNMX.FTZ R72, R69, R72, !PT ;  /* 0x0000004845487209 */ /* 0x000fc60007810000 */
[----:B------:R-:W4:Y:S01]  /*4240*/  MUFU.TANH R60, R60 ;  /* 0x0000003c003c7308 */ /* 0x000f220000002400 */
[----:B-1----:R-:W-:-:S04]  /*4250*/  FSEL R87, R56, -INF , P2 ;  /* 0xff80000038577808 */ /* 0x002fc80001000000 */
[----:B------:R-:W-:-:S03]  /*4260*/  FMNMX.FTZ R72, R87, R72, !PT ;  /* 0x0000004857487209 */ /* 0x000fc60007810000 */
[----:B------:R-:W-:Y:S01]  /*4270*/  MUFU.TANH R70, R70 ;  /* 0x0000004600467308 */ /* 0x000fe20000002400 */
[----:B---3--:R-:W-:-:S04]  /*4280*/  FSEL R89, R57, -INF , P1 ;  /* 0xff80000039597808 */ /* 0x008fc80000800000 */
[----:B------:R-:W-:-:S03]  /*4290*/  FMNMX.FTZ R72, R89, R72, !PT ;  /* 0x0000004859487209 */ /* 0x000fc60007810000 */
[----:B------:R-:W1:Y:S01]  /*42a0*/  MUFU.TANH R61, R61 ;  /* 0x0000003d003d7308 */ /* 0x000e620000002400 */
[----:B----4-:R-:W-:-:S04]  /*42b0*/  FSEL R91, R60, -INF , P6 ;  /* 0xff8000003c5b7808 */ /* 0x010fc80003000000 */
[----:B------:R-:W-:-:S03]  /*42c0*/  FMNMX.FTZ R72, R91, R72, !PT ;  /* 0x000000485b487209 */ /* 0x000fc60007810000 */
[----:B------:R-:W3:Y:S08]  /*42d0*/  MUFU.TANH R71, R71 ;  /* 0x0000004700477308 */ /* 0x000ef00000002400 */
[----:B------:R-:W4:Y:S01]  /*42e0*/  MUFU.TANH R48, R48 ;  /* 0x0000003000307308 */ /* 0x000f220000002400 */
[----:B-1----:R-:W-:-:S04]  /*42f0*/  FSEL R93, R61, -INF , P5 ;  /* 0xff8000003d5d7808 */ /* 0x002fc80002800000 */
[----:B------:R-:W-:-:S03]  /*4300*/  FMNMX.FTZ R72, R93, R72, !PT ;  /* 0x000000485d487209 */ /* 0x000fc60007810000 */
[----:B------:R-:W-:Y:S08]  /*4310*/  MUFU.TANH R58, R58 ;  /* 0x0000003a003a7308 */ /* 0x000ff00000002400 */
[----:B------:R-:W1:Y:S08]  /*4320*/  MUFU.TANH R49, R49 ;  /* 0x0000003100317308 */ /* 0x000e700000002400 */
[----:B------:R-:W-:Y:S08]  /*4330*/  MUFU.TANH R59, R59 ;  /* 0x0000003b003b7308 */ /* 0x000ff00000002400 */
[----:B------:R-:W-:Y:S08]  /*4340*/  MUFU.TANH R52, R52 ;  /* 0x0000003400347308 */ /* 0x000ff00000002400 */
[----:B------:R-:W-:Y:S08]  /*4350*/  MUFU.TANH R62, R62 ;  /* 0x0000003e003e7308 */ /* 0x000ff00000002400 */
[----:B------:R5:W-:Y:S08]  /*4360*/  MUFU.TANH R20, R25 ;  /* 0x0000001900147308 */ /* 0x000bf00000002400 */
[----:B------:R-:W-:Y:S01]  /*4370*/  MUFU.TANH R53, R53 ;  /* 0x0000003500357308 */ /* 0x000fe20000002400 */
[----:B-----5:R-:W-:-:S02]  /*4380*/  FSEL R25, R70, -INF , P4 ;  /* 0xff80000046197808 */ /* 0x020fc40002000000 */
[----:B------:R-:W-:-:S05]  /*4390*/  ISETP.GT.AND P4, PT, R67, 0x30, PT ;  /* 0x000000304300780c */ /* 0x000fca0003f84270 */
[----:B------:R-:W5:Y:S08]  /*43a0*/  MUFU.TANH R63, R63 ;  /* 0x0000003f003f7308 */ /* 0x000f700000002400 */
[----:B------:R3:W-:Y:S08]  /*43b0*/  MUFU.TANH R66, R29 ;  /* 0x0000001d00427308 */ /* 0x0007f00000002400 */
[----:B------:R-:W2:Y:S01]  /*43c0*/  MUFU.TANH R40, R40 ;  /* 0x0000002800287308 */ /* 0x000ea20000002400 */
[----:B---3--:R-:W-:-:S02]  /*43d0*/  FSEL R29, R71, -INF , P3 ;  /* 0xff800000471d7808 */ /* 0x008fc40001800000 */
[----:B------:R-:W-:Y:S02]  /*43e0*/  ISETP.GT.AND P3, PT, R67, 0x31, PT ;  /* 0x000000314300780c */ /* 0x000fe40003f64270 */
[----:B----4-:R-:W-:Y:S02]  /*43f0*/  FSEL R71, R48, -INF , P4 ;  /* 0xff80000030477808 */ /* 0x010fe40002000000 */
[----:B-1----:R-:W-:Y:S01]  /*4400*/  FSEL R95, R49, -INF , P3 ;  /* 0xff800000315f7808 */ /* 0x002fe20001800000 */
[----:B------:R-:W-:Y:S01]  /*4410*/  MUFU.TANH R50, R50 ;  /* 0x0000003200327308 */ /* 0x000fe20000002400 */
[----:B------:R-:W-:Y:S02]  /*4420*/  FMNMX.FTZ R72, R71, R72, !PT ;  /* 0x0000004847487209 */ /* 0x000fe40007810000 */
[----:B-----5:R-:W-:Y:S02]  /*4430*/  FSEL R41, R63, -INF , P5 ;  /* 0xff8000003f297808 */ /* 0x020fe40002800000 */
[----:B------:R-:W-:-:S02]  /*4440*/  FMNMX.FTZ R72, R95, R72, !PT ;  /* 0x000000485f487209 */ /* 0x000fc40007810000 */
[----:B------:R-:W-:Y:S01]  /*4450*/  ISETP.GT.AND P5, PT, R67, 0x41, PT ;  /* 0x000000414300780c */ /* 0x000fe20003fa4270 */
[----:B------:R1:W-:Y:S03]  /*4460*/  MUFU.TANH R10, R33 ;  /* 0x00000021000a7308 */ /* 0x0003e60000002400 */
[----:B------:R-:W-:-:S05]  /*4470*/  FSEL R103, R6, -INF , P5 ;  /* 0xff80000006677808 */ /* 0x000fca0002800000 */
[----:B------:R-:W3:Y:S01]  /*4480*/  MUFU.TANH R51, R51 ;  /* 0x0000003300337308 */ /* 0x000ee20000002400 */
[----:B-1----:R-:W-:Y:S02]  /*4490*/  FSEL R33, R58, -INF , P2 ;  /* 0xff8000003a217808 */ /* 0x002fe40001000000 */
[----:B------:R-:W-:-:S04]  /*44a0*/  ISETP.GT.AND P2, PT, R67, 0x38, PT ;  /* 0x000000384300780c */ /* 0x000fc80003f44270 */
[----:B------:R-:W-:Y:S01]  /*44b0*/  FSEL R97, R52, -INF , P2 ;  /* 0xff80000034617808 */ /* 0x000fe20001000000 */
[----:B------:R1:W-:Y:S03]  /*44c0*/  MUFU.TANH R12, R35 ;  /* 0x00000023000c7308 */ /* 0x0003e60000002400 */
[----:B------:R-:W-:-:S05]  /*44d0*/  FMNMX.FTZ R72, R97, R72, !PT ;  /* 0x0000004861487209 */ /* 0x000fca0007810000 */
[----:B------:R-:W-:Y:S01]  /*44e0*/  MUFU.TANH R44, R44 ;  /* 0x0000002c002c7308 */ /* 0x000fe20000002400 */
[----:B-1----:R-:W-:Y:S02]  /*44f0*/  FSEL R35, R59, -INF , P1 ;  /* 0xff8000003b237808 */ /* 0x002fe40000800000 */
[----:B------:R-:W-:-:S04]  /*4500*/  ISETP.GT.AND P1, PT, R67, 0x39, PT ;  /* 0x000000394300780c */ /* 0x000fc80003f24270 */
[----:B------:R-:W-:Y:S01]  /*4510*/  FSEL R99, R53, -INF , P1 ;  /* 0xff80000035637808 */ /* 0x000fe20000800000 */
[----:B------:R-:W-:Y:S03]  /*4520*/  MUFU.TANH R54, R54 ;  /* 0x0000003600367308 */ /* 0x000fe60000002400 */
[----:B------:R-:W-:-:S05]  /*4530*/  FMNMX.FTZ R72, R99, R72, !PT ;  /* 0x0000004863487209 */ /* 0x000fca0007810000 */
[----:B------:R1:W-:Y:S08]  /*4540*/  MUFU.TANH R14, R37 ;  /* 0x00000025000e7308 */ /* 0x0003f00000002400 */
[----:B------:R3:W4:Y:S01]  /*4550*/  MUFU.TANH R8, R45 ;  /* 0x0000002d00087308 */ /* 0x0007220000002400 */
[----:B-1----:R-:W-:Y:S02]  /*4560*/  FSEL R37, R62, -INF , P6 ;  /* 0xff8000003e257808 */ /* 0x002fe40003000000 */
[----:B------:R-:W-:-:S04]  /*4570*/  ISETP.GT.AND P6, PT, R67, 0x40, PT ;  /* 0x000000404300780c */ /* 0x000fc80003fc4270 */
[----:B--2---:R-:W-:Y:S01]  /*4580*/  FSEL R101, R40, -INF , P6 ;  /* 0xff80000028657808 */ /* 0x004fe20003000000 */
[----:B------:R-:W1:Y:S01]  /*4590*/  MUFU.TANH R55, R55 ;  /* 0x0000003700377308 */ /* 0x000e620000002400 */
[----:B---3--:R-:W-:Y:S02]  /*45a0*/  FSEL R45, R51, -INF , P3 ;  /* 0xff800000332d7808 */ /* 0x008fe40001800000 */
[----:B------:R-:W-:Y:S02]  /*45b0*/  FMNMX.FTZ R72, R101, R72, !PT ;  /* 0x0000004865487209 */ /* 0x000fe40007810000 */
[----:B------:R-:W-:Y:S02]  /*45c0*/  ISETP.GT.AND P3, PT, R67, 0x49, PT ;  /* 0x000000494300780c */ /* 0x000fe40003f64270 */
[----:B------:R-:W-:Y:S01]  /*45d0*/  FMNMX.FTZ R72, R103, R72, !PT ;  /* 0x0000004867487209 */ /* 0x000fe20007810000 */
[----:B------:R-:W-:Y:S01]  /*45e0*/  MUFU.TANH R32, R32 ;  /* 0x0000002000207308 */ /* 0x000fe20000002400 */
[----:B----4-:R-:W-:-:S02]  /*45f0*/  FSEL R107, R8, -INF , P3 ;  /* 0xff800000086b7808 */ /* 0x010fc40001800000 */
[----:B------:R-:W-:-:S05]  /*4600*/  MOV R8, UR5 ;  /* 0x0000000500087c02 */ /* 0x000fca0008000f00 */
[----:B------:R-:W2:Y:S01]  /*4610*/  MUFU.TANH R42, R42 ;  /* 0x0000002a002a7308 */ /* 0x000ea20000002400 */
[----:B-1----:R-:W-:Y:S02]  /*4620*/  FSEL R49, R55, -INF , P1 ;  /* 0xff80000037317808 */ /* 0x002fe40000800000 */
[----:B------:R-:W-:-:S04]  /*4630*/  ISETP.GT.AND P1, PT, R67, 0x51, PT ;  /* 0x000000514300780c */ /* 0x000fc80003f24270 */
[----:B------:R-:W-:Y:S01]  /*4640*/  FSEL R111, R10, -INF , P1 ;  /* 0xff8000000a6f7808 */ /* 0x000fe20000800000 */
[----:B------:R1:W3:Y:S01]  /*4650*/  MUFU.TANH R7, R43 ;  /* 0x0000002b00077308 */ /* 0x0002e20000002400 */
[----:B------:R-:W-:Y:S02]  /*4660*/  FSEL R61, R12, -INF , P1 ;  /* 0xff8000000c3d7808 */ /* 0x000fe40000800000 */
[----:B------:R-:W-:Y:S02]  /*4670*/  ISETP.GT.AND P1, PT, R67, 0x69, PT ;  /* 0x000000694300780c */ /* 0x000fe40003f24270 */
[----:B------:R-:W-:Y:S02]  /*4680*/  FMNMX.FTZ R12, R3, R4, !PT ;  /* 0x00000004030c7209 */ /* 0x000fe40007810000 */
[----:B------:R-:W-:Y:S01]  /*4690*/  FSEL R123, R66, -INF , P1 ;  /* 0xff800000427b7808 */ /* 0x000fe20000800000 */
[----:B------:R-:W4:Y:S01]  /*46a0*/  MUFU.TANH R36, R36 ;  /* 0x0000002400247308 */ /* 0x000f220000002400 */
[----:B-1----:R-:W-:-:S02]  /*46b0*/  FSEL R43, R50, -INF , P4 ;  /* 0xff800000322b7808 */ /* 0x002fc40002000000 */
[C---:B------:R-:W-:Y:S02]  /*46c0*/  ISETP.GT.AND P4, PT, R67.reuse, 0x48, PT ;  /* 0x000000484300780c */ /* 0x040fe40003f84270 */
[----:B--2---:R-:W-:Y:S02]  /*46d0*/  FSEL R51, R42, -INF , P6 ;  /* 0xff8000002a337808 */ /* 0x004fe40003000000 */
[----:B------:R-:W-:Y:S01]  /*46e0*/  FSEL R105, R44, -INF , P4 ;  /* 0xff8000002c697808 */ /* 0x000fe20002000000 */
[----:B------:R-:W1:Y:S01]  /*46f0*/  MUFU.TANH R46, R46 ;  /* 0x0000002e002e7308 */ /* 0x000e620000002400 */
[----:B------:R-:W-:Y:S02]  /*4700*/  ISETP.GT.AND P6, PT, R67, 0x58, PT ;  /* 0x000000584300780c */ /* 0x000fe40003fc4270 */
[----:B------:R-:W-:Y:S02]  /*4710*/  FMNMX.FTZ R72, R105, R72, !PT ;  /* 0x0000004869487209 */ /* 0x000fe40007810000 */
[----:B---3--:R-:W-:-:S02]  /*4720*/  FSEL R53, R7, -INF , P5 ;  /* 0xff80000007357808 */ /* 0x008fc40002800000 */
[----:B------:R-:W-:Y:S01]  /*4730*/  FMNMX.FTZ R72, R107, R72, !PT ;  /* 0x000000486b487209 */ /* 0x000fe20007810000 */
[----:B------:R2:W3:Y:S01]  /*4740*/  MUFU.TANH R9, R47 ;  /* 0x0000002f00097308 */ /* 0x0004e20000002400 */
[----:B------:R-:W-:Y:S02]  /*4750*/  ISETP.GT.AND P5, PT, R67, 0x59, PT ;  /* 0x000000594300780c */ /* 0x000fe40003fa4270 */
[----:B----4-:R-:W-:Y:S02]  /*4760*/  FSEL R113, R36, -INF , P6 ;  /* 0xff80000024717808 */ /* 0x010fe40003000000 */
[----:B------:R-:W-:Y:S02]  /*4770*/  FSEL R115, R14, -INF , P5 ;  /* 0xff8000000e737808 */ /* 0x000fe40002800000 */
[----:B------:R-:W-:Y:S01]  /*4780*/  FMNMX.FTZ R12, R11, R12, !PT ;  /* 0x0000000c0b0c7209 */ /* 0x000fe20007810000 */
[----:B------:R-:W4:Y:S01]  /*4790*/  MUFU.TANH R24, R24 ;  /* 0x0000001800187308 */ /* 0x000f220000002400 */
[----:B--2---:R-:W-:-:S02]  /*47a0*/  FSEL R47, R54, -INF , P2 ;  /* 0xff800000362f7808 */ /* 0x004fc40001000000 */
[C---:B------:R-:W-:Y:S02]  /*47b0*/  ISETP.GT.AND P2, PT, R67.reuse, 0x50, PT ;  /* 0x000000504300780c */ /* 0x040fe40003f44270 */
[----:B-1----:R-:W-:Y:S02]  /*47c0*/  FSEL R55, R46, -INF , P4 ;  /* 0xff8000002e377808 */ /* 0x002fe40002000000 */
[----:B------:R-:W-:Y:S01]  /*47d0*/  FSEL R109, R32, -INF , P2 ;  /* 0xff800000206d7808 */ /* 0x000fe20001000000 */
[----:B------:R-:W1:Y:S01]  /*47e0*/  MUFU.TANH R34, R34 ;  /* 0x0000002200227308 */ /* 0x000e620000002400 */
[----:B------:R-:W-:Y:S02]  /*47f0*/  ISETP.GT.AND P4, PT, R67, 0x60, PT ;  /* 0x000000604300780c */ /* 0x000fe40003f84270 */
[----:B------:R-:W-:Y:S02]  /*4800*/  FMNMX.FTZ R72, R109, R72, !PT ;  /* 0x000000486d487209 */ /* 0x000fe40007810000 */
[----:B---3--:R-:W-:-:S02]  /*4810*/  FSEL R57, R9, -INF , P3 ;  /* 0xff80000009397808 */ /* 0x008fc40001800000 */
[----:B------:R-:W-:Y:S01]  /*4820*/  FMNMX.FTZ R72, R111, R72, !PT ;  /* 0x000000486f487209 */ /* 0x000fe20007810000 */
[----:B------:R-:W2:Y:S01]  /*4830*/  MUFU.TANH R28, R28 ;  /* 0x0000001c001c7308 */ /* 0x000ea20000002400 */
[----:B------:R-:W-:Y:S02]  /*4840*/  ISETP.GT.AND P3, PT, R67, 0x61, PT ;  /* 0x000000614300780c */ /* 0x000fe40003f64270 */
[----:B------:R-:W-:Y:S02]  /*4850*/  FMNMX.FTZ R72, R113, R72, !PT ;  /* 0x0000004871487209 */ /* 0x000fe40007810000 */
[----:B----4-:R-:W-:Y:S02]  /*4860*/  FSEL R117, R24, -INF , P4 ;  /* 0xff80000018757808 */ /* 0x010fe40002000000 */
[----:B------:R-:W-:Y:S01]  /*4870*/  FMNMX.FTZ R72, R115, R72, !PT ;  /* 0x0000004873487209 */ /* 0x000fe20007810000 */
[----:B------:R-:W-:Y:S01]  /*4880*/  MUFU.TANH R38, R38 ;  /* 0x0000002600267308 */ /* 0x000fe20000002400 */
[----:B-1----:R-:W-:-:S02]  /*4890*/  FSEL R59, R34, -INF , P2 ;  /* 0xff800000223b7808 */ /* 0x002fc40001000000 */
[----:B------:R-:W-:Y:S02]  /*48a0*/  ISETP.GT.AND P2, PT, R67, 0x68, PT ;  /* 0x000000684300780c */ /* 0x000fe40003f44270 */
[----:B------:R-:W-:Y:S02]  /*48b0*/  FSEL R119, R20, -INF , P3 ;  /* 0xff80000014777808 */ /* 0x000fe40001800000 */
[----:B------:R-:W-:Y:S01]  /*48c0*/  FMNMX.FTZ R72, R117, R72, !PT ;  /* 0x0000004875487209 */ /* 0x000fe20007810000 */
[----:B------:R-:W1:Y:S01]  /*48d0*/  MUFU.TANH R26, R26 ;  /* 0x0000001a001a7308 */ /* 0x000e620000002400 */
[----:B--2---:R-:W-:Y:S02]  /*48e0*/  FSEL R121, R28, -INF , P2 ;  /* 0xff8000001c797808 */ /* 0x004fe40001000000 */
[----:B------:R-:W-:Y:S02]  /*48f0*/  FMNMX.FTZ R72, R119, R72, !PT ;  /* 0x0000004877487209 */ /* 0x000fe40007810000 */
[----:B------:R-:W-:-:S02]  /*4900*/  FMNMX.FTZ R12, R13, R12, !PT ;  /* 0x0000000c0d0c7209 */ /* 0x000fc40007810000 */
[----:B------:R-:W-:Y:S01]  /*4910*/  FMNMX.FTZ R72, R121, R72, !PT ;  /* 0x0000004879487209 */ /* 0x000fe20007810000 */
[----:B------:R-:W2:Y:S01]  /*4920*/  MUFU.TANH R30, R30 ;  /* 0x0000001e001e7308 */ /* 0x000ea20000002400 */
[----:B------:R-:W-:Y:S02]  /*4930*/  FMNMX.FTZ R12, R15, R12, !PT ;  /* 0x0000000c0f0c7209 */ /* 0x000fe40007810000 */
[----:B------:R-:W-:Y:S02]  /*4940*/  FMNMX.FTZ R72, R123, R72, !PT ;  /* 0x000000487b487209 */ /* 0x000fe40007810000 */
[----:B------:R-:W-:-:S03]  /*4950*/  FMNMX.FTZ R12, R21, R12, !PT ;  /* 0x0000000c150c7209 */ /* 0x000fc60007810000 */
[----:B------:R-:W3:Y:S01]  /*4960*/  SHFL.BFLY PT, R7, R72, 0x2, 0x1f ;  /* 0x0c401f0048077f89 */ /* 0x000ee200000e0000 */
[----:B------:R-:W-:Y:S01]  /*4970*/  FMNMX.FTZ R12, R25, R12, !PT ;  /* 0x0000000c190c7209 */ /* 0x000fe20007810000 */
[----:B------:R-:W4:Y:S03]  /*4980*/  MUFU.TANH R10, R31 ;  /* 0x0000001f000a7308 */ /* 0x000f260000002400 */
[----:B------:R-:W-:-:S04]  /*4990*/  FMNMX.FTZ R12, R29, R12, !PT ;  /* 0x0000000c1d0c7209 */ /* 0x000fc80007810000 */
[----:B------:R-:W-:-:S04]  /*49a0*/  FMNMX.FTZ R12, R33, R12, !PT ;  /* 0x0000000c210c7209 */ /* 0x000fc80007810000 */
[----:B------:R-:W-:-:S04]  /*49b0*/  FMNMX.FTZ R12, R35, R12, !PT ;  /* 0x0000000c230c7209 */ /* 0x000fc80007810000 */
[----:B------:R-:W-:-:S04]  /*49c0*/  FMNMX.FTZ R12, R37, R12, !PT ;  /* 0x0000000c250c7209 */ /* 0x000fc80007810000 */
[----:B------:R-:W-:Y:S02]  /*49d0*/  FMNMX.FTZ R12, R41, R12, !PT ;  /* 0x0000000c290c7209 */ /* 0x000fe40007810000 */
[----:B---3--:R-:W-:Y:S02]  /*49e0*/  FMNMX.FTZ R9, R72, R7, !PT ;  /* 0x0000000748097209 */ /* 0x008fe40007810000 */
        /* <DEDUP_REMOVED lines=12> */
[----:B------:R-:W-:Y:S01]  /*4ab0*/  FMUL.FTZ R6, R7, R8 ;  /* 0x0000000807067220 */ /* 0x000fe20000410000 */
[----:B------:R-:W-:Y:S01]  /*4ac0*/  FMNMX.FTZ R12, R59, R12, !PT ;  /* 0x0000000c3b0c7209 */ /* 0x000fe20007810000 */
[----:B------:R-:W-:Y:S03]  /*4ad0*/  MUFU.TANH R9, R9 ;  /* 0x0000000900097308 */ /* 0x000fe60000002400 */
[----:B------:R-:W-:-:S02]  /*4ae0*/  FSEL R14, R6, RZ, P0 ;  /* 0x000000ff060e7208 */ /* 0x000fc40000000000 */
[----:B------:R-:W-:Y:S02]  /*4af0*/  FMNMX.FTZ R12, R61, R12, !PT ;  /* 0x0000000c3d0c7209 */ /* 0x000fe40007810000 */
[----:B------:R-:W-:Y:S01]  /*4b00*/  ISETP.NE.AND P0, PT, R80, RZ, PT ;  /* 0x000000ff5000720c */ /* 0x000fe20003f05270 */
[----:B------:R3:W5:Y:S01]  /*4b10*/  MUFU.TANH R6, R39 ;  /* 0x0000002700067308 */ /* 0x0007620000002400 */
[-CC-:B------:R-:W-:Y:S01]  /*4b20*/  FFMA.FTZ R63, R69, R8.reuse, -R14.reuse ;  /* 0x00000008453f7223 */ /* 0x180fe2000001080e */
[----:B-1----:R-:W-:Y:S01]  /*4b30*/  FSEL R69, R26, -INF , P4 ;  /* 0xff8000001a457808 */ /* 0x002fe20002000000 */
[-CC-:B------:R-:W-:Y:S01]  /*4b40*/  FFMA.FTZ R27, R73, R8.reuse, -R14.reuse ;  /* 0x00000008491b7223 */ /* 0x180fe2000001080e */
[----:B--2---:R-:W-:Y:S01]  /*4b50*/  FSEL R73, R30, -INF , P2 ;  /* 0xff8000001e497808 */ /* 0x004fe20001000000 */
[-CC-:B------:R-:W-:Y:S01]  /*4b60*/  FFMA.FTZ R200, R75, R8.reuse, -R14.reuse ;  /* 0x000000084bc87223 */ /* 0x180fe2000001080e */
[----:B----4-:R-:W-:Y:S01]  /*4b70*/  FSEL R75, R10, -INF , P1 ;  /* 0xff8000000a4b7808 */ /* 0x010fe20000800000 */
[-CC-:B------:R-:W-:Y:S01]  /*4b80*/  FFMA.FTZ R202, R79, R8.reuse, -R14.reuse ;  /* 0x000000084fca7223 */ /* 0x180fe2000001080e */
[-CC-:B------:R-:W-:Y:S01]  /*4b90*/  FFMA.FTZ R31, R77, R8.reuse, -R14.reuse ;  /* 0x000000084d1f7223 */ /* 0x180fe2000001080e */
[-CC-:B---3--:R-:W-:Y:S01]  /*4ba0*/  FFMA.FTZ R39, R65, R8.reuse, -R14.reuse ;  /* 0x0000000841277223 */ /* 0x188fe2000001080e */
[----:B------:R-:W-:Y:S01]  /*4bb0*/  FSEL R65, R38, -INF , P6 ;  /* 0xff80000026417808 */ /* 0x000fe20003000000 */
[----:B------:R-:W-:Y:S01]  /*4bc0*/  MUFU.EX2 R200, R200 ;  /* 0x000000c800c87308 */ /* 0x000fe20000000800 */
[-CC-:B------:R-:W-:Y:S01]  /*4bd0*/  FFMA.FTZ R196, R83, R8.reuse, -R14.reuse ;  /* 0x0000000853c47223 */ /* 0x180fe2000001080e */
[--C-:B------:R-:W-:Y:S01]  /*4be0*/  FFMA.FTZ R198, R85, R8, -R14.reuse ;  /* 0x0000000855c67223 */ /* 0x100fe2000001080e */
[----:B------:R-:W-:Y:S01]  /*4bf0*/  FMNMX.FTZ R12, R65, R12, !PT ;  /* 0x0000000c410c7209 */ /* 0x000fe20007810000 */
[-CC-:B------:R-:W-:Y:S01]  /*4c00*/  FFMA.FTZ R192, R87, R8.reuse, -R14.reuse ;  /* 0x0000000857c07223 */ /* 0x180fe2000001080e */
[-CC-:B------:R-:W-:Y:S01]  /*4c10*/  FFMA.FTZ R89, R89, R8.reuse, -R14.reuse ;  /* 0x0000000859597223 */ /* 0x180fe2000001080e */
[----:B-----5:R-:W-:Y:S01]  /*4c20*/  FSEL R67, R6, -INF , P5 ;  /* 0xff80000006437808 */ /* 0x020fe20002800000 */
[--C-:B------:R-:W-:Y:S01]  /*4c30*/  FFMA.FTZ R6, R71, R8, -R14.reuse ;  /* 0x0000000847067223 */ /* 0x100fe2000001080e */
[----:B------:R-:W-:Y:S01]  /*4c40*/  FSEL R71, R9, -INF , P3 ;  /* 0xff80000009477808 */ /* 0x000fe20001800000 */
[----:B------:R-:W1:Y:S01]  /*4c50*/  MUFU.EX2 R27, R27 ;  /* 0x0000001b001b7308 */ /* 0x000e620000000800 */
[----:B------:R-:W-:Y:S01]  /*4c60*/  FMNMX.FTZ R12, R67, R12, !PT ;  /* 0x0000000c430c7209 */ /* 0x000fe20007810000 */
[-CC-:B------:R-:W-:Y:S01]  /*4c70*/  FFMA.FTZ R91, R91, R8.reuse, -R14.reuse ;  /* 0x000000085b5b7223 */ /* 0x180fe2000001080e */
[-CC-:B------:R-:W-:Y:S01]  /*4c80*/  FFMA.FTZ R93, R93, R8.reuse, -R14.reuse ;  /* 0x000000085d5d7223 */ /* 0x180fe2000001080e */
[--C-:B------:R-:W-:Y:S01]  /*4c90*/  FFMA.FTZ R95, R95, R8, -R14.reuse ;  /* 0x000000085f5f7223 */ /* 0x100fe2000001080e */
[----:B------:R-:W-:Y:S01]  /*4ca0*/  FMNMX.FTZ R12, R69, R12, !PT ;  /* 0x0000000c450c7209 */ /* 0x000fe20007810000 */
[-CC-:B------:R-:W-:Y:S01]  /*4cb0*/  FFMA.FTZ R97, R97, R8.reuse, -R14.reuse ;  /* 0x0000000861617223 */ /* 0x180fe2000001080e */
[--C-:B------:R-:W-:Y:S01]  /*4cc0*/  FFMA.FTZ R99, R99, R8, -R14.reuse ;  /* 0x0000000863637223 */ /* 0x100fe2000001080e */
[----:B------:R2:W-:Y:S01]  /*4cd0*/  MUFU.EX2 R188, R6 ;  /* 0x0000000600bc7308 */ /* 0x0005e20000000800 */
[----:B------:R-:W-:Y:S01]  /*4ce0*/  FMNMX.FTZ R12, R71, R12, !PT ;  /* 0x0000000c470c7209 */ /* 0x000fe20007810000 */
[-CC-:B------:R-:W-:Y:S01]  /*4cf0*/  FFMA.FTZ R101, R101, R8.reuse, -R14.reuse ;  /* 0x0000000865657223 */ /* 0x180fe2000001080e */
[-CC-:B------:R-:W-:Y:S01]  /*4d00*/  FFMA.FTZ R103, R103, R8.reuse, -R14.reuse ;  /* 0x0000000867677223 */ /* 0x180fe2000001080e */
[--C-:B------:R-:W-:Y:S01]  /*4d10*/  FFMA.FTZ R105, R105, R8, -R14.reuse ;  /* 0x0000000869697223 */ /* 0x100fe2000001080e */
[----:B------:R-:W-:Y:S01]  /*4d20*/  FMNMX.FTZ R12, R73, R12, !PT ;  /* 0x0000000c490c7209 */ /* 0x000fe20007810000 */
[-CC-:B------:R-:W-:Y:S01]  /*4d30*/  FFMA.FTZ R107, R107, R8.reuse, -R14.reuse ;  /* 0x000000086b6b7223 */ /* 0x180fe2000001080e */
[--C-:B------:R-:W-:Y:S01]  /*4d40*/  FFMA.FTZ R109, R109, R8, -R14.reuse ;  /* 0x000000086d6d7223 */ /* 0x100fe2000001080e */
[----:B------:R-:W3:Y:S01]  /*4d50*/  MUFU.EX2 R202, R202 ;  /* 0x000000ca00ca7308 */ /* 0x000ee20000000800 */
[----:B------:R-:W-:Y:S01]  /*4d60*/  FMNMX.FTZ R12, R75, R12, !PT ;  /* 0x0000000c4b0c7209 */ /* 0x000fe20007810000 */
[-CC-:B------:R-:W-:Y:S01]  /*4d70*/  FFMA.FTZ R111, R111, R8.reuse, -R14.reuse ;  /* 0x000000086f6f7223 */ /* 0x180fe2000001080e */
[-CC-:B------:R-:W-:Y:S01]  /*4d80*/  FFMA.FTZ R113, R113, R8.reuse, -R14.reuse ;  /* 0x0000000871717223 */ /* 0x180fe2000001080e */
[-CC-:B------:R-:W-:Y:S01]  /*4d90*/  FFMA.FTZ R115, R115, R8.reuse, -R14.reuse ;  /* 0x0000000873737223 */ /* 0x180fe2000001080e */
[-CC-:B------:R-:W-:Y:S01]  /*4da0*/  FFMA.FTZ R117, R117, R8.reuse, -R14.reuse ;  /* 0x0000000875757223 */ /* 0x180fe2000001080e */
[----:B------:R-:W2:Y:S01]  /*4db0*/  SHFL.BFLY PT, R9, R12, 0x2, 0x1f ;  /* 0x0c401f000c097f89 */ /* 0x000ea200000e0000 */
[-CC-:B------:R-:W-:Y:S01]  /*4dc0*/  FFMA.FTZ R119, R119, R8.reuse, -R14.reuse ;  /* 0x0000000877777223 */ /* 0x180fe2000001080e */
[----:B------:R-:W4:Y:S01]  /*4dd0*/  MUFU.EX2 R31, R31 ;  /* 0x0000001f001f7308 */ /* 0x000f220000000800 */
[-CC-:B------:R-:W-:Y:S01]  /*4de0*/  FFMA.FTZ R121, R121, R8.reuse, -R14.reuse ;  /* 0x0000000879797223 */ /* 0x180fe2000001080e */
[----:B------:R-:W-:Y:S01]  /*4df0*/  FFMA.FTZ R14, R123, R8, -R14 ;  /* 0x000000087b0e7223 */ /* 0x000fe2000001080e */
[----:B------:R-:W-:-:S02]  /*4e00*/  ISETP.GE.AND P2, PT, R81, 0x71, PT ;  /* 0x000000715100780c */ /* 0x000fc40003f46270 */
[----:B------:R-:W-:Y:S02]  /*4e10*/  CS2R R86, SRZ ;  /* 0x0000000000567805 */ /* 0x000fe4000001ff00 */
[----:B------:R-:W-:Y:S02]  /*4e20*/  CS2R R84, SRZ ;  /* 0x0000000000547805 */ /* 0x000fe4000001ff00 */
[----:B------:R-:W-:Y:S02]  /*4e30*/  CS2R R80, SRZ ;  /* 0x0000000000507805 */ /* 0x000fe4000001ff00 */
[----:B------:R-:W-:Y:S01]  /*4e40*/  CS2R R78, SRZ ;  /* 0x00000000004e7805 */ /* 0x000fe2000001ff00 */
[----:B------:R-:W5:Y:S01]  /*4e50*/  MUFU.EX2 R196, R196 ;  /* 0x000000c400c47308 */ /* 0x000f620000000800 */
[----:B------:R-:W-:-:S07]  /*4e60*/  CS2R R76, SRZ ;  /* 0x00000000004c7805 */ /* 0x000fce000001ff00 */
[----:B------:R-:W-:Y:S01]  /*4e70*/  MUFU.EX2 R39, R39 ;  /* 0x0000002700277308 */ /* 0x000fe20000000800 */
[----:B--2---:R-:W-:-:S07]  /*4e80*/  FMNMX.FTZ R6, R12, R9, !PT ;  /* 0x000000090c067209 */ /* 0x004fce0007810000 */
[----:B------:R-:W-:Y:S01]  /*4e90*/  MUFU.EX2 R198, R198 ;  /* 0x000000c600c67308 */ /* 0x000fe20000000800 */
[----:B------:R-:W2:Y:S07]  /*4ea0*/  SHFL.BFLY PT, R9, R6, 0x1, 0x1f ;  /* 0x0c201f0006097f89 */ /* 0x000eae00000e0000 */
[----:B------:R-:W-:Y:S08]  /*4eb0*/  MUFU.EX2 R63, R63 ;  /* 0x0000003f003f7308 */ /* 0x000ff00000000800 */
[----:B------:R-:W-:Y:S08]  /*4ec0*/  MUFU.EX2 R192, R192 ;  /* 0x000000c000c07308 */ /* 0x000ff00000000800 */
[----:B------:R-:W-:Y:S01]  /*4ed0*/  MUFU.EX2 R89, R89 ;  /* 0x0000005900597308 */ /* 0x000fe20000000800 */
[----:B--2---:R-:W-:-:S04]  /*4ee0*/  FMNMX.FTZ R9, R6, R9, !PT ;  /* 0x0000000906097209 */ /* 0x004fc80007810000 */
[C---:B------:R-:W-:Y:S01]  /*4ef0*/  FSETP.NEU.FTZ.AND P1, PT, R9.reuse, -INF , PT ;  /* 0xff8000000900780b */ /* 0x040fe20003f3d000 */
[----:B------:R-:W-:Y:S02]  /*4f00*/  FMUL.FTZ R6, R9, R8 ;  /* 0x0000000809067220 */ /* 0x000fe40000410000 */
[----:B------:R-:W-:Y:S03]  /*4f10*/  MUFU.EX2 R91, R91 ;  /* 0x0000005b005b7308 */ /* 0x000fe60000000800 */
[----:B------:R-:W-:Y:S02]  /*4f20*/  FSEL R6, R6, RZ, P1 ;  /* 0x000000ff06067208 */ /* 0x000fe40000800000 */
[----:B------:R-:W-:-:S03]  /*4f30*/  ISETP.NE.AND P1, PT, R23, RZ, PT ;  /* 0x000000ff1700720c */ /* 0x000fc60003f25270 */
        /* <DEDUP_REMOVED lines=15> */
[----:B------:R-:W-:Y:S01]  /*5030*/  @P1 VIADD R0, R0, 0x36840 ;  /* 0x0003684000001836 */ /* 0x000fe20000000000 */
[----:B------:R-:W-:Y:S01]  /*5040*/  MUFU.EX2 R3, R3 ;  /* 0x0000000300037308 */ /* 0x000fe20000000800 */
[----:B-1----:R-:W-:Y:S01]  /*5050*/  FADD.FTZ R13, R200, R27 ;  /* 0x0000001bc80d7221 */ /* 0x002fe20000010000 */
[-CC-:B------:R-:W-:Y:S01]  /*5060*/  FFMA.FTZ R45, R45, R8.reuse, -R6.reuse ;  /* 0x000000082d2d7223 */ /* 0x180fe20000010806 */
[-C--:B------:R-:W-:Y:S01]  /*5070*/  FFMA.FTZ R47, R47, R8.reuse, -R6 ;  /* 0x000000082f2f7223 */ /* 0x080fe20000010806 */
[----:B------:R-:W-:Y:S01]  /*5080*/  @P1 PRMT R0, R82, 0x654, R0 ;  /* 0x0000065452001816 */ /* 0x000fe20000000000 */
[-CC-:B------:R-:W-:Y:S01]  /*5090*/  FFMA.FTZ R49, R49, R8.reuse, -R6.reuse ;  /* 0x0000000831317223 */ /* 0x180fe20000010806 */
[-CC-:B------:R-:W-:Y:S01]  /*50a0*/  FFMA.FTZ R51, R51, R8.reuse, -R6.reuse ;  /* 0x0000000833337223 */ /* 0x180fe20000010806 */
[-CC-:B------:R-:W-:Y:S01]  /*50b0*/  FFMA.FTZ R53, R53, R8.reuse, -R6.reuse ;  /* 0x0000000835357223 */ /* 0x180fe20000010806 */
[----:B------:R3:W1:Y:S01]  /*50c0*/  MUFU.EX2 R10, R4 ;  /* 0x00000004000a7308 */ /* 0x0006620000000800 */
[----:B------:R2:W-:Y:S01]  /*50d0*/  @P1 SYNCS.ARRIVE.TRANS64.RED.A1T0 RZ, [R0+URZ], RZ ;  /* 0x000000ff00ff19a7 */ /* 0x0005e2000810043f */
[-CC-:B------:R-:W-:Y:S01]  /*50e0*/  FFMA.FTZ R55, R55, R8.reuse, -R6.reuse ;  /* 0x0000000837377223 */ /* 0x180fe20000010806 */
[-CC-:B------:R-:W-:Y:S01]  /*50f0*/  FFMA.FTZ R57, R57, R8.reuse, -R6.reuse ;  /* 0x0000000839397223 */ /* 0x180fe20000010806 */
[-CC-:B------:R-:W-:Y:S01]  /*5100*/  FFMA.FTZ R59, R59, R8.reuse, -R6.reuse ;  /* 0x000000083b3b7223 */ /* 0x180fe20000010806 */
[-CC-:B------:R-:W-:Y:S01]  /*5110*/  FFMA.FTZ R61, R61, R8.reuse, -R6.reuse ;  /* 0x000000083d3d7223 */ /* 0x180fe20000010806 */
[-CC-:B------:R-:W-:Y:S01]  /*5120*/  FFMA.FTZ R65, R65, R8.reuse, -R6.reuse ;  /* 0x0000000841417223 */ /* 0x180fe20000010806 */
[-CC-:B------:R-:W-:Y:S01]  /*5130*/  FFMA.FTZ R67, R67, R8.reuse, -R6.reuse ;  /* 0x0000000843437223 */ /* 0x180fe20000010806 */
[----:B------:R-:W2:Y:S01]  /*5140*/  MUFU.EX2 R11, R11 ;  /* 0x0000000b000b7308 */ /* 0x000ea20000000800 */
[----:B---3--:R-:W-:Y:S01]  /*5150*/  FADD.FTZ R4, R202, R13 ;  /* 0x0000000dca047221 */ /* 0x008fe20000010000 */
[-CC-:B------:R-:W-:Y:S01]  /*5160*/  FFMA.FTZ R69, R69, R8.reuse, -R6.reuse ;  /* 0x0000000845457223 */ /* 0x180fe20000010806 */
[-CC-:B------:R-:W-:Y:S01]  /*5170*/  FFMA.FTZ R71, R71, R8.reuse, -R6.reuse ;  /* 0x0000000847477223 */ /* 0x180fe20000010806 */
[-C--:B------:R-:W-:Y:S01]  /*5180*/  FFMA.FTZ R73, R73, R8.reuse, -R6 ;  /* 0x0000000849497223 */ /* 0x080fe20000010806 */
[----:B----4-:R-:W-:Y:S01]  /*5190*/  FADD.FTZ R13, R31, R4 ;  /* 0x000000041f0d7221 */ /* 0x010fe20000010000 */
[----:B------:R-:W-:Y:S01]  /*51a0*/  FFMA.FTZ R75, R75, R8, -R6 ;  /* 0x000000084b4b7223 */ /* 0x000fe20000010806 */
[----:B------:R-:W-:Y:S01]  /*51b0*/  F2FP.BF16.F32.PACK_AB R200, R27, R200 ;  /* 0x000000c81bc8723e */ /* 0x000fe200000010ff */
[----:B------:R-:W3:Y:S01]  /*51c0*/  MUFU.EX2 R15, R15 ;  /* 0x0000000f000f7308 */ /* 0x000ee20000000800 */
[----:B-----5:R-:W-:Y:S01]  /*51d0*/  FADD.FTZ R4, R196, R13 ;  /* 0x0000000dc4047221 */ /* 0x020fe20000010000 */
[----:B-1----:R-:W-:-:S02]  /*51e0*/  F2FP.BF16.F32.PACK_AB R201, R10, R3 ;  /* 0x000000030ac9723e */ /* 0x002fc400000010ff */
[----:B------:R-:W-:Y:S02]  /*51f0*/  CS2R R92, SRZ ;  /* 0x00000000005c7805 */ /* 0x000fe4000001ff00 */
[----:B------:R-:W-:Y:S01]  /*5200*/  F2FP.BF16.F32.PACK_AB R202, R31, R202 ;  /* 0x000000ca1fca723e */ /* 0x000fe200000010ff */
[----:B------:R-:W-:Y:S01]  /*5210*/  FADD.FTZ R13, R39, R4 ;  /* 0x00000004270d7221 */ /* 0x000fe20000010000 */
[----:B------:R-:W-:Y:S01]  /*5220*/  FADD.FTZ R4, R3, R10 ;  /* 0x0000000a03047221 */ /* 0x000fe20000010000 */
[----:B------:R-:W-:Y:S01]  /*5230*/  F2FP.BF16.F32.PACK_AB R196, R39, R196 ;  /* 0x000000c427c4723e */ /* 0x000fe200000010ff */
[----:B------:R1:W4:Y:S01]  /*5240*/  MUFU.EX2 R20, R21 ;  /* 0x0000001500147308 */ /* 0x0003220000000800 */
[----:B------:R-:W-:Y:S01]  /*5250*/  FADD.FTZ R34, R198, R13 ;  /* 0x0000000dc6227221 */ /* 0x000fe20000010000 */
[----:B--2---:R-:W-:Y:S01]  /*5260*/  FADD.FTZ R13, R11, R4 ;  /* 0x000000040b0d7221 */ /* 0x004fe20000010000 */
[----:B------:R-:W-:Y:S02]  /*5270*/  F2FP.BF16.F32.PACK_AB R203, R12, R11 ;  /* 0x0000000b0ccb723e */ /* 0x000fe400000010ff */
[----:B------:R-:W-:-:S02]  /*5280*/  CS2R R82, SRZ ;  /* 0x0000000000527805 */ /* 0x000fc4000001ff00 */
[C---:B------:R-:W-:Y:S01]  /*5290*/  F2FP.BF16.F32.PACK_AB R198, R63.reuse, R198 ;  /* 0x000000c63fc6723e */ /* 0x040fe200000010ff */
[----:B------:R-:W-:Y:S01]  /*52a0*/  FADD.FTZ R4, R12, R13 ;  /* 0x0000000d0c047221 */ /* 0x000fe20000010000 */
[----:B------:R-:W2:Y:S01]  /*52b0*/  MUFU.EX2 R25, R25 ;  /* 0x0000001900197308 */ /* 0x000ea20000000800 */
[----:B-1----:R-:W-:Y:S02]  /*52c0*/  FADD.FTZ R21, R63, R34 ;  /* 0x000000223f157221 */ /* 0x002fe40000010000 */
[----:B---3--:R-:W-:Y:S01]  /*52d0*/  FADD.FTZ R13, R15, R4 ;  /* 0x000000040f0d7221 */ /* 0x008fe20000010000 */
[----:B------:R-:W-:Y:S01]  /*52e0*/  CS2R R62, SRZ ;  /* 0x00000000003e7805 */ /* 0x000fe2000001ff00 */
[----:B------:R-:W-:Y:S01]  /*52f0*/  FADD.FTZ R36, R192, R21 ;  /* 0x00000015c0247221 */ /* 0x000fe20000010000 */
[C---:B------:R-:W-:Y:S02]  /*5300*/  F2FP.BF16.F32.PACK_AB R192, R89.reuse, R192 ;  /* 0x000000c059c0723e */ /* 0x040fe400000010ff */
[----:B------:R-:W1:Y:S01]  /*5310*/  MUFU.EX2 R24, R29 ;  /* 0x0000001d00187308 */ /* 0x000e620000000800 */
[----:B------:R-:W-:Y:S01]  /*5320*/  FADD.FTZ R36, R89, R36 ;  /* 0x0000002459247221 */ /* 0x000fe20000010000 */
[C---:B----4-:R-:W-:Y:S01]  /*5330*/  FADD.FTZ R4, R20.reuse, R13 ;  /* 0x0000000d14047221 */ /* 0x050fe20000010000 */
[----:B------:R-:W-:-:S02]  /*5340*/  F2FP.BF16.F32.PACK_AB R197, R20, R15 ;  /* 0x0000000f14c5723e */ /* 0x000fc400000010ff */
[----:B------:R-:W-:Y:S01]  /*5350*/  CS2R R88, SRZ ;  /* 0x0000000000587805 */ /* 0x000fe2000001ff00 */
[----:B------:R-:W-:Y:S02]  /*5360*/  FADD.FTZ R21, R91, R36 ;  /* 0x000000245b157221 */ /* 0x000fe40000010000 */
[----:B------:R-:W3:Y:S01]  /*5370*/  MUFU.EX2 R33, R33 ;  /* 0x0000002100217308 */ /* 0x000ee20000000800 */
[----:B--2---:R-:W-:Y:S01]  /*5380*/  FADD.FTZ R13, R25, R4 ;  /* 0x00000004190d7221 */ /* 0x004fe20000010000 */
[C---:B------:R-:W-:Y:S01]  /*5390*/  FADD.FTZ R21, R194.reuse, R21 ;  /* 0x00000015c2157221 */ /* 0x040fe20000010000 */
[----:B------:R-:W-:Y:S02]  /*53a0*/  F2FP.BF16.F32.PACK_AB R194, R194, R91 ;  /* 0x0000005bc2c2723e */ /* 0x000fe400000010ff */
[----:B------:R-:W-:Y:S01]  /*53b0*/  CS2R R90, SRZ ;  /* 0x00000000005a7805 */ /* 0x000fe2000001ff00 */
[----:B------:R-:W-:Y:S02]  /*53c0*/  FADD.FTZ R38, R188, R21 ;  /* 0x00000015bc267221 */ /* 0x000fe40000010000 */
[----:B------:R-:W2:Y:S01]  /*53d0*/  MUFU.EX2 R95, R95 ;  /* 0x0000005f005f7308 */ /* 0x000ea20000000800 */
[C---:B-1----:R-:W-:Y:S01]  /*53e0*/  FADD.FTZ R4, R24.reuse, R13 ;  /* 0x0000000d18047221 */ /* 0x042fe20000010000 */
[----:B------:R-:W-:-:S02]  /*53f0*/  F2FP.BF16.F32.PACK_AB R199, R24, R25 ;  /* 0x0000001918c7723e */ /* 0x000fc400000010ff */
[----:B------:R-:W-:-:S04]  /*5400*/  CS2R R24, SRZ ;  /* 0x0000000000187805 */ /* 0x000fc8000001ff00 */
[----:B------:R-:W1:Y:S01]  /*5410*/  MUFU.EX2 R26, R35 ;  /* 0x00000023001a7308 */ /* 0x000e620000000800 */
[----:B---3--:R-:W-:-:S07]  /*5420*/  FADD.FTZ R13, R33, R4 ;  /* 0x00000004210d7221 */ /* 0x008fce0000010000 */
[----:B------:R-:W3:Y:S01]  /*5430*/  MUFU.EX2 R97, R97 ;  /* 0x0000006100617308 */ /* 0x000ee20000000800 */
[C---:B--2---:R-:W-:Y:S01]  /*5440*/  FADD.FTZ R38, R95.reuse, R38 ;  /* 0x000000265f267221 */ /* 0x044fe20000010000 */
[----:B------:R-:W-:Y:S02]  /*5450*/  F2FP.BF16.F32.PACK_AB R188, R95, R188 ;  /* 0x000000bc5fbc723e */ /* 0x000fe400000010ff */
[----:B------:R-:W-:-:S04]  /*5460*/  CS2R R94, SRZ ;  /* 0x00000000005e7805 */ /* 0x000fc8000001ff00 */
[----:B------:R-:W2:Y:S01]  /*5470*/  MUFU.EX2 R37, R37 ;  /* 0x0000002500257308 */ /* 0x000ea20000000800 */
[C---:B-1----:R-:W-:Y:S01]  /*5480*/  FADD.FTZ R0, R26.reuse, R13 ;  /* 0x0000000d1a007221 */ /* 0x042fe20000010000 */
[----:B------:R-:W-:Y:S02]  /*5490*/  F2FP.BF16.F32.PACK_AB R193, R26, R33 ;  /* 0x000000211ac1723e */ /* 0x000fe400000010ff */
[----:B------:R-:W-:-:S04]  /*54a0*/  CS2R R26, SRZ ;  /* 0x00000000001a7805 */ /* 0x000fc8000001ff00 */
[----:B------:R1:W4:Y:S01]  /*54b0*/  MUFU.EX2 R190, R99 ;  /* 0x0000006300be7308 */ /* 0x0003220000000800 */
[----:B---3--:R-:W-:-:S07]  /*54c0*/  FADD.FTZ R21, R97, R38 ;  /* 0x0000002661157221 */ /* 0x008fce0000010000 */
[----:B------:R-:W3:Y:S01]  /*54d0*/  MUFU.EX2 R28, R41 ;  /* 0x00000029001c7308 */ /* 0x000ee20000000800 */
[----:B--2---:R-:W-:Y:S01]  /*54e0*/  FADD.FTZ R13, R37, R0 ;  /* 0x00000000250d7221 */ /* 0x004fe20000010000 */
[----:B-1----:R-:W-:-:S06]  /*54f0*/  CS2R R98, SRZ ;  /* 0x0000000000627805 */ /* 0x002fcc000001ff00 */
[----:B------:R-:W1:Y:S01]  /*5500*/  MUFU.EX2 R101, R101 ;  /* 0x0000006500657308 */ /* 0x000e620000000800 */
[C---:B----4-:R-:W-:Y:S01]  /*5510*/  FADD.FTZ R38, R190.reuse, R21 ;  /* 0x00000015be267221 */ /* 0x050fe20000010000 */
[----:B------:R-:W-:Y:S02]  /*5520*/  F2FP.BF16.F32.PACK_AB R190, R190, R97 ;  /* 0x00000061bebe723e */ /* 0x000fe400000010ff */
[----:B------:R-:W-:-:S04]  /*5530*/  CS2R R96, SRZ ;  /* 0x0000000000607805 */ /* 0x000fc8000001ff00 */
[----:B------:R-:W2:Y:S01]  /*5540*/  MUFU.EX2 R43, R43 ;  /* 0x0000002b002b7308 */ /* 0x000ea20000000800 */
[C---:B---3--:R-:W-:Y:S01]  /*5550*/  FADD.FTZ R4, R28.reuse, R13 ;  /* 0x0000000d1c047221 */ /* 0x048fe20000010000 */
[----:B------:R-:W-:Y:S02]  /*5560*/  F2FP.BF16.F32.PACK_AB R195, R28, R37 ;  /* 0x000000251cc3723e */ /* 0x000fe400000010ff */
[----:B------:R-:W-:-:S04]  /*5570*/  CS2R R28, SRZ ;  /* 0x00000000001c7805 */ /* 0x000fc8000001ff00 */
[----:B------:R3:W4:Y:S01]  /*5580*/  MUFU.EX2 R184, R103 ;  /* 0x0000006700b87308 */ /* 0x0007220000000800 */
[----:B-1----:R-:W-:-:S07]  /*5590*/  FADD.FTZ R21, R101, R38 ;  /* 0x0000002665157221 */ /* 0x002fce0000010000 */
[----:B------:R1:W5:Y:S01]  /*55a0*/  MUFU.EX2 R30, R45 ;  /* 0x0000002d001e7308 */ /* 0x0003620000000800 */
[----:B--2---:R-:W-:Y:S01]  /*55b0*/  FADD.FTZ R13, R43, R4 ;  /* 0x000000042b0d7221 */ /* 0x004fe20000010000 */
[----:B---3--:R-:W-:-:S06]  /*55c0*/  CS2R R102, SRZ ;  /* 0x0000000000667805 */ /* 0x008fcc000001ff00 */
[----:B------:R-:W2:Y:S01]  /*55d0*/  MUFU.EX2 R105, R105 ;  /* 0x0000006900697308 */ /* 0x000ea20000000800 */
[C---:B----4-:R-:W-:Y:S01]  /*55e0*/  FADD.FTZ R38, R184.reuse, R21 ;  /* 0x00000015b8267221 */ /* 0x050fe20000010000 */
[----:B------:R-:W-:Y:S02]  /*55f0*/  F2FP.BF16.F32.PACK_AB R184, R184, R101 ;  /* 0x00000065b8b8723e */ /* 0x000fe400000010ff */
[----:B------:R-:W-:Y:S02]  /*5600*/  CS2R R100, SRZ ;  /* 0x0000000000647805 */ /* 0x000fe4000001ff00 */
[----:B-1----:R-:W-:Y:S02]  /*5610*/  CS2R R44, SRZ ;  /* 0x00000000002c7805 */ /* 0x002fe4000001ff00 */
[----:B------:R-:W1:Y:S01]  /*5620*/  MUFU.EX2 R47, R47 ;  /* 0x0000002f002f7308 */ /* 0x000e620000000800 */
[C---:B-----5:R-:W-:Y:S01]  /*5630*/  FADD.FTZ R4, R30.reuse, R13 ;  /* 0x0000000d1e047221 */ /* 0x060fe20000010000 */
[----:B------:R-:W-:-:S02]  /*5640*/  F2FP.BF16.F32.PACK_AB R189, R30, R43 ;  /* 0x0000002b1ebd723e */ /* 0x000fc400000010ff */
[----:B------:R-:W-:Y:S02]  /*5650*/  CS2R R42, SRZ ;  /* 0x00000000002a7805 */ /* 0x000fe4000001ff00 */
[----:B------:R-:W-:Y:S02]  /*5660*/  CS2R R30, SRZ ;  /* 0x00000000001e7805 */ /* 0x000fe4000001ff00 */
[----:B------:R3:W4:Y:S01]  /*5670*/  MUFU.EX2 R186, R107 ;  /* 0x0000006b00ba7308 */ /* 0x0007220000000800 */
[----:B--2---:R-:W-:-:S07]  /*5680*/  FADD.FTZ R21, R105, R38 ;  /* 0x0000002669157221 */ /* 0x004fce0000010000 */
[----:B------:R2:W5:Y:S01]  /*5690*/  MUFU.EX2 R32, R49 ;  /* 0x0000003100207308 */ /* 0x0005620000000800 */
[----:B-1----:R-:W-:Y:S01]  /*56a0*/  FADD.FTZ R13, R47, R4 ;  /* 0x000000042f0d7221 */ /* 0x002fe20000010000 */
[----:B---3--:R-:W-:-:S06]  /*56b0*/  CS2R R106, SRZ ;  /* 0x00000000006a7805 */ /* 0x008fcc000001ff00 */
[----:B------:R-:W1:Y:S01]  /*56c0*/  MUFU.EX2 R109, R109 ;  /* 0x0000006d006d7308 */ /* 0x000e620000000800 */
[C---:B----4-:R-:W-:Y:S01]  /*56d0*/  FADD.FTZ R38, R186.reuse, R21 ;  /* 0x00000015ba267221 */ /* 0x050fe20000010000 */
[----:B------:R-:W-:Y:S02]  /*56e0*/  F2FP.BF16.F32.PACK_AB R186, R186, R105 ;  /* 0x00000069baba723e */ /* 0x000fe400000010ff */
[----:B------:R-:W-:Y:S02]  /*56f0*/  CS2R R104, SRZ ;  /* 0x0000000000687805 */ /* 0x000fe4000001ff00 */
[----:B--2---:R-:W-:Y:S02]  /*5700*/  CS2R R48, SRZ ;  /* 0x0000000000307805 */ /* 0x004fe4000001ff00 */
[----:B------:R-:W2:Y:S01]  /*5710*/  MUFU.EX2 R51, R51 ;  /* 0x0000003300337308 */ /* 0x000ea20000000800 */
[C---:B-----5:R-:W-:Y:S01]  /*5720*/  FADD.FTZ R4, R32.reuse, R13 ;  /* 0x0000000d20047221 */ /* 0x060fe20000010000 */
[----:B------:R-:W-:-:S02]  /*5730*/  F2FP.BF16.F32.PACK_AB R191, R32, R47 ;  /* 0x0000002f20bf723e */ /* 0x000fc400000010ff */
[----:B------:R-:W-:Y:S02]  /*5740*/  CS2R R46, SRZ ;  /* 0x00000000002e7805 */ /* 0x000fe4000001ff00 */
[----:B------:R-:W-:Y:S02]  /*5750*/  CS2R R32, SRZ ;  /* 0x0000000000207805 */ /* 0x000fe4000001ff00 */
        /* <DEDUP_REMOVED lines=42> */
[----:B------:R-:W-:Y:S01]  /*5a00*/  F2FP.BF16.F32.PACK_AB R181, R0, R59 ;  /* 0x0000003b00b5723e */ /* 0x000fe200000010ff */
[----:B------:R-:W-:Y:S01]  /*5a10*/  IMAD.MOV.U32 R0, RZ, RZ, 0x3f800000 ;  /* 0x3f800000ff007424 */ /* 0x000fe200078e00ff */
[----:B------:R-:W-:-:S04]  /*5a20*/  CS2R R58, SRZ ;  /* 0x00000000003a7805 */ /* 0x000fc8000001ff00 */
[----:B------:R-:W3:Y:S01]  /*5a30*/  MUFU.EX2 R14, R14 ;  /* 0x0000000e000e7308 */ /* 0x000ee20000000800 */
[----:B--2---:R-:W-:Y:S01]  /*5a40*/  FADD.FTZ R21, R121, R40 ;  /* 0x0000002879157221 */ /* 0x004fe20000010000 */
[----:B------:R-:W-:-:S06]  /*5a50*/  CS2R R40, SRZ ;  /* 0x0000000000287805 */ /* 0x000fcc000001ff00 */
[----:B------:R2:W4:Y:S01]  /*5a60*/  MUFU.EX2 R6, R67 ;  /* 0x0000004300067308 */ /* 0x0005220000000800 */
[----:B-1----:R-:W-:-:S07]  /*5a70*/  FADD.FTZ R13, R65, R4 ;  /* 0x00000004410d7221 */ /* 0x002fce0000010000 */
[----:B------:R-:W1:Y:S01]  /*5a80*/  MUFU.EX2 R69, R69 ;  /* 0x0000004500457308 */ /* 0x000e620000000800 */
[C---:B---3--:R-:W-:Y:S01]  /*5a90*/  FADD.FTZ R4, R14.reuse, R21 ;  /* 0x000000150e047221 */ /* 0x048fe20000010000 */
[----:B------:R-:W-:Y:S02]  /*5aa0*/  F2FP.BF16.F32.PACK_AB R178, R14, R121 ;  /* 0x000000790eb2723e */ /* 0x000fe400000010ff */
[----:B--2---:R-:W-:-:S04]  /*5ab0*/  CS2R R66, SRZ ;  /* 0x0000000000427805 */ /* 0x004fc8000001ff00 */
[----:B------:R2:W3:Y:S01]  /*5ac0*/  MUFU.EX2 R38, R71 ;  /* 0x0000004700267308 */ /* 0x0004e20000000800 */
[C---:B----4-:R-:W-:Y:S01]  /*5ad0*/  FADD.FTZ R14, R6.reuse, R13 ;  /* 0x0000000d060e7221 */ /* 0x050fe20000010000 */
[----:B------:R-:W-:Y:S01]  /*5ae0*/  F2FP.BF16.F32.PACK_AB R183, R6, R65 ;  /* 0x0000004106b7723e */ /* 0x000fe200000010ff */
[----:B------:R-:W-:Y:S01]  /*5af0*/  IMAD.MOV.U32 R6, RZ, RZ, 0x3f800000 ;  /* 0x3f800000ff067424 */ /* 0x000fe200078e00ff */
[----:B------:R-:W-:-:S04]  /*5b00*/  CS2R R64, SRZ ;  /* 0x0000000000407805 */ /* 0x000fc8000001ff00 */
[----:B------:R-:W4:Y:S01]  /*5b10*/  MUFU.EX2 R73, R73 ;  /* 0x0000004900497308 */ /* 0x000f220000000800 */
[----:B-1----:R-:W-:Y:S01]  /*5b20*/  FADD.FTZ R3, R69, R14 ;  /* 0x0000000e45037221 */ /* 0x002fe20000010000 */
[----:B--2---:R-:W-:-:S06]  /*5b30*/  CS2R R70, SRZ ;  /* 0x0000000000467805 */ /* 0x004fcc000001ff00 */
[----:B------:R1:W2:Y:S01]  /*5b40*/  MUFU.EX2 R10, R75 ;  /* 0x0000004b000a7308 */ /* 0x0002a20000000800 */
[C---:B---3--:R-:W-:Y:S01]  /*5b50*/  FADD.FTZ R12, R38.reuse, R3 ;  /* 0x00000003260c7221 */ /* 0x048fe20000010000 */
[----:B------:R-:W-:Y:S02]  /*5b60*/  F2FP.BF16.F32.PACK_AB R177, R38, R69 ;  /* 0x0000004526b1723e */ /* 0x000fe400000010ff */
[----:B------:R-:W-:Y:S02]  /*5b70*/  CS2R R68, SRZ ;  /* 0x0000000000447805 */ /* 0x000fe4000001ff00 */
[----:B------:R-:W-:Y:S01]  /*5b80*/  CS2R R38, SRZ ;  /* 0x0000000000267805 */ /* 0x000fe2000001ff00 */
[----:B----4-:R-:W-:Y:S01]  /*5b90*/  FADD.FTZ R3, R73, R12 ;  /* 0x0000000c49037221 */ /* 0x010fe20000010000 */
[----:B-1----:R-:W-:Y:S02]  /*5ba0*/  CS2R R74, SRZ ;  /* 0x00000000004a7805 */ /* 0x002fe4000001ff00 */
[C---:B--2---:R-:W-:Y:S01]  /*5bb0*/  F2FP.BF16.F32.PACK_AB R179, R10.reuse, R73 ;  /* 0x000000490ab3723e */ /* 0x044fe200000010ff */
[----:B------:R-:W-:Y:S01]  /*5bc0*/  FADD.FTZ R3, R10, R3 ;  /* 0x000000030a037221 */ /* 0x000fe20000010000 */
[----:B------:R-:W-:Y:S01]  /*5bd0*/  CS2R R72, SRZ ;  /* 0x0000000000487805 */ /* 0x000fe2000001ff00 */
[----:B------:R-:W-:Y:S06]  /*5be0*/  @!P2 BRA `(.L_x_136) ;  /* 0x0000004000dca947 */ /* 0x000fec0003800000 */
[----:B------:R-:W-:Y:S01]  /*5bf0*/  R2UR UR61, R16 ;  /* 0x00000000103d72ca */ /* 0x000fe200000e0000 */
[----:B------:R-:W-:Y:S01]  /*5c00*/  IMAD.MOV.U32 R12, RZ, RZ, R9 ;  /* 0x000000ffff0c7224 */ /* 0x000fe200078e0009 */
[----:B------:R-:W-:Y:S01]  /*5c10*/  IADD3 R11, R120, -0x2, RZ ;  /* 0xfffffffe780b7810 */ /* 0x000fe20007ffe0ff */
[----:B------:R-:W-:Y:S01]  /*5c20*/  IMAD.MOV.U32 R10, RZ, RZ, R7 ;  /* 0x000000ffff0a7224 */ /* 0x000fe200078e0007 */
[----:B------:R-:W-:Y:S01]  /*5c30*/  MOV R119, RZ ;  /* 0x000000ff00777202 */ /* 0x000fe20000000f00 */
[----:B------:R-:W-:Y:S01]  /*5c40*/  IMAD.MOV.U32 R0, RZ, RZ, 0x3f800000 ;  /* 0x3f800000ff007424 */ /* 0x000fe200078e00ff */
[----:B------:R-:W-:Y:S01]  /*5c50*/  UMOV UR39, UR38 ;  /* 0x0000002600277c82 */ /* 0x000fe20008000000 */
[----:B------:R-:W-:-:S08]  /*5c60*/  ULDC UR37, c[0x0][0x9d8] ;  /* 0x0002760000257ab9 */ /* 0x000fd00000000800 */
.L_x_147:
        /* <DEDUP_REMOVED lines=8> */
.L_x_137:
        /* <DEDUP_REMOVED lines=8> */
.L_x_138:
[----:B--2---:R-:W-:Y:S05]  /*5d70*/  @P1 BRA `(.L_x_139) ;  /* 0x0000000000081947 */ /* 0x004fea0003800000 */
[----:B------:R-:W2:Y:S02]  /*5d80*/  SYNCS.PHASECHK.TRANS64.TRYWAIT P1, [UR60+0x36830], R7 ;  /* 0x03683007ff0075a7 */ /* 0x000ea4000802017c */
[----:B--2---:R-:W-:Y:S05]  /*5d90*/  @!P1 BRA `(.L_x_140) ;  /* 0x0000009800009947 */ /* 0x004fea0003800000 */
.L_x_139:
        /* <DEDUP_REMOVED lines=596> */
.L_x_141:
[----:B------:R-:W-:Y:S01]  /*82e0*/  R2UR UR4, R2 ;  /* 0x00000000020472ca */ /* 0x000fe200000e0000 */
[----:B------:R-:W-:-:S05]  /*82f0*/  IMAD.U32 R0, RZ, RZ, UR61 ;  /* 0x0000003dff007e24 */ /* 0x000fca000f8e00ff */
[----:B------:R-:W-:-:S07]  /*8300*/  SHF.L.U32 R0, R0, 0x1f, RZ ;  /* 0x0000001f00007819 */ /* 0x000fce00000006ff */
[----:B------:R-:W-:-:S09]  /*8310*/  ULEA UR5, UR39, UR4, 0x3 ;  /* 0x0000000427057291 */ /* 0x000fd2000f8e183f */
[----:B------:R3:W4:Y:S01]  /*8320*/  SYNCS.PHASECHK.TRANS64.TRYWAIT P1, [UR5+0x36850], R0 ;  /* 0x03685000ff0075a7 */ /* 0x0007220008020145 */
[----:B------:R-:W-:Y:S05]  /*8330*/  @!P0 BRA `(.L_x_142) ;  /* 0x0000000000048947 */ /* 0x000fea0003800000 */
[----:B------:R-:W-:Y:S01]  /*8340*/  BPT.TRAP 0x1 ;  /* 0x000000040000795c */ /* 0x000fe20000300000 */
.L_x_142:
[----:B----4-:R-:W-:Y:S05]  /*8350*/  @P1 BRA `(.L_x_143) ;  /* 0x0000000000081947 */ /* 0x010fea0003800000 */
[----:B------:R-:W4:Y:S02]  /*8360*/  SYNCS.PHASECHK.TRANS64.TRYWAIT P1, [UR5+0x36850], R0 ;  /* 0x03685000ff0075a7 */ /* 0x000f240008020145 */
[----:B----4-:R-:W-:Y:S05]  /*8370*/  @!P1 BRA `(.L_x_144) ;  /* 0x0000007000a09947 */ /* 0x010fea0003800000 */
.L_x_143:
[----:B------:R-:W-:Y:S01]  /*8380*/  R2UR UR4, R2 ;  /* 0x00000000020472ca */ /* 0x000fe200000e0000 */
[----:B------:R-:W-:Y:S01]  /*8390*/  WARPGROUP.ARRIVE ;  /* 0x00000000000079c5 */ /* 0x000fe20000000000 */
[----:B------:R-:W-:-:S11]  /*83a0*/  UMOV UR7, 0x40000040 ;  /* 0x4000004000077882 */ /* 0x000fd60000000000 */
[----:B------:R-:W-:-:S04]  /*83b0*/  UIADD3 UR4, UR4, 0x400, URZ ;  /* 0x0000040004047890 */ /* 0x000fc8000fffe03f */
[----:B------:R-:W-:-:S04]  /*83c0*/  USHF.R.U32.HI UR4, URZ, 0x4, UR4 ;  /* 0x000000043f047899 */ /* 0x000fc80008011604 */
[----:B------:R-:W-:-:S04]  /*83d0*/  ULOP3.LUT UR4, UR4, 0x3fff, URZ, 0xc0, !UPT ;  /* 0x00003fff04047892 */ /* 0x000fc8000f8ec03f */
[----:B------:R-:W-:-:S04]  /*83e0*/  ULOP3.LUT UR4, UR4, 0x3800000, URZ, 0xfc, !UPT ;  /* 0x0380000004047892 */ /* 0x000fc8000f8efc3f */
[----:B------:R-:W-:-:S07]  /*83f0*/  UIMAD UR4, UR39, 0xa80, UR4 ;  /* 0x00000a80270478a4 */ /* 0x000fce000f8e0204 */
[----:B------:R-:W-:Y:S02]  /*8400*/  UMOV UR6, UR4 ;  /* 0x0000000400067c82 */ /* 0x000fe40008000000 */
[----:B------:R-:W-:Y:S01]  /*8410*/  HGMMA.64x192x16.F32.BF16 R24, R200, gdesc[UR4].tnspB, R24, gsb0 ;  /* 0x42e00004c8187df0 */ /* 0x000fe20008001818 */
[----:B------:R-:W-:Y:S01]  /*8420*/  UIADD3 UR6, UR4, 0x80, URZ ;  /* 0x0000008004067890 */ /* 0x000fe2000fffe03f */
[----:B------:R-:W-:Y:S01]  /*8430*/  UMOV UR7, 0x40000040 ;  /* 0x4000004000077882 */ /* 0x000fe20000000000 */
[----:B------:R-:W-:Y:S02]  /*8440*/  WARPGROUP.DEPBAR.LE gsb0, 0x0 ;  /* 0x00008000000079c5 */ /* 0x000fe40000010000 */
[----:B------:R-:W-:-:S15]  /*8450*/  WARPGROUP.ARRIVE ;  /* 0x00000000000079c5 */ /* 0x000fde0000000000 */
        /* <DEDUP_REMOVED lines=18> */
[----:B------:R-:W-:Y:S01]  /*8580*/  UIADD3 UR4, UR4, 0x300, URZ ;  /* 0x0000030004047890 */ /* 0x000fe2000fffe03f */
[----:B------:R-:W-:Y:S02]  /*8590*/  WARPGROUP.DEPBAR.LE gsb0, 0x0 ;  /* 0x00008000000079c5 */ /* 0x000fe40000010000 */
[----:B------:R-:W-:-:S14]  /*85a0*/  WARPGROUP.ARRIVE ;  /* 0x00000000000079c5 */ /* 0x000fdc0000000000 */
[----:B------:R-:W-:Y:S01]  /*85b0*/  HGMMA.64x192x16.F32.BF16 R24, R180, gdesc[UR4].tnspB, R24, gsb0 ;  /* 0x42e00004b4187df0 */ /* 0x000fe20008001818 */
[----:B------:R-:W-:Y:S01]  /*85c0*/  UMOV UR6, UR4 ;  /* 0x0000000400067c82 */ /* 0x000fe20008000000 */
[----:B------:R-:W-:Y:S01]  /*85d0*/  UMOV UR7, 0x40000040 ;  /* 0x4000004000077882 */ /* 0x000fe20000000000 */
[----:B------:R-:W-:Y:S02]  /*85e0*/  WARPGROUP.DEPBAR.LE gsb0, 0x0 ;  /* 0x00008000000079c5 */ /* 0x000fe40000010000 */
[----:B------:R-:W-:-:S15]  /*85f0*/  WARPGROUP.ARRIVE ;  /* 0x00000000000079c5 */ /* 0x000fde0000000000 */
[----:B------:R-:W-:Y:S03]  /*8600*/  HGMMA.64x192x16.F32.BF16 R24, R176, gdesc[UR4].tnspB, R24, gsb0 ;  /* 0x42e00004b0187df0 */ /* 0x000fe60008001818 */
[----:B------:R-:W-:Y:S02]  /*8610*/  WARPGROUP.DEPBAR.LE gsb0, 0x0 ;  /* 0x00008000000079c5 */ /* 0x000fe40000010000 */
[----:B------:R-:W-:Y:S05]  /*8620*/  @!P0 BRA `(.L_x_145) ;  /* 0x0000000000048947 */ /* 0x000fea0003800000 */
[----:B------:R-:W-:Y:S01]  /*8630*/  BPT.TRAP 0x1 ;  /* 0x000000040000795c */ /* 0x000fe20000300000 */
.L_x_145:
        /* <DEDUP_REMOVED lines=9> */
[----:B------:R-:W4:Y:S01]  /*86d0*/  LDL R214, [R1+0x4] ;  /* 0x0000040001d67983 */ /* 0x000f220000100800 */
[----:B------:R-:W-:Y:S01]  /*86e0*/  FMUL.FTZ R21, R174, UR37 ;  /* 0x00000025ae157c20 */ /* 0x000fe20008410000 */
[----:B------:R-:W-:Y:S01]  /*86f0*/  FMUL.FTZ R181, R161, UR37 ;  /* 0x00000025a1b57c20 */ /* 0x000fe20008410000 */
[----:B------:R-:W-:Y:S01]  /*8700*/  FMUL.FTZ R183, R164, UR37 ;  /* 0x00000025a4b77c20 */ /* 0x000fe20008410000 */
[----:B------:R-:W-:Y:S01]  /*8710*/  FMUL.FTZ R161, R162, UR37 ;  /* 0x00000025a2a17c20 */ /* 0x000fe20008410000 */
[----:B------:R-:W5:Y:S01]  /*8720*/  MUFU.TANH R179, R179 ;  /* 0x000000b300b37308 */ /* 0x000f620000002400 */
[----:B------:R-:W-:Y:S01]  /*8730*/  FMUL.FTZ R185, R165, UR37 ;  /* 0x00000025a5b97c20 */ /* 0x000fe20008410000 */
[----:B------:R-:W-:Y:S01]  /*8740*/  FMUL.FTZ R163, R163, UR37 ;  /* 0x00000025a3a37c20 */ /* 0x000fe20008410000 */
[----:B------:R-:W-:Y:S01]  /*8750*/  FMUL.FTZ R187, R152, UR37 ;  /* 0x0000002598bb7c20 */ /* 0x000fe20008410000 */
[----:B------:R-:W-:Y:S01]  /*8760*/  FMUL.FTZ R165, R166, UR37 ;  /* 0x00000025a6a57c20 */ /* 0x000fe20008410000 */
[----:B------:R-:W-:Y:S01]  /*8770*/  FMUL.FTZ R189, R153, UR37 ;  /* 0x0000002599bd7c20 */ /* 0x000fe20008410000 */
[----:B------:R-:W-:Y:S01]  /*8780*/  FMUL.FTZ R167, R167, UR37 ;  /* 0x00000025a7a77c20 */ /* 0x000fe20008410000 */
[----:B------:R-:W-:Y:S01]  /*8790*/  FMUL.FTZ R191, R156, UR37 ;  /* 0x000000259cbf7c20 */ /* 0x000fe20008410000 */
[----:B------:R-:W2:Y:S01]  /*87a0*/  MUFU.TANH R171, R171 ;  /* 0x000000ab00ab7308 */ /* 0x000ea20000002400 */
[----:B-1-3--:R-:W-:Y:S01]  /*87b0*/  FMNMX.FTZ R0, R177, R10, !PT ;  /* 0x0000000ab1007209 */ /* 0x00afe20007810000 */
[----:B------:R-:W-:Y:S01]  /*87c0*/  FMUL.FTZ R153, R154, UR37 ;  /* 0x000000259a997c20 */ /* 0x000fe20008410000 */
[----:B------:R-:W-:Y:S01]  /*87d0*/  FMUL.FTZ R193, R157, UR37 ;  /* 0x000000259dc17c20 */ /* 0x000fe20008410000 */
[----:B------:R-:W-:Y:S01]  /*87e0*/  FMUL.FTZ R155, R155, UR37 ;  /* 0x000000259b9b7c20 */ /* 0x000fe20008410000 */
[----:B------:R-:W-:Y:S01]  /*87f0*/  FMUL.FTZ R195, R144, UR37 ;  /* 0x0000002590c37c20 */ /* 0x000fe20008410000 */
[----:B------:R-:W-:Y:S01]  /*8800*/  FMUL.FTZ R157, R158, UR37 ;  /* 0x000000259e9d7c20 */ /* 0x000fe20008410000 */
[----:B------:R-:W-:Y:S01]  /*8810*/  FMUL.FTZ R197, R145, UR37 ;  /* 0x0000002591c57c20 */ /* 0x000fe20008410000 */
[----:B------:R-:W1:Y:S01]  /*8820*/  MUFU.TANH R13, R13 ;  /* 0x0000000d000d7308 */ /* 0x000e620000002400 */
[----:B-----5:R-:W-:Y:S01]  /*8830*/  FMNMX.FTZ R0, R179, R0, !PT ;  /* 0x00000000b3007209 */ /* 0x020fe20007810000 */
[----:B------:R-:W-:Y:S01]  /*8840*/  FMUL.FTZ R159, R159, UR37 ;  /* 0x000000259f9f7c20 */ /* 0x000fe20008410000 */
[----:B------:R-:W-:Y:S01]  /*8850*/  FMUL.FTZ R199, R148, UR37 ;  /* 0x0000002594c77c20 */ /* 0x000fe20008410000 */
[----:B------:R-:W-:Y:S01]  /*8860*/  FMUL.FTZ R145, R146, UR37 ;  /* 0x0000002592917c20 */ /* 0x000fe20008410000 */
[----:B------:R-:W-:Y:S01]  /*8870*/  FMUL.FTZ R201, R149, UR37 ;  /* 0x0000002595c97c20 */ /* 0x000fe20008410000 */
[----:B------:R-:W-:Y:S01]  /*8880*/  FMUL.FTZ R147, R147, UR37 ;  /* 0x0000002593937c20 */ /* 0x000fe20008410000 */
[----:B------:R-:W-:Y:S01]  /*8890*/  FMUL.FTZ R203, R136, UR37 ;  /* 0x0000002588cb7c20 */ /* 0x000fe20008410000 */
[----:B------:R-:W3:Y:S01]  /*88a0*/  MUFU.TANH R173, R173 ;  /* 0x000000ad00ad7308 */ /* 0x000ee20000002400 */
[----:B--2---:R-:W-:Y:S01]  /*88b0*/  FMNMX.FTZ R0, R171, R0, !PT ;  /* 0x00000000ab007209 */ /* 0x004fe20007810000 */
[----:B------:R-:W-:Y:S01]  /*88c0*/  FMUL.FTZ R149, R150, UR37 ;  /* 0x0000002596957c20 */ /* 0x000fe20008410000 */
[----:B------:R-:W-:Y:S01]  /*88d0*/  FMUL.FTZ R213, R137, UR37 ;  /* 0x0000002589d57c20 */ /* 0x000fe20008410000 */
[----:B------:R-:W-:Y:S01]  /*88e0*/  FMUL.FTZ R151, R151, UR37 ;  /* 0x0000002597977c20 */ /* 0x000fe20008410000 */
[----:B------:R-:W-:Y:S01]  /*88f0*/  FMUL.FTZ R215, R140, UR37 ;  /* 0x000000258cd77c20 */ /* 0x000fe20008410000 */
[----:B------:R-:W-:Y:S01]  /*8900*/  FMUL.FTZ R137, R138, UR37 ;  /* 0x000000258a897c20 */ /* 0x000fe20008410000 */
[----:B------:R-:W-:Y:S01]  /*8910*/  FMUL.FTZ R217, R141, UR37 ;  /* 0x000000258dd97c20 */ /* 0x000fe20008410000 */
[----:B------:R-:W2:Y:S01]  /*8920*/  MUFU.TANH R15, R15 ;  /* 0x0000000f000f7308 */ /* 0x000ea20000002400 */
[----:B-1----:R-:W-:Y:S01]  /*8930*/  FMNMX.FTZ R6, R13, R12, !PT ;  /* 0x0000000c0d067209 */ /* 0x002fe20007810000 */
[----:B------:R-:W-:Y:S01]  /*8940*/  FMUL.FTZ R139, R139, UR37 ;  /* 0x000000258b8b7c20 */ /* 0x000fe20008410000 */
[----:B------:R-:W-:Y:S01]  /*8950*/  FMUL.FTZ R219, R128, UR37 ;  /* 0x0000002580db7c20 */ /* 0x000fe20008410000 */
[----:B------:R-:W-:Y:S01]  /*8960*/  FMUL.FTZ R141, R142, UR37 ;  /* 0x000000258e8d7c20 */ /* 0x000fe20008410000 */
[----:B------:R-:W-:Y:S01]  /*8970*/  FMUL.FTZ R221, R129, UR37 ;  /* 0x0000002581dd7c20 */ /* 0x000fe20008410000 */
[----:B------:R-:W-:Y:S01]  /*8980*/  FMUL.FTZ R143, R143, UR37 ;  /* 0x000000258f8f7c20 */ /* 0x000fe20008410000 */
[----:B------:R-:W-:Y:S01]  /*8990*/  FMUL.FTZ R223, R132, UR37 ;  /* 0x0000002584df7c20 */ /* 0x000fe20008410000 */
[----:B------:R-:W1:Y:S01]  /*89a0*/  MUFU.TANH R175, R175 ;  /* 0x000000af00af7308 */ /* 0x000e620000002400 */
[----:B---3--:R-:W-:Y:S01]  /*89b0*/  FMNMX.FTZ R0, R173, R0, !PT ;  /* 0x00000000ad007209 */ /* 0x008fe20007810000 */
        /* <DEDUP_REMOVED lines=17> */
[----:B------:R-:W1:Y:S01]  /*8ad0*/  LDC R8, c[0x0][0x988] ;  /* 0x00026200ff087b82 */ /* 0x000e620000000800 */
[----:B------:R-:W-:-:S04]  /*8ae0*/  ISETP.NE.AND P1, PT, R23, RZ, PT ;  /* 0x000000ff1700720c */ /* 0x000fc80003f25270 */
[----:B------:R-:W5:Y:S01]  /*8af0*/  MUFU.TANH R169, R169 ;  /* 0x000000a900a97308 */ /* 0x000f620000002400 */
[----:B---3--:R-:W-:-:S07]  /*8b00*/  FMNMX.FTZ R6, R21, R6, !PT ;  /* 0x0000000615067209 */ /* 0x008fce0007810000 */
[----:B------:R-:W3:Y:S01]  /*8b10*/  MUFU.TANH R183, R183 ;  /* 0x000000b700b77308 */ /* 0x000ee20000002400 */
[----:B--2---:R-:W-:-:S07]  /*8b20*/  FMNMX.FTZ R0, R181, R0, !PT ;  /* 0x00000000b5007209 */ /* 0x004fce0007810000 */
[----:B------:R-:W2:Y:S01]  /*8b30*/  MUFU.TANH R161, R161 ;  /* 0x000000a100a17308 */ /* 0x000ea20000002400 */
[----:B-----5:R-:W-:-:S07]  /*8b40*/  FMNMX.FTZ R6, R169, R6, !PT ;  /* 0x00000006a9067209 */ /* 0x020fce0007810000 */
        /* <DEDUP_REMOVED lines=85> */
[----:B---3--:R-:W-:-:S05]  /*90a0*/  FMNMX.FTZ R0, R233, R0, !PT ;  /* 0x00000000e9007209 */ /* 0x008fca0007810000 */
[----:B------:R-:W3:Y:S02]  /*90b0*/  SHFL.BFLY PT, R7, R0, 0x2, 0x1f ;  /* 0x0c401f0000077f89 */ /* 0x000ee400000e0000 */
[----:B------:R-:W1:Y:S01]  /*90c0*/  MUFU.TANH R127, R127 ;  /* 0x0000007f007f7308 */ /* 0x000e620000002400 */
[----:B--2---:R-:W-:-:S04]  /*90d0*/  FMNMX.FTZ R6, R123, R6, !PT ;  /* 0x000000067b067209 */ /* 0x004fc80007810000 */
[----:B-----5:R-:W-:-:S04]  /*90e0*/  FMNMX.FTZ R6, R125, R6, !PT ;  /* 0x000000067d067209 */ /* 0x020fc80007810000 */
[----:B-1----:R-:W-:-:S05]  /*90f0*/  FMNMX.FTZ R6, R127, R6, !PT ;  /* 0x000000067f067209 */ /* 0x002fca0007810000 */
[----:B------:R-:W1:Y:S01]  /*9100*/  SHFL.BFLY PT, R9, R6, 0x2, 0x1f ;  /* 0x0c401f0006097f89 */ /* 0x000e6200000e0000 */
[----:B---3--:R-:W-:-:S05]  /*9110*/  FMNMX.FTZ R14, R0, R7, !PT ;  /* 0x00000007000e7209 */ /* 0x008fca0007810000 */
[----:B------:R-:W2:Y:S01]  /*9120*/  SHFL.BFLY PT, R7, R14, 0x1, 0x1f ;  /* 0x0c201f000e077f89 */ /* 0x000ea200000e0000 */
[----:B-1----:R-:W-:-:S05]  /*9130*/  FMNMX.FTZ R20, R6, R9, !PT ;  /* 0x0000000906147209 */ /* 0x002fca0007810000 */
[----:B------:R-:W1:Y:S01]  /*9140*/  SHFL.BFLY PT, R9, R20, 0x1, 0x1f ;  /* 0x0c201f0014097f89 */ /* 0x000e6200000e0000 */
[----:B--2---:R-:W-:-:S05]  /*9150*/  FMNMX.FTZ R7, R14, R7, !PT ;  /* 0x000000070e077209 */ /* 0x004fca0007810000 */
[C---:B------:R-:W-:Y:S01]  /*9160*/  FADD.FTZ R235, -R7.reuse, R10 ;  /* 0x0000000a07eb7221 */ /* 0x040fe20000010100 */
[----:B------:R-:W-:-:S03]  /*9170*/  FMUL.FTZ R10, R7, R8 ;  /* 0x00000008070a7220 */ /* 0x000fc60000410000 */
[-C--:B------:R-:W-:Y:S01]  /*9180*/  FMUL.FTZ R235, R235, R8.reuse ;  /* 0x00000008ebeb7220 */ /* 0x080fe20000410000 */
[-CC-:B------:R-:W-:Y:S01]  /*9190*/  FFMA.FTZ R202, R171, R8.reuse, -R10.reuse ;  /* 0x00000008abca7223 */ /* 0x180fe2000001080a */
        /* <DEDUP_REMOVED lines=12> */
[----:B-1----:R-:W-:Y:S01]  /*9260*/  FMNMX.FTZ R9, R20, R9, !PT ;  /* 0x0000000914097209 */ /* 0x002fe20007810000 */
        /* <DEDUP_REMOVED lines=14> */
[-C--:B------:R-:W-:Y:S01]  /*9350*/  FFMA.FTZ R221, R233, R8.reuse, -R10 ;  /* 0x00000008e9dd7223 */ /* 0x080fe2000001080a */
[CC--:B------:R-:W-:Y:S01]  /*9360*/  FMUL.FTZ R10, R9.reuse, R8.reuse ;  /* 0x00000008090a7220 */ /* 0x0c0fe20000410000 */
[----:B------:R-:W-:Y:S01]  /*9370*/  FADD.FTZ R237, -R9, R12 ;  /* 0x0000000c09ed7221 */ /* 0x000fe20000010100 */
[----:B------:R-:W-:Y:S02]  /*9380*/  MUFU.EX2 R6, R235 ;  /* 0x000000eb00067308 */ /* 0x000fe40000000800 */
[-CC-:B------:R-:W-:Y:S01]  /*9390*/  FFMA.FTZ R201, R13, R8.reuse, -R10.reuse ;  /* 0x000000080dc97223 */ /* 0x180fe2000001080a */
[-C--:B------:R-:W-:Y:S01]  /*93a0*/  FMUL.FTZ R237, R237, R8.reuse ;  /* 0x00000008eded7220 */ /* 0x080fe20000410000 */
        /* <DEDUP_REMOVED lines=12> */
[----:B------:R-:W1:Y:S01]  /*9470*/  MUFU.EX2 R177, R177 ;  /* 0x000000b100b17308 */ /* 0x000e620000000800 */
[-CC-:B------:R-:W-:Y:S01]  /*9480*/  FFMA.FTZ R189, R145, R8.reuse, -R10.reuse ;  /* 0x0000000891bd7223 */ /* 0x180fe2000001080a */
[-CC-:B------:R-:W-:Y:S01]  /*9490*/  FFMA.FTZ R13, R137, R8.reuse, -R10.reuse ;  /* 0x00000008890d7223 */ /* 0x180fe2000001080a */
[-CC-:B------:R-:W-:Y:S01]  /*94a0*/  FFMA.FTZ R126, R147, R8.reuse, -R10.reuse ;  /* 0x00000008937e7223 */ /* 0x180fe2000001080a */
[-CC-:B------:R-:W-:Y:S01]  /*94b0*/  FFMA.FTZ R191, R149, R8.reuse, -R10.reuse ;  /* 0x0000000895bf7223 */ /* 0x180fe2000001080a */
[-CC-:B------:R-:W-:Y:S01]  /*94c0*/  FFMA.FTZ R128, R151, R8.reuse, -R10.reuse ;  /* 0x0000000897807223 */ /* 0x180fe2000001080a */
[-CC-:B------:R-:W-:Y:S01]  /*94d0*/  FFMA.FTZ R130, R139, R8.reuse, -R10.reuse ;  /* 0x000000088b827223 */ /* 0x180fe2000001080a */
[-CC-:B------:R-:W-:Y:S01]  /*94e0*/  FFMA.FTZ R121, R121, R8.reuse, -R10.reuse ;  /* 0x0000000879797223 */ /* 0x180fe2000001080a */
[----:B------:R-:W2:Y:S01]  /*94f0*/  MUFU.EX2 R201, R201 ;  /* 0x000000c900c97308 */ /* 0x000ea20000000800 */
[-CC-:B------:R-:W-:Y:S01]  /*9500*/  FFMA.FTZ R123, R123, R8.reuse, -R10.reuse ;  /* 0x000000087b7b7223 */ /* 0x180fe2000001080a */
[----:B------:R-:W-:-:S06]  /*9510*/  FFMA.FTZ R125, R125, R8, -R10 ;  /* 0x000000087d7d7223 */ /* 0x000fcc000001080a */
[----:B------:R-:W3:Y:S01]  /*9520*/  MUFU.EX2 R200, R200 ;  /* 0x000000c800c87308 */ /* 0x000ee20000000800 */
[----:B-1----:R-:W-:-:S07]  /*9530*/  FFMA.FTZ R15, R6, R4, R177 ;  /* 0x00000004060f7223 */ /* 0x002fce00000100b1 */
[----:B------:R-:W1:Y:S01]  /*9540*/  MUFU.EX2 R12, R12 ;  /* 0x0000000c000c7308 */ /* 0x000e620000000800 */
[----:B--2---:R-:W-:-:S07]  /*9550*/  FFMA.FTZ R3, R0, R3, R201 ;  /* 0x0000000300037223 */ /* 0x004fce00000100c9 */
[----:B------:R-:W2:Y:S01]  /*9560*/  MUFU.EX2 R202, R202 ;  /* 0x000000ca00ca7308 */ /* 0x000ea20000000800 */
[----:B---3--:R-:W-:-:S07]  /*9570*/  FADD.FTZ R15, R200, R15 ;  /* 0x0000000fc80f7221 */ /* 0x008fce0000010000 */
[----:B------:R-:W3:Y:S01]  /*9580*/  MUFU.EX2 R203, R203 ;  /* 0x000000cb00cb7308 */ /* 0x000ee20000000800 */
[----:B-1----:R-:W-:-:S07]  /*9590*/  FADD.FTZ R4, R12, R3 ;  /* 0x000000030c047221 */ /* 0x002fce0000010000 */
[----:B------:R-:W1:Y:S01]  /*95a0*/  MUFU.EX2 R171, R171 ;  /* 0x000000ab00ab7308 */ /* 0x000e620000000800 */
[----:B--2---:R-:W-:Y:S01]  /*95b0*/  FADD.FTZ R132, R202, R15 ;  /* 0x0000000fca847221 */ /* 0x004fe20000010000 */
[----:B------:R-:W-:-:S06]  /*95c0*/  FFMA.FTZ R15, R141, R8, -R10 ;  /* 0x000000088d0f7223 */ /* 0x000fcc000001080a */
[----:B------:R-:W2:Y:S01]  /*95d0*/  MUFU.EX2 R14, R14 ;  /* 0x0000000e000e7308 */ /* 0x000ea20000000800 */
[----:B---3--:R-:W-:-:S07]  /*95e0*/  FADD.FTZ R3, R203, R4 ;  /* 0x00000004cb037221 */ /* 0x008fce0000010000 */
[----:B------:R-:W3:Y:S01]  /*95f0*/  MUFU.EX2 R196, R196 ;  /* 0x000000c400c47308 */ /* 0x000ee20000000800 */
[----:B-1----:R-:W-:-:S07]  /*9600*/  FADD.FTZ R21, R171, R132 ;  /* 0x00000084ab157221 */ /* 0x002fce0000010000 */
[----:B------:R-:W1:Y:S01]  /*9610*/  MUFU.EX2 R197, R197 ;  /* 0x000000c500c57308 */ /* 0x000e620000000800 */
[----:B--2---:R-:W-:-:S07]  /*9620*/  FADD.FTZ R4, R14, R3 ;  /* 0x000000030e047221 */ /* 0x004fce0000010000 */
        /* <DEDUP_REMOVED lines=10> */
[----:B-1----:R-:W-:Y:S01]  /*96d0*/  FADD.FTZ R134, R198, R21 ;  /* 0x00000015c6867221 */ /* 0x002fe20000010000 */
[----:B------:R-:W-:-:S06]  /*96e0*/  FFMA.FTZ R21, R129, R8, -R10 ;  /* 0x0000000881157223 */ /* 0x000fcc000001080a */
[----:B------:R-:W1:Y:S01]  /*96f0*/  MUFU.EX2 R120, R120 ;  /* 0x0000007800787308 */ /* 0x000e620000000800 */
[----:B--2---:R-:W-:-:S07]  /*9700*/  FADD.FTZ R3, R199, R4 ;  /* 0x00000004c7037221 */ /* 0x004fce0000010000 */
        /* <DEDUP_REMOVED lines=14> */
[----:B---3--:R-:W-:Y:S01]  /*97f0*/  FADD.FTZ R136, R194, R129 ;  /* 0x00000081c2887221 */ /* 0x008fe20000010000 */
[----:B------:R-:W-:-:S06]  /*9800*/  FFMA.FTZ R129, R133, R8, -R10 ;  /* 0x0000000885817223 */ /* 0x000fcc000001080a */
        /* <DEDUP_REMOVED lines=11> */
[----:B---3--:R-:W-:Y:S01]  /*98c0*/  FADD.FTZ R131, R183, R136 ;  /* 0x00000088b7837221 */ /* 0x008fe20000010000 */
[-CC-:B------:R-:W-:Y:S01]  /*98d0*/  FFMA.FTZ R136, R135, R8.reuse, -R10.reuse ;  /* 0x0000000887887223 */ /* 0x180fe2000001080a */
[----:B------:R-:W-:-:S05]  /*98e0*/  FFMA.FTZ R10, R127, R8, -R10 ;  /* 0x000000087f0a7223 */ /* 0x000fca000001080a */
        /* <DEDUP_REMOVED lines=26> */
[----:B------:R-:W-:-:S05]  /*9a90*/  MOV R3, UR60 ;  /* 0x0000003c00037c02 */ /* 0x000fca0008000f00 */
[----:B------:R-:W-:Y:S01]  /*9aa0*/  @P1 VIADD R3, R3, 0x36840 ;  /* 0x0003684003031836 */ /* 0x000fe20000000000 */
[----:B------:R-:W1:Y:S01]  /*9ab0*/  MUFU.EX2 R215, R215 ;  /* 0x000000d700d77308 */ /* 0x000e620000000800 */
[----:B--2---:R-:W-:-:S03]  /*9ac0*/  FADD.FTZ R138, R180, R131 ;  /* 0x00000083b48a7221 */ /* 0x004fc60000010000 */
[----:B----4-:R-:W-:-:S04]  /*9ad0*/  @P1 PRMT R3, R214, 0x654, R3 ;  /* 0x00000654d6031816 */ /* 0x010fc80000000003 */
[----:B------:R-:W2:Y:S01]  /*9ae0*/  MUFU.EX2 R134, R134 ;  /* 0x0000008600867308 */ /* 0x000ea20000000800 */
[----:B---3--:R-:W-:Y:S01]  /*9af0*/  FADD.FTZ R131, R21, R4 ;  /* 0x0000000415837221 */ /* 0x008fe20000010000 */
[----:B------:R3:W-:Y:S06]  /*9b00*/  @P1 SYNCS.ARRIVE.TRANS64.RED.A1T0 RZ, [R3+URZ], RZ ;  /* 0x000000ff03ff19a7 */ /* 0x0007ec000810043f */
[----:B------:R-:W4:Y:S01]  /*9b10*/  MUFU.EX2 R182, R182 ;  /* 0x000000b600b67308 */ /* 0x000f220000000800 */
[----:B-1----:R-:W-:-:S07]  /*9b20*/  FADD.FTZ R133, R215, R138 ;  /* 0x0000008ad7857221 */ /* 0x002fce0000010000 */
[----:B------:R-:W-:Y:S01]  /*9b30*/  MUFU.EX2 R129, R129 ;  /* 0x0000008100817308 */ /* 0x000fe20000000800 */
[----:B--2---:R-:W-:-:S07]  /*9b40*/  FADD.FTZ R4, R134, R131 ;  /* 0x0000008386047221 */ /* 0x004fce0000010000 */
[----:B------:R-:W3:Y:S01]  /*9b50*/  MUFU.EX2 R217, R217 ;  /* 0x000000d900d97308 */ /* 0x000ee20000000800 */
[----:B----4-:R-:W-:-:S07]  /*9b60*/  FADD.FTZ R138, R182, R133 ;  /* 0x00000085b68a7221 */ /* 0x010fce0000010000 */
[----:B------:R-:W-:Y:S08]  /*9b70*/  MUFU.EX2 R136, R136 ;  /* 0x0000008800887308 */ /* 0x000ff00000000800 */
[----:B------:R-:W1:Y:S01]  /*9b80*/  MUFU.EX2 R176, R176 ;  /* 0x000000b000b07308 */ /* 0x000e620000000800 */
[----:B---3--:R-:W-:-:S07]  /*9b90*/  FADD.FTZ R3, R217, R138 ;  /* 0x0000008ad9037221 */ /* 0x008fce0000010000 */
[----:B------:R-:W-:Y:S08]  /*9ba0*/  MUFU.EX2 R121, R121 ;  /* 0x0000007900797308 */ /* 0x000ff00000000800 */
[----:B------:R-:W2:Y:S01]  /*9bb0*/  MUFU.EX2 R219, R219 ;  /* 0x000000db00db7308 */ /* 0x000ea20000000800 */
[----:B-1----:R-:W-:-:S07]  /*9bc0*/  FADD.FTZ R138, R176, R3 ;  /* 0x00000003b08a7221 */ /* 0x002fce0000010000 */
[----:B------:R1:W3:Y:S08]  /*9bd0*/  MUFU.EX2 R135, R123 ;  /* 0x0000007b00877308 */ /* 0x0002f00000000800 */
[----:B------:R-:W4:Y:S01]  /*9be0*/  MUFU.EX2 R178, R178 ;  /* 0x000000b200b27308 */ /* 0x000f220000000800 */
[----:B-1----:R-:W-:Y:S01]  /*9bf0*/  FADD.FTZ R123, R129, R4 ;  /* 0x00000004817b7221 */ /* 0x002fe20000010000 */
[----:B--2---:R-:W-:-:S03]  /*9c00*/  FADD.FTZ R3, R219, R138 ;  /* 0x0000008adb037221 */ /* 0x004fc60000010000 */
[----:B------:R-:W-:-:S03]  /*9c10*/  FADD.FTZ R4, R136, R123 ;  /* 0x0000007b88047221 */ /* 0x000fc60000010000 */
[----:B------:R-:W1:Y:S01]  /*9c20*/  MUFU.EX2 R125, R125 ;  /* 0x0000007d007d7308 */ /* 0x000e620000000800 */
[----:B------:R-:W-:-:S04]  /*9c30*/  FADD.FTZ R4, R121, R4 ;  /* 0x0000000479047221 */ /* 0x000fc80000010000 */
[----:B---3--:R-:W-:-:S03]  /*9c40*/  FADD.FTZ R4, R135, R4 ;  /* 0x0000000487047221 */ /* 0x008fc60000010000 */
[----:B------:R-:W2:Y:S01]  /*9c50*/  MUFU.EX2 R221, R221 ;  /* 0x000000dd00dd7308 */ /* 0x000ea20000000800 */
[----:B----4-:R-:W-:-:S07]  /*9c60*/  FADD.FTZ R138, R178, R3 ;  /* 0x00000003b28a7221 */ /* 0x010fce0000010000 */
[----:B------:R-:W3:Y:S01]  /*9c70*/  MUFU.EX2 R140, R10 ;  /* 0x0000000a008c7308 */ /* 0x000ee20000000800 */
[----:B-1----:R-:W-:Y:S01]  /*9c80*/  FADD.FTZ R3, R125, R4 ;  /* 0x000000047d037221 */ /* 0x002fe20000010000 */
[----:B--2---:R-:W-:-:S03]  /*9c90*/  FADD.FTZ R4, R221, R138 ;  /* 0x0000008add047221 */ /* 0x004fc60000010000 */
[----:B---3--:R-:W-:Y:S01]  /*9ca0*/  FADD.FTZ R3, R140, R3 ;  /* 0x000000038c037221 */ /* 0x008fe20000010000 */
[----:B------:R-:W-:Y:S06]  /*9cb0*/  @!P0 BRA `(.L_x_146) ;  /* 0x0000000000048947 */ /* 0x000fec0003800000 */
[----:B------:R-:W-:Y:S01]  /*9cc0*/  BPT.TRAP 0x1 ;  /* 0x000000040000795c */ /* 0x000fe20000300000 */
.L_x_146:
[----:B------:R-:W2:Y:S01]  /*9cd0*/  LDL R123, [R1] ;  /* 0x00000000017b7983 */ /* 0x000ea20000100800 */
[----:B------:R-:W-:Y:S01]  /*9ce0*/  ISETP.NE.AND P1, PT, R22, RZ, PT ;  /* 0x000000ff1600720c */ /* 0x000fe20003f25270 */
[----:B------:R-:W-:Y:S01]  /*9cf0*/  IMAD.U32 R10, RZ, RZ, UR5 ;  /* 0x00000005ff0a7e24 */ /* 0x000fe2000f8e00ff */
[----:B------:R-:W-:Y:S01]  /*9d00*/  R2UR UR61, R16 ;  /* 0x00000000103d72ca */ /* 0x000fe200000e0000 */
[----:B------:R-:W-:Y:S01]  /*9d10*/  UMOV UR39, UR38 ;  /* 0x0000002600277c82 */ /* 0x000fe20008000000 */
[----:B------:R-:W-:Y:S02]  /*9d20*/  F2FP.BF16.F32.PACK_AB R200, R200, R177 ;  /* 0x000000b1c8c8723e */ /* 0x000fe400000010ff */
[----:B------:R-:W-:Y:S01]  /*9d30*/  F2FP.BF16.F32.PACK_AB R201, R12, R201 ;  /* 0x000000c90cc9723e */ /* 0x000fe200000010ff */
[----:B------:R-:W-:Y:S01]  /*9d40*/  IMAD.MOV.U32 R12, RZ, RZ, R9 ;  /* 0x000000ffff0c7224 */ /* 0x000fe200078e0009 */
[----:B------:R-:W-:Y:S02]  /*9d50*/  F2FP.BF16.F32.PACK_AB R192, R179, R192 ;  /* 0x000000c0b3c0723e */ /* 0x000fe400000010ff */
[----:B------:R-:W-:-:S02]  /*9d60*/  F2FP.BF16.F32.PACK_AB R194, R181, R194 ;  /* 0x000000c2b5c2723e */ /* 0x000fc400000010ff */
[----:B------:R-:W-:Y:S01]  /*9d70*/  F2FP.BF16.F32.PACK_AB R188, R183, R188 ;  /* 0x000000bcb7bc723e */ /* 0x000fe200000010ff */
[----:B------:R-:W-:Y:S01]  /*9d80*/  @P1 VIADD R10, R10, 0x36860 ;  /* 0x000368600a0a1836 */ /* 0x000fe20000000000 */
[----:B------:R-:W-:Y:S02]  /*9d90*/  F2FP.BF16.F32.PACK_AB R190, R185, R190 ;  /* 0x000000beb9be723e */ /* 0x000fe400000010ff */
[----:B------:R-:W-:Y:S02]  /*9da0*/  F2FP.BF16.F32.PACK_AB R184, R187, R184 ;  /* 0x000000b8bbb8723e */ /* 0x000fe400000010ff */
[----:B------:R-:W-:Y:S02]  /*9db0*/  F2FP.BF16.F32.PACK_AB R202, R171, R202 ;  /* 0x000000caabca723e */ /* 0x000fe400000010ff */
[----:B------:R-:W-:Y:S02]  /*9dc0*/  F2FP.BF16.F32.PACK_AB R203, R14, R203 ;  /* 0x000000cb0ecb723e */ /* 0x000fe400000010ff */
[----:B------:R-:W-:-:S02]  /*9dd0*/  F2FP.BF16.F32.PACK_AB R196, R173, R196 ;  /* 0x000000c4adc4723e */ /* 0x000fc400000010ff */
[----:B------:R-:W-:Y:S02]  /*9de0*/  F2FP.BF16.F32.PACK_AB R197, R20, R197 ;  /* 0x000000c514c5723e */ /* 0x000fe400000010ff */
        /* <DEDUP_REMOVED lines=17> */
[----:B--2---:R-:W-:-:S04]  /*9f00*/  @P1 PRMT R10, R123, 0x654, R10 ;  /* 0x000006547b0a1816 */ /* 0x004fc8000000000a */
[----:B------:R1:W-:Y:S01]  /*9f10*/  @P1 SYNCS.ARRIVE.TRANS64.RED.A1T0 RZ, [R10+URZ], RZ ;  /* 0x000000ff0aff19a7 */ /* 0x0003e2000810043f */
[C---:B------:R-:W-:Y:S02]  /*9f20*/  ISETP.GT.AND P1, PT, R11.reuse, RZ, PT ;  /* 0x000000ff0b00720c */ /* 0x040fe40003f24270 */
[----:B------:R-:W-:Y:S01]  /*9f30*/  IADD3 R11, R11, -0x1, RZ ;  /* 0xffffffff0b0b7810 */ /* 0x000fe20007ffe0ff */
[----:B-1----:R-:W-:-:S10]  /*9f40*/  IMAD.MOV.U32 R10, RZ, RZ, R7 ;  /* 0x000000ffff0a7224 */ /* 0x002fd400078e0007 */
[----:B------:R-:W-:Y:S05]  /*9f50*/  @P1 BRA `(.L_x_147) ;  /* 0xffffffbc00441947 */ /* 0x000fea000383ffff */
.L_x_136:
        /* <DEDUP_REMOVED lines=99> */
.L_x_148:
        /* <DEDUP_REMOVED lines=8> */
.L_x_149:
[----:B--2---:R-:W-:Y:S05]  /*a610*/  @P1 BRA `(.L_x_150) ;  /* 0x0000000000081947 */ /* 0x004fea0003800000 */
[----:B------:R-:W2:Y:S02]  /*a620*/  SYNCS.PHASECHK.TRANS64.TRYWAIT P1, [UR5+0x36850], R0 ;  /* 0x03685000ff0075a7 */ /* 0x000ea40008020145 */
[----:B--2---:R-:W-:Y:S05]  /*a630*/  @!P1 BRA `(.L_x_151) ;  /* 0x0000005000089947 */ /* 0x004fea0003800000 */
.L_x_150:
[----:B------:R-:W-:Y:S01]  /*a640*/  R2UR UR4, R2 ;  /* 0x00000000020472ca */ /* 0x000fe200000e0000 */
[----:B------:R-:W-:Y:S01]  /*a650*/  WARPGROUP.ARRIVE ;  /* 0x00000000000079c5 */ /* 0x000fe20000000000 */
[----:B------:R-:W-:Y:S01]  /*a660*/  UMOV UR7, 0x40000040 ;  /* 0x4000004000077882 */ /* 0x000fe20000000000 */
[----:B--2---:R-:W2:Y:S04]  /*a670*/  SHFL.BFLY PT, R5, R4, 0x2, 0x1f ;  /* 0x0c401f0004057f89 */ /* 0x004ea800000e0000 */
[----:B-1----:R-:W1:Y:S06]  /*a680*/  SHFL.BFLY PT, R0, R3, 0x2, 0x1f ;  /* 0x0c401f0003007f89 */ /* 0x002e6c00000e0000 */
[----:B------:R-:W-:-:S04]  /*a690*/  UIADD3 UR4, UR4, 0x400, URZ ;  /* 0x0000040004047890 */ /* 0x000fc8000fffe03f */
[----:B------:R-:W-:-:S04]  /*a6a0*/  USHF.R.U32.HI UR4, URZ, 0x4, UR4 ;  /* 0x000000043f047899 */ /* 0x000fc80008011604 */
[----:B------:R-:W-:-:S04]  /*a6b0*/  ULOP3.LUT UR4, UR4, 0x3fff, URZ, 0xc0, !UPT ;  /* 0x00003fff04047892 */ /* 0x000fc8000f8ec03f */
[----:B------:R-:W-:Y:S01]  /*a6c0*/  ULOP3.LUT UR4, UR4, 0x3800000, URZ, 0xfc, !UPT ;  /* 0x0380000004047892 */ /* 0x000fe2000f8efc3f */
[----:B--2---:R-:W-:Y:S01]  /*a6d0*/  FADD.FTZ R5, R5, R4 ;  /* 0x0000000405057221 */ /* 0x004fe20000010000 */
[----:B------:R-:W-:Y:S02]  /*a6e0*/  MOV R4, RZ ;  /* 0x000000ff00047202 */ /* 0x000fe40000000f00 */
[----:B------:R-:W-:Y:S01]  /*a6f0*/  UIMAD UR4, UR38, 0xa80, UR4 ;  /* 0x00000a80260478a4 */ /* 0x000fe2000f8e0204 */
[----:B-1----:R-:W-:Y:S01]  /*a700*/  FADD.FTZ R6, R0, R3 ;  /* 0x0000000300067221 */ /* 0x002fe20000010000 */
[----:B------:R-:W-:Y:S01]  /*a710*/  IMAD.MOV.U32 R3, RZ, RZ, -0x800000 ;  /* 0xff800000ff037424 */ /* 0x000fe200078e00ff */
[----:B------:R-:W1:Y:S04]  /*a720*/  SHFL.BFLY PT, R0, R5, 0x1, 0x1f ;  /* 0x0c201f0005007f89 */ /* 0x000e6800000e0000 */
[----:B------:R-:W-:Y:S01]  /*a730*/  UMOV UR6, UR4 ;  /* 0x0000000400067c82 */ /* 0x000fe20008000000 */
[----:B------:R-:W2:Y:S01]  /*a740*/  SHFL.BFLY PT, R11, R6, 0x1, 0x1f ;  /* 0x0c201f00060b7f89 */ /* 0x000ea200000e0000 */
[----:B------:R-:W-:Y:S01]  /*a750*/  HGMMA.64x192x16.F32.BF16 R24, R200, gdesc[UR4].tnspB, R24, gsb0 ;  /* 0x42e00004c8187df0 */ /* 0x000fe20008001818 */
[----:B------:R-:W-:Y:S01]  /*a760*/  UIADD3 UR6, UR4, 0x80, URZ ;  /* 0x0000008004067890 */ /* 0x000fe2000fffe03f */
[----:B------:R-:W-:Y:S01]  /*a770*/  UMOV UR7, 0x40000040 ;  /* 0x4000004000077882 */ /* 0x000fe20000000000 */
[----:B-1----:R-:W-:Y:S01]  /*a780*/  FADD.FTZ R13, R5, R0 ;  /* 0x00000000050d7221 */ /* 0x002fe20000010000 */
[----:B------:R-:W-:-:S02]  /*a790*/  IMAD.MOV.U32 R0, RZ, RZ, -0x800000 ;  /* 0xff800000ff007424 */ /* 0x000fc400078e00ff */
[----:B--2---:R-:W-:Y:S02]  /*a7a0*/  FADD.FTZ R14, R6, R11 ;  /* 0x0000000b060e7221 */ /* 0x004fe40000010000 */
[----:B------:R-:W-:Y:S01]  /*a7b0*/  FSETP.NE.FTZ.AND P1, PT, R13, RZ, PT ;  /* 0x000000ff0d00720b */ /* 0x000fe20003f35000 */
[----:B------:R-:W-:Y:S02]  /*a7c0*/  IMAD.MOV.U32 R11, RZ, RZ, RZ ;  /* 0x000000ffff0b7224 */ /* 0x000fe400078e00ff */
[----:B------:R-:W-:-:S10]  /*a7d0*/  FSETP.NE.FTZ.AND P2, PT, R14, RZ, PT ;  /* 0x000000ff0e00720b */ /* 0x000fd40003f55000 */
[----:B------:R-:W1:Y:S01]  /*a7e0*/  @P1 MUFU.LG2 R10, R13 ;  /* 0x0000000d000a1308 */ /* 0x000e620000000c00 */
[C---:B------:R-:W-:Y:S02]  /*a7f0*/  @P1 FMUL.FTZ R6, R8.reuse, 0.69314718246459960938 ;  /* 0x3f31721808061820 */ /* 0x040fe40000410000 */
[----:B------:R-:W-:-:S05]  /*a800*/  @P2 FMUL.FTZ R15, R8, 0.69314718246459960938 ;  /* 0x3f317218080f2820 */ /* 0x000fca0000410000 */
[----:B------:R-:W2:Y:S08]  /*a810*/  @P2 MUFU.LG2 R12, R14 ;  /* 0x0000000e000c2308 */ /* 0x000eb00000000c00 */
[----:B------:R3:W4:Y:S01]  /*a820*/  @P1 MUFU.RCP R4, R13 ;  /* 0x0000000d00041308 */ /* 0x0007220000001000 */
[----:B-1----:R-:W-:-:S04]  /*a830*/  @P1 FMUL.FTZ R5, R10, 0.69314718246459960938 ;  /* 0x3f3172180a051820 */ /* 0x002fc80000410000 */
[----:B------:R-:W-:-:S03]  /*a840*/  @P1 FFMA.FTZ R3, R6, R7, R5 ;  /* 0x0000000706031223 */ /* 0x000fc60000010005 */
[----:B------:R3:W1:Y:S01]  /*a850*/  @P2 MUFU.RCP R11, R14 ;  /* 0x0000000e000b2308 */ /* 0x0006620000001000 */
[----:B--2---:R-:W-:-:S04]  /*a860*/  @P2 FMUL.FTZ R12, R12, 0.69314718246459960938 ;  /* 0x3f3172180c0c2820 */ /* 0x004fc80000410000 */
[----:B------:R-:W-:Y:S01]  /*a870*/  @P2 FFMA.FTZ R0, R15, R9, R12 ;  /* 0x000000090f002223 */ /* 0x000fe2000001000c */
[----:B------:R-:W-:Y:S02]  /*a880*/  WARPGROUP.DEPBAR.LE gsb0, 0x0 ;  /* 0x00008000000079c5 */ /* 0x000fe40000010000 */
[----:B------:R-:W-:-:S06]  /*a890*/  WARPGROUP.ARRIVE ;  /* 0x00000000000079c5 */ /* 0x000fcc0000000000 */
        /* <DEDUP_REMOVED lines=28> */
[----:B-1-34-:R-:W-:Y:S05]  /*aa60*/  @!P0 BRA `(.L_x_152) ;  /* 0x0000000000048947 */ /* 0x01afea0003800000 */
[----:B------:R-:W-:Y:S01]  /*aa70*/  BPT.TRAP 0x1 ;  /* 0x000000040000795c */ /* 0x000fe20000300000 */
.L_x_152:
[----:B------:R-:W2:Y:S01]  /*aa80*/  LDL R5, [R1] ;  /* 0x0000000001057983 */ /* 0x000ea20000100800 */
[----:B------:R-:W-:Y:S01]  /*aa90*/  ISETP.NE.AND P0, PT, R22, RZ, PT ;  /* 0x000000ff1600720c */ /* 0x000fe20003f05270 */
        /* <DEDUP_REMOVED lines=48> */
[----:B------:R-:W-:Y:S01]  /*ada0*/  MOV R4, UR5 ;  /* 0x0000000500047c02 */ /* 0x000fe20008000f00 */
[-C--:B------:R-:W-:Y:S01]  /*adb0*/  FMUL.FTZ R27, R27, R11.reuse ;  /* 0x0000000b1b1b7220 */ /* 0x080fe20000410000 */
[----:B------:R-:W-:Y:S01]  /*adc0*/  IADD3 R13, P6, R18, 0x60, RZ ;  /* 0x00000060120d7810 */ /* 0x000fe20007fde0ff */
[-C--:B------:R-:W-:Y:S01]  /*add0*/  FMUL.FTZ R122, R26, R11.reuse ;  /* 0x0000000b1a7a7220 */ /* 0x080fe20000410000 */
[----:B------:R-:W-:Y:S01]  /*ade0*/  R2UR UR6, R208 ;  /* 0x00000000d00672ca */ /* 0x000fe200000e0000 */
[----:B------:R-:W-:Y:S01]  /*adf0*/  @P0 VIADD R4, R4, 0x36860 ;  /* 0x0003686004040836 */ /* 0x000fe20000000000 */
[----:B------:R-:W-:Y:S01]  /*ae00*/  LOP3.LUT R12, R13, 0x380, RZ, 0xc0, !PT ;  /* 0x000003800d0c7812 */ /* 0x000fe200078ec0ff */
        /* <DEDUP_REMOVED lines=46> */
[C---:B------:R-:W-:Y:S01]  /*b0f0*/  IADD3 R11, P1, R18.reuse, 0x40, RZ ;  /* 0x00000040120b7810 */ /* 0x040fe20007f3e0ff */
[----:B------:R-:W-:Y:S01]  /*b100*/  UIADD3 UR34, -UR6, URZ, URZ ;  /* 0x0000003f06227290 */ /* 0x000fe2000fffe13f */
[----:B------:R-:W-:Y:S01]  /*b110*/  IADD3 R15, P5, R18, 0x4000, RZ ;  /* 0x00004000120f7810 */ /* 0x000fe20007fbe0ff */
[----:B------:R-:W-:Y:S01]  /*b120*/  ULDC UR4, c[0x0][0xda8] ;  /* 0x00036a0000047ab9 */ /* 0x000fe20000000800 */
[----:B------:R-:W-:Y:S01]  /*b130*/  SHF.R.U64 R12, R12, 0x3, RZ ;  /* 0x000000030c0c7819 */ /* 0x000fe200000012ff */
[----:B------:R-:W-:Y:S01]  /*b140*/  UIADD3 UR35, -UR36, URZ, URZ ;  /* 0x0000003f24237290 */ /* 0x000fe2000fffe13f */
[----:B------:R-:W-:Y:S01]  /*b150*/  R2UR UR7, R207 ;  /* 0x00000000cf0772ca */ /* 0x000fe200000e0000 */
[----:B------:R-:W-:Y:S01]  /*b160*/  ULDC.64 UR8, c[0x0][0xb70] ;  /* 0x0002dc0000087ab9 */ /* 0x000fe20000000a00 */
[----:B------:R-:W-:Y:S01]  /*b170*/  LOP3.LUT R10, R11, 0x380, RZ, 0xc0, !PT ;  /* 0x000003800b0a7812 */ /* 0x000fe200078ec0ff */
[----:B------:R-:W-:Y:S01]  /*b180*/  ULDC UR10, c[0x0][0xa88] ;  /* 0x0002a200000a7ab9 */ /* 0x000fe20000000800 */
[----:B------:R-:W-:Y:S01]  /*b190*/  LOP3.LUT R14, R15, 0x380, RZ, 0xc0, !PT ;  /* 0x000003800f0e7812 */ /* 0x000fe200078ec0ff */
[----:B------:R-:W-:Y:S01]  /*b1a0*/  ULDC.64 UR12, c[0x0][0x208] ;  /* 0x00008200000c7ab9 */ /* 0x000fe20000000a00 */
[----:B------:R-:W-:-:S02]  /*b1b0*/  LOP3.LUT R12, R12, R13, RZ, 0x3c, !PT ;  /* 0x0000000d0c0c7212 */ /* 0x000fc400078e3cff */
[----:B------:R-:W-:Y:S02]  /*b1c0*/  IADD3 R13, P3, R18, 0x4060, RZ ;  /* 0x00004060120d7810 */ /* 0x000fe40007f7e0ff */
[----:B------:R-:W-:Y:S02]  /*b1d0*/  SHF.R.U64 R10, R10, 0x3, RZ ;  /* 0x000000030a0a7819 */ /* 0x000fe400000012ff */
[----:B------:R-:W-:Y:S01]  /*b1e0*/  SHF.R.U64 R14, R14, 0x3, RZ ;  /* 0x000000030e0e7819 */ /* 0x000fe200000012ff */
[----:B------:R-:W-:Y:S01]  /*b1f0*/  UIMAD UR34, UR4, UR34, UR7 ;  /* 0x00000022042272a4 */ /* 0x000fe2000f8e0207 */
[----:B------:R-:W-:Y:S01]  /*b200*/  F2FP.BF16.F32.PACK_AB R6, R6, R7 ;  /* 0x000000070606723e */ /* 0x000fe200000010ff */
[----:B------:R-:W-:Y:S01]  /*b210*/  USHF.R.S32.HI UR7, URZ, 0x1f, UR36 ;  /* 0x0000001f3f077899 */ /* 0x000fe20008011424 */
[----:B------:R-:W-:Y:S01]  /*b220*/  LOP3.LUT R26, R13, 0x380, RZ, 0xc0, !PT ;  /* 0x000003800d1a7812 */ /* 0x000fe200078ec0ff */
[----:B------:R-:W-:Y:S01]  /*b230*/  ULDC UR4, c[0x0][0xdb4] ;  /* 0x00036d0000047ab9 */ /* 0x000fe20000000800 */
[----:B------:R-:W-:Y:S01]  /*b240*/  F2FP.BF16.F32.PACK_AB R7, R31, R30 ;  /* 0x0000001e1f07723e */ /* 0x000fe200000010ff */
[----:B------:R-:W-:Y:S01]  /*b250*/  UIMAD UR35, UR4, UR35, UR6 ;  /* 0x00000023042372a4 */ /* 0x000fe2000f8e0206 */
[----:B------:R-:W-:Y:S01]  /*b260*/  LOP3.LUT R10, R10, R11, RZ, 0x3c, !PT ;  /* 0x0000000b0a0a7212 */ /* 0x000fe200078e3cff */
[----:B------:R-:W-:Y:S01]  /*b270*/  USHF.L.U32 UR34, UR34, 0x7, URZ ;  /* 0x0000000722227899 */ /* 0x000fe2000800063f */
[----:B------:R-:W-:Y:S01]  /*b280*/  IADD3 R9, P2, R18, 0x20, RZ ;  /* 0x0000002012097810 */ /* 0x000fe20007f5e0ff */
[----:B------:R-:W-:Y:S01]  /*b290*/  USHF.R.S32.HI UR4, URZ, 0x1f, UR35 ;  /* 0x0000001f3f047899 */ /* 0x000fe20008011423 */
[----:B------:R-:W-:Y:S01]  /*b2a0*/  LOP3.LUT R14, R14, R15, RZ, 0x3c, !PT ;  /* 0x0000000f0e0e7212 */ /* 0x000fe200078e3cff */
[----:B------:R-:W-:Y:S01]  /*b2b0*/  IMAD.X R15, RZ, RZ, R19, P5 ;  /* 0x000000ffff0f7224 */ /* 0x000fe200028e0613 */
[----:B------:R-:W-:Y:S01]  /*b2c0*/  IADD3 R11, P4, R18, 0x4040, RZ ;  /* 0x00004040120b7810 */ /* 0x000fe20007f9e0ff */
[----:B------:R-:W-:Y:S01]  /*b2d0*/  UIMAD UR6, UR4, UR8, URZ ;  /* 0x00000008040672a4 */ /* 0x000fe2000f8e023f */
[----:B------:R-:W-:Y:S01]  /*b2e0*/  SHF.R.U64 R26, R26, 0x3, RZ ;  /* 0x000000031a1a7819 */ /* 0x000fe200000012ff */
[----:B------:R-:W-:Y:S01]  /*b2f0*/  UIMAD.WIDE.U32 UR4, UR35, UR8, URZ ;  /* 0x00000008230472a5 */ /* 0x000fe2000f8e003f */
[----:B------:R-:W-:Y:S01]  /*b300*/  LOP3.LUT R8, R9, 0x380, RZ, 0xc0, !PT ;  /* 0x0000038009087812 */ /* 0x000fe200078ec0ff */
[----:B------:R-:W-:Y:S01]  /*b310*/  UIMAD UR6, UR35, UR9, UR6 ;  /* 0x00000009230672a4 */ /* 0x000fe2000f8e0206 */
[----:B------:R-:W-:-:S02]  /*b320*/  LOP3.LUT R24, R11, 0x380, RZ, 0xc0, !PT ;  /* 0x000003800b187812 */ /* 0x000fc400078ec0ff */
[----:B------:R-:W-:Y:S01]  /*b330*/  LOP3.LUT R26, R26, R13, RZ, 0x3c, !PT ;  /* 0x0000000d1a1a7212 */ /* 0x000fe200078e3cff */
[--C-:B------:R-:W-:Y:S01]  /*b340*/  IMAD.X R13, RZ, RZ, R19.reuse, P6 ;  /* 0x000000ffff0d7224 */ /* 0x100fe200030e0613 */
[----:B------:R-:W-:Y:S01]  /*b350*/  SHF.R.U64 R8, R8, 0x3, RZ ;  /* 0x0000000308087819 */ /* 0x000fe200000012ff */
[----:B------:R-:W-:Y:S01]  /*b360*/  UIADD3 UR6, UR5, UR6, URZ ;  /* 0x0000000605067290 */ /* 0x000fe2000fffe03f */
[----:B------:R-:W-:Y:S02]  /*b370*/  SHF.R.U64 R24, R24, 0x3, RZ ;  /* 0x0000000318187819 */ /* 0x000fe400000012ff */
[----:B------:R-:W-:Y:S01]  /*b380*/  LOP3.LUT R8, R8, R9, RZ, 0x3c, !PT ;  /* 0x0000000908087212 */ /* 0x000fe200078e3cff */
[----:B------:R-:W-:Y:S01]  /*b390*/  IMAD.X R9, RZ, RZ, R19, P2 ;  /* 0x000000ffff097224 */ /* 0x000fe200010e0613 */
[----:B------:R-:W-:Y:S02]  /*b3a0*/  LOP3.LUT R24, R24, R11, RZ, 0x3c, !PT ;  /* 0x0000000b18187212 */ /* 0x000fe400078e3cff */
[----:B------:R-:W-:-:S02]  /*b3b0*/  IADD3.X R11, RZ, R19, RZ, P1, !PT ;  /* 0x00000013ff0b7210 */ /* 0x000fc40000ffe4ff */
[C---:B------:R-:W-:Y:S02]  /*b3c0*/  IADD3 R29, P2, R18.reuse, 0x8000, RZ ;  /* 0x00008000121d7810 */ /* 0x040fe40007f5e0ff */
[----:B------:R-:W-:Y:S02]  /*b3d0*/  IADD3 R39, P1, R18, 0x8020, RZ ;  /* 0x0000802012277810 */ /* 0x000fe40007f3e0ff */
[----:B------:R-:W-:Y:S02]  /*b3e0*/  LOP3.LUT R28, R29, 0x380, RZ, 0xc0, !PT ;  /* 0x000003801d1c7812 */ /* 0x000fe400078ec0ff */
[----:B------:R-:W-:Y:S02]  /*b3f0*/  LOP3.LUT R38, R39, 0x380, RZ, 0xc0, !PT ;  /* 0x0000038027267812 */ /* 0x000fe400078ec0ff */
[----:B------:R-:W-:Y:S02]  /*b400*/  SHF.R.U64 R28, R28, 0x3, RZ ;  /* 0x000000031c1c7819 */ /* 0x000fe400000012ff */
[----:B------:R-:W-:-:S02]  /*b410*/  SHF.R.U64 R38, R38, 0x3, RZ ;  /* 0x0000000326267819 */ /* 0x000fc400000012ff */
[----:B------:R-:W-:Y:S02]  /*b420*/  MOV R130, R8 ;  /* 0x0000000800827202 */ /* 0x000fe40000000f00 */
[----:B------:R-:W-:Y:S02]  /*b430*/  MOV R129, R10 ;  /* 0x0000000a00817202 */ /* 0x000fe40000000f00 */
[----:B------:R-:W-:Y:S02]  /*b440*/  MOV R128, R12 ;  /* 0x0000000c00807202 */ /* 0x000fe40000000f00 */
[----:B------:R-:W-:Y:S02]  /*b450*/  F2FP.BF16.F32.PACK_AB R8, R41, R40 ;  /* 0x000000282908723e */ /* 0x000fe400000010ff */
[----:B------:R-:W-:Y:S02]  /*b460*/  F2FP.BF16.F32.PACK_AB R9, R43, R42 ;  /* 0x0000002a2b09723e */ /* 0x000fe400000010ff */
[----:B------:R-:W-:-:S02]  /*b470*/  F2FP.BF16.F32.PACK_AB R10, R45, R44 ;  /* 0x0000002c2d0a723e */ /* 0x000fc400000010ff */
[----:B------:R-:W-:Y:S02]  /*b480*/  F2FP.BF16.F32.PACK_AB R11, R47, R46 ;  /* 0x0000002e2f0b723e */ /* 0x000fe400000010ff */
[----:B------:R-:W-:Y:S01]  /*b490*/  LOP3.LUT R28, R28, R29, RZ, 0x3c, !PT ;  /* 0x0000001d1c1c7212 */ /* 0x000fe200078e3cff */
[--C-:B------:R-:W-:Y:S01]  /*b4a0*/  IMAD.X R29, RZ, RZ, R19.reuse, P2 ;  /* 0x000000ffff1d7224 */ /* 0x100fe200010e0613 */
[----:B------:R-:W-:Y:S01]  /*b4b0*/  LOP3.LUT R38, R38, R39, RZ, 0x3c, !PT ;  /* 0x0000002726267212 */ /* 0x000fe200078e3cff */
[----:B------:R-:W-:Y:S01]  /*b4c0*/  IMAD.X R39, RZ, RZ, R19, P1 ;  /* 0x000000ffff277224 */ /* 0x000fe200008e0613 */
[----:B------:R-:W-:Y:S02]  /*b4d0*/  MOV R127, R14 ;  /* 0x0000000e007f7202 */ /* 0x000fe40000000f00 */
[----:B------:R-:W-:Y:S02]  /*b4e0*/  F2FP.BF16.F32.PACK_AB R13, R51, R50 ;  /* 0x00000032330d723e */ /* 0x000fe400000010ff */
[----:B------:R-:W-:-:S02]  /*b4f0*/  F2FP.BF16.F32.PACK_AB R14, R53, R52 ;  /* 0x00000034350e723e */ /* 0x000fc400000010ff */
[----:B------:R-:W-:Y:S02]  /*b500*/  F2FP.BF16.F32.PACK_AB R15, R55, R54 ;  /* 0x00000036370f723e */ /* 0x000fe400000010ff */
[----:B------:R-:W-:Y:S02]  /*b510*/  MOV R28, R28 ;  /* 0x0000001c001c7202 */ /* 0x000fe40000000f00 */
        /* <DEDUP_REMOVED lines=21> */
[----:B------:R-:W-:-:S02]  /*b670*/  R2UR UR11, R204 ;  /* 0x00000000cc0b72ca */ /* 0x000fc400000e0000 */
[----:B--2---:R-:W-:Y:S02]  /*b680*/  @P0 PRMT R4, R5, 0x654, R4 ;  /* 0x0000065405040816 */ /* 0x004fe40000000004 */
[C---:B------:R-:W-:Y:S02]  /*b690*/  LOP3.LUT R5, R18.reuse, 0x380, RZ, 0xc0, !PT ;  /* 0x0000038012057812 */ /* 0x040fe400078ec0ff */
[----:B------:R1:W-:Y:S01]  /*b6a0*/  @P0 SYNCS.ARRIVE.TRANS64.RED.A1T0 RZ, [R4+URZ], RZ ;  /* 0x000000ff04ff09a7 */ /* 0x0003e2000810043f */
[----:B------:R-:W-:Y:S01]  /*b6b0*/  BAR.SYNC.DEFER_BLOCKING 0x1, 0x100 ;  /* 0x0044000000007b1d */ /* 0x000fe20000010000 */
[----:B------:R-:W-:Y:S02]  /*b6c0*/  SHF.R.U64 R5, R5, 0x3, RZ ;  /* 0x0000000305057819 */ /* 0x000fe400000012ff */
[----:B------:R-:W-:Y:S02]  /*b6d0*/  IADD3 R21, P0, R18, 0x4020, RZ ;  /* 0x0000402012157810 */ /* 0x000fe40007f1e0ff */
[----:B-1----:R-:W-:Y:S01]  /*b6e0*/  LOP3.LUT R4, R5, R18, RZ, 0x3c, !PT ;  /* 0x0000001205047212 */ /* 0x002fe200078e3cff */
[----:B------:R-:W-:Y:S01]  /*b6f0*/  IMAD.MOV.U32 R5, RZ, RZ, R19 ;  /* 0x000000ffff057224 */ /* 0x000fe200078e0013 */
[----:B------:R-:W-:-:S04]  /*b700*/  LOP3.LUT R20, R21, 0x380, RZ, 0xc0, !PT ;  /* 0x0000038015147812 */ /* 0x000fc800078ec0ff */
[----:B------:R-:W-:Y:S02]  /*b710*/  MOV R35, R4 ;  /* 0x0000000400237202 */ /* 0x000fe40000000f00 */
[----:B------:R-:W-:Y:S02]  /*b720*/  F2FP.BF16.F32.PACK_AB R4, R25, R120 ;  /* 0x000000781904723e */ /* 0x000fe400000010ff */
[----:B------:R-:W-:Y:S01]  /*b730*/  F2FP.BF16.F32.PACK_AB R5, R27, R122 ;  /* 0x0000007a1b05723e */ /* 0x000fe200000010ff */
[--C-:B------:R-:W-:Y:S01]  /*b740*/  IMAD.X R27, RZ, RZ, R19.reuse, P3 ;  /* 0x000000ffff1b7224 */ /* 0x100fe200018e0613 */
[----:B------:R-:W-:Y:S02]  /*b750*/  IADD3 R120, P5, R18, 0x8060, RZ ;  /* 0x0000806012787810 */ /* 0x000fe40007fbe0ff */
[----:B------:R-:W-:Y:S02]  /*b760*/  SHF.R.U64 R20, R20, 0x3, RZ ;  /* 0x0000000314147819 */ /* 0x000fe400000012ff */
[----:B------:R-:W-:Y:S01]  /*b770*/  LOP3.LUT R25, R120, 0x380, RZ, 0xc0, !PT ;  /* 0x0000038078197812 */ /* 0x000fe200078ec0ff */
[----:B------:R1:W-:Y:S01]  /*b780*/  STSM.16.M88.4 [R35], R4 ;  /* 0x0000000423007844 */ /* 0x0003e20000000200 */
[----:B------:R-:W-:Y:S01]  /*b790*/  LOP3.LUT R20, R20, R21, RZ, 0x3c, !PT ;  /* 0x0000001514147212 */ /* 0x000fe200078e3cff */
[----:B------:R-:W-:Y:S01]  /*b7a0*/  IMAD.X R31, RZ, RZ, R19, P5 ;  /* 0x000000ffff1f7224 */ /* 0x000fe200028e0613 */
[----:B------:R-:W-:-:S02]  /*b7b0*/  IADD3 R21, P6, R18, 0x8040, RZ ;  /* 0x0000804012157810 */ /* 0x000fc40007fde0ff */
[----:B------:R-:W-:Y:S02]  /*b7c0*/  SHF.R.U64 R25, R25, 0x3, RZ ;  /* 0x0000000319197819 */ /* 0x000fe400000012ff */
[----:B------:R-:W-:Y:S02]  /*b7d0*/  LOP3.LUT R34, R21, 0x380, RZ, 0xc0, !PT ;  /* 0x0000038015227812 */ /* 0x000fe400078ec0ff */
[----:B------:R-:W-:Y:S02]  /*b7e0*/  LOP3.LUT R30, R25, R120, RZ, 0x3c, !PT ;  /* 0x00000078191e7212 */ /* 0x000fe400078e3cff */
[----:B------:R-:W-:Y:S02]  /*b7f0*/  SHF.R.U64 R34, R34, 0x3, RZ ;  /* 0x0000000322227819 */ /* 0x000fe400000012ff */
[----:B------:R-:W-:Y:S01]  /*b800*/  MOV R30, R30 ;  /* 0x0000001e001e7202 */ /* 0x000fe20000000f00 */
[----:B------:R-:W-:Y:S01]  /*b810*/  VIADD R31, R211, UR34 ;  /* 0x00000022d31f7c36 */ /* 0x000fe20008000000 */
[----:B------:R-:W-:Y:S01]  /*b820*/  LOP3.LUT R34, R34, R21, RZ, 0x3c, !PT ;  /* 0x0000001522227212 */ /* 0x000fe200078e3cff */
[----:B------:R-:W-:Y:S01]  /*b830*/  IMAD.X R21, RZ, RZ, R19, P0 ;  /* 0x000000ffff157224 */ /* 0x000fe200000e0613 */
[----:B-1----:R-:W-:Y:S01]  /*b840*/  F2FP.BF16.F32.PACK_AB R4, R33, R32 ;  /* 0x000000202104723e */ /* 0x002fe200000010ff */
[----:B------:R-:W-:Y:S01]  /*b850*/  VIADD R12, R31, 0x8 ;  /* 0x000000081f0c7836 */ /* 0x000fe20000000000 */
[----:B------:R-:W1:Y:S01]  /*b860*/  LDC.64 R32, c[0x0][0xb78] ;  /* 0x0002de00ff207b82 */ /* 0x000e620000000a00 */
[----:B------:R-:W-:-:S02]  /*b870*/  F2FP.BF16.F32.PACK_AB R5, R121, R124 ;  /* 0x0000007c7905723e */ /* 0x000fc400000010ff */
[----:B------:R-:W-:Y:S02]  /*b880*/  F2FP.BF16.F32.PACK_AB R6, R37, R36 ;  /* 0x000000242506723e */ /* 0x000fe400000010ff */
[----:B------:R-:W-:Y:S02]  /*b890*/  F2FP.BF16.F32.PACK_AB R7, R123, R126 ;  /* 0x0000007e7b07723e */ /* 0x000fe400000010ff */
[----:B------:R-:W-:Y:S02]  /*b8a0*/  LOP3.LUT P0, RZ, R206, 0x3, RZ, 0xc0, !PT ;  /* 0x00000003ceff7812 */ /* 0x000fe4000780c0ff */
[----:B------:R-:W-:Y:S01]  /*b8b0*/  IADD3.X R25, RZ, R19, RZ, P4, !PT ;  /* 0x00000013ff197210 */ /* 0x000fe200027fe4ff */
[----:B------:R-:W-:Y:S01]  /*b8c0*/  STSM.16.M88.4 [R130], R4 ;  /* 0x0000000482007844 */ /* 0x000fe20000000200 */
[----:B------:R-:W-:Y:S01]  /*b8d0*/  MOV R125, R20 ;  /* 0x00000014007d7202 */ /* 0x000fe20000000f00 */
[----:B------:R-:W-:Y:S01]  /*b8e0*/  IMAD.U32 R21, RZ, RZ, UR5 ;  /* 0x00000005ff157e24 */ /* 0x000fe2000f8e00ff */
[----:B------:R-:W-:Y:S01]  /*b8f0*/  MOV R20, UR4 ;  /* 0x0000000400147c02 */ /* 0x000fe20008000f00 */
[----:B------:R2:W-:Y:S01]  /*b900*/  STSM.16.M88.4 [R129], R8 ;  /* 0x0000000881007844 */ /* 0x0005e20000000200 */
[----:B------:R-:W-:Y:S01]  /*b910*/  ISETP.GE.OR P1, PT, R12, UR10, P0 ;  /* 0x0000000a0c007c0c */ /* 0x000fe20008726670 */
[----:B------:R-:W-:Y:S01]  /*b920*/  IMAD.U32 R21, RZ, RZ, UR6 ;  /* 0x00000006ff157e24 */ /* 0x000fe2000f8e00ff */
[----:B------:R-:W-:Y:S01]  /*b930*/  MOV R122, R24 ;  /* 0x00000018007a7202 */ /* 0x000fe20000000f00 */
[----:B------:R-:W-:Y:S01]  /*b940*/  ULDC.64 UR4, c[0x0][0xb40] ;  /* 0x0002d00000047ab9 */ /* 0x000fe20000000a00 */
[----:B------:R-:W-:-:S02]  /*b950*/  MOV R120, R26 ;  /* 0x0000001a00787202 */ /* 0x000fc40000000f00 */
[----:B------:R-:W-:Y:S02]  /*b960*/  F2FP.BF16.F32.PACK_AB R12, R49, R48 ;  /* 0x00000030310c723e */ /* 0x000fe400000010ff */
[----:B------:R-:W-:Y:S01]  /*b970*/  F2FP.BF16.F32.PACK_AB R24, R57, R56 ;  /* 0x000000383918723e */ /* 0x000fe200000010ff */
[C---:B-1----:R-:W-:Y:S01]  /*b980*/  IMAD.WIDE.U32 R20, R32.reuse, UR36, R20 ;  /* 0x0000002420147c25 */ /* 0x042fe2000f8e0014 */
[----:B------:R-:W-:Y:S01]  /*b990*/  F2FP.BF16.F32.PACK_AB R25, R59, R58 ;  /* 0x0000003a3b19723e */ /* 0x000fe200000010ff */
[----:B------:R-:W-:Y:S01]  /*b9a0*/  STSM.16.M88.4 [R128], R12 ;  /* 0x0000000c80007844 */ /* 0x000fe20000000200 */
[----:B------:R-:W-:Y:S02]  /*b9b0*/  F2FP.BF16.F32.PACK_AB R26, R61, R60 ;  /* 0x0000003c3d1a723e */ /* 0x000fe400000010ff */
[----:B------:R-:W-:Y:S01]  /*b9c0*/  F2FP.BF16.F32.PACK_AB R27, R63, R62 ;  /* 0x0000003e3f1b723e */ /* 0x000fe200000010ff */
[----:B--2---:R-:W-:Y:S01]  /*b9d0*/  IMAD R8, R32, UR7, RZ ;  /* 0x0000000720087c24 */ /* 0x004fe2000f8e02ff */
[----:B------:R-:W-:-:S02]  /*b9e0*/  F2FP.BF16.F32.PACK_AB R4, R65, R64 ;  /* 0x000000404104723e */ /* 0x000fc400000010ff */
[----:B------:R-:W-:Y:S01]  /*b9f0*/  F2FP.BF16.F32.PACK_AB R5, R67, R66 ;  /* 0x000000424305723e */ /* 0x000fe200000010ff */
[----:B------:R-:W-:Y:S01]  /*ba00*/  IMAD R29, R33, UR36, R8 ;  /* 0x00000024211d7c24 */ /* 0x000fe2000f8e0208 */
[----:B------:R-:W-:Y:S01]  /*ba10*/  F2FP.BF16.F32.PACK_AB R6, R69, R68 ;  /* 0x000000444506723e */ /* 0x000fe200000010ff */
[----:B------:R-:W-:Y:S01]  /*ba20*/  STSM.16.M88.4 [R127], R24 ;  /* 0x000000187f007844 */ /* 0x000fe20000000200 */
[----:B------:R-:W-:Y:S02]  /*ba30*/  F2FP.BF16.F32.PACK_AB R7, R71, R70 ;  /* 0x000000464707723e */ /* 0x000fe400000010ff */
[----:B------:R-:W-:Y:S02]  /*ba40*/  IADD3.X R35, RZ, R19, RZ, P6, !PT ;  /* 0x00000013ff237210 */ /* 0x000fe400037fe4ff */
[----:B------:R-:W-:Y:S01]  /*ba50*/  F2FP.BF16.F32.PACK_AB R8, R73, R72 ;  /* 0x000000484908723e */ /* 0x000fe200000010ff */
[----:B------:R1:W-:Y:S01]  /*ba60*/  STSM.16.M88.4 [R125], R4 ;  /* 0x000000047d007844 */ /* 0x0003e20000000200 */
[----:B------:R-:W-:-:S02]  /*ba70*/  F2FP.BF16.F32.PACK_AB R9, R75, R74 ;  /* 0x0000004a4b09723e */ /* 0x000fc400000010ff */
[----:B------:R-:W-:Y:S02]  /*ba80*/  F2FP.BF16.F32.PACK_AB R10, R77, R76 ;  /* 0x0000004c4d0a723e */ /* 0x000fe400000010ff */
[----:B------:R-:W-:Y:S02]  /*ba90*/  F2FP.BF16.F32.PACK_AB R11, R79, R78 ;  /* 0x0000004e4f0b723e */ /* 0x000fe400000010ff */
[----:B------:R-:W-:Y:S02]  /*baa0*/  MOV R34, R34 ;  /* 0x0000002200227202 */ /* 0x000fe40000000f00 */
[----:B------:R-:W-:Y:S01]  /*bab0*/  ISETP.GE.OR P0, PT, R31, UR10, P0 ;  /* 0x0000000a1f007c0c */ /* 0x000fe20008706670 */
[----:B------:R-:W-:Y:S04]  /*bac0*/  STSM.16.M88.4 [R122], R8 ;  /* 0x000000087a007844 */ /* 0x000fe80000000200 */
[----:B------:R-:W-:Y:S01]  /*bad0*/  STSM.16.M88.4 [R120], R80 ;  /* 0x0000005078007844 */ /* 0x000fe20000000200 */
[----:B-1----:R-:W-:-:S02]  /*bae0*/  SHF.R.S32.HI R5, RZ, 0x1f, R31 ;  /* 0x0000001fff057819 */ /* 0x002fc4000001141f */
[----:B------:R-:W-:Y:S01]  /*baf0*/  IADD3 R6, P2, R31, R20, RZ ;  /* 0x000000141f067210 */ /* 0x000fe20007f5e0ff */
[----:B------:R-:W-:Y:S03]  /*bb00*/  STSM.16.M88.4 [R28], R88 ;  /* 0x000000581c007844 */ /* 0x000fe60000000200 */
[----:B------:R-:W-:Y:S01]  /*bb10*/  IADD3.X R5, R5, R21, R29, P2, !PT ;  /* 0x0000001505057210 */ /* 0x000fe200017fe41d */
[----:B------:R-:W-:Y:S01]  /*bb20*/  STSM.16.M88.4 [R38], R96 ;  /* 0x0000006026007844 */ /* 0x000fe20000000200 */
[C---:B------:R-:W-:Y:S01]  /*bb30*/  LEA R4, P2, R6.reuse, UR4, 0x2 ;  /* 0x0000000406047c11 */ /* 0x040fe2000f8410ff */
[----:B------:R-:W-:Y:S02]  /*bb40*/  ULDC UR4, c[0x0][0xc] ;  /* 0x0000030000047ab9 */ /* 0x000fe40000000800 */
[----:B------:R-:W-:Y:S01]  /*bb50*/  STSM.16.M88.4 [R34], R104 ;  /* 0x0000006822007844 */ /* 0x000fe20000000200 */
[----:B------:R-:W-:Y:S01]  /*bb60*/  LEA.HI.X R5, R6, UR5, R5, 0x2, P2 ;  /* 0x0000000506057c11 */ /* 0x000fe200090f1405 */
[----:B------:R-:W-:-:S02]  /*bb70*/  UIADD3 UR11, UR4, UR11, URZ ;  /* 0x0000000b040b7290 */ /* 0x000fc4000fffe03f */
[----:B------:R-:W-:Y:S01]  /*bb80*/  STSM.16.M88.4 [R30], R112 ;  /* 0x000000701e007844 */ /* 0x000fe20000000200 */
[----:B------:R-:W-:Y:S01]  /*bb90*/  @!PT LDS RZ, [RZ] ;  /* 0x00000000fffff984 */ /* 0x000fe20000000800 */
[----:B------:R-:W-:Y:S01]  /*bba0*/  @!PT LDS RZ, [RZ] ;  /* 0x00000000fffff984 */ /* 0x000fe20000000800 */
[----:B------:R-:W-:Y:S01]  /*bbb0*/  @!PT LDS RZ, [RZ] ;  /* 0x00000000fffff984 */ /* 0x000fe20000000800 */
[----:B------:R-:W-:Y:S01]  /*bbc0*/  @!PT LDS RZ, [RZ] ;  /* 0x00000000fffff984 */ /* 0x000fe20000000800 */
[----:B------:R1:W-:Y:S06]  /*bbd0*/  MEMBAR.ALL.CTA ;  /* 0x0000000000007992 */ /* 0x0003ec0000008000 */
[----:B-1----:R-:W1:Y:S01]  /*bbe0*/  FENCE.VIEW.ASYNC.S ;  /* 0x00000000000073c6 */ /* 0x002e620000000000 */
[----:B------:R-:W-:-:S03]  /*bbf0*/  IMAD.U32 R204, RZ, RZ, UR11 ;  /* 0x0000000bffcc7e24 */ /* 0x000fc6000f8e00ff */
[----:B-1----:R-:W1:Y:S01]  /*bc00*/  SHFL.IDX PT, R6, R210, RZ, 0x1f ;  /* 0x00001fffd2067589 */ /* 0x002e6200000e0000 */
[----:B------:R-:W-:Y:S06]  /*bc10*/  BAR.ARV 0x1, 0x120 ;  /* 0x0044800000007b1d */ /* 0x000fec0000002000 */
[----:B------:R2:W-:Y:S01]  /*bc20*/  @!P0 STG.E desc[UR12][R4.64], R3 ;  /* 0x0000000304008986 */ /* 0x0005e2000c10190c */
[----:B-1----:R-:W-:-:S03]  /*bc30*/  ISETP.NE.AND P0, PT, R6, 0x7, PT ;  /* 0x000000070600780c */ /* 0x002fc60003f05270 */
[----:B------:R2:W-:Y:S10]  /*bc40*/  @!P1 STG.E desc[UR12][R4.64+0x20], R0 ;  /* 0x0000200004009986 */ /* 0x0005f4000c10190c */
        /* <DEDUP_REMOVED lines=23> */
[----:B------:R1:W-:Y:S01]  /*bdc0*/  UTMASTG.5D [UR32], [UR4] ;  /* 0x00000020040073b5 */ /* 0x0003e20008020000 */
[----:B------:R-:W-:-:S02]  /*bdd0*/  UMOV UR8, 0x1 ;  /* 0x0000000100087882 */ /* 0x000fc40000000000 */
[----:B------:R-:W-:Y:S02]  /*bde0*/  UPRMT UR7, URZ, 0x654, UR6 ;  /* 0x000006543f077896 */ /* 0x000fe40008000006 */
[----:B------:R-:W-:Y:S01]  /*bdf0*/  UPRMT UR6, UR8, 0x654, UR6 ;  /* 0x0000065408067896 */ /* 0x000fe20008000006 */
[----:B------:R0:W-:Y:S01]  /*be00*/  UTMACMDFLUSH ;  /* 0x00000000000079b7 */ /* 0x0001e20000000000 */
[----:B------:R-:W-:-:S05]  /*be10*/  DEPBAR.LE SB0, 0x0 ;  /* 0x000080000000791a */ /* 0x000fca0000000000 */
[----:B------:R-:W-:Y:S02]  /*be20*/  SYNCS.ARRIVE.TRANS64.RED.A1T0 RZ, [UR7], RZ ;  /* 0x000000ffffff79a7 */ /* 0x000fe40008100407 */
[----:B-1----:R-:W-:Y:S03]  /*be30*/  SYNCS.ARRIVE.TRANS64.RED.A1T0 RZ, [UR6], RZ ;  /* 0x000000ffffff79a7 */ /* 0x002fe60008100406 */
.L_x_154:
[----:B------:R-:W-:Y:S05]  /*be40*/  BSYNC B0 ;  /* 0x0000000000007941 */ /* 0x000fea0003800000 */
.L_x_153:
[----:B--2---:R-:W1:Y:S01]  /*be50*/  LDC R0, c[0x0][0xda4] ;  /* 0x00036900ff007b82 */ /* 0x004e620000000800 */
[----:B------:R-:W-:Y:S01]  /*be60*/  R2UR UR6, R204 ;  /* 0x00000000cc0672ca */ /* 0x000fe200000e0000 */
[----:B------:R-:W-:Y:S01]  /*be70*/  UIADD3 UR38, UR38, 0x1, URZ ;  /* 0x0000000126267890 */ /* 0x000fe2000fffe03f */
[----:B------:R-:W-:Y:S02]  /*be80*/  R2UR UR5, R16 ;  /* 0x00000000100572ca */ /* 0x000fe400000e0000 */
[----:B------:R-:W-:Y:S01]  /*be90*/  IADD3 R205, R205, 0x1, RZ ;  /* 0x00000001cdcd7810 */ /* 0x000fe20007ffe0ff */
[----:B------:R-:W-:-:S04]  /*bea0*/  UISETP.NE.AND UP0, UPT, UR38, 0x2, UPT ;  /* 0x000000022600788c */ /* 0x000fc8000bf05270 */
[----:B------:R-:W-:Y:S02]  /*beb0*/  USEL UR4, URZ, 0x1, UP0 ;  /* 0x000000013f047887 */ /* 0x000fe40008000000 */
[----:B------:R-:W-:-:S04]  /*bec0*/  USEL UR38, UR38, URZ, UP0 ;  /* 0x0000003f26267287 */ /* 0x000fc80008000000 */
[----:B------:R-:W-:-:S06]  /*bed0*/  ULOP3.LUT UR5, UR5, UR4, URZ, 0x3c, !UPT ;  /* 0x0000000405057292 */ /* 0x000fcc000f8e3c3f */
[----:B------:R-:W-:Y:S01]  /*bee0*/  IMAD.U32 R16, RZ, RZ, UR5 ;  /* 0x00000005ff107e24 */ /* 0x000fe2000f8e00ff */
[----:B-1----:R-:W-:-:S13]  /*bef0*/  ISETP.LE.AND P0, PT, R0, UR6, PT ;  /* 0x0000000600007c0c */ /* 0x002fda000bf03270 */
[----:B------:R-:W-:Y:S05]  /*bf00*/  @!P0 BRA `(.L_x_155) ;  /* 0xffffff5000f08947 */ /* 0x000fea000383ffff */
[----:B------:R-:W-:Y:S05]  /*bf10*/  EXIT ;  /* 0x000000000000794d */ /* 0x000fea0003800000 */
.L_x_127:
[----:B------:R-:W-:-:S08]  /*bf20*/  NOP ;  /* 0x0000000000007918 */ /* 0x000fd00000000000 */
[----:B-1----:R-:W1:-:S00]  /*bf30*/  USETMAXREG.DEALLOC.CTAPOOL 0x18 ;  /* 0x00000018000079c8 */ /* 0x002e4000080e0500 */
[----:B-1----:R-:W-:-:S06]  /*bf40*/  LOP3.LUT R0, R0, 0x3, RZ, 0xc0, !PT ;  /* 0x0000000300007812 */ /* 0x002fcc00078ec0ff */
[----:B------:R-:W1:Y:S02]  /*bf50*/  SHFL.IDX PT, R0, R0, RZ, 0x1f ;  /* 0x00001fff00007589 */ /* 0x000e6400000e0000 */
[----:B-1----:R-:W-:-:S13]  /*bf60*/  ISETP.NE.AND P0, PT, R0, RZ, PT ;  /* 0x000000ff0000720c */ /* 0x002fda0003f05270 */
[----:B------:R-:W-:Y:S05]  /*bf70*/  @P0 EXIT ;  /* 0x000000000000094d */ /* 0x000fea0003800000 */
[----:B------:R-:W1:Y:S01]  /*bf80*/  S2UR UR4, SR_CTAID.X ;  /* 0x00000000000479c3 */ /* 0x000e620000002500 */
[----:B------:R-:W-:Y:S01]  /*bf90*/  IMAD.MOV.U32 R16, RZ, RZ, RZ ;  /* 0x000000ffff107224 */ /* 0x000fe200078e00ff */
[----:B------:R-:W-:Y:S01]  /*bfa0*/  MOV R17, 0x1 ;  /* 0x0000000100117802 */ /* 0x000fe20000000f00 */
[----:B------:R-:W-:-:S05]  /*bfb0*/  IMAD.MOV.U32 R2, RZ, RZ, 0x1 ;  /* 0x00000001ff027424 */ /* 0x000fca00078e00ff */
[----:B------:R-:W1:Y:S02]  /*bfc0*/  LDC R0, c[0x0][0xda4] ;  /* 0x00036900ff007b82 */ /* 0x000e640000000800 */
[----:B-1----:R-:W-:-:S13]  /*bfd0*/  ISETP.LE.AND P0, PT, R0, UR4, PT ;  /* 0x0000000400007c0c */ /* 0x002fda000bf03270 */
[----:B------:R-:W-:Y:S05]  /*bfe0*/  @P0 BRA `(.L_x_156) ;  /* 0x0000003000680947 */ /* 0x000fea0003800000 */
[----:B------:R-:W2:Y:S01]  /*bff0*/  LDL R3, [R1+0x1c] ;  /* 0x00001c0001037983 */ /* 0x000ea20000100800 */
[----:B------:R-:W1:Y:S01]  /*c000*/  S2R R4, SR_TID.X ;  /* 0x0000000000047919 */ /* 0x000e620000002100 */
[----:B------:R-:W3:Y:S02]  /*c010*/  S2UR UR4, SR_CTAID.X ;  /* 0x00000000000479c3 */ /* 0x000ee40000002500 */
[----:B---3--:R-:W-:Y:S01]  /*c020*/  IMAD.U32 R2, RZ, RZ, UR4 ;  /* 0x00000004ff027e24 */ /* 0x008fe2000f8e00ff */
[----:B-1----:R-:W-:-:S05]  /*c030*/  LOP3.LUT P0, R0, R4, 0x1f, RZ, 0xc0, !PT ;  /* 0x0000001f04007812 */ /* 0x002fca000780c0ff */
[----:B------:R2:W-:Y:S04]  /*c040*/  STL [R1+0x28], R0 ;  /* 0x0000280001007387 */ /* 0x0005e80000100800 */
[----:B------:R1:W-:Y:S01]  /*c050*/  STL [R1+0x18], R2 ;  /* 0x0000180201007387 */ /* 0x0003e20000100800 */
[----:B------:R-:W-:-:S04]  /*c060*/  LOP3.LUT P1, RZ, R4, 0x7f, RZ, 0xc0, !PT ;  /* 0x0000007f04ff7812 */ /* 0x000fc8000782c0ff */
[----:B------:R-:W-:Y:S01]  /*c070*/  PLOP3.LUT P0, PT, P0, P1, PT, 0x8a, 0x0 ;  /* 0x000000000000781c */ /* 0x000fe20000703172 */
[----:B------:R-:W-:Y:S02]  /*c080*/  IMAD.MOV.U32 R16, RZ, RZ, RZ ;  /* 0x000000ffff107224 */ /* 0x000fe400078e00ff */
[----:B------:R-:W-:Y:S01]  /*c090*/  IMAD.MOV.U32 R17, RZ, RZ, 0x1 ;  /* 0x00000001ff117424 */ /* 0x000fe200078e00ff */
[----:B------:R-:W-:Y:S01]  /*c0a0*/  P2R R19, PR, RZ, 0x1 ;  /* 0x00000001ff137803 */ /* 0x000fe20000000000 */
[----:B------:R-:W-:Y:S01]  /*c0b0*/  ULDC.64 UR36, c[0x0][0x198] ;  /* 0x0000660000247ab9 */ /* 0x000fe20000000a00 */
[----:B------:R-:W-:Y:S01]  /*c0c0*/  ULDC UR38, c[0x0][0xc] ;  /* 0x0000030000267ab9 */ /* 0x000fe20000000800 */
[----:B--2---:R-:W-:-:S05]  /*c0d0*/  LOP3.LUT R0, R3, 0x2, RZ, 0xfc, !PT ;  /* 0x0000000203007812 */ /* 0x004fca00078efcff */
[----:B------:R1:W-:Y:S04]  /*c0e0*/  STL [R1+0xc], R0 ;  /* 0x00000c0001007387 */ /* 0x0003e80000100800 */
[----:B------:R1:W-:Y:S02]  /*c0f0*/  STL [R1+0x24], RZ ;  /* 0x000024ff01007387 */ /* 0x0003e40000100800 */
.L_x_208:
        /* <DEDUP_REMOVED lines=21> */
[----:B-1----:R-:W-:Y:S02]  /*c250*/  IMAD R9, R4, UR4, RZ ;  /* 0x0000000404097c24 */ /* 0x002fe4000f8e02ff */
[----:B--2---:R-:W-:-:S05]  /*c260*/  @P1 IMAD.HI.U32 R2, R6, R2, RZ ;  /* 0x0000000206021227 */ /* 0x004fca00078e00ff */
[----:B------:R-:W-:Y:S01]  /*c270*/  @P1 SHF.R.U32.HI R7, RZ, R3, R2 ;  /* 0x00000003ff071219 */ /* 0x000fe20000011602 */
[----:B------:R-:W-:Y:S01]  /*c280*/  VIADD R3, R9, 0x6f ;  /* 0x0000006f09037836 */ /* 0x000fe20000000000 */
[----:B------:R-:W-:-:S03]  /*c290*/  MOV R2, 0x400 ;  /* 0x0000040000027802 */ /* 0x000fc60000000f00 */
[----:B------:R4:W-:Y:S01]  /*c2a0*/  STL [R1], R7 ;  /* 0x0000000701007387 */ /* 0x0009e20000100800 */
[----:B---3--:R-:W-:Y:S01]  /*c2b0*/  LEA R8, R5, R2, 0x18 ;  /* 0x0000000205087211 */ /* 0x008fe200078ec0ff */
[----:B------:R-:W-:Y:S02]  /*c2c0*/  IMAD.MOV.U32 R2, RZ, RZ, RZ ;  /* 0x000000ffff027224 */ /* 0x000fe400078e00ff */
[----:B------:R4:W-:Y:S01]  /*c2d0*/  STL [R1+0x20], R9 ;  /* 0x0000200901007387 */ /* 0x0009e20000100800 */
[----:B------:R-:W-:Y:S01]  /*c2e0*/  IADD3 R4, R8, 0x21400, RZ ;  /* 0x0002140008047810 */ /* 0x000fe20007ffe0ff */
[----:B------:R-:W-:Y:S02]  /*c2f0*/  IMAD.HI R2, R3, -0x6db6db6d, R2 ;  /* 0x9249249303027827 */ /* 0x000fe400078e0202 */
[----:B------:R4:W-:Y:S01]  /*c300*/  STL [R1+0x8], R8 ;  /* 0x0000080801007387 */ /* 0x0009e20000100800 */
[----:B------:R-:W-:Y:S01]  /*c310*/  LOP3.LUT P0, RZ, R4, 0x3ff, RZ, 0xc0, !PT ;  /* 0x000003ff04ff7812 */ /* 0x000fe2000780c0ff */
[----:B------:R-:W-:-:S04]  /*c320*/  IMAD.MOV R3, RZ, RZ, -R7 ;  /* 0x000000ffff037224 */ /* 0x000fc800078e0a07 */
[----:B------:R-:W-:Y:S01]  /*c330*/  IMAD R4, R0, R3, R6 ;  /* 0x0000000300047224 */ /* 0x000fe200078e0206 */
[----:B------:R-:W-:-:S04]  /*c340*/  SHF.R.U32.HI R3, RZ, 0x1f, R2 ;  /* 0x0000001fff037819 */ /* 0x000fc80000011602 */
[----:B------:R-:W-:Y:S01]  /*c350*/  LEA.HI.SX32 R0, R2, R3, 0x1a ;  /* 0x0000000302007211 */ /* 0x000fe200078fd2ff */
[----:B------:R4:W-:Y:S04]  /*c360*/  STL [R1+0x4], R4 ;  /* 0x0000040401007387 */ /* 0x0009e80000100800 */
[----:B------:R4:W-:Y:S01]  /*c370*/  STL [R1+0x14], R0 ;  /* 0x0000140001007387 */ /* 0x0009e20000100800 */
[----:B------:R-:W-:Y:S05]  /*c380*/  @!P0 BRA `(.L_x_157) ;  /* 0x0000000000408947 */ /* 0x000fea0003800000 */
[----:B------:R-:W-:Y:S01]  /*c390*/  MOV R2, 0x0 ;  /* 0x0000000000027802 */ /* 0x000fe20000000f00 */
[----:B------:R-:W-:Y:S01]  /*c3a0*/  ULDC.64 UR6, c[0x4][0xa8] ;  /* 0x01002a0000067ab9 */ /* 0x000fe20000000a00 */
[----:B------:R-:W-:Y:S01]  /*c3b0*/  ULDC.64 UR8, c[0x4][0xb0] ;  /* 0x01002c0000087ab9 */ /* 0x000fe20000000a00 */
[----:B------:R-:W-:Y:S01]  /*c3c0*/  ULDC.64 UR4, c[0x4][0x8] ;  /* 0x0100020000047ab9 */ /* 0x000fe20000000a00 */
[----:B----4-:R-:W-:Y:S01]  /*c3d0*/  IMAD.U32 R4, RZ, RZ, UR6 ;  /* 0x00000006ff047e24 */ /* 0x010fe2000f8e00ff */
[----:B------:R-:W-:Y:S01]  /*c3e0*/  MOV R6, UR8 ;  /* 0x0000000800067c02 */ /* 0x000fe20008000f00 */
[----:B------:R-:W1:Y:S01]  /*c3f0*/  LDC.64 R2, c[0x4][R2] ;  /* 0x0100000002027b82 */ /* 0x000e620000000a00 */
[----:B------:R-:W-:Y:S01]  /*c400*/  IMAD.U32 R5, RZ, RZ, UR7 ;  /* 0x00000007ff057e24 */ /* 0x000fe2000f8e00ff */
[----:B------:R-:W-:Y:S01]  /*c410*/  MOV R8, 0x70 ;  /* 0x0000007000087802 */ /* 0x000fe20000000f00 */
[----:B------:R-:W-:Y:S02]  /*c420*/  IMAD.U32 R7, RZ, RZ, UR9 ;  /* 0x00000009ff077e24 */ /* 0x000fe4000f8e00ff */
[----:B------:R-:W-:-:S02]  /*c430*/  IMAD.U32 R10, RZ, RZ, UR4 ;  /* 0x00000004ff0a7e24 */ /* 0x000fc4000f8e00ff */
[----:B------:R-:W-:Y:S02]  /*c440*/  IMAD.U32 R11, RZ, RZ, UR5 ;  /* 0x00000005ff0b7e24 */ /* 0x000fe4000f8e00ff */
[----:B------:R-:W-:Y:S02]  /*c450*/  IMAD.MOV.U32 R12, RZ, RZ, 0x1 ;  /* 0x00000001ff0c7424 */ /* 0x000fe400078e00ff */
[----:B------:R-:W-:-:S07]  /*c460*/  IMAD.MOV.U32 R13, RZ, RZ, RZ ;  /* 0x000000ffff0d7224 */ /* 0x000fce00078e00ff */
[----:B------:R-:W-:-:S07]  /*c470*/  LEPC R20, `(.L_x_157) ;  /* 0x000000001014794e */ /* 0x000fce0000000000 */
[----:B-1----:R-:W-:Y:S05]  /*c480*/  CALL.ABS.NOINC R2 ;  /* 0x0000000002007343 */ /* 0x002fea0003c00000 */
.L_x_157:
[----:B------:R-:W4:Y:S02]  /*c490*/  LDL R2, [R1+0x8] ;  /* 0x0000080001027983 */ /* 0x000f240000100800 */
[----:B----4-:R-:W-:-:S05]  /*c4a0*/  VIADD R0, R2, 0x400 ;  /* 0x0000040002007836 */ /* 0x010fca0000000000 */
[----:B------:R-:W-:-:S13]  /*c4b0*/  LOP3.LUT P0, RZ, R0, 0x3ff, RZ, 0xc0, !PT ;  /* 0x000003ff00ff7812 */ /* 0x000fda000780c0ff */
[----:B------:R-:W-:Y:S05]  /*c4c0*/  @!P0 BRA `(.L_x_158) ;  /* 0x0000000000808947 */ /* 0x000fea0003800000 */
[----:B------:R-:W-:Y:S01]  /*c4d0*/  MOV R0, 0x0 ;  /* 0x0000000000007802 */ /* 0x000fe20000000f00 */
[----:B------:R-:W-:Y:S01]  /*c4e0*/  ULDC.64 UR6, c[0x4][0xa8] ;  /* 0x01002a0000067ab9 */ /* 0x000fe20000000a00 */
[----:B------:R-:W-:Y:S01]  /*c4f0*/  ULDC.64 UR8, c[0x4][0xb0] ;  /* 0x01002c0000087ab9 */ /* 0x000fe20000000a00 */
[----:B------:R-:W-:Y:S01]  /*c500*/  ULDC.64 UR4, c[0x4][0x10] ;  /* 0x0100040000047ab9 */ /* 0x000fe20000000a00 */
[----:B------:R1:W2:Y:S01]  /*c510*/  LDC.64 R2, c[0x4][R0] ;  /* 0x0100000000027b82 */ /* 0x0002a20000000a00 */
[----:B------:R-:W-:Y:S01]  /*c520*/  MOV R4, UR6 ;  /* 0x0000000600047c02 */ /* 0x000fe20008000f00 */
[----:B------:R-:W-:Y:S01]  /*c530*/  IMAD.U32 R5, RZ, RZ, UR7 ;  /* 0x00000007ff057e24 */ /* 0x000fe2000f8e00ff */
[----:B------:R-:W-:Y:S01]  /*c540*/  MOV R10, UR4 ;  /* 0x00000004000a7c02 */ /* 0x000fe20008000f00 */
[----:B------:R-:W-:Y:S01]  /*c550*/  IMAD.U32 R6, RZ, RZ, UR8 ;  /* 0x00000008ff067e24 */ /* 0x000fe2000f8e00ff */
[----:B------:R-:W-:Y:S01]  /*c560*/  MOV R13, RZ ;  /* 0x000000ff000d7202 */ /* 0x000fe20000000f00 */
[----:B------:R-:W-:-:S02]  /*c570*/  IMAD.U32 R7, RZ, RZ, UR9 ;  /* 0x00000009ff077e24 */ /* 0x000fc4000f8e00ff */
[----:B------:R-:W-:Y:S02]  /*c580*/  IMAD.U32 R11, RZ, RZ, UR5 ;  /* 0x00000005ff0b7e24 */ /* 0x000fe4000f8e00ff */
[----:B------:R-:W-:Y:S02]  /*c590*/  IMAD.MOV.U32 R8, RZ, RZ, 0x70 ;  /* 0x00000070ff087424 */ /* 0x000fe400078e00ff */
[----:B-1----:R-:W-:-:S07]  /*c5a0*/  IMAD.MOV.U32 R12, RZ, RZ, 0x1 ;  /* 0x00000001ff0c7424 */ /* 0x002fce00078e00ff */
[----:B------:R-:W-:-:S07]  /*c5b0*/  LEPC R20, `(.L_x_159) ;  /* 0x000000001014794e */ /* 0x000fce0000000000 */
[----:B--2---:R-:W-:Y:S05]  /*c5c0*/  CALL.ABS.NOINC R2 ;  /* 0x0000000002007343 */ /* 0x004fea0003c00000 */
.L_x_159:
        /* <DEDUP_REMOVED lines=16> */
.L_x_158:
[----:B------:R-:W2:Y:S01]  /*c6d0*/  LDL R8, [R1+0x4] ;  /* 0x0000040001087983 */ /* 0x000ea20000100800 */
[----:B------:R-:W1:Y:S01]  /*c6e0*/  LDC R0, c[0x0][0x428] ;  /* 0x00010a00ff007b82 */ /* 0x000e620000000800 */
[----:B------:R-:W-:Y:S02]  /*c6f0*/  ULDC.64 UR4, c[0x0][0x9f8] ;  /* 0x00027e0000047ab9 */ /* 0x000fe40000000a00 */
[----:B------:R-:W3:Y:S04]  /*c700*/  LDL R6, [R1] ;  /* 0x0000000001067983 */ /* 0x000ee80000100800 */
[----:B------:R-:W4:Y:S01]  /*c710*/  LDL R7, [R1+0x28] ;  /* 0x0000280001077983 */ /* 0x000f220000100800 */
[----:B-1----:R-:W-:-:S03]  /*c720*/  ISETP.NE.AND P1, PT, R0, 0x1, PT ;  /* 0x000000010000780c */ /* 0x002fc60003f25270 */
[----:B------:R-:W4:Y:S01]  /*c730*/  LDL.LU R5, [R1+0x10] ;  /* 0x0000100001057983 */ /* 0x000f220000300800 */
[----:B------:R-:W-:Y:S01]  /*c740*/  ISETP.NE.U32.AND P0, PT, RZ, UR4, PT ;  /* 0x00000004ff007c0c */ /* 0x000fe2000bf05070 */
[----:B------:R-:W-:Y:S01]  /*c750*/  ULDC.64 UR6, c[0x0][0x208] ;  /* 0x0000820000067ab9 */ /* 0x000fe20000000a00 */
[----:B------:R-:W-:Y:S01]  /*c760*/  ULDC UR4, c[0x0][0xda8] ;  /* 0x00036a0000047ab9 */ /* 0x000fe20000000800 */
[----:B------:R-:W4:Y:S01]  /*c770*/  LDL R4, [R1+0x18] ;  /* 0x0000180001047983 */ /* 0x000f220000100800 */
[----:B------:R-:W-:-:S05]  /*c780*/  ISETP.NE.AND.EX P0, PT, RZ, UR5, PT, P0 ;  /* 0x00000005ff007c0c */ /* 0x000fca000bf05300 */
[----:B------:R-:W2:Y:S08]  /*c790*/  @P1 LDC R2, c[0x0][0x42c] ;  /* 0x00010b00ff021b82 */ /* 0x000eb00000000800 */
[----:B------:R-:W1:Y:S01]  /*c7a0*/  @P1 LDC R3, c[0x0][0x430] ;  /* 0x00010c00ff031b82 */ /* 0x000e620000000800 */
[----:B--2---:R-:W-:-:S04]  /*c7b0*/  @P1 IMAD.HI.U32 R2, R8, R2, RZ ;  /* 0x0000000208021227 */ /* 0x004fc800078e00ff */
[----:B------:R-:W-:Y:S01]  /*c7c0*/  IMAD.MOV.U32 R0, RZ, RZ, R8 ;  /* 0x000000ffff007224 */ /* 0x000fe200078e0008 */
[----:B-1----:R-:W-:Y:S02]  /*c7d0*/  @P1 SHF.R.U32.HI R0, RZ, R3, R2 ;  /* 0x00000003ff001219 */ /* 0x002fe40000011602 */
[----:B------:R-:W3:Y:S02]  /*c7e0*/  @P0 LDC.64 R2, c[0x0][0x9f8] ;  /* 0x00027e00ff020b82 */ /* 0x000ee40000000a00 */
[----:B---3--:R-:W-:-:S05]  /*c7f0*/  @P0 IMAD.WIDE R2, R6, 0x4, R2 ;  /* 0x0000000406020825 */ /* 0x008fca00078e0202 */
[----:B------:R1:W5:Y:S01]  /*c800*/  @P0 LDG.E R6, desc[UR6][R2.64] ;  /* 0x0000000602060981 */ /* 0x000362000c1e1900 */
[----:B----4-:R-:W-:Y:S01]  /*c810*/  ISETP.NE.AND P1, PT, R7, RZ, PT ;  /* 0x000000ff0700720c */ /* 0x010fe20003f25270 */
[----:B------:R-:W-:Y:S01]  /*c820*/  IMAD.MOV R7, RZ, RZ, -R5 ;  /* 0x000000ffff077224 */ /* 0x000fe200078e0a05 */
[----:B------:R-:W2:Y:S02]  /*c830*/  S2R R21, SR_CgaCtaId ;  /* 0x0000000000157919 */ /* 0x000ea40000008800 */
[----:B------:R-:W-:Y:S01]  /*c840*/  PLOP3.LUT P2, PT, P1, PT, PT, 0x8, 0x0 ;  /* 0x000000000000781c */ /* 0x000fe20000f4e170 */
[----:B------:R-:W-:-:S05]  /*c850*/  IMAD R7, R7, UR4, R4 ;  /* 0x0000000407077c24 */ /* 0x000fca000f8e0204 */
[----:B------:R-:W-:-:S03]  /*c860*/  SHF.L.U32 R7, R7, 0x7, RZ ;  /* 0x0000000707077819 */ /* 0x000fc600000006ff */
[----:B------:R-:W-:-:S05]  /*c870*/  VOTEU.ALL UP1, P1 ;  /* 0x00000000003f7886 */ /* 0x000fca0000820000 */
[----:B------:R-:W-:-:S04]  /*c880*/  @!UP1 UIADD3 UR8, UP0, UR36, 0x270, URZ ;  /* 0x0000027024089890 */ /* 0x000fc8000ff1e03f */
[----:B------:R-:W-:-:S03]  /*c890*/  @!UP1 UIADD3.X UR9, URZ, UR37, URZ, UP0, !UPT ;  /* 0x000000253f099290 */ /* 0x000fc600087fe43f */
[----:B-1----:R-:W-:-:S09]  /*c8a0*/  VOTEU.ALL UP0, P1 ;  /* 0x00000000003f7886 */ /* 0x002fd20000800000 */
.L_x_160:
[----:B------:R-:W3:Y:S04]  /*c8b0*/  LDL R3, [R1] ;  /* 0x0000000001037983 */ /* 0x000ee80000100800 */
[----:B------:R-:W4:Y:S01]  /*c8c0*/  LDL R2, [R1+0x4] ;  /* 0x0000040001027983 */ /* 0x000f220000100800 */
[----:B------:R-:W-:Y:S01]  /*c8d0*/  UMOV UR4, URZ ;  /* 0x0000003f00047c82 */ /* 0x000fe20008000000 */
[----:B------:R-:W-:Y:S02]  /*c8e0*/  PLOP3.LUT P0, PT, P0, P2, PT, 0xa2, 0x0 ;  /* 0x000000000000781c */ /* 0x000fe40000705472 */
[----:B---3--:R-:W-:-:S08]  /*c8f0*/  @P2 R2UR P0, UR7, R3 ;  /* 0x00000000030722ca */ /* 0x008fd00000000000 */
[----:B------:R-:W-:Y:S02]  /*c900*/  PLOP3.LUT P0, PT, P0, P2, PT, 0xa2, 0x0 ;  /* 0x000000000000781c */ /* 0x000fe40000705472 */
[----:B----4-:R-:W-:-:S08]  /*c910*/  @P2 R2UR.OR P0, UR6, R2 ;  /* 0x00000000020622ca */ /* 0x010fd00000100000 */
        /* <DEDUP_REMOVED lines=8> */
.L_x_161:
[----:B------:R-:W3:Y:S04]  /*c9a0*/  LDL R3, [R1] ;  /* 0x0000000001037983 */ /* 0x000ee80000100800 */
[----:B------:R-:W4:Y:S01]  /*c9b0*/  LDL R2, [R1+0x4] ;  /* 0x0000040001027983 */ /* 0x000f220000100800 */
        /* <DEDUP_REMOVED lines=12> */
.L_x_162:
        /* <DEDUP_REMOVED lines=11> */
[----:B------:R-:W1:Y:S01]  /*cb30*/  LDC.64 R2, c[0x0][0x3f8] ;  /* 0x0000fe00ff027b82 */ /* 0x000e620000000a00 */
[----:B--2---:R-:W-:Y:S01]  /*cb40*/  LOP3.LUT R21, R21, 0x1, RZ, 0xc0, !PT ;  /* 0x0000000115157812 */ /* 0x004fe200078ec0ff */
[----:B------:R-:W-:-:S04]  /*cb50*/  UMOV UR4, 0xffffffff ;  /* 0xffffffff00047882 */ /* 0x000fc80000000000 */
[C---:B------:R-:W-:Y:S02]  /*cb60*/  IMAD R20, R21.reuse, 0x38, RZ ;  /* 0x0000003815147824 */ /* 0x040fe400078e02ff */
[----:B------:R-:W-:Y:S01]  /*cb70*/  IMAD R21, R21, 0xe00, RZ ;  /* 0x00000e0015157824 */ /* 0x000fe200078e02ff */
[----:B-1----:R-:W-:-:S04]  /*cb80*/  ISETP.NE.U32.AND P0, PT, R2, RZ, PT ;  /* 0x000000ff0200720c */ /* 0x002fc80003f05070 */
[----:B------:R-:W-:-:S04]  /*cb90*/  ISETP.NE.AND.EX P0, PT, R3, RZ, PT, P0 ;  /* 0x000000ff0300720c */ /* 0x000fc80003f05300 */
[----:B-----5:R-:W-:Y:S01]  /*cba0*/  SEL R5, R6, RZ, !P0 ;  /* 0x000000ff06057207 */ /* 0x020fe20004000000 */
[----:B------:R-:W-:Y:S08]  /*cbb0*/  BRA.DIV UR4, `(.L_x_163) ;  /* 0x0000002a04c07947 */ /* 0x000ff0000b800000 */
.L_x_224:
[----:B------:R-:W2:Y:S01]  /*cbc0*/  LDL R8, [R1+0x14] ;  /* 0x0000140001087983 */ /* 0x000ea20000100800 */
[----:B------:R-:W-:Y:S01]  /*cbd0*/  UMOV UR4, 0xffffffff ;  /* 0xffffffff00047882 */ /* 0x000fe20000000000 */
[--C-:B------:R-:W-:Y:S01]  /*cbe0*/  SHF.R.S32.HI R12, RZ, 0x1f, R6.reuse ;  /* 0x0000001fff0c7819 */ /* 0x100fe20000011406 */
[----:B------:R-:W-:Y:S02]  /*cbf0*/  IMAD.MOV.U32 R4, RZ, RZ, R6 ;  /* 0x000000ffff047224 */ /* 0x000fe400078e0006 */
[----:B--2---:R-:W-:Y:S01]  /*cc00*/  VIADD R8, R8, 0xffffffff ;  /* 0xffffffff08087836 */ /* 0x004fe20000000000 */
[----:B------:R-:W-:Y:S06]  /*cc10*/  BRA.DIV UR4, `(.L_x_164) ;  /* 0x0000002a04dc7947 */ /* 0x000fec000b800000 */
[----:B------:R-:W-:-:S13]  /*cc20*/  ELECT P6, URZ, PT ;  /* 0x00000000003f782f */ /* 0x000fda00038c0000 */
.L_x_227:
[----:B------:R-:W-:Y:S05]  /*cc30*/  @!P6 BRA `(.L_x_165) ;  /* 0x000000040028e947 */ /* 0x000fea0003800000 */
        /* <DEDUP_REMOVED lines=9> */
[----:B------:R-:W-:-:S04]  /*ccd0*/  @P1 SHF.R.U32.HI R5, RZ, R11, R10 ;  /* 0x0000000bff051219 */ /* 0x000fc8000001160a */
[--C-:B------:R-:W-:Y:S01]  /*cce0*/  SHF.R.S32.HI R11, RZ, 0x1f, R5.reuse ;  /* 0x0000001fff0b7819 */ /* 0x100fe20000011405 */
[--C-:B------:R-:W-:Y:S02]  /*ccf0*/  IMAD.MOV R18, RZ, RZ, -R5.reuse ;  /* 0x000000ffff127224 */ /* 0x100fe400078e0a05 */
[----:B------:R-:W-:Y:S02]  /*cd00*/  IMAD.MOV.U32 R10, RZ, RZ, R5 ;  /* 0x000000ffff0a7224 */ /* 0x000fe400078e0005 */
[----:B------:R-:W-:Y:S02]  /*cd10*/  IMAD R18, R9, R18, R8 ;  /* 0x0000001209127224 */ /* 0x000fe400078e0208 */
[----:B------:R-:W-:Y:S02]  /*cd20*/  IMAD R9, R12, UR4, RZ ;  /* 0x000000040c097c24 */ /* 0x000fe4000f8e02ff */
[----:B------:R-:W-:-:S04]  /*cd30*/  IMAD.WIDE.U32 R10, R6, UR4, R10 ;  /* 0x00000004060a7c25 */ /* 0x000fc8000f8e000a */
[----:B------:R-:W-:Y:S01]  /*cd40*/  IMAD R5, R6, UR5, R9 ;  /* 0x0000000506057c24 */ /* 0x000fe2000f8e0209 */
[----:B------:R-:W-:-:S03]  /*cd50*/  LEA R14, P1, R10, R2, 0x2 ;  /* 0x000000020a0e7211 */ /* 0x000fc600078210ff */
[----:B------:R-:W-:-:S05]  /*cd60*/  IMAD.IADD R5, R11, 0x1, R5 ;  /* 0x000000010b057824 */ /* 0x000fca00078e0205 */
[----:B------:R-:W-:-:S05]  /*cd70*/  LEA.HI.X R15, R10, R3, R5, 0x2, P1 ;  /* 0x000000030a0f7211 */ /* 0x000fca00008f1405 */
[----:B------:R1:W5:Y:S02]  /*cd80*/  LDG.E R6, desc[UR6][R14.64] ;  /* 0x000000060e067981 */ /* 0x000364000c1e1900 */
.L_x_166:
[----:B------:R-:W2:Y:S01]  /*cd90*/  S2R R9, SR_CgaCtaId ;  /* 0x0000000000097919 */ /* 0x000ea20000008800 */
[----:B------:R-:W-:-:S04]  /*cda0*/  MOV R5, 0x400 ;  /* 0x0000040000057802 */ /* 0x000fc80000000f00 */
[----:B--2---:R-:W-:Y:S02]  /*cdb0*/  LEA R5, R9, R5, 0x18 ;  /* 0x0000000509057211 */ /* 0x004fe400078ec0ff */
[----:B------:R-:W-:Y:S02]  /*cdc0*/  SHF.L.U32 R9, R17, 0x1f, RZ ;  /* 0x0000001f11097819 */ /* 0x000fe400000006ff */
[----:B------:R-:W-:-:S04]  /*cdd0*/  LEA R5, R16, R5, 0x3 ;  /* 0x0000000510057211 */ /* 0x000fc800078e18ff */
[----:B------:R-:W2:Y:S02]  /*cde0*/  SYNCS.PHASECHK.TRANS64.TRYWAIT P1, [R5+URZ+0x36840], R9 ;  /* 0x03684009050075a7 */ /* 0x000ea4000802017f */
[----:B--2---:R-:W-:Y:S05]  /*cdf0*/  @!P1 BRA `(.L_x_167) ;  /* 0x0000002800849947 */ /* 0x004fea0003800000 */
.L_x_228:
[----:B------:R-:W3:Y:S01]  /*ce00*/  LDL R10, [R1+0xc] ;  /* 0x00000c00010a7983 */ /* 0x000ee20000100800 */
[----:B------:R-:W4:Y:S02]  /*ce10*/  S2R R11, SR_TID.X ;  /* 0x00000000000b7919 */ /* 0x000f240000002100 */
[----:B----4-:R-:W-:-:S13]  /*ce20*/  LOP3.LUT P1, RZ, R11, 0x7f, RZ, 0xc0, !PT ;  /* 0x0000007f0bff7812 */ /* 0x010fda000782c0ff */
[----:B--2---:R-:W-:-:S04]  /*ce30*/  @!P1 IMAD.MOV.U32 R9, RZ, RZ, 0xa800 ;  /* 0x0000a800ff099424 */ /* 0x004fc800078e00ff */
[----:B------:R3:W-:Y:S02]  /*ce40*/  @!P1 SYNCS.ARRIVE.TRANS64 RZ, [R5+URZ+0x36830], R9 ;  /* 0x0368300905ff99a7 */ /* 0x0007e4000800003f */
[----:B---3--:R-:W-:-:S04]  /*ce50*/  PRMT R9, R10, 0x9910, RZ ;  /* 0x000099100a097816 */ /* 0x008fc800000000ff */
[----:B------:R-:W-:-:S13]  /*ce60*/  ISETP.NE.AND P1, PT, R9, 0x2, PT ;  /* 0x000000020900780c */ /* 0x000fda0003f25270 */
[----:B------:R-:W-:Y:S05]  /*ce70*/  @P1 BRA `(.L_x_168) ;  /* 0x0000000000041947 */ /* 0x000fea0003800000 */
[----:B------:R-:W-:Y:S01]  /*ce80*/  BPT.TRAP 0x1 ;  /* 0x000000040000795c */ /* 0x000fe20000300000 */
.L_x_168:
[----:B------:R-:W-:-:S13]  /*ce90*/  ISETP.NE.AND P1, PT, R19, RZ, PT ;  /* 0x000000ff1300720c */ /* 0x000fda0003f25270 */
[----:B------:R-:W-:Y:S05]  /*cea0*/  @P1 BRA `(.L_x_169) ;  /* 0x0000000000041947 */ /* 0x000fea0003800000 */
[----:B------:R-:W-:Y:S01]  /*ceb0*/  BPT.TRAP 0x1 ;  /* 0x000000040000795c */ /* 0x000fe20000300000 */
.L_x_169:
[----:B------:R-:W2:Y:S01]  /*cec0*/  S2R R10, SR_CgaCtaId ;  /* 0x00000000000a7919 */ /* 0x000ea20000008800 */
[----:B------:R-:W-:Y:S01]  /*ced0*/  MOV R9, 0x400 ;  /* 0x0000040000097802 */ /* 0x000fe20000000f00 */
[----:B------:R-:W-:Y:S01]  /*cee0*/  UIADD3 UR4, UP0, UR36, 0x370, URZ ;  /* 0x0000037024047890 */ /* 0x000fe2000ff1e03f */
[----:B------:R-:W-:Y:S01]  /*cef0*/  R2UR UR9, R5 ;  /* 0x00000000050972ca */ /* 0x000fe200000e0000 */
[----:B------:R-:W-:Y:S01]  /*cf00*/  IMAD R5, R16, 0x5400, R21 ;  /* 0x0000540010057824 */ /* 0x000fe200078e0215 */
[----:B------:R-:W-:Y:S01]  /*cf10*/  R2UR UR11, R18 ;  /* 0x00000000120b72ca */ /* 0x000fe200000e0000 */
[----:B------:R-:W-:Y:S01]  /*cf20*/  UMOV UR10, URZ ;  /* 0x0000003f000a7c82 */ /* 0x000fe20008000000 */
[----:B------:R-:W-:Y:S01]  /*cf30*/  R2UR UR5, R20 ;  /* 0x00000000140572ca */ /* 0x000fe200000e0000 */
[----:B------:R-:W-:Y:S01]  /*cf40*/  UMOV UR18, 0x30000 ;  /* 0x0003000000127882 */ /* 0x000fe20000000000 */
[----:B------:R-:W-:Y:S01]  /*cf50*/  R2UR UR12, R0 ;  /* 0x00000000000c72ca */ /* 0x000fe200000e0000 */
[----:B------:R-:W-:Y:S01]  /*cf60*/  UMOV UR6, 0x0 ;  /* 0x0000000000067882 */ /* 0x000fe20000000000 */
[----:B-----5:R-:W-:Y:S01]  /*cf70*/  R2UR UR13, R6 ;  /* 0x00000000060d72ca */ /* 0x020fe200000e0000 */
[----:B------:R-:W-:Y:S01]  /*cf80*/  UMOV UR7, 0x14f00000 ;  /* 0x14f0000000077882 */ /* 0x000fe20000000000 */
[----:B------:R-:W-:-:S03]  /*cf90*/  UMOV UR16, 0x40 ;  /* 0x0000004000107882 */ /* 0x000fc60000000000 */
[----:B------:R-:W-:-:S04]  /*cfa0*/  UIADD3 UR9, UR9, 0x36830, URZ ;  /* 0x0003683009097890 */ /* 0x000fc8000fffe03f */
[----:B------:R-:W-:Y:S02]  /*cfb0*/  UIMAD UR11, UR11, 0x70, UR5 ;  /* 0x000000700b0b78a4 */ /* 0x000fe4000f8e0205 */
[----:B------:R-:W-:Y:S01]  /*cfc0*/  UIADD3.X UR5, URZ, UR37, URZ, UP0, !UPT ;  /* 0x000000253f057290 */ /* 0x000fe200087fe43f */
[----:B--2---:R-:W-:-:S05]  /*cfd0*/  LEA R9, R10, R9, 0x18 ;  /* 0x000000090a097211 */ /* 0x004fca00078ec0ff */
[----:B------:R-:W-:-:S05]  /*cfe0*/  IMAD R5, R5, 0x2, R9 ;  /* 0x0000000205057824 */ /* 0x000fca00078e0209 */
[----:B------:R-:W-:Y:S01]  /*cff0*/  R2UR UR8, R5 ;  /* 0x00000000050872ca */ /* 0x000fe200000e0000 */
[----:B------:R-:W-:-:S12]  /*d000*/  IMAD.MOV.U32 R5, RZ, RZ, R6 ;  /* 0x000000ffff057224 */ /* 0x000fd800078e0006 */
[----:B------:R-:W-:Y:S02]  /*d010*/  UIADD3 UR14, UR8, 0x21400, URZ ;  /* 0x00021400080e7890 */ /* 0x000fe4000fffe03f */
[----:B------:R-:W-:Y:S02]  /*d020*/  UIADD3 UR15, UR8, 0x24c00, URZ ;  /* 0x00024c00080f7890 */ /* 0x000fe4000fffe03f */
[----:B------:R-:W-:-:S03]  /*d030*/  UIADD3 UR17, UR8, 0x28400, URZ ;  /* 0x0002840008117890 */ /* 0x000fc6000fffe03f */
[----:B------:R-:W-:Y:S01]  /*d040*/  UMOV UR8, UR14 ;  /* 0x0000000e00087c82 */ /* 0x000fe20008000000 */
[----:B------:R-:W-:Y:S01]  /*d050*/  UMOV UR14, 0x80 ;  /* 0x00000080000e7882 */ /* 0x000fe20000000000 */
[----:B------:R2:W-:Y:S02]  /*d060*/  UTMALDG.4D.MULTICAST [UR8], [UR4], UR18, desc[UR6] ;  /* 0x00000608040073b4 */ /* 0x0005e40008019812 */
[----:B--2---:R-:W-:Y:S01]  /*d070*/  UMOV UR8, UR15 ;  /* 0x0000000f00087c82 */ /* 0x004fe20008000000 */
[----:B------:R-:W-:Y:S02]  /*d080*/  UMOV UR10, UR16 ;  /* 0x00000010000a7c82 */ /* 0x000fe40008000000 */
[----:B------:R2:W-:Y:S02]  /*d090*/  UTMALDG.4D.MULTICAST [UR8], [UR4], UR18, desc[UR6] ;  /* 0x00000608040073b4 */ /* 0x0005e40008019812 */
[----:B--2---:R-:W-:Y:S01]  /*d0a0*/  UMOV UR8, UR17 ;  /* 0x0000001100087c82 */ /* 0x004fe20008000000 */
[----:B------:R-:W-:-:S02]  /*d0b0*/  UMOV UR10, UR14 ;  /* 0x0000000e000a7c82 */ /* 0x000fc40008000000 */
[----:B------:R2:W-:Y:S02]  /*d0c0*/  UTMALDG.4D.MULTICAST [UR8], [UR4], UR18, desc[UR6] ;  /* 0x00000608040073b4 */ /* 0x0005e40008019812 */
[----:B--2---:R-:W-:Y:S01]  /*d0d0*/  NOP ;  /* 0x0000000000007918 */ /* 0x004fe20000000000 */
.L_x_165:
[----:B-1----:R-:W2:Y:S04]  /*d0e0*/  LDL.LU R15, [R1] ;  /* 0x00000000010f7983 */ /* 0x002ea80000300800 */
[----:B------:R-:W3:Y:S04]  /*d0f0*/  LDL.LU R14, [R1+0x4] ;  /* 0x00000400010e7983 */ /* 0x000ee80000300800 */
[----:B------:R-:W4:Y:S01]  /*d100*/  LDL R13, [R1+0x24] ;  /* 0x00002400010d7983 */ /* 0x000f220000100800 */
[----:B------:R-:W-:-:S03]  /*d110*/  MOV R10, 0x400 ;  /* 0x00000400000a7802 */ /* 0x000fc60000000f00 */
[----:B------:R-:W5:Y:S01]  /*d120*/  LDL.LU R9, [R1+0x20] ;  /* 0x0000200001097983 */ /* 0x000f620000300800 */
[----:B------:R-:W1:Y:S01]  /*d130*/  S2R R11, SR_CgaCtaId ;  /* 0x00000000000b7919 */ /* 0x000e620000008800 */
[----:B------:R-:W-:Y:S05]  /*d140*/  WARPSYNC.ALL ;  /* 0x0000000000007948 */ /* 0x000fea0003800000 */
[----:B------:R-:W-:-:S13]  /*d150*/  ELECT P1, URZ, PT ;  /* 0x00000000003f782f */ /* 0x000fda0003820000 */
[----:B------:R-:W-:Y:S01]  /*d160*/  @P1 R2UR UR11, R7 ;  /* 0x00000000070b12ca */ /* 0x000fe200000e0000 */
[----:B------:R-:W-:-:S04]  /*d170*/  UIADD3 UR4, UP0, UR36, 0x270, URZ ;  /* 0x0000027024047890 */ /* 0x000fc8000ff1e03f */
        /* <DEDUP_REMOVED lines=21> */
[C---:B---3--:R-:W-:Y:S02]  /*d2d0*/  @P1 R2UR UR12, R14.reuse ;  /* 0x000000000e0c12ca */ /* 0x048fe400000e0000 */
[----:B------:R-:W-:Y:S02]  /*d2e0*/  @P1 R2UR UR21, R15 ;  /* 0x000000000f1512ca */ /* 0x000fe400000e0000 */
[----:B------:R-:W-:Y:S02]  /*d2f0*/  @P1 R2UR UR20, R14 ;  /* 0x000000000e1412ca */ /* 0x000fe400000e0000 */
[----:B----4-:R-:W-:-:S07]  /*d300*/  LOP3.LUT R6, R13, 0x1, RZ, 0xc, !PT ;  /* 0x000000010d067812 */ /* 0x010fce00078e0cff */
[----:B------:R1:W-:Y:S01]  /*d310*/  UTMALDG.4D [UR8], [UR4], desc[UR6] ;  /* 0x00000608040075b4 */ /* 0x0003e20008019000 */
[----:B------:R-:W-:-:S03]  /*d320*/  SHF.L.U32 R6, R6, 0x1f, RZ ;  /* 0x0000001f06067819 */ /* 0x000fc600000006ff */
        /* <DEDUP_REMOVED lines=8> */
[----:B-----5:R-:W-:Y:S01]  /*d3b0*/  ISETP.GE.AND P2, PT, R9, 0x71, PT ;  /* 0x000000710900780c */ /* 0x020fe20003f46270 */
[----:B-12---:R-:W-:-:S12]  /*d3c0*/  @!P1 BRA `(.L_x_171) ;  /* 0x0000002400249947 */ /* 0x006fd80003800000 */
.L_x_229:
[----:B------:R-:W-:Y:S05]  /*d3d0*/  BSYNC B0 ;  /* 0x0000000000007941 */ /* 0x000fea0003800000 */
.L_x_170:
[----:B------:R-:W-:Y:S05]  /*d3e0*/  @!P2 BRA `(.L_x_172) ;  /* 0x000000180050a947 */ /* 0x000fea0003800000 */
[----:B-1----:R-:W2:Y:S01]  /*d3f0*/  LDL R7, [R1+0x14] ;  /* 0x0000140001077983 */ /* 0x002ea20000100800 */
[----:B------:R-:W-:Y:S02]  /*d400*/  IMAD.MOV.U32 R6, RZ, RZ, 0x1 ;  /* 0x00000001ff067424 */ /* 0x000fe400078e00ff */
        /* <DEDUP_REMOVED lines=17> */
[----:B------:R-:W-:Y:S01]  /*d520*/  IMAD.MOV.U32 R7, RZ, RZ, R6 ;  /* 0x000000ffff077224 */ /* 0x000fe200078e0006 */
[----:B------:R-:W-:Y:S01]  /*d530*/  ULDC.64 UR4, c[0x0][0x408] ;  /* 0x0001020000047ab9 */ /* 0x000fe20000000a00 */
[----:B------:R-:W-:Y:S01]  /*d540*/  ULDC.64 UR6, c[0x0][0x208] ;  /* 0x0000820000067ab9 */ /* 0x000fe20000000a00 */
[----:B-1----:R-:W-:-:S13]  /*d550*/  ISETP.NE.AND P1, PT, R15, 0x1, PT ;  /* 0x000000010f00780c */ /* 0x002fda0003f25270 */
[----:B------:R-:W1:Y:S02]  /*d560*/  @P1 LDC.64 R10, c[0x0][0x420] ;  /* 0x00010800ff0a1b82 */ /* 0x000e640000000a00 */
[----:B-1----:R-:W-:-:S05]  /*d570*/  @P1 IMAD.HI.U32 R10, R6, R10, RZ ;  /* 0x0000000a060a1227 */ /* 0x002fca00078e00ff */
[----:B------:R-:W-:-:S04]  /*d580*/  @P1 SHF.R.U32.HI R7, RZ, R11, R10 ;  /* 0x0000000bff071219 */ /* 0x000fc8000001160a */
[----:B------:R-:W-:Y:S02]  /*d590*/  IADD3 R10, -R7, RZ, RZ ;  /* 0x000000ff070a7210 */ /* 0x000fe40007ffe1ff */
[----:B------:R-:W-:-:S03]  /*d5a0*/  SHF.R.S32.HI R11, RZ, 0x1f, R7 ;  /* 0x0000001fff0b7819 */ /* 0x000fc60000011407 */
[----:B------:R-:W-:Y:S02]  /*d5b0*/  IMAD R6, R15, R10, R6 ;  /* 0x0000000a0f067224 */ /* 0x000fe400078e0206 */
[----:B------:R-:W-:Y:S02]  /*d5c0*/  IMAD R15, R12, UR4, RZ ;  /* 0x000000040c0f7c24 */ /* 0x000fe4000f8e02ff */
[----:B------:R-:W-:Y:S02]  /*d5d0*/  IMAD.MOV.U32 R10, RZ, RZ, R7 ;  /* 0x000000ffff0a7224 */ /* 0x000fe400078e0007 */
[C---:B------:R-:W-:Y:S02]  /*d5e0*/  IMAD R7, R4.reuse, UR5, R15 ;  /* 0x0000000504077c24 */ /* 0x040fe4000f8e020f */
[----:B------:R-:W-:-:S04]  /*d5f0*/  IMAD.WIDE.U32 R10, R4, UR4, R10 ;  /* 0x00000004040a7c25 */ /* 0x000fc8000f8e000a */
[----:B------:R-:W-:Y:S01]  /*d600*/  IMAD.IADD R7, R7, 0x1, R11 ;  /* 0x0000000107077824 */ /* 0x000fe200078e020b */
[----:B------:R-:W-:-:S04]  /*d610*/  LEA R2, P1, R10, R2, 0x2 ;  /* 0x000000020a027211 */ /* 0x000fc800078210ff */
[----:B------:R-:W-:-:S05]  /*d620*/  LEA.HI.X R3, R10, R3, R7, 0x2, P1 ;  /* 0x000000030a037211 */ /* 0x000fca00008f1407 */
[----:B------:R1:W5:Y:S04]  /*d630*/  LDG.E R7, desc[UR6][R2.64] ;  /* 0x0000000602077981 */ /* 0x000368000c1e1900 */
.L_x_176:
[----:B-1----:R-:W1:Y:S01]  /*d640*/  S2R R3, SR_CgaCtaId ;  /* 0x0000000000037919 */ /* 0x002e620000008800 */
[----:B------:R-:W-:-:S04]  /*d650*/  MOV R2, 0x400 ;  /* 0x0000040000027802 */ /* 0x000fc80000000f00 */
[----:B-1----:R-:W-:Y:S02]  /*d660*/  LEA R2, R3, R2, 0x18 ;  /* 0x0000000203027211 */ /* 0x002fe400078ec0ff */
[----:B------:R-:W-:-:S03]  /*d670*/  SHF.L.U32 R3, R14, 0x1f, RZ ;  /* 0x0000001f0e037819 */ /* 0x000fc600000006ff */
[----:B------:R-:W-:-:S04]  /*d680*/  IMAD R2, R9, 0x8, R2 ;  /* 0x0000000809027824 */ /* 0x000fc800078e0202 */
[----:B------:R-:W1:Y:S02]  /*d690*/  SYNCS.PHASECHK.TRANS64.TRYWAIT P1, [R2+URZ+0x36840], R3 ;  /* 0x03684003020075a7 */ /* 0x000e64000802017f */
[----:B-1----:R-:W-:Y:S05]  /*d6a0*/  @!P1 BRA `(.L_x_177) ;  /* 0x00000020008c9947 */ /* 0x002fea0003800000 */
.L_x_230:
[----:B------:R-:W2:Y:S01]  /*d6b0*/  LDL R10, [R1+0xc] ;  /* 0x00000c00010a7983 */ /* 0x000ea20000100800 */
[----:B------:R-:W3:Y:S02]  /*d6c0*/  S2R R11, SR_TID.X ;  /* 0x00000000000b7919 */ /* 0x000ee40000002100 */
[----:B---3--:R-:W-:-:S13]  /*d6d0*/  LOP3.LUT P1, RZ, R11, 0x7f, RZ, 0xc0, !PT ;  /* 0x0000007f0bff7812 */ /* 0x008fda000782c0ff */
[----:B-1----:R-:W-:-:S04]  /*d6e0*/  @!P1 MOV R3, 0xa800 ;  /* 0x0000a80000039802 */ /* 0x002fc80000000f00 */
[----:B------:R2:W-:Y:S02]  /*d6f0*/  @!P1 SYNCS.ARRIVE.TRANS64 RZ, [R2+URZ+0x36830], R3 ;  /* 0x0368300302ff99a7 */ /* 0x0005e4000800003f */
[----:B--2---:R-:W-:-:S04]  /*d700*/  PRMT R3, R10, 0x9910, RZ ;  /* 0x000099100a037816 */ /* 0x004fc800000000ff */
[----:B------:R-:W-:-:S13]  /*d710*/  ISETP.NE.AND P2, PT, R3, 0x2, PT ;  /* 0x000000020300780c */ /* 0x000fda0003f45270 */
[----:B------:R-:W-:Y:S05]  /*d720*/  @P2 BRA `(.L_x_178) ;  /* 0x0000000000042947 */ /* 0x000fea0003800000 */
[----:B------:R-:W-:Y:S01]  /*d730*/  BPT.TRAP 0x1 ;  /* 0x000000040000795c */ /* 0x000fe20000300000 */
.L_x_178:
[----:B------:R-:W-:-:S13]  /*d740*/  ISETP.NE.AND P1, PT, R19, RZ, PT ;  /* 0x000000ff1300720c */ /* 0x000fda0003f25270 */
[----:B------:R-:W-:Y:S05]  /*d750*/  @P1 BRA `(.L_x_179) ;  /* 0x0000000000041947 */ /* 0x000fea0003800000 */
[----:B------:R-:W-:Y:S01]  /*d760*/  BPT.TRAP 0x1 ;  /* 0x000000040000795c */ /* 0x000fe20000300000 */
.L_x_179:
[----:B------:R-:W1:Y:S01]  /*d770*/  S2R R11, SR_CgaCtaId ;  /* 0x00000000000b7919 */ /* 0x000e620000008800 */
        /* <DEDUP_REMOVED lines=12> */
[----:B------:R-:W-:Y:S01]  /*d840*/  UMOV UR17, 0x40 ;  /* 0x0000004000117882 */ /* 0x000fe20000000000 */
[----:B------:R-:W-:Y:S01]  /*d850*/  UMOV UR18, 0x80 ;  /* 0x0000008000127882 */ /* 0x000fe20000000000 */
[----:B------:R-:W-:Y:S01]  /*d860*/  SHF.L.U32 R3, R17, 0x1f, RZ ;  /* 0x0000001f11037819 */ /* 0x000fe200000006ff */
[----:B------:R-:W-:-:S04]  /*d870*/  UIADD3 UR9, UR9, 0x36830, URZ ;  /* 0x0003683009097890 */ /* 0x000fc8000fffe03f */
[----:B------:R-:W-:Y:S02]  /*d880*/  UIMAD UR11, UR11, 0x70, UR5 ;  /* 0x000000700b0b78a4 */ /* 0x000fe4000f8e0205 */
[----:B------:R-:W-:Y:S01]  /*d890*/  UIADD3.X UR5, URZ, UR37, URZ, UP0, !UPT ;  /* 0x000000253f057290 */ /* 0x000fe200087fe43f */
[----:B-1----:R-:W-:-:S05]  /*d8a0*/  LEA R10, R11, R10, 0x18 ;  /* 0x0000000a0b0a7211 */ /* 0x002fca00078ec0ff */
[----:B------:R-:W-:-:S05]  /*d8b0*/  IMAD R2, R2, 0x2, R10 ;  /* 0x0000000202027824 */ /* 0x000fca00078e020a */
[----:B------:R-:W-:Y:S01]  /*d8c0*/  R2UR UR8, R2 ;  /* 0x00000000020872ca */ /* 0x000fe200000e0000 */
[----:B------:R-:W-:-:S12]  /*d8d0*/  IMAD R2, R16, 0x8, R10 ;  /* 0x0000000810027824 */ /* 0x000fd800078e020a */
[----:B------:R-:W-:Y:S02]  /*d8e0*/  UIADD3 UR14, UR8, 0x21400, URZ ;  /* 0x00021400080e7890 */ /* 0x000fe4000fffe03f */
[----:B------:R-:W-:Y:S02]  /*d8f0*/  UIADD3 UR15, UR8, 0x24c00, URZ ;  /* 0x00024c00080f7890 */ /* 0x000fe4000fffe03f */
[----:B------:R-:W-:-:S03]  /*d900*/  UIADD3 UR16, UR8, 0x28400, URZ ;  /* 0x0002840008107890 */ /* 0x000fc6000fffe03f */
[----:B------:R-:W-:Y:S02]  /*d910*/  UMOV UR8, UR14 ;  /* 0x0000000e00087c82 */ /* 0x000fe40008000000 */
[----:B------:R1:W-:Y:S02]  /*d920*/  UTMALDG.4D.MULTICAST [UR8], [UR4], UR19, desc[UR6] ;  /* 0x00000608040073b4 */ /* 0x0003e40008019813 */
[----:B-1----:R-:W-:Y:S01]  /*d930*/  UMOV UR8, UR15 ;  /* 0x0000000f00087c82 */ /* 0x002fe20008000000 */
[----:B------:R-:W-:Y:S02]  /*d940*/  UMOV UR10, UR17 ;  /* 0x00000011000a7c82 */ /* 0x000fe40008000000 */
[----:B------:R1:W-:Y:S02]  /*d950*/  UTMALDG.4D.MULTICAST [UR8], [UR4], UR19, desc[UR6] ;  /* 0x00000608040073b4 */ /* 0x0003e40008019813 */
[----:B-1----:R-:W-:Y:S01]  /*d960*/  UMOV UR8, UR16 ;  /* 0x0000001000087c82 */ /* 0x002fe20008000000 */
[----:B------:R-:W-:-:S02]  /*d970*/  UMOV UR10, UR18 ;  /* 0x00000012000a7c82 */ /* 0x000fc40008000000 */
[----:B------:R1:W-:Y:S01]  /*d980*/  UTMALDG.4D.MULTICAST [UR8], [UR4], UR19, desc[UR6] ;  /* 0x00000608040073b4 */ /* 0x0003e20008019813 */
[----:B------:R-:W2:Y:S02]  /*d990*/  SYNCS.PHASECHK.TRANS64.TRYWAIT P1, [R2+URZ+0x36860], R3 ;  /* 0x03686003020075a7 */ /* 0x000ea4000802017f */
[----:B-12---:R-:W-:Y:S05]  /*d9a0*/  @!P1 BRA `(.L_x_180) ;  /* 0x0000001c00e09947 */ /* 0x006fea0003800000 */
.L_x_231:
[----:B------:R-:W2:Y:S02]  /*d9b0*/  S2R R10, SR_TID.X ;  /* 0x00000000000a7919 */ /* 0x000ea40000002100 */
[----:B--2---:R-:W-:-:S13]  /*d9c0*/  LOP3.LUT P1, RZ, R10, 0x7f, RZ, 0xc0, !PT ;  /* 0x0000007f0aff7812 */ /* 0x004fda000782c0ff */
[----:B-1----:R-:W-:-:S04]  /*d9d0*/  @!P1 IMAD.MOV.U32 R3, RZ, RZ, 0xa800 ;  /* 0x0000a800ff039424 */ /* 0x002fc800078e00ff */
[----:B------:R1:W-:Y:S01]  /*d9e0*/  @!P1 SYNCS.ARRIVE.TRANS64 RZ, [R2+URZ+0x36850], R3 ;  /* 0x0368500302ff99a7 */ /* 0x0003e2000800003f */
[----:B------:R-:W-:Y:S05]  /*d9f0*/  @P2 BRA `(.L_x_181) ;  /* 0x0000000000042947 */ /* 0x000fea0003800000 */
[----:B------:R-:W-:Y:S01]  /*da00*/  BPT.TRAP 0x1 ;  /* 0x000000040000795c */ /* 0x000fe20000300000 */
.L_x_181:
[----:B------:R-:W-:-:S13]  /*da10*/  ISETP.NE.AND P1, PT, R19, RZ, PT ;  /* 0x000000ff1300720c */ /* 0x000fda0003f25270 */
[----:B------:R-:W-:Y:S05]  /*da20*/  @P1 BRA `(.L_x_182) ;  /* 0x0000000000041947 */ /* 0x000fea0003800000 */
[----:B------:R-:W-:Y:S01]  /*da30*/  BPT.TRAP 0x1 ;  /* 0x000000040000795c */ /* 0x000fe20000300000 */
.L_x_182:
[----:B------:R-:W2:Y:S01]  /*da40*/  S2R R11, SR_CgaCtaId ;  /* 0x00000000000b7919 */ /* 0x000ea20000008800 */
[----:B------:R-:W-:Y:S01]  /*da50*/  MOV R10, 0x400 ;  /* 0x00000400000a7802 */ /* 0x000fe20000000f00 */
[----:B-1----:R-:W-:Y:S01]  /*da60*/  IMAD R3, R16, 0x5400, R21 ;  /* 0x0000540010037824 */ /* 0x002fe200078e0215 */
[----:B------:R-:W-:Y:S01]  /*da70*/  R2UR UR11, R18 ;  /* 0x00000000120b72ca */ /* 0x000fe200000e0000 */
[----:B------:R-:W-:Y:S01]  /*da80*/  UIADD3 UR4, UP0, UR36, 0x470, URZ ;  /* 0x0000047024047890 */ /* 0x000fe2000ff1e03f */
[----:B------:R-:W-:Y:S01]  /*da90*/  R2UR UR5, R20 ;  /* 0x00000000140572ca */ /* 0x000fe200000e0000 */
[----:B------:R-:W-:Y:S01]  /*daa0*/  UMOV UR10, URZ ;  /* 0x0000003f000a7c82 */ /* 0x000fe20008000000 */
[----:B------:R-:W-:Y:S01]  /*dab0*/  R2UR UR9, R2 ;  /* 0x00000000020972ca */ /* 0x000fe200000e0000 */
[----:B------:R-:W-:Y:S01]  /*dac0*/  UMOV UR17, 0x30000 ;  /* 0x0003000000117882 */ /* 0x000fe20000000000 */
[----:B------:R-:W-:Y:S01]  /*dad0*/  R2UR UR13, R5 ;  /* 0x00000000050d72ca */ /* 0x000fe200000e0000 */
[----:B------:R-:W-:Y:S01]  /*dae0*/  UMOV UR6, 0x0 ;  /* 0x0000000000067882 */ /* 0x000fe20000000000 */
[----:B------:R-:W-:Y:S01]  /*daf0*/  R2UR UR12, R0 ;  /* 0x00000000000c72ca */ /* 0x000fe200000e0000 */
[----:B------:R-:W-:Y:S01]  /*db00*/  UMOV UR7, 0x14f00000 ;  /* 0x14f0000000077882 */ /* 0x000fe20000000000 */
[----:B------:R-:W-:Y:S01]  /*db10*/  UMOV UR16, 0x40 ;  /* 0x0000004000107882 */ /* 0x000fe20000000000 */
[----:B------:R-:W-:-:S02]  /*db20*/  IMAD.MOV.U32 R5, RZ, RZ, R7 ;  /* 0x000000ffff057224 */ /* 0x000fc400078e0007 */
[----:B------:R-:W-:Y:S02]  /*db30*/  IMAD.MOV.U32 R18, RZ, RZ, R6 ;  /* 0x000000ffff127224 */ /* 0x000fe400078e0006 */
[----:B------:R-:W-:Y:S02]  /*db40*/  UIMAD UR11, UR11, 0x70, UR5 ;  /* 0x000000700b0b78a4 */ /* 0x000fe4000f8e0205 */
[----:B------:R-:W-:Y:S02]  /*db50*/  UIADD3 UR9, UR9, 0x36850, URZ ;  /* 0x0003685009097890 */ /* 0x000fe4000fffe03f */
[----:B------:R-:W-:Y:S01]  /*db60*/  UIADD3.X UR5, URZ, UR37, URZ, UP0, !UPT ;  /* 0x000000253f057290 */ /* 0x000fe200087fe43f */
[----:B--2---:R-:W-:-:S04]  /*db70*/  LEA R10, R11, R10, 0x18 ;  /* 0x0000000a0b0a7211 */ /* 0x004fc800078ec0ff */
[----:B------:R-:W-:-:S04]  /*db80*/  LEA R3, R3, R10, 0x1 ;  /* 0x0000000a03037211 */ /* 0x000fc800078e08ff */
[----:B------:R-:W-:-:S13]  /*db90*/  R2UR UR15, R3 ;  /* 0x00000000030f72ca */ /* 0x000fda00000e0000 */
[----:B------:R-:W-:Y:S02]  /*dba0*/  UIADD3 UR8, UR15, 0x400, URZ ;  /* 0x000004000f087890 */ /* 0x000fe4000fffe03f */
[----:B------:R-:W-:Y:S02]  /*dbb0*/  UIADD3 UR14, UR15, 0x3c00, URZ ;  /* 0x00003c000f0e7890 */ /* 0x000fe4000fffe03f */
[----:B------:R-:W-:-:S05]  /*dbc0*/  UIADD3 UR15, UR15, 0x7400, URZ ;  /* 0x000074000f0f7890 */ /* 0x000fca000fffe03f */
[----:B------:R1:W-:Y:S02]  /*dbd0*/  UTMALDG.4D.MULTICAST [UR8], [UR4], UR17, desc[UR6] ;  /* 0x00000608040073b4 */ /* 0x0003e40008019811 */
[----:B-1----:R-:W-:Y:S01]  /*dbe0*/  UMOV UR8, UR14 ;  /* 0x0000000e00087c82 */ /* 0x002fe20008000000 */
[----:B------:R-:W-:Y:S01]  /*dbf0*/  UMOV UR10, UR16 ;  /* 0x00000010000a7c82 */ /* 0x000fe20008000000 */
[----:B------:R-:W-:Y:S01]  /*dc00*/  UMOV UR14, 0x80 ;  /* 0x00000080000e7882 */ /* 0x000fe20000000000 */
[----:B------:R1:W-:Y:S02]  /*dc10*/  UTMALDG.4D.MULTICAST [UR8], [UR4], UR17, desc[UR6] ;  /* 0x00000608040073b4 */ /* 0x0003e40008019811 */
[----:B-1----:R-:W-:Y:S01]  /*dc20*/  UMOV UR8, UR15 ;  /* 0x0000000f00087c82 */ /* 0x002fe20008000000 */
[----:B------:R-:W-:Y:S02]  /*dc30*/  UMOV UR10, UR14 ;  /* 0x0000000e000a7c82 */ /* 0x000fe40008000000 */
[----:B------:R1:W-:Y:S02]  /*dc40*/  UTMALDG.4D.MULTICAST [UR8], [UR4], UR17, desc[UR6] ;  /* 0x00000608040073b4 */ /* 0x0003e40008019811 */
[----:B-1----:R-:W-:Y:S01]  /*dc50*/  NOP ;  /* 0x0000000000007918 */ /* 0x002fe20000000000 */
.L_x_175:
[----:B------:R-:W-:Y:S05]  /*dc60*/  BSYNC B0 ;  /* 0x0000000000007941 */ /* 0x000fea0003800000 */
.L_x_174:
[----:B------:R-:W2:Y:S01]  /*dc70*/  LDL.LU R2, [R1+0x14] ;  /* 0x0000140001027983 */ /* 0x000ea20000300800 */
[----:B------:R-:W-:Y:S01]  /*dc80*/  MOV R16, R9 ;  /* 0x0000000900107202 */ /* 0x000fe20000000f00 */
[----:B------:R-:W-:Y:S02]  /*dc90*/  IMAD.MOV.U32 R17, RZ, RZ, R14 ;  /* 0x000000ffff117224 */ /* 0x000fe400078e000e */
[----:B--2---:R-:W-:-:S07]  /*dca0*/  VIADD R6, R2, 0xfffffffd ;  /* 0xfffffffd02067836 */ /* 0x004fce0000000000 */
.L_x_173:
[----:B------:R-:W-:Y:S01]  /*dcb0*/  IMAD.MOV R13, RZ, RZ, -R13 ;  /* 0x000000ffff0d7224 */ /* 0x000fe200078e0a0d */
[----:B------:R-:W-:Y:S04]  /*dcc0*/  BSSY B0, `(.L_x_172) ;  /* 0x0000106000007945 */ /* 0x000fe80003800000 */
[----:B------:R-:W-:-:S13]  /*dcd0*/  ISETP.NE.AND P1, PT, R8, R13, PT ;  /* 0x0000000d0800720c */ /* 0x000fda0003f25270 */
[----:B------:R-:W-:Y:S05]  /*dce0*/  @!P1 BRA `(.L_x_183) ;  /* 0x00000010000c9947 */ /* 0x000fea0003800000 */
[----:B------:R-:W-:-:S07]  /*dcf0*/  IMAD.MOV.U32 R8, RZ, RZ, R5 ;  /* 0x000000ffff087224 */ /* 0x000fce00078e0005 */
.L_x_202:
[----:B------:R-:W-:Y:S01]  /*dd00*/  IADD3 R7, R16, 0x1, RZ ;  /* 0x0000000110077810 */ /* 0x000fe20007ffe0ff */
[----:B------:R-:W-:Y:S03]  /*dd10*/  BSSY B1, `(.L_x_184) ;  /* 0x000007e000017945 */ /* 0x000fe60003800000 */
[----:B------:R-:W-:-:S04]  /*dd20*/  ISETP.NE.AND P1, PT, R7, 0x2, PT ;  /* 0x000000020700780c */ /* 0x000fc80003f25270 */
[----:B-1----:R-:W-:Y:S02]  /*dd30*/  SEL R10, RZ, 0x1, P1 ;  /* 0x00000001ff0a7807 */ /* 0x002fe40000800000 */
        /* <DEDUP_REMOVED lines=12> */
[----:B-1----:R-:W-:-:S04]  /*de00*/  @P1 IMAD.HI.U32 R8, R6, R2, RZ ;  /* 0x0000000206081227 */ /* 0x002fc800078e00ff */
[----:B------:R-:W-:Y:S01]  /*de10*/  IMAD.MOV.U32 R2, RZ, RZ, R6 ;  /* 0x000000ffff027224 */ /* 0x000fe200078e0006 */
        /* <DEDUP_REMOVED lines=10> */
.L_x_186:
[----:B------:R-:W2:Y:S01]  /*dec0*/  S2R R3, SR_CgaCtaId ;  /* 0x0000000000037919 */ /* 0x000ea20000008800 */
[----:B------:R-:W-:-:S04]  /*ded0*/  MOV R2, 0x400 ;  /* 0x0000040000027802 */ /* 0x000fc80000000f00 */
[----:B--2---:R-:W-:Y:S02]  /*dee0*/  LEA R2, R3, R2, 0x18 ;  /* 0x0000000203027211 */ /* 0x004fe400078ec0ff */
[----:B------:R-:W-:-:S03]  /*def0*/  SHF.L.U32 R3, R10, 0x1f, RZ ;  /* 0x0000001f0a037819 */ /* 0x000fc600000006ff */
[----:B------:R-:W-:-:S04]  /*df00*/  IMAD R2, R7, 0x8, R2 ;  /* 0x0000000807027824 */ /* 0x000fc800078e0202 */
[----:B------:R-:W2:Y:S02]  /*df10*/  SYNCS.PHASECHK.TRANS64.TRYWAIT P1, [R2+URZ+0x36840], R3 ;  /* 0x03684003020075a7 */ /* 0x000ea4000802017f */
[----:B--2---:R-:W-:Y:S05]  /*df20*/  @!P1 BRA `(.L_x_187) ;  /* 0x0000001800949947 */ /* 0x004fea0003800000 */
.L_x_232:
[----:B-1----:R-:W3:Y:S01]  /*df30*/  LDL R9, [R1+0xc] ;  /* 0x00000c0001097983 */ /* 0x002ee20000100800 */
[----:B------:R-:W1:Y:S02]  /*df40*/  S2R R13, SR_TID.X ;  /* 0x00000000000d7919 */ /* 0x000e640000002100 */
[----:B-1----:R-:W-:-:S13]  /*df50*/  LOP3.LUT P1, RZ, R13, 0x7f, RZ, 0xc0, !PT ;  /* 0x0000007f0dff7812 */ /* 0x002fda000782c0ff */
[----:B--2---:R-:W-:-:S04]  /*df60*/  @!P1 IMAD.MOV.U32 R3, RZ, RZ, 0xa800 ;  /* 0x0000a800ff039424 */ /* 0x004fc800078e00ff */
[----:B------:R3:W-:Y:S02]  /*df70*/  @!P1 SYNCS.ARRIVE.TRANS64 RZ, [R2+URZ+0x36830], R3 ;  /* 0x0368300302ff99a7 */ /* 0x0007e4000800003f */
[----:B---3--:R-:W-:-:S04]  /*df80*/  PRMT R3, R9, 0x9910, RZ ;  /* 0x0000991009037816 */ /* 0x008fc800000000ff */
[----:B------:R-:W-:-:S13]  /*df90*/  ISETP.NE.AND P2, PT, R3, 0x2, PT ;  /* 0x000000020300780c */ /* 0x000fda0003f45270 */
[----:B------:R-:W-:Y:S05]  /*dfa0*/  @P2 BRA `(.L_x_188) ;  /* 0x0000000000042947 */ /* 0x000fea0003800000 */
[----:B------:R-:W-:Y:S01]  /*dfb0*/  BPT.TRAP 0x1 ;  /* 0x000000040000795c */ /* 0x000fe20000300000 */
.L_x_188:
[----:B------:R-:W-:-:S13]  /*dfc0*/  ISETP.NE.AND P1, PT, R19, RZ, PT ;  /* 0x000000ff1300720c */ /* 0x000fda0003f25270 */
[----:B------:R-:W-:Y:S05]  /*dfd0*/  @P1 BRA `(.L_x_189) ;  /* 0x0000000000041947 */ /* 0x000fea0003800000 */
[----:B------:R-:W-:Y:S01]  /*dfe0*/  BPT.TRAP 0x1 ;  /* 0x000000040000795c */ /* 0x000fe20000300000 */
.L_x_189:
        /* <DEDUP_REMOVED lines=21> */
[----:B------:R-:W-:Y:S02]  /*e140*/  R2UR UR8, R2 ;  /* 0x00000000020872ca */ /* 0x000fe400000e0000 */
[----:B------:R-:W-:-:S11]  /*e150*/  LEA R2, R16, R3, 0x3 ;  /* 0x0000000310027211 */ /* 0x000fd600078e18ff */
        /* <DEDUP_REMOVED lines=13> */
.L_x_233:
[----:B------:R-:W2:Y:S02]  /*e230*/  S2R R3, SR_TID.X ;  /* 0x0000000000037919 */ /* 0x000ea40000002100 */
[----:B--2---:R-:W-:-:S13]  /*e240*/  LOP3.LUT P1, RZ, R3, 0x7f, RZ, 0xc0, !PT ;  /* 0x0000007f03ff7812 */ /* 0x004fda000782c0ff */
[----:B------:R-:W-:-:S04]  /*e250*/  @!P1 IMAD.MOV.U32 R3, RZ, RZ, 0xa800 ;  /* 0x0000a800ff039424 */ /* 0x000fc800078e00ff */
[----:B------:R2:W-:Y:S01]  /*e260*/  @!P1 SYNCS.ARRIVE.TRANS64 RZ, [R2+URZ+0x36850], R3 ;  /* 0x0368500302ff99a7 */ /* 0x0005e2000800003f */
[----:B------:R-:W-:Y:S05]  /*e270*/  @P2 BRA `(.L_x_191) ;  /* 0x0000000000042947 */ /* 0x000fea0003800000 */
[----:B------:R-:W-:Y:S01]  /*e280*/  BPT.TRAP 0x1 ;  /* 0x000000040000795c */ /* 0x000fe20000300000 */
.L_x_191:
[----:B------:R-:W-:-:S13]  /*e290*/  ISETP.NE.AND P1, PT, R19, RZ, PT ;  /* 0x000000ff1300720c */ /* 0x000fda0003f25270 */
[----:B------:R-:W-:Y:S05]  /*e2a0*/  @P1 BRA `(.L_x_192) ;  /* 0x0000000000041947 */ /* 0x000fea0003800000 */
[----:B------:R-:W-:Y:S01]  /*e2b0*/  BPT.TRAP 0x1 ;  /* 0x000000040000795c */ /* 0x000fe20000300000 */
.L_x_192:
[----:B------:R-:W3:Y:S01]  /*e2c0*/  S2R R9, SR_CgaCtaId ;  /* 0x0000000000097919 */ /* 0x000ee20000008800 */
[----:B--2---:R-:W-:Y:S01]  /*e2d0*/  MOV R3, 0x400 ;  /* 0x0000040000037802 */ /* 0x004fe20000000f00 */
[----:B------:R-:W-:Y:S01]  /*e2e0*/  IMAD R16, R16, 0x5400, R21 ;  /* 0x0000540010107824 */ /* 0x000fe200078e0215 */
        /* <DEDUP_REMOVED lines=11> */
[----:B------:R-:W-:Y:S01]  /*e3a0*/  IMAD.MOV.U32 R18, RZ, RZ, R11 ;  /* 0x000000ffff127224 */ /* 0x000fe200078e000b */
[----:B------:R-:W-:-:S03]  /*e3b0*/  MOV R5, R8 ;  /* 0x0000000800057202 */ /* 0x000fc60000000f00 */
[----:B------:R-:W-:Y:S02]  /*e3c0*/  UIMAD UR11, UR11, 0x70, UR5 ;  /* 0x000000700b0b78a4 */ /* 0x000fe4000f8e0205 */
[----:B------:R-:W-:Y:S02]  /*e3d0*/  UIADD3 UR9, UR9, 0x36850, URZ ;  /* 0x0003685009097890 */ /* 0x000fe4000fffe03f */
[----:B------:R-:W-:Y:S01]  /*e3e0*/  UIADD3.X UR5, URZ, UR37, URZ, UP0, !UPT ;  /* 0x000000253f057290 */ /* 0x000fe200087fe43f */
        /* <DEDUP_REMOVED lines=16> */
.L_x_185:
[----:B------:R-:W-:Y:S05]  /*e4f0*/  BSYNC B1 ;  /* 0x0000000000017941 */ /* 0x000fea0003800000 */
.L_x_184:
[----:B------:R-:W-:Y:S01]  /*e500*/  VIADD R16, R7, 0x1 ;  /* 0x0000000107107836 */ /* 0x000fe20000000000 */
[----:B------:R-:W-:Y:S04]  /*e510*/  BSSY B1, `(.L_x_193) ;  /* 0x000007d000017945 */ /* 0x000fe80003800000 */
        /* <DEDUP_REMOVED lines=17> */
[----:B------:R-:W-:-:S05]  /*e630*/  IADD3 R3, -R2, RZ, RZ ;  /* 0x000000ff02037210 */ /* 0x000fca0007ffe1ff */
[----:B------:R-:W-:Y:S01]  /*e640*/  IMAD R11, R9, R3, R11 ;  /* 0x00000003090b7224 */ /* 0x000fe200078e020b */
[--C-:B------:R-:W-:Y:S01]  /*e650*/  SHF.R.S32.HI R3, RZ, 0x1f, R2.reuse ;  /* 0x0000001fff037819 */ /* 0x100fe20000011402 */
[----:B------:R-:W1:Y:S02]  /*e660*/  LDC.64 R8, c[0x0][0x3f8] ;  /* 0x0000fe00ff087b82 */ /* 0x000e640000000a00 */
[----:B------:R-:W-:-:S04]  /*e670*/  IMAD.WIDE.U32 R2, R4, UR4, R2 ;  /* 0x0000000404027c25 */ /* 0x000fc8000f8e0002 */
[----:B------:R-:W-:Y:S01]  /*e680*/  IMAD.IADD R13, R13, 0x1, R3 ;  /* 0x000000010d0d7824 */ /* 0x000fe200078e0203 */
[----:B-1----:R-:W-:-:S04]  /*e690*/  LEA R8, P1, R2, R8, 0x2 ;  /* 0x0000000802087211 */ /* 0x002fc800078210ff */
[----:B------:R-:W-:-:S05]  /*e6a0*/  LEA.HI.X R9, R2, R9, R13, 0x2, P1 ;  /* 0x0000000902097211 */ /* 0x000fca00008f140d */
[----:B------:R1:W5:Y:S04]  /*e6b0*/  LDG.E R8, desc[UR6][R8.64] ;  /* 0x0000000608087981 */ /* 0x000368000c1e1900 */
.L_x_195:
[----:B------:R-:W2:Y:S01]  /*e6c0*/  S2R R3, SR_CgaCtaId ;  /* 0x0000000000037919 */ /* 0x000ea20000008800 */
[----:B------:R-:W-:-:S04]  /*e6d0*/  MOV R2, 0x400 ;  /* 0x0000040000027802 */ /* 0x000fc80000000f00 */
[----:B--2---:R-:W-:Y:S02]  /*e6e0*/  LEA R2, R3, R2, 0x18 ;  /* 0x0000000203027211 */ /* 0x004fe400078ec0ff */
[----:B------:R-:W-:-:S03]  /*e6f0*/  SHF.L.U32 R3, R17, 0x1f, RZ ;  /* 0x0000001f11037819 */ /* 0x000fc600000006ff */
[----:B------:R-:W-:-:S04]  /*e700*/  IMAD R2, R16, 0x8, R2 ;  /* 0x0000000810027824 */ /* 0x000fc800078e0202 */
[----:B------:R-:W2:Y:S02]  /*e710*/  SYNCS.PHASECHK.TRANS64.TRYWAIT P1, [R2+URZ+0x36840], R3 ;  /* 0x03684003020075a7 */ /* 0x000ea4000802017f */
[----:B--2---:R-:W-:Y:S05]  /*e720*/  @!P1 BRA `(.L_x_196) ;  /* 0x0000001000bc9947 */ /* 0x004fea0003800000 */
.L_x_234:
        /* <DEDUP_REMOVED lines=9> */
.L_x_197:
[----:B------:R-:W-:-:S13]  /*e7c0*/  ISETP.NE.AND P1, PT, R19, RZ, PT ;  /* 0x000000ff1300720c */ /* 0x000fda0003f25270 */
[----:B------:R-:W-:Y:S05]  /*e7d0*/  @P1 BRA `(.L_x_198) ;  /* 0x0000000000041947 */ /* 0x000fea0003800000 */
[----:B------:R-:W-:Y:S01]  /*e7e0*/  BPT.TRAP 0x1 ;  /* 0x000000040000795c */ /* 0x000fe20000300000 */
.L_x_198:
        /* <DEDUP_REMOVED lines=19> */
[----:B-1----:R-:W-:-:S04]  /*e920*/  LEA R3, R9, R3, 0x18 ;  /* 0x0000000309037211 */ /* 0x002fc800078ec0ff */
[----:B------:R-:W-:-:S04]  /*e930*/  LEA R2, R2, R3, 0x1 ;  /* 0x0000000302027211 */ /* 0x000fc800078e08ff */
        /* <DEDUP_REMOVED lines=15> */
.L_x_235:
[----:B------:R-:W2:Y:S02]  /*ea30*/  S2R R3, SR_TID.X ;  /* 0x0000000000037919 */ /* 0x000ea40000002100 */
[----:B--2---:R-:W-:-:S13]  /*ea40*/  LOP3.LUT P1, RZ, R3, 0x7f, RZ, 0xc0, !PT ;  /* 0x0000007f03ff7812 */ /* 0x004fda000782c0ff */
[----:B------:R-:W-:-:S04]  /*ea50*/  @!P1 IMAD.MOV.U32 R3, RZ, RZ, 0xa800 ;  /* 0x0000a800ff039424 */ /* 0x000fc800078e00ff */
[----:B------:R2:W-:Y:S01]  /*ea60*/  @!P1 SYNCS.ARRIVE.TRANS64 RZ, [R2+URZ+0x36850], R3 ;  /* 0x0368500302ff99a7 */ /* 0x0005e2000800003f */
[----:B------:R-:W-:Y:S05]  /*ea70*/  @P2 BRA `(.L_x_200) ;  /* 0x0000000000042947 */ /* 0x000fea0003800000 */
[----:B------:R-:W-:Y:S01]  /*ea80*/  BPT.TRAP 0x1 ;  /* 0x000000040000795c */ /* 0x000fe20000300000 */
.L_x_200:
[----:B------:R-:W-:-:S13]  /*ea90*/  ISETP.NE.AND P1, PT, R19, RZ, PT ;  /* 0x000000ff1300720c */ /* 0x000fda0003f25270 */
[----:B------:R-:W-:Y:S05]  /*eaa0*/  @P1 BRA `(.L_x_201) ;  /* 0x0000000000041947 */ /* 0x000fea0003800000 */
[----:B------:R-:W-:Y:S01]  /*eab0*/  BPT.TRAP 0x1 ;  /* 0x000000040000795c */ /* 0x000fe20000300000 */
.L_x_201:
        /* <DEDUP_REMOVED lines=14> */
[----:B------:R-:W-:Y:S01]  /*eba0*/  MOV R18, R11 ;  /* 0x0000000b00127202 */ /* 0x000fe20000000f00 */
[----:B------:R-:W-:-:S03]  /*ebb0*/  IMAD.MOV.U32 R5, RZ, RZ, R8 ;  /* 0x000000ffff057224 */ /* 0x000fc600078e0008 */
        /* <DEDUP_REMOVED lines=8> */
[----:B------:R-:W-:-:S05]  /*ec40*/  UIADD3 UR15, UR15, 0x7400, URZ ;  /* 0x000074000f0f7890 */ /* 0x000fca000fffe03f */
[----:B------:R2:W-:Y:S02]  /*ec50*/  UTMALDG.4D.MULTICAST [UR8], [UR4], UR17, desc[UR6] ;  /* 0x00000608040073b4 */ /* 0x0005e40008019811 */
[----:B--2---:R-:W-:Y:S01]  /*ec60*/  UMOV UR8, UR14 ;  /* 0x0000000e00087c82 */ /* 0x004fe20008000000 */
[----:B------:R-:W-:Y:S01]  /*ec70*/  UMOV UR10, UR16 ;  /* 0x00000010000a7c82 */ /* 0x000fe20008000000 */
[----:B------:R-:W-:Y:S01]  /*ec80*/  UMOV UR14, 0x80 ;  /* 0x00000080000e7882 */ /* 0x000fe20000000000 */
[----:B------:R2:W-:Y:S02]  /*ec90*/  UTMALDG.4D.MULTICAST [UR8], [UR4], UR17, desc[UR6] ;  /* 0x00000608040073b4 */ /* 0x0005e40008019811 */
[----:B--2---:R-:W-:Y:S01]  /*eca0*/  UMOV UR8, UR15 ;  /* 0x0000000f00087c82 */ /* 0x004fe20008000000 */
[----:B------:R-:W-:Y:S02]  /*ecb0*/  UMOV UR10, UR14 ;  /* 0x0000000e000a7c82 */ /* 0x000fe40008000000 */
[----:B------:R2:W-:Y:S02]  /*ecc0*/  UTMALDG.4D.MULTICAST [UR8], [UR4], UR17, desc[UR6] ;  /* 0x00000608040073b4 */ /* 0x0005e40008019811 */
[----:B--2---:R-:W-:Y:S01]  /*ecd0*/  NOP ;  /* 0x0000000000007918 */ /* 0x004fe20000000000 */
.L_x_194:
[----:B------:R-:W-:Y:S05]  /*ece0*/  BSYNC B1 ;  /* 0x0000000000017941 */ /* 0x000fea0003800000 */
.L_x_193:
[C---:B------:R-:W-:Y:S01]  /*ecf0*/  ISETP.GT.AND P1, PT, R6.reuse, 0x1, PT ;  /* 0x000000010600780c */ /* 0x040fe20003f24270 */
[----:B------:R-:W-:-:S12]  /*ed00*/  VIADD R6, R6, 0xfffffffe ;  /* 0xfffffffe06067836 */ /* 0x000fd80000000000 */
[----:B------:R-:W-:Y:S05]  /*ed10*/  @P1 BRA `(.L_x_202) ;  /* 0xffffffec00f81947 */ /* 0x000fea000383ffff */
.L_x_183:
[----:B------:R-:W-:Y:S05]  /*ed20*/  BSYNC B0 ;  /* 0x0000000000007941 */ /* 0x000fea0003800000 */
.L_x_172:
[----:B------:R-:W-:Y:S04]  /*ed30*/  BSSY B0, `(.L_x_203) ;  /* 0x0000036000007945 */ /* 0x000fe80003800000 */
[----:B------:R-:W-:Y:S05]  /*ed40*/  @!P6 BRA `(.L_x_204) ;  /* 0x0000000000d0e947 */ /* 0x000fea0003800000 */
[----:B------:R-:W2:Y:S01]  /*ed50*/  S2R R3, SR_CgaCtaId ;  /* 0x0000000000037919 */ /* 0x000ea20000008800 */
[----:B-1----:R-:W-:-:S04]  /*ed60*/  MOV R2, 0x400 ;  /* 0x0000040000027802 */ /* 0x002fc80000000f00 */
[----:B--2---:R-:W-:Y:S02]  /*ed70*/  LEA R2, R3, R2, 0x18 ;  /* 0x0000000203027211 */ /* 0x004fe400078ec0ff */
[----:B------:R-:W-:-:S03]  /*ed80*/  SHF.L.U32 R3, R17, 0x1f, RZ ;  /* 0x0000001f11037819 */ /* 0x000fc600000006ff */
[----:B------:R-:W-:-:S04]  /*ed90*/  IMAD R2, R16, 0x8, R2 ;  /* 0x0000000810027824 */ /* 0x000fc800078e0202 */
[----:B------:R-:W1:Y:S02]  /*eda0*/  SYNCS.PHASECHK.TRANS64.TRYWAIT P0, [R2+URZ+0x36860], R3 ;  /* 0x03686003020075a7 */ /* 0x000e64000800017f */
[----:B-1----:R-:W-:Y:S05]  /*edb0*/  @!P0 BRA `(.L_x_205) ;  /* 0x0000000c00408947 */ /* 0x002fea0003800000 */
.L_x_236:
        /* <DEDUP_REMOVED lines=9> */
.L_x_206:
[----:B------:R-:W-:-:S13]  /*ee50*/  ISETP.NE.AND P0, PT, R19, RZ, PT ;  /* 0x000000ff1300720c */ /* 0x000fda0003f05270 */
[----:B------:R-:W-:Y:S05]  /*ee60*/  @P0 BRA `(.L_x_207) ;  /* 0x0000000000040947 */ /* 0x000fea0003800000 */
[----:B------:R-:W-:Y:S01]  /*ee70*/  BPT.TRAP 0x1 ;  /* 0x000000040000795c */ /* 0x000fe20000300000 */
.L_x_207:
[----:B------:R-:W1:Y:S01]  /*ee80*/  S2R R4, SR_CgaCtaId ;  /* 0x0000000000047919 */ /* 0x000e620000008800 */
[----:B------:R-:W-:Y:S01]  /*ee90*/  MOV R3, 0x400 ;  /* 0x0000040000037802 */ /* 0x000fe20000000f00 */
        /* <DEDUP_REMOVED lines=11> */
[----:B------:R-:W-:-:S05]  /*ef50*/  UMOV UR17, 0x40 ;  /* 0x0000004000117882 */ /* 0x000fca0000000000 */
[----:B------:R-:W-:Y:S02]  /*ef60*/  UIMAD UR11, UR11, 0x70, UR5 ;  /* 0x000000700b0b78a4 */ /* 0x000fe4000f8e0205 */
[----:B------:R-:W-:Y:S02]  /*ef70*/  UIADD3 UR9, UR9, 0x36850, URZ ;  /* 0x0003685009097890 */ /* 0x000fe4000fffe03f */
[----:B------:R-:W-:Y:S01]  /*ef80*/  UIADD3.X UR5, URZ, UR37, URZ, UP0, !UPT ;  /* 0x000000253f057290 */ /* 0x000fe200087fe43f */
[----:B-1----:R-:W-:-:S05]  /*ef90*/  LEA R3, R4, R3, 0x18 ;  /* 0x0000000304037211 */ /* 0x002fca00078ec0ff */
        /* <DEDUP_REMOVED lines=8> */
[----:B-1----:R-:W-:Y:S01]  /*f020*/  UMOV UR8, UR15 ;  /* 0x0000000f00087c82 */ /* 0x002fe20008000000 */
[----:B------:R-:W-:Y:S02]  /*f030*/  UMOV UR10, UR17 ;  /* 0x00000011000a7c82 */ /* 0x000fe40008000000 */
[----:B------:R1:W-:Y:S02]  /*f040*/  UTMALDG.4D.MULTICAST [UR8], [UR4], UR18, desc[UR6] ;  /* 0x00000608040073b4 */ /* 0x0003e40008019812 */
[----:B-1----:R-:W-:Y:S01]  /*f050*/  UMOV UR8, UR16 ;  /* 0x0000001000087c82 */ /* 0x002fe20008000000 */
[----:B------:R-:W-:-:S02]  /*f060*/  UMOV UR10, UR14 ;  /* 0x0000000e000a7c82 */ /* 0x000fc40008000000 */
[----:B------:R2:W-:Y:S02]  /*f070*/  UTMALDG.4D.MULTICAST [UR8], [UR4], UR18, desc[UR6] ;  /* 0x00000608040073b4 */ /* 0x0005e40008019812 */
[----:B--2---:R-:W-:Y:S01]  /*f080*/  NOP ;  /* 0x0000000000007918 */ /* 0x004fe20000000000 */
.L_x_204:
[----:B------:R-:W-:Y:S05]  /*f090*/  BSYNC B0 ;  /* 0x0000000000007941 */ /* 0x000fea0003800000 */
.L_x_203:
[----:B------:R-:W2:Y:S01]  /*f0a0*/  LDL.LU R0, [R1+0x18] ;  /* 0x0000180001007983 */ /* 0x000ea20000300800 */
[----:B------:R-:W-:-:S03]  /*f0b0*/  ULDC UR4, c[0x0][0xda4] ;  /* 0x0003690000047ab9 */ /* 0x000fc60000000800 */
[----:B-1----:R-:W3:Y:S01]  /*f0c0*/  LDL.LU R2, [R1+0x24] ;  /* 0x0000240001027983 */ /* 0x002ee20000300800 */
[----:B------:R-:W-:-:S05]  /*f0d0*/  VIADD R16, R16, 0x1 ;  /* 0x0000000110107836 */ /* 0x000fca0000000000 */
[----:B------:R-:W-:-:S04]  /*f0e0*/  ISETP.NE.AND P0, PT, R16, 0x2, PT ;  /* 0x000000021000780c */ /* 0x000fc80003f05270 */
[----:B------:R-:W-:Y:S01]  /*f0f0*/  SEL R16, R16, RZ, P0 ;  /* 0x000000ff10107207 */ /* 0x000fe20000000000 */
[----:B--2---:R-:W-:Y:S01]  /*f100*/  VIADD R0, R0, UR38 ;  /* 0x0000002600007c36 */ /* 0x004fe20008000000 */
[----:B---3--:R-:W-:-:S04]  /*f110*/  IADD3 R2, R2, 0x1, RZ ;  /* 0x0000000102027810 */ /* 0x008fc80007ffe0ff */
[----:B------:R1:W-:Y:S01]  /*f120*/  STL [R1+0x18], R0 ;  /* 0x0000180001007387 */ /* 0x0003e20000100800 */
[----:B------:R-:W-:-:S03]  /*f130*/  ISETP.GE.AND P1, PT, R0, UR4, PT ;  /* 0x0000000400007c0c */ /* 0x000fc6000bf26270 */
[----:B------:R2:W-:Y:S01]  /*f140*/  STL [R1+0x24], R2 ;  /* 0x0000240201007387 */ /* 0x0005e20000100800 */
[----:B-1----:R-:W-:-:S04]  /*f150*/  SEL R0, RZ, 0x1, P0 ;  /* 0x00000001ff007807 */ /* 0x002fc80000000000 */
[----:B------:R-:W-:-:S05]  /*f160*/  LOP3.LUT R17, R17, R0, RZ, 0x3c, !PT ;  /* 0x0000000011117212 */ /* 0x000fca00078e3cff */
[----:B--2---:R-:W-:Y:S05]  /*f170*/  @!P1 BRA `(.L_x_208) ;  /* 0xffffffcc00e09947 */ /* 0x004fea000383ffff */
[----:B------:R-:W-:-:S07]  /*f180*/  LOP3.LUT R2, R2, 0x1, RZ, 0xc, !PT ;  /* 0x0000000102027812 */ /* 0x000fce00078e0cff */
.L_x_156:
[----:B------:R-:W1:Y:S01]  /*f190*/  S2R R3, SR_CgaCtaId ;  /* 0x0000000000037919 */ /* 0x000e620000008800 */
[----:B------:R-:W-:Y:S01]  /*f1a0*/  MOV R0, 0x400 ;  /* 0x0000040000007802 */ /* 0x000fe20000000f00 */
[----:B------:R-:W-:Y:S03]  /*f1b0*/  BSSY B0, `(.L_x_209) ;  /* 0x0000005000007945 */ /* 0x000fe60003800000 */
[----:B-1----:R-:W-:Y:S02]  /*f1c0*/  LEA R0, R3, R0, 0x18 ;  /* 0x0000000003007211 */ /* 0x002fe400078ec0ff */
[----:B------:R-:W-:-:S04]  /*f1d0*/  SHF.L.U32 R3, R2, 0x1f, RZ ;  /* 0x0000001f02037819 */ /* 0x000fc800000006ff */
[----:B------:R-:W1:Y:S02]  /*f1e0*/  SYNCS.PHASECHK.TRANS64.TRYWAIT P0, [R0+URZ+0x36820], R3 ;  /* 0x03682003000075a7 */ /* 0x000e64000800017f */
[----:B-1----:R-:W-:Y:S05]  /*f1f0*/  @!P0 BRA `(.L_x_210) ;  /* 0x0000000800448947 */ /* 0x002fea0003800000 */
.L_x_237:
[----:B------:R-:W-:Y:S05]  /*f200*/  BSYNC B0 ;  /* 0x0000000000007941 */ /* 0x000fea0003800000 */
.L_x_209:
[----:B------:R-:W-:-:S03]  /*f210*/  UMOV UR4, 0xffffffff ;  /* 0xffffffff00047882 */ /* 0x000fc60000000000 */
[----:B------:R-:W-:Y:S05]  /*f220*/  BRA.DIV UR4, `(.L_x_211) ;  /* 0x0000000a044c7947 */ /* 0x000fea000b800000 */
[----:B------:R-:W2:Y:S02]  /*f230*/  S2R R2, SR_TID.X ;  /* 0x0000000000027919 */ /* 0x000ea40000002100 */
[----:B--2---:R-:W-:-:S04]  /*f240*/  SHF.R.U32.HI R2, RZ, 0x5, R2 ;  /* 0x00000005ff027819 */ /* 0x004fc80000011602 */
[----:B------:R-:W-:-:S05]  /*f250*/  LOP3.LUT R2, R2, 0x3, RZ, 0xc0, !PT ;  /* 0x0000000302027812 */ /* 0x000fca00078ec0ff */
[----:B------:R2:W3:Y:S02]  /*f260*/  SHFL.IDX PT, R14, R2, RZ, 0x1f ;  /* 0x00001fff020e7589 */ /* 0x0004e400000e0000 */
.L_x_240:
[----:B---3--:R-:W-:Y:S01]  /*f270*/  ISETP.NE.AND P0, PT, R14, RZ, PT ;  /* 0x000000ff0e00720c */ /* 0x008fe20003f05270 */
[----:B------:R-:W-:-:S12]  /*f280*/  BSSY B0, `(.L_x_212) ;  /* 0x0000024000007945 */ /* 0x000fd80003800000 */
[----:B------:R-:W-:Y:S05]  /*f290*/  @P0 BRA `(.L_x_213) ;  /* 0x0000000000880947 */ /* 0x000fea0003800000 */
[----:B------:R-:W-:-:S03]  /*f2a0*/  UMOV UR4, 0xffffffff ;  /* 0xffffffff00047882 */ /* 0x000fc60000000000 */
[----:B------:R-:W-:Y:S05]  /*f2b0*/  BRA.DIV UR4, `(.L_x_214) ;  /* 0x0000000a045c7947 */ /* 0x000fea000b800000 */
[----:B------:R-:W-:-:S13]  /*f2c0*/  ELECT P6, URZ, PT ;  /* 0x00000000003f782f */ /* 0x000fda00038c0000 */
.L_x_243:
[----:B------:R-:W-:Y:S05]  /*f2d0*/  @!P6 BRA `(.L_x_213) ;  /* 0x000000000078e947 */ /* 0x000fea0003800000 */
[----:B--2---:R-:W2:Y:S02]  /*f2e0*/  LDL.LU R2, [R1+0x1c] ;  /* 0x00001c0001027983 */ /* 0x004ea40000300800 */
[----:B--2---:R-:W-:-:S04]  /*f2f0*/  LOP3.LUT R2, R2, 0x2, RZ, 0xfc, !PT ;  /* 0x0000000202027812 */ /* 0x004fc800078efcff */
[----:B------:R-:W-:-:S13]  /*f300*/  ISETP.NE.AND P2, PT, R2, 0x3, PT ;  /* 0x000000030200780c */ /* 0x000fda0003f45270 */
[----:B------:R-:W-:Y:S05]  /*f310*/  @!P2 BRA `(.L_x_215) ;  /* 0x000000000004a947 */ /* 0x000fea0003800000 */
[----:B------:R-:W-:Y:S01]  /*f320*/  BPT.TRAP 0x1 ;  /* 0x000000040000795c */ /* 0x000fe20000300000 */
.L_x_215:
[----:B-1----:R-:W-:Y:S01]  /*f330*/  VIADD R3, R0, 0x36840 ;  /* 0x0003684000037836 */ /* 0x002fe20000000000 */
[----:B------:R-:W-:Y:S01]  /*f340*/  SHF.L.U32 R5, R17, 0x1f, RZ ;  /* 0x0000001f11057819 */ /* 0x000fe200000006ff */
[C---:B------:R-:W-:Y:S02]  /*f350*/  VIADD R2, R16.reuse, 0x1 ;  /* 0x0000000110027836 */ /* 0x040fe40000000000 */
[----:B------:R-:W-:-:S03]  /*f360*/  IMAD R6, R16, 0x8, R3 ;  /* 0x0000000810067824 */ /* 0x000fc600078e0203 */
[----:B------:R-:W-:Y:S01]  /*f370*/  ISETP.NE.AND P1, PT, R2, 0x2, PT ;  /* 0x000000020200780c */ /* 0x000fe20003f25270 */
[----:B------:R-:W1:Y:S03]  /*f380*/  SYNCS.PHASECHK.TRANS64.TRYWAIT P0, [R6+URZ], R5 ;  /* 0x00000005060075a7 */ /* 0x000e66000800017f */
[----:B------:R-:W-:-:S04]  /*f390*/  SEL R4, RZ, 0x1, P1 ;  /* 0x00000001ff047807 */ /* 0x000fc80000800000 */
[----:B------:R-:W-:Y:S02]  /*f3a0*/  LOP3.LUT R17, R17, R4, RZ, 0x3c, !PT ;  /* 0x0000000411117212 */ /* 0x000fe400078e3cff */
[----:B------:R-:W-:Y:S02]  /*f3b0*/  SEL R4, R2, RZ, P1 ;  /* 0x000000ff02047207 */ /* 0x000fe40000800000 */
[----:B------:R-:W-:Y:S02]  /*f3c0*/  SHF.L.U32 R2, R17, 0x1f, RZ ;  /* 0x0000001f11027819 */ /* 0x000fe400000006ff */
[----:B------:R-:W-:Y:S01]  /*f3d0*/  LEA R3, R4, R3, 0x3 ;  /* 0x0000000304037211 */ /* 0x000fe200078e18ff */
[----:B-1----:R-:W-:Y:S06]  /*f3e0*/  @!P0 BRA `(.L_x_216) ;  /* 0x0000000800308947 */ /* 0x002fec0003800000 */
.L_x_244:
[----:B------:R-:W2:Y:S02]  /*f3f0*/  SYNCS.PHASECHK.TRANS64.TRYWAIT P0, [R3+URZ], R2 ;  /* 0x00000002030075a7 */ /* 0x000ea4000800017f */
[----:B--2---:R-:W-:Y:S05]  /*f400*/  @!P0 BRA `(.L_x_217) ;  /* 0x00000008003c8947 */ /* 0x004fea0003800000 */
.L_x_245:
[----:B------:R-:W-:Y:S05]  /*f410*/  @!P2 BRA `(.L_x_218) ;  /* 0x000000000004a947 */ /* 0x000fea0003800000 */
[----:B------:R-:W-:Y:S01]  /*f420*/  BPT.TRAP 0x1 ;  /* 0x000000040000795c */ /* 0x000fe20000300000 */
.L_x_218:
[----:B--2---:R-:W-:-:S04]  /*f430*/  VIADD R3, R0, 0x36860 ;  /* 0x0003686000037836 */ /* 0x004fc80000000000 */
[----:B------:R-:W-:-:S04]  /*f440*/  IMAD R16, R16, 0x8, R3 ;  /* 0x0000000810107824 */ /* 0x000fc800078e0203 */
[----:B------:R-:W2:Y:S02]  /*f450*/  SYNCS.PHASECHK.TRANS64.TRYWAIT P0, [R16+URZ], R5 ;  /* 0x00000005100075a7 */ /* 0x000ea4000800017f */
[----:B--2---:R-:W-:Y:S05]  /*f460*/  @!P0 BRA `(.L_x_219) ;  /* 0x0000000800388947 */ /* 0x004fea0003800000 */
.L_x_246:
[----:B------:R-:W-:-:S07]  /*f470*/  IMAD R3, R4, 0x8, R3 ;  /* 0x0000000804037824 */ /* 0x000fce00078e0203 */
.L_x_220:
[----:B---3--:R3:W4:Y:S02]  /*f480*/  SYNCS.PHASECHK.TRANS64.TRYWAIT P0, [R3+URZ], R2 ;  /* 0x00000002030075a7 */ /* 0x008724000800017f */
[----:B----4-:R-:W-:Y:S05]  /*f490*/  @!P0 NANOSLEEP.SYNCS 0x989680 ;  /* 0x009896800000895d */ /* 0x010fea0003900000 */
[----:B------:R-:W4:Y:S02]  /*f4a0*/  @!P0 SYNCS.PHASECHK.TRANS64 P0, [R3+URZ], R2 ;  /* 0x00000002030085a7 */ /* 0x000f24000800007f */
[----:B----4-:R-:W-:Y:S05]  /*f4b0*/  @!P0 BRA `(.L_x_220) ;  /* 0xfffffffc00f08947 */ /* 0x010fea000383ffff */
.L_x_213:
[----:B------:R-:W-:Y:S05]  /*f4c0*/  BSYNC B0 ;  /* 0x0000000000007941 */ /* 0x000fea0003800000 */
.L_x_212:
[----:B------:R-:W-:Y:S05]  /*f4d0*/  EXIT ;  /* 0x000000000000794d */ /* 0x000fea0003800000 */
.L_x_130:
[----:B------:R-:W-:-:S13]  /*f4e0*/  R2UR UR4, R2 ;  /* 0x00000000020472ca */ /* 0x000fda00000e0000 */
[----:B-1----:R-:W-:-:S04]  /*f4f0*/  MOV R3, UR4 ;  /* 0x0000000400037c02 */ /* 0x002fc80008000f00 */
[----:B------:R1:W2:Y:S03]  /*f500*/  SYNCS.PHASECHK.TRANS64.TRYWAIT P1, [R3+URZ+0x36800], R0 ;  /* 0x03680000030075a7 */ /* 0x0002a6000802017f */
[----:B--2---:R-:W-:Y:S05]  /*f510*/  @!P1 NANOSLEEP.SYNCS 0x989680 ;  /* 0x009896800000995d */ /* 0x004fea0003900000 */
[----:B------:R-:W2:Y:S02]  /*f520*/  @!P1 SYNCS.PHASECHK.TRANS64 P1, [R3+URZ+0x36800], R0 ;  /* 0x03680000030095a7 */ /* 0x000ea4000802007f */
[----:B--2---:R-:W-:Y:S05]  /*f530*/  @!P1 BRA `(.L_x_130) ;  /* 0xfffffffc00e89947 */ /* 0x004fea000383ffff */
[----:B------:R-:W-:Y:S05]  /*f540*/  BRA `(.L_x_221) ;  /* 0xffffff2000607947 */ /* 0x000fea000383ffff */
.L_x_134:
[----:B--2---:R2:W3:Y:S02]  /*f550*/  SYNCS.PHASECHK.TRANS64.TRYWAIT P1, [R0+URZ+0x36830], R3 ;  /* 0x03683003000075a7 */ /* 0x0044e4000802017f */
[----:B---3--:R-:W-:Y:S05]  /*f560*/  @!P1 NANOSLEEP.SYNCS 0x989680 ;  /* 0x009896800000995d */ /* 0x008fea0003900000 */
[----:B------:R-:W3:Y:S02]  /*f570*/  @!P1 SYNCS.PHASECHK.TRANS64 P1, [R0+URZ+0x36830], R3 ;  /* 0x03683003000095a7 */ /* 0x000ee4000802007f */
[----:B---3--:R-:W-:Y:S05]  /*f580*/  @!P1 BRA `(.L_x_134) ;  /* 0xfffffffc00f09947 */ /* 0x008fea000383ffff */
[----:B------:R-:W-:Y:S05]  /*f590*/  BRA `(.L_x_133) ;  /* 0xffffff2000847947 */ /* 0x000fea000383ffff */
.L_x_140:
[----:B--2---:R-:W-:-:S04]  /*f5a0*/  IMAD.U32 R8, RZ, RZ, UR60 ;  /* 0x0000003cff087e24 */ /* 0x004fc8000f8e00ff */
[----:B------:R2:W3:Y:S03]  /*f5b0*/  SYNCS.PHASECHK.TRANS64.TRYWAIT P1, [R8+URZ+0x36830], R7 ;  /* 0x03683007080075a7 */ /* 0x0004e6000802017f */
[----:B---3--:R-:W-:Y:S05]  /*f5c0*/  @!P1 NANOSLEEP.SYNCS 0x989680 ;  /* 0x009896800000995d */ /* 0x008fea0003900000 */
[----:B------:R-:W3:Y:S02]  /*f5d0*/  @!P1 SYNCS.PHASECHK.TRANS64 P1, [R8+URZ+0x36830], R7 ;  /* 0x03683007080095a7 */ /* 0x000ee4000802007f */
[----:B---3--:R-:W-:Y:S05]  /*f5e0*/  @!P1 BRA `(.L_x_140) ;  /* 0xfffffffc00ec9947 */ /* 0x008fea000383ffff */
[----:B------:R-:W-:Y:S05]  /*f5f0*/  BRA `(.L_x_139) ;  /* 0xffffff6400e87947 */ /* 0x000fea000383ffff */
.L_x_144:
[----:B-12---:R-:W-:-:S04]  /*f600*/  IMAD.U32 R7, RZ, RZ, UR5 ;  /* 0x00000005ff077e24 */ /* 0x006fc8000f8e00ff */
[----:B------:R1:W2:Y:S03]  /*f610*/  SYNCS.PHASECHK.TRANS64.TRYWAIT P1, [R7+URZ+0x36850], R0 ;  /* 0x03685000070075a7 */ /* 0x0002a6000802017f */
[----:B--2---:R-:W-:Y:S05]  /*f620*/  @!P1 NANOSLEEP.SYNCS 0x989680 ;  /* 0x009896800000995d */ /* 0x004fea0003900000 */
[----:B------:R-:W2:Y:S02]  /*f630*/  @!P1 SYNCS.PHASECHK.TRANS64 P1, [R7+URZ+0x36850], R0 ;  /* 0x03685000070095a7 */ /* 0x000ea4000802007f */
[----:B--2---:R-:W-:Y:S05]  /*f640*/  @!P1 BRA `(.L_x_144) ;  /* 0xfffffffc00ec9947 */ /* 0x004fea000383ffff */
[----:B------:R-:W-:Y:S05]  /*f650*/  BRA `(.L_x_143) ;  /* 0xffffff8c00487947 */ /* 0x000fea000383ffff */
.L_x_151:
[----:B--2---:R-:W-:-:S04]  /*f660*/  IMAD.U32 R5, RZ, RZ, UR5 ;  /* 0x00000005ff057e24 */ /* 0x004fc8000f8e00ff */
[----:B------:R2:W3:Y:S03]  /*f670*/  SYNCS.PHASECHK.TRANS64.TRYWAIT P1, [R5+URZ+0x36850], R0 ;  /* 0x03685000050075a7 */ /* 0x0004e6000802017f */
[----:B---3--:R-:W-:Y:S05]  /*f680*/  @!P1 NANOSLEEP.SYNCS 0x989680 ;  /* 0x009896800000995d */ /* 0x008fea0003900000 */
[----:B------:R-:W3:Y:S02]  /*f690*/  @!P1 SYNCS.PHASECHK.TRANS64 P1, [R5+URZ+0x36850], R0 ;  /* 0x03685000050095a7 */ /* 0x000ee4000802007f */
[----:B---3--:R-:W-:Y:S05]  /*f6a0*/  @!P1 BRA `(.L_x_151) ;  /* 0xfffffffc00ec9947 */ /* 0x008fea000383ffff */
[----:B------:R-:W-:Y:S05]  /*f6b0*/  BRA `(.L_x_150) ;  /* 0xffffffac00e07947 */ /* 0x000fea000383ffff */
.L_x_163:
[----:B------:R-:W1:Y:S01]  /*f6c0*/  S2R R4, SR_TID.X ;  /* 0x0000000000047919 */ /* 0x000e620000002100 */
[----:B------:R-:W-:Y:S01]  /*f6d0*/  BSSY B0, `(.L_x_222) ;  /* 0x000000a000007945 */ /* 0x000fe20003800000 */
[----:B------:R-:W-:Y:S02]  /*f6e0*/  IMAD.MOV.U32 R12, RZ, RZ, RZ ;  /* 0x000000ffff0c7224 */ /* 0x000fe400078e00ff */
[----:B------:R-:W-:Y:S02]  /*f6f0*/  IMAD.MOV.U32 R11, RZ, RZ, 0x1f ;  /* 0x0000001fff0b7424 */ /* 0x000fe400078e00ff */
[----:B------:R-:W-:Y:S01]  /*f700*/  IMAD.MOV.U32 R15, RZ, RZ, -0x1 ;  /* 0xffffffffff0f7424 */ /* 0x000fe200078e00ff */
[----:B-1----:R-:W-:-:S04]  /*f710*/  SHF.R.U32.HI R4, RZ, 0x5, R4 ;  /* 0x00000005ff047819 */ /* 0x002fc80000011604 */
[----:B------:R-:W-:-:S04]  /*f720*/  LOP3.LUT R4, R4, 0x3, RZ, 0xc0, !PT ;  /* 0x0000000304047812 */ /* 0x000fc800078ec0ff */
[----:B------:R-:W-:-:S07]  /*f730*/  MOV R13, R4 ;  /* 0x00000004000d7202 */ /* 0x000fce0000000f00 */
[----:B------:R-:W-:Y:S05]  /*f740*/  WARPSYNC.COLLECTIVE R15, `(.L_x_223) ;  /* 0x000000000f087348 */ /* 0x000fea0003c00000 */
[----:B------:R1:W2:Y:S02]  /*f750*/  SHFL.IDX P6, R14, R13, R12, R11 ;  /* 0x0000000c0d0e7389 */ /* 0x0002a400000c000b */
[----:B-12---:R-:W-:Y:S01]  /*f760*/  ENDCOLLECTIVE ;  /* 0x000000000000791b */ /* 0x006fe20003800000 */
.L_x_223:
[----:B------:R-:W-:Y:S05]  /*f770*/  BSYNC B0 ;  /* 0x0000000000007941 */ /* 0x000fea0003800000 */
.L_x_222:
[----:B------:R-:W-:Y:S05]  /*f780*/  BRA `(.L_x_224) ;  /* 0xffffffd4000c7947 */ /* 0x000fea000383ffff */
.L_x_164:
[----:B------:R-:W-:Y:S01]  /*f790*/  BSSY B0, `(.L_x_225) ;  /* 0x0000006000007945 */ /* 0x000fe20003800000 */
[----:B------:R-:W-:-:S07]  /*f7a0*/  MOV R15, 0xffffffff ;  /* 0xffffffff000f7802 */ /* 0x000fce0000000f00 */
[----:B------:R-:W-:Y:S05]  /*f7b0*/  WARPSYNC.COLLECTIVE R15, `(.L_x_226) ;  /* 0x000000000f0c7348 */ /* 0x000fea0003c00000 */
[----:B------:R-:W-:Y:S02]  /*f7c0*/  ELECT P6, UR62, PT ;  /* 0x00000000003e782f */ /* 0x000fe400038c0000 */
[----:B------:R-:W-:Y:S01]  /*f7d0*/  MOV R14, UR62 ;  /* 0x0000003e000e7c02 */ /* 0x000fe20008000f00 */
[----:B------:R-:W-:Y:S10]  /*f7e0*/  ENDCOLLECTIVE ;  /* 0x000000000000791b */ /* 0x000ff40003800000 */
.L_x_226:
[----:B------:R-:W-:Y:S05]  /*f7f0*/  BSYNC B0 ;  /* 0x0000000000007941 */ /* 0x000fea0003800000 */
.L_x_225:
[----:B------:R-:W-:Y:S05]  /*f800*/  BRA `(.L_x_227) ;  /* 0xffffffd400087947 */ /* 0x000fea000383ffff */
.L_x_167:
[----:B--2---:R2:W3:Y:S02]  /*f810*/  SYNCS.PHASECHK.TRANS64.TRYWAIT P1, [R5+URZ+0x36840], R9 ;  /* 0x03684009050075a7 */ /* 0x0044e4000802017f */
[----:B---3--:R-:W-:Y:S05]  /*f820*/  @!P1 NANOSLEEP.SYNCS 0x989680 ;  /* 0x009896800000995d */ /* 0x008fea0003900000 */
[----:B------:R-:W3:Y:S02]  /*f830*/  @!P1 SYNCS.PHASECHK.TRANS64 P1, [R5+URZ+0x36840], R9 ;  /* 0x03684009050095a7 */ /* 0x000ee4000802007f */
[----:B---3--:R-:W-:Y:S05]  /*f840*/  @!P1 BRA `(.L_x_167) ;  /* 0xfffffffc00f09947 */ /* 0x008fea000383ffff */
[----:B------:R-:W-:Y:S05]  /*f850*/  BRA `(.L_x_228) ;  /* 0xffffffd400687947 */ /* 0x000fea000383ffff */
.L_x_171:
        /* <DEDUP_REMOVED lines=8> */
.L_x_177:
[----:B-1----:R1:W2:Y:S02]  /*f8e0*/  SYNCS.PHASECHK.TRANS64.TRYWAIT P1, [R2+URZ+0x36840], R3 ;  /* 0x03684003020075a7 */ /* 0x0022a4000802017f */
[----:B--2---:R-:W-:Y:S05]  /*f8f0*/  @!P1 NANOSLEEP.SYNCS 0x989680 ;  /* 0x009896800000995d */ /* 0x004fea0003900000 */
[----:B------:R-:W2:Y:S02]  /*f900*/  @!P1 SYNCS.PHASECHK.TRANS64 P1, [R2+URZ+0x36840], R3 ;  /* 0x03684003020095a7 */ /* 0x000ea4000802007f */
[----:B--2---:R-:W-:Y:S05]  /*f910*/  @!P1 BRA `(.L_x_177) ;  /* 0xfffffffc00f09947 */ /* 0x004fea000383ffff */
[----:B------:R-:W-:Y:S05]  /*f920*/  BRA `(.L_x_230) ;  /* 0xffffffdc00607947 */ /* 0x000fea000383ffff */
.L_x_180:
[----:B-1----:R1:W2:Y:S02]  /*f930*/  SYNCS.PHASECHK.TRANS64.TRYWAIT P1, [R2+URZ+0x36860], R3 ;  /* 0x03686003020075a7 */ /* 0x0022a4000802017f */
[----:B--2---:R-:W-:Y:S05]  /*f940*/  @!P1 NANOSLEEP.SYNCS 0x989680 ;  /* 0x009896800000995d */ /* 0x004fea0003900000 */
[----:B------:R-:W2:Y:S02]  /*f950*/  @!P1 SYNCS.PHASECHK.TRANS64 P1, [R2+URZ+0x36860], R3 ;  /* 0x03686003020095a7 */ /* 0x000ea4000802007f */
[----:B--2---:R-:W-:Y:S05]  /*f960*/  @!P1 BRA `(.L_x_180) ;  /* 0xfffffffc00f09947 */ /* 0x004fea000383ffff */
[----:B------:R-:W-:Y:S05]  /*f970*/  BRA `(.L_x_231) ;  /* 0xffffffe0000c7947 */ /* 0x000fea000383ffff */
.L_x_187:
[----:B--2---:R2:W3:Y:S02]  /*f980*/  SYNCS.PHASECHK.TRANS64.TRYWAIT P1, [R2+URZ+0x36840], R3 ;  /* 0x03684003020075a7 */ /* 0x0044e4000802017f */
[----:B---3--:R-:W-:Y:S05]  /*f990*/  @!P1 NANOSLEEP.SYNCS 0x989680 ;  /* 0x009896800000995d */ /* 0x008fea0003900000 */
[----:B------:R-:W3:Y:S02]  /*f9a0*/  @!P1 SYNCS.PHASECHK.TRANS64 P1, [R2+URZ+0x36840], R3 ;  /* 0x03684003020095a7 */ /* 0x000ee4000802007f */
[----:B---3--:R-:W-:Y:S05]  /*f9b0*/  @!P1 BRA `(.L_x_187) ;  /* 0xfffffffc00f09947 */ /* 0x008fea000383ffff */
[----:B------:R-:W-:Y:S05]  /*f9c0*/  BRA `(.L_x_232) ;  /* 0xffffffe400587947 */ /* 0x000fea000383ffff */
.L_x_190:
[----:B-1----:R1:W2:Y:S02]  /*f9d0*/  SYNCS.PHASECHK.TRANS64.TRYWAIT P1, [R2+URZ+0x36860], R17 ;  /* 0x03686011020075a7 */ /* 0x0022a4000802017f */
[----:B--2---:R-:W-:Y:S05]  /*f9e0*/  @!P1 NANOSLEEP.SYNCS 0x989680 ;  /* 0x009896800000995d */ /* 0x004fea0003900000 */
[----:B------:R-:W2:Y:S02]  /*f9f0*/  @!P1 SYNCS.PHASECHK.TRANS64 P1, [R2+URZ+0x36860], R17 ;  /* 0x03686011020095a7 */ /* 0x000ea4000802007f */
[----:B--2---:R-:W-:Y:S05]  /*fa00*/  @!P1 BRA `(.L_x_190) ;  /* 0xfffffffc00f09947 */ /* 0x004fea000383ffff */
[----:B------:R-:W-:Y:S05]  /*fa10*/  BRA `(.L_x_233) ;  /* 0xffffffe800047947 */ /* 0x000fea000383ffff */
.L_x_196:
[----:B--2---:R2:W3:Y:S02]  /*fa20*/  SYNCS.PHASECHK.TRANS64.TRYWAIT P1, [R2+URZ+0x36840], R3 ;  /* 0x03684003020075a7 */ /* 0x0044e4000802017f */
[----:B---3--:R-:W-:Y:S05]  /*fa30*/  @!P1 NANOSLEEP.SYNCS 0x989680 ;  /* 0x009896800000995d */ /* 0x008fea0003900000 */
[----:B------:R-:W3:Y:S02]  /*fa40*/  @!P1 SYNCS.PHASECHK.TRANS64 P1, [R2+URZ+0x36840], R3 ;  /* 0x03684003020095a7 */ /* 0x000ee4000802007f */
[----:B---3--:R-:W-:Y:S05]  /*fa50*/  @!P1 BRA `(.L_x_196) ;  /* 0xfffffffc00f09947 */ /* 0x008fea000383ffff */
[----:B------:R-:W-:Y:S05]  /*fa60*/  BRA `(.L_x_234) ;  /* 0xffffffec00307947 */ /* 0x000fea000383ffff */
.L_x_199:
[----:B-1----:R1:W2:Y:S02]  /*fa70*/  SYNCS.PHASECHK.TRANS64.TRYWAIT P1, [R2+URZ+0x36860], R10 ;  /* 0x0368600a020075a7 */ /* 0x0022a4000802017f */
[----:B--2---:R-:W-:Y:S05]  /*fa80*/  @!P1 NANOSLEEP.SYNCS 0x989680 ;  /* 0x009896800000995d */ /* 0x004fea0003900000 */
[----:B------:R-:W2:Y:S02]  /*fa90*/  @!P1 SYNCS.PHASECHK.TRANS64 P1, [R2+URZ+0x36860], R10 ;  /* 0x0368600a020095a7 */ /* 0x000ea4000802007f */
[----:B--2---:R-:W-:Y:S05]  /*faa0*/  @!P1 BRA `(.L_x_199) ;  /* 0xfffffffc00f09947 */ /* 0x004fea000383ffff */
[----:B------:R-:W-:Y:S05]  /*fab0*/  BRA `(.L_x_235) ;  /* 0xffffffec00dc7947 */ /* 0x000fea000383ffff */
.L_x_205:
[----:B-1----:R1:W2:Y:S02]  /*fac0*/  SYNCS.PHASECHK.TRANS64.TRYWAIT P0, [R2+URZ+0x36860], R3 ;  /* 0x03686003020075a7 */ /* 0x0022a4000800017f */
[----:B--2---:R-:W-:Y:S05]  /*fad0*/  @!P0 NANOSLEEP.SYNCS 0x989680 ;  /* 0x009896800000895d */ /* 0x004fea0003900000 */
[----:B------:R-:W2:Y:S02]  /*fae0*/  @!P0 SYNCS.PHASECHK.TRANS64 P0, [R2+URZ+0x36860], R3 ;  /* 0x03686003020085a7 */ /* 0x000ea4000800007f */
[----:B--2---:R-:W-:Y:S05]  /*faf0*/  @!P0 BRA `(.L_x_205) ;  /* 0xfffffffc00f08947 */ /* 0x004fea000383ffff */
[----:B------:R-:W-:Y:S05]  /*fb00*/  BRA `(.L_x_236) ;  /* 0xfffffff000ac7947 */ /* 0x000fea000383ffff */
.L_x_210:
[----:B-1----:R1:W2:Y:S02]  /*fb10*/  SYNCS.PHASECHK.TRANS64.TRYWAIT P0, [R0+URZ+0x36820], R3 ;  /* 0x03682003000075a7 */ /* 0x0022a4000800017f */
[----:B--2---:R-:W-:Y:S05]  /*fb20*/  @!P0 NANOSLEEP.SYNCS 0x989680 ;  /* 0x009896800000895d */ /* 0x004fea0003900000 */
[----:B------:R-:W2:Y:S02]  /*fb30*/  @!P0 SYNCS.PHASECHK.TRANS64 P0, [R0+URZ+0x36820], R3 ;  /* 0x03682003000085a7 */ /* 0x000ea4000800007f */
[----:B--2---:R-:W-:Y:S05]  /*fb40*/  @!P0 BRA `(.L_x_210) ;  /* 0xfffffffc00f08947 */ /* 0x004fea000383ffff */
[----:B------:R-:W-:Y:S05]  /*fb50*/  BRA `(.L_x_237) ;  /* 0xfffffff400a87947 */ /* 0x000fea000383ffff */
.L_x_211:
[----:B------:R-:W2:Y:S01]  /*fb60*/  S2R R2, SR_TID.X ;  /* 0x0000000000027919 */ /* 0x000ea20000002100 */
[----:B------:R-:W-:Y:S01]  /*fb70*/  BSSY B0, `(.L_x_238) ;  /* 0x000000a000007945 */ /* 0x000fe20003800000 */
[----:B------:R-:W-:Y:S01]  /*fb80*/  IMAD.MOV.U32 R12, RZ, RZ, RZ ;  /* 0x000000ffff0c7224 */ /* 0x000fe200078e00ff */
[----:B------:R-:W-:Y:S01]  /*fb90*/  MOV R15, 0xffffffff ;  /* 0xffffffff000f7802 */ /* 0x000fe20000000f00 */
[----:B------:R-:W-:Y:S01]  /*fba0*/  IMAD.MOV.U32 R11, RZ, RZ, 0x1f ;  /* 0x0000001fff0b7424 */ /* 0x000fe200078e00ff */
[----:B--2---:R-:W-:-:S04]  /*fbb0*/  SHF.R.U32.HI R2, RZ, 0x5, R2 ;  /* 0x00000005ff027819 */ /* 0x004fc80000011602 */
[----:B------:R-:W-:-:S05]  /*fbc0*/  LOP3.LUT R2, R2, 0x3, RZ, 0xc0, !PT ;  /* 0x0000000302027812 */ /* 0x000fca00078ec0ff */
[----:B------:R-:W-:-:S07]  /*fbd0*/  IMAD.MOV.U32 R13, RZ, RZ, R2 ;  /* 0x000000ffff0d7224 */ /* 0x000fce00078e0002 */
[----:B-1----:R-:W-:Y:S05]  /*fbe0*/  WARPSYNC.COLLECTIVE R15, `(.L_x_239) ;  /* 0x000000000f087348 */ /* 0x002fea0003c00000 */
[----:B------:R2:W3:Y:S02]  /*fbf0*/  SHFL.IDX P6, R14, R13, R12, R11 ;  /* 0x0000000c0d0e7389 */ /* 0x0004e400000c000b */
[----:B-123--:R-:W-:Y:S01]  /*fc00*/  ENDCOLLECTIVE ;  /* 0x000000000000791b */ /* 0x00efe20003800000 */
.L_x_239:
[----:B------:R-:W-:Y:S05]  /*fc10*/  BSYNC B0 ;  /* 0x0000000000007941 */ /* 0x000fea0003800000 */
.L_x_238:
[----:B------:R-:W-:Y:S05]  /*fc20*/  BRA `(.L_x_240) ;  /* 0xfffffff400907947 */ /* 0x000fea000383ffff */
.L_x_214:
[----:B------:R-:W-:Y:S01]  /*fc30*/  BSSY B1, `(.L_x_241) ;  /* 0x0000006000017945 */ /* 0x000fe20003800000 */
[----:B------:R-:W-:-:S07]  /*fc40*/  IMAD.MOV.U32 R15, RZ, RZ, -0x1 ;  /* 0xffffffffff0f7424 */ /* 0x000fce00078e00ff */
[----:B-12---:R-:W-:Y:S05]  /*fc50*/  WARPSYNC.COLLECTIVE R15, `(.L_x_242) ;  /* 0x000000000f0c7348 */ /* 0x006fea0003c00000 */
[----:B------:R-:W-:Y:S02]  /*fc60*/  ELECT P6, UR62, PT ;  /* 0x00000000003e782f */ /* 0x000fe400038c0000 */
[----:B------:R-:W-:Y:S01]  /*fc70*/  MOV R14, UR62 ;  /* 0x0000003e000e7c02 */ /* 0x000fe20008000f00 */
[----:B-12---:R-:W-:Y:S10]  /*fc80*/  ENDCOLLECTIVE ;  /* 0x000000000000791b */ /* 0x006ff40003800000 */
.L_x_242:
[----:B------:R-:W-:Y:S05]  /*fc90*/  BSYNC B1 ;  /* 0x0000000000017941 */ /* 0x000fea0003800000 */
.L_x_241:
[----:B------:R-:W-:Y:S05]  /*fca0*/  BRA `(.L_x_243) ;  /* 0xfffffff400887947 */ /* 0x000fea000383ffff */
.L_x_216:
[----:B-1----:R1:W2:Y:S02]  /*fcb0*/  SYNCS.PHASECHK.TRANS64.TRYWAIT P0, [R6+URZ], R5 ;  /* 0x00000005060075a7 */ /* 0x0022a4000800017f */
[----:B--2---:R-:W-:Y:S05]  /*fcc0*/  @!P0 NANOSLEEP.SYNCS 0x989680 ;  /* 0x009896800000895d */ /* 0x004fea0003900000 */
[----:B------:R-:W2:Y:S02]  /*fcd0*/  @!P0 SYNCS.PHASECHK.TRANS64 P0, [R6+URZ], R5 ;  /* 0x00000005060085a7 */ /* 0x000ea4000800007f */
[----:B--2---:R-:W-:Y:S05]  /*fce0*/  @!P0 BRA `(.L_x_216) ;  /* 0xfffffffc00f08947 */ /* 0x004fea000383ffff */
[----:B------:R-:W-:Y:S05]  /*fcf0*/  BRA `(.L_x_244) ;  /* 0xfffffff400bc7947 */ /* 0x000fea000383ffff */
.L_x_217:
[----:B--2---:R2:W3:Y:S02]  /*fd00*/  SYNCS.PHASECHK.TRANS64.TRYWAIT P0, [R3+URZ], R2 ;  /* 0x00000002030075a7 */ /* 0x0044e4000800017f */
[----:B---3--:R-:W-:Y:S05]  /*fd10*/  @!P0 NANOSLEEP.SYNCS 0x989680 ;  /* 0x009896800000895d */ /* 0x008fea0003900000 */
[----:B------:R-:W3:Y:S02]  /*fd20*/  @!P0 SYNCS.PHASECHK.TRANS64 P0, [R3+URZ], R2 ;  /* 0x00000002030085a7 */ /* 0x000ee4000800007f */
[----:B---3--:R-:W-:Y:S05]  /*fd30*/  @!P0 BRA `(.L_x_217) ;  /* 0xfffffffc00f08947 */ /* 0x008fea000383ffff */
[----:B------:R-:W-:Y:S05]  /*fd40*/  BRA `(.L_x_245) ;  /* 0xfffffff400b07947 */ /* 0x000fea000383ffff */
.L_x_219:
[----:B--2---:R2:W3:Y:S02]  /*fd50*/  SYNCS.PHASECHK.TRANS64.TRYWAIT P0, [R16+URZ], R5 ;  /* 0x00000005100075a7 */ /* 0x0044e4000800017f */
[----:B---3--:R-:W-:Y:S05]  /*fd60*/  @!P0 NANOSLEEP.SYNCS 0x989680 ;  /* 0x009896800000895d */ /* 0x008fea0003900000 */
[----:B------:R-:W3:Y:S02]  /*fd70*/  @!P0 SYNCS.PHASECHK.TRANS64 P0, [R16+URZ], R5 ;  /* 0x00000005100085a7 */ /* 0x000ee4000800007f */
[----:B---3--:R-:W-:Y:S05]  /*fd80*/  @!P0 BRA `(.L_x_219) ;  /* 0xfffffffc00f08947 */ /* 0x008fea000383ffff */
[----:B------:R-:W-:Y:S05]  /*fd90*/  BRA `(.L_x_246) ;  /* 0xfffffff400b47947 */ /* 0x000fea000383ffff */
.L_x_247:
        /* <DEDUP_REMOVED lines=14> */
.L_x_2656:


//--------------------- .text._ZN7cutlass13device_kernelIN5flash11enable_sm90INS1_16FlashAttnFwdSm90INS1_25CollectiveMainloopFwdSm90ILi2EN4cute5tupleIJNS5_1CILi1EEES8_S8_EEENS6_IJNS7_ILi128EEENS7_ILi112EEENS7_ILi192EEEEEELi192ENS_10bfloat16_tEfNS_4arch4Sm90ELb0ELb0ELb1ELb1ELb0ELb0ELb0ELb1ELb1ELb0ELb0ELb0EEENS1_21CollectiveEpilogueFwdINS6_IJSA_SC_SB_EEES9_SE_SG_Li256ELb1ELb0ELb0ELb0EEENS1_36VarlenDynamicPersistentTileSchedulerILi128ELi112ELi256ELi32ELb0ELb0ELb1ELb0ELb1ELb1EEEEEEEEEvNT_6ParamsE --------------------------
	.section	.text._ZN7cutlass13device_kernelIN5flash11enable_sm90INS1_16FlashAttnFwdSm90INS1_25CollectiveMainloopFwdSm90ILi2EN4cute5tupleIJNS5_1CILi1EEES8_S8_EEENS6_IJNS7_ILi128EEENS7_ILi112EEENS7_ILi192EEEEEELi192ENS_10bfloat16_tEfNS_4arch4Sm90ELb0ELb0ELb1ELb1ELb0ELb0ELb0ELb1ELb1ELb0ELb0ELb0EEENS1_21CollectiveEpilogueFwdINS6_IJSA_SC_SB_EEES9_SE_SG_Li256ELb1ELb0ELb0ELb0EEENS1_36VarlenDynamicPersistentTileSchedulerILi128ELi112ELi256ELi32ELb0ELb0ELb1ELb0ELb1ELb1EEEEEEEEEvNT_6ParamsE,"ax",@progbits
	.align	128
.text._ZN7cutlass13device_kernelIN5flash11enable_sm90INS1_16FlashAttnFwdSm90INS1_25CollectiveMainloopFwdSm90ILi2EN4cute5tupleIJNS5_1CILi1EEES8_S8_EEENS6_IJNS7_ILi128EEENS7_ILi112EEENS7_ILi192EEEEEELi192ENS_10bfloat16_tEfNS_4arch4Sm90ELb0ELb0ELb1ELb1ELb0ELb0ELb0ELb1ELb1ELb0ELb0ELb0EEENS1_21CollectiveEpilogueFwdINS6_IJSA_SC_SB_EEES9_SE_SG_Li256ELb1ELb0ELb0ELb0EEENS1_36VarlenDynamicPersistentTileSchedulerILi128ELi112ELi256ELi32ELb0ELb0ELb1ELb0ELb1ELb1EEEEEEEEEvNT_6ParamsE:
        .type           _ZN7cutlass13device_kernelIN5flash11enable_sm90INS1_16FlashAttnFwdSm90INS1_25CollectiveMainloopFwdSm90ILi2EN4cute5tupleIJNS5_1CILi1EEES8_S8_EEENS6_IJNS7_ILi128EEENS7_ILi112EEENS7_ILi192EEEEEELi192ENS_10bfloat16_tEfNS_4arch4Sm90ELb0ELb0ELb1ELb1ELb0ELb0ELb0ELb1ELb1ELb0ELb0ELb0EEENS1_21CollectiveEpilogueFwdINS6_IJSA_SC_SB_EEES9_SE_SG_Li256ELb1ELb0ELb0ELb0EEENS1_36VarlenDynamicPersistentTileSchedulerILi128ELi112ELi256ELi32ELb0ELb0ELb1ELb0ELb1ELb1EEEEEEEEEvNT_6ParamsE,@function
        .size           _ZN7cutlass13device_kernelIN5flash11enable_sm90INS1_16FlashAttnFwdSm90INS1_25CollectiveMainloopFwdSm90ILi2EN4cute5tupleIJNS5_1CILi1EEES8_S8_EEENS6_IJNS7_ILi128EEENS7_ILi112EEENS7_ILi192EEEEEELi192ENS_10bfloat16_tEfNS_4arch4Sm90ELb0ELb0ELb1ELb1ELb0ELb0ELb0ELb1ELb1ELb0ELb0ELb0EEENS1_21CollectiveEpilogueFwdINS6_IJSA_SC_SB_EEES9_SE_SG_Li256ELb1ELb0ELb0ELb0EEENS1_36VarlenDynamicPersistentTileSchedulerILi128ELi112ELi256ELi32ELb0ELb0ELb1ELb0ELb1ELb1EEEEEEEEEvNT_6ParamsE,(.L_x_2657 - _ZN7cutlass13device_kernelIN5flash11enable_sm90INS1_16FlashAttnFwdSm90INS1_25CollectiveMainloopFwdSm90ILi2EN4cute5tupleIJNS5_1CILi1EEES8_S8_EEENS6_IJNS7_ILi128EEENS7_ILi112EEENS7_ILi192EEEEEELi192ENS_10bfloat16_tEfNS_4arch4Sm90ELb0ELb0ELb1ELb1ELb0ELb0ELb0ELb1ELb1ELb0ELb0ELb0EEENS1_21CollectiveEpilogueFwdINS6_IJSA_SC_SB_EEES9_SE_SG_Li256ELb1ELb0ELb0ELb0EEENS1_36VarlenDynamicPersistentTileSchedulerILi128ELi112ELi256ELi32ELb0ELb0ELb1ELb0ELb1ELb1EEEEEEEEEvNT_6ParamsE)
        .other          _ZN7cutlass13device_kernelIN5flash11enable_sm90INS1_16FlashAttnFwdSm90INS1_25CollectiveMainloopFwdSm90ILi2EN4cute5tupleIJNS5_1CILi1EEES8_S8_EEENS6_IJNS7_ILi128EEENS7_ILi112EEENS7_ILi192EEEEEELi192ENS_10bfloat16_tEfNS_4arch4Sm90ELb0ELb0ELb1ELb1ELb0ELb0ELb0ELb1ELb1ELb0ELb0ELb0EEENS1_21CollectiveEpilogueFwdINS6_IJSA_SC_SB_EEES9_SE_SG_Li256ELb1ELb0ELb0ELb0EEENS1_36VarlenDynamicPersistentTileSchedulerILi128ELi112ELi256ELi32ELb0ELb0ELb1ELb0ELb1ELb1EEEEEEEEEvNT_6ParamsE,@"STO_CUDA_ENTRY STV_DEFAULT"
_ZN7cutlass13device_kernelIN5flash11enable_sm90INS1_16FlashAttnFwdSm90INS1_25CollectiveMainloopFwdSm90ILi2EN4cute5tupleIJNS5_1CILi1EEES8_S8_EEENS6_IJNS7_ILi128EEENS7_ILi112EEENS7_ILi192EEEEEELi192ENS_10bfloat16_tEfNS_4arch4Sm90ELb0ELb0ELb1ELb1ELb0ELb0ELb0ELb1ELb1ELb0ELb0ELb0EEENS1_21CollectiveEpilogueFwdINS6_IJSA_SC_SB_EEES9_SE_SG_Li256ELb1ELb0ELb0ELb0EEENS1_36VarlenDynamicPersistentTileSchedulerILi128ELi112ELi256ELi32ELb0ELb0ELb1ELb0ELb1ELb1EEEEEEEEEvNT_6ParamsE:
[----:B------:R-:W0:Y:S02]  /*0000*/  LDC R1, c[0x0][0x28] ;  /* 0x00000a00ff017b82 */ /* 0x000e240000000800 */
[----:B0-----:R-:W-:Y:S01]  /*0010*/  VIADD R1, R1, 0xffffffc8 ;  /* 0xffffffc801017836 */ /* 0x001fe20000000000 */
[----:B------:R-:W0:Y:S01]  /*0020*/  S2R R3, SR_TID.X ;  /* 0x0000000000037919 */ /* 0x000e220000002100 */
[----:B------:R-:W-:Y:S01]  /*0030*/  ELECT P0, URZ, PT ;  /* 0x00000000003f782f */ /* 0x000fe20003800000 */
[----:B------:R-:W-:Y:S01]  /*0040*/  BSSY B0, `(.L_x_248) ;  /* 0x0000010000007945 */ /* 0x000fe20003800000 */
[----:B0-----:R-:W-:-:S05]  /*0050*/  SHF.R.U32.HI R0, RZ, 0x5, R3 ;  /* 0x00000005ff007819 */ /* 0x001fca0000011603 */
[----:B------:R-:W0:Y:S02]  /*0060*/  SHFL.IDX PT, R2, R0, RZ, 0x1f ;  /* 0x00001fff00027589 */ /* 0x000e2400000e0000 */
[----:B0-----:R-:W-:-:S13]  /*0070*/  ISETP.EQ.AND P0, PT, R2, RZ, P0 ;  /* 0x000000ff0200720c */ /* 0x001fda0000702270 */
[----:B------:R-:W-:Y:S05]  /*0080*/  @!P0 BRA `(.L_x_249) ;  /* 0x00000000002c8947 */ /* 0x000fea0003800000 */
[----:B------:R-:W-:Y:S02]  /*0090*/  ULDC.64 UR4, c[0x0][0x198] ;  /* 0x0000660000047ab9 */ /* 0x000fe40000000a00 */
[----:B------:R-:W-:Y:S02]  /*00a0*/  UIADD3 UR6, UP0, UR4, 0x270, URZ ;  /* 0x0000027004067890 */ /* 0x000fe4000ff1e03f */
[----:B------:R-:W-:Y:S02]  /*00b0*/  UIADD3 UR8, UP1, UR4, 0x370, URZ ;  /* 0x0000037004087890 */ /* 0x000fe4000ff3e03f */
[----:B------:R-:W-:Y:S02]  /*00c0*/  UIADD3 UR4, UP2, UR4, 0x470, URZ ;  /* 0x0000047004047890 */ /* 0x000fe4000ff5e03f */
[----:B------:R-:W-:Y:S02]  /*00d0*/  UIADD3.X UR7, URZ, UR5, URZ, UP0, !UPT ;  /* 0x000000053f077290 */ /* 0x000fe400087fe43f */
[----:B------:R-:W-:-:S02]  /*00e0*/  UIADD3.X UR9, URZ, UR5, URZ, UP1, !UPT ;  /* 0x000000053f097290 */ /* 0x000fc40008ffe43f */
[----:B------:R-:W-:-:S05]  /*00f0*/  UIADD3.X UR5, URZ, UR5, URZ, UP2, !UPT ;  /* 0x000000053f057290 */ /* 0x000fca00097fe43f */
[----:B------:R0:W-:Y:S02]  /*0100*/  UTMACCTL.PF [UR6] ;  /* 0x00000000060079b9 */ /* 0x0001e40008040000 */
[----:B------:R0:W-:Y:S02]  /*0110*/  UTMACCTL.PF [UR8] ;  /* 0x00000000080079b9 */ /* 0x0001e40008040000 */
[----:B------:R0:W-:Y:S02]  /*0120*/  UTMACCTL.PF [UR4] ;  /* 0x00000000040079b9 */ /* 0x0001e40008040000 */
[----:B0-----:R-:W-:Y:S01]  /*0130*/  NOP ;  /* 0x0000000000007918 */ /* 0x001fe20000000000 */
.L_x_249:
[----:B------:R-:W-:Y:S05]  /*0140*/  BSYNC B0 ;  /* 0x0000000000007941 */ /* 0x000fea0003800000 */
.L_x_248:
[----:B------:R-:W-:Y:S01]  /*0150*/  VOTEU.ANY UP0, P0 ;  /* 0x00000000003f7886 */ /* 0x000fe20000000100 */
[----:B------:R-:W0:Y:S01]  /*0160*/  SHFL.IDX PT, R2, R0, RZ, 0x1f ;  /* 0x00001fff00027589 */ /* 0x000e2200000e0000 */
[----:B------:R-:W-:Y:S01]  /*0170*/  UMOV UR4, 0x1 ;  /* 0x0000000100047882 */ /* 0x000fe20000000000 */
[----:B------:R-:W-:Y:S01]  /*0180*/  UMOV UR7, 0x100 ;  /* 0x0000010000077882 */ /* 0x000fe20000000000 */
[----:B------:R-:W-:Y:S01]  /*0190*/  VOTEU.ANY UP1, P0 ;  /* 0x00000000003f7886 */ /* 0x000fe20000020100 */
[----:B------:R-:W1:Y:S01]  /*01a0*/  @UP0 S2UR UR8, SR_CgaCtaId ;  /* 0x00000000000809c3 */ /* 0x000e620000008800 */
[----:B------:R-:W-:Y:S01]  /*01b0*/  @UP0 UMOV UR6, 0x400 ;  /* 0x0000040000060882 */ /* 0x000fe20000000000 */
[----:B------:R-:W-:-:S04]  /*01c0*/  @UP0 UIADD3 UR4, -UR4, 0x100000, URZ ;  /* 0x0010000004040890 */ /* 0x000fc8000fffe13f */
[----:B------:R-:W-:Y:S02]  /*01d0*/  @UP0 USHF.L.U32 UR5, UR4, 0xb, URZ ;  /* 0x0000000b04050899 */ /* 0x000fe4000800063f */
[----:B------:R-:W-:Y:S01]  /*01e0*/  @UP0 USHF.L.U32 UR4, UR4, 0x1, URZ ;  /* 0x0000000104040899 */ /* 0x000fe2000800063f */
[----:B0-----:R-:W-:Y:S02]  /*01f0*/  ISETP.NE.AND P1, PT, R2, RZ, PT ;  /* 0x000000ff0200720c */ /* 0x001fe40003f25270 */
[----:B------:R-:W-:Y:S01]  /*0200*/  SHF.R.U32.HI R2, RZ, 0x7, R3 ;  /* 0x00000007ff027819 */ /* 0x000fe20000011603 */
[----:B-1----:R-:W-:Y:S02]  /*0210*/  @UP0 ULEA UR8, UR8, UR6, 0x18 ;  /* 0x0000000608080291 */ /* 0x002fe4000f8ec03f */
[----:B------:R-:W-:-:S04]  /*0220*/  @UP0 UIADD3 UR6, -UR7, 0x100000, URZ ;  /* 0x0010000007060890 */ /* 0x000fc8000fffe13f */
[----:B------:R-:W-:Y:S02]  /*0230*/  @UP0 USHF.L.U32 UR7, UR6, 0xb, URZ ;  /* 0x0000000b06070899 */ /* 0x000fe4000800063f */
[----:B------:R-:W-:Y:S01]  /*0240*/  @UP0 USHF.L.U32 UR6, UR6, 0x1, URZ ;  /* 0x0000000106060899 */ /* 0x000fe2000800063f */
[----:B------:R-:W-:Y:S01]  /*0250*/  VOTEU.ANY UP0, P0 ;  /* 0x00000000003f7886 */ /* 0x000fe20000000100 */
[----:B------:R-:W0:Y:S04]  /*0260*/  SHFL.IDX PT, R2, R2, RZ, 0x1f ;  /* 0x00001fff02027589 */ /* 0x000e2800000e0000 */
[----:B------:R-:W1:Y:S02]  /*0270*/  FENCE.VIEW.ASYNC.S ;  /* 0x00000000000073c6 */ /* 0x000e640000000000 */
[----:B-1----:R1:W2:Y:S04]  /*0280*/  @UP0 SYNCS.EXCH.64 URZ, [UR8+0x36800], UR4 ;  /* 0x03680004083f05b2 */ /* 0x0022a80008000100 */
[----:B------:R1:W3:Y:S01]  /*0290*/  @UP1 SYNCS.EXCH.64 URZ, [UR8+0x36820], UR6 ;  /* 0x03682006083f15b2 */ /* 0x0002e20008000100 */
[----:B------:R-:W-:Y:S05]  /*02a0*/  @P1 BRA `(.L_x_250) ;  /* 0x0000000000481947 */ /* 0x000fea0003800000 */
        /* <DEDUP_REMOVED lines=14> */
[----:B------:R4:W0:Y:S01]  /*0390*/  SYNCS.EXCH.64 URZ, [UR8+0x36840], UR4 ;  /* 0x03684004083f75b2 */ /* 0x0008220008000100 */
[----:B------:R4:W0:Y:S01]  /*03a0*/  SYNCS.EXCH.64 URZ, [UR8+0x36838], UR6 ;  /* 0x03683806083f75b2 */ /* 0x0008220008000100 */
[----:B------:R4:W0:Y:S02]  /*03b0*/  SYNCS.EXCH.64 URZ, [UR8+0x36848], UR4 ;  /* 0x03684804083f75b2 */ /* 0x0008240008000100 */
[----:B----4-:R-:W-:Y:S01]  /*03c0*/  NOP ;  /* 0x0000000000007918 */ /* 0x010fe20000000000 */
.L_x_250:
        /* <DEDUP_REMOVED lines=22> */
.L_x_251:
        /* <DEDUP_REMOVED lines=14> */
[----:B------:R4:W0:Y:S01]  /*0610*/  SYNCS.EXCH.64 URZ, [UR6+0x36880], UR4 ;  /* 0x03688004063f75b2 */ /* 0x0008220008000100 */
[----:B------:R4:W0:Y:S01]  /*0620*/  SYNCS.EXCH.64 URZ, [UR6+0x36878], UR4 ;  /* 0x03687804063f75b2 */ /* 0x0008220008000100 */
[----:B------:R4:W0:Y:S02]  /*0630*/  SYNCS.EXCH.64 URZ, [UR6+0x36888], UR4 ;  /* 0x03688804063f75b2 */ /* 0x0008240008000100 */
[----:B----4-:R-:W-:Y:S01]  /*0640*/  NOP ;  /* 0x0000000000007918 */ /* 0x010fe20000000000 */
.L_x_252:
        /* <DEDUP_REMOVED lines=22> */
.L_x_253:
        /* <DEDUP_REMOVED lines=22> */
.L_x_254:
[----:B0-----:R-:W-:Y:S01]  /*0910*/  ISETP.NE.AND P0, PT, R2, RZ, PT ;  /* 0x000000ff0200720c */ /* 0x001fe20003f05270 */
[----:B------:R-:W-:Y:S01]  /*0920*/  IMAD.MOV.U32 R2, RZ, RZ, 0x1 ;  /* 0x00000001ff027424 */ /* 0x000fe200078e00ff */
[----:B------:R-:W-:Y:S01]  /*0930*/  NOP ;  /* 0x0000000000007918 */ /* 0x000fe20000000000 */
[----:B------:R-:W-:-:S03]  /*0940*/  ULDC.64 UR60, c[0x0][0x208] ;  /* 0x00008200003c7ab9 */ /* 0x000fc60000000a00 */
[----:B------:R-:W-:-:S05]  /*0950*/  SEL R2, R2, 0x2, !P0 ;  /* 0x0000000202027807 */ /* 0x000fca0004000000 */
[----:B------:R0:W-:Y:S01]  /*0960*/  STL [R1+0x30], R2 ;  /* 0x0000300201007387 */ /* 0x0001e20000100800 */
[----:B-123--:R-:W-:Y:S06]  /*0970*/  BAR.SYNC.DEFER_BLOCKING 0x0 ;  /* 0x0000000000007b1d */ /* 0x00efec0000010000 */
[----:B------:R-:W-:Y:S05]  /*0980*/  @!P0 BRA `(.L_x_255) ;  /* 0x000000cc00f48947 */ /* 0x000fea0003800000 */
.L_x_256:
[----:B------:R-:W-:-:S08]  /*0990*/  NOP ;  /* 0x0000000000007918 */ /* 0x000fd00000000000 */
[----:B------:R-:W1:Y:S02]  /*09a0*/  USETMAXREG.TRY_ALLOC.CTAPOOL UP0, 0xf0 ;  /* 0x000000f0000079c8 */ /* 0x000e640008000600 */
[----:B-1----:R-:W-:-:S13]  /*09b0*/  PLOP3.LUT P0, PT, PT, PT, UP0, 0x80, 0x0 ;  /* 0x000000000000781c */ /* 0x002fda0003f0f008 */
[----:B------:R-:W-:Y:S05]  /*09c0*/  @!P0 BRA `(.L_x_256) ;  /* 0xfffffffc00f08947 */ /* 0x000fea000383ffff */
[----:B------:R-:W1:Y:S08]  /*09d0*/  S2UR UR5, SR_CgaCtaId ;  /* 0x00000000000579c3 */ /* 0x000e700000008800 */
[----:B------:R-:W-:Y:S06]  /*09e0*/  BAR.ARV 0x8, 0x120 ;  /* 0x0204800000007b1d */ /* 0x000fec0000002000 */
[----:B------:R-:W-:-:S02]  /*09f0*/  UMOV UR4, 0x400 ;  /* 0x0000040000047882 */ /* 0x000fc40000000000 */
[----:B------:R-:W-:Y:S01]  /*0a00*/  BAR.SYNC.DEFER_BLOCKING 0x5, 0x120 ;  /* 0x0144800000007b1d */ /* 0x000fe20000010000 */
[----:B-1----:R-:W-:-:S09]  /*0a10*/  ULEA UR4, UR5, UR4, 0x18 ;  /* 0x0000000405047291 */ /* 0x002fd2000f8ec03f */
[----:B------:R-:W1:Y:S01]  /*0a20*/  LDS.128 R100, [UR4+0x368d0] ;  /* 0x0368d004ff647984 */ /* 0x000e620008000c00 */
[----:B------:R-:W-:Y:S01]  /*0a30*/  ULDC UR4, c[0x0][0xc14] ;  /* 0x0003050000047ab9 */ /* 0x000fe20000000800 */
[----:B------:R-:W-:Y:S06]  /*0a40*/  BAR.ARV 0x4, 0x120 ;  /* 0x0104800000007b1d */ /* 0x000fec0000002000 */
[----:B-1----:R-:W-:-:S13]  /*0a50*/  ISETP.GE.AND P0, PT, R103, UR4, PT ;  /* 0x0000000467007c0c */ /* 0x002fda000bf06270 */
[----:B------:R-:W-:Y:S05]  /*0a60*/  @P0 EXIT ;  /* 0x000000000000094d */ /* 0x000fea0003800000 */
[----:B------:R-:W2:Y:S01]  /*0a70*/  LDL.LU R10, [R1+0x30] ;  /* 0x00003000010a7983 */ /* 0x000ea20000300800 */
[----:B------:R-:W1:Y:S02]  /*0a80*/  S2R R0, SR_TID.X ;  /* 0x0000000000007919 */ /* 0x000e640000002100 */
[----:B-1----:R-:W-:-:S05]  /*0a90*/  VIADD R214, R0, 0xffffff80 ;  /* 0xffffff8000d67836 */ /* 0x002fca0000000000 */
[----:B------:R-:W-:-:S04]  /*0aa0*/  SHF.R.S32.HI R3, RZ, 0x1f, R214 ;  /* 0x0000001fff037819 */ /* 0x000fc800000114d6 */
[----:B------:R-:W-:-:S04]  /*0ab0*/  LEA.HI R5, R3, R214, RZ, 0x7 ;  /* 0x000000d603057211 */ /* 0x000fc800078f38ff */
[----:B------:R-:W-:-:S05]  /*0ac0*/  LOP3.LUT R209, R5, 0xffffff80, RZ, 0xc0, !PT ;  /* 0xffffff8005d17812 */ /* 0x000fca00078ec0ff */
[----:B------:R-:W-:-:S05]  /*0ad0*/  IMAD.IADD R209, R214, 0x1, -R209 ;  /* 0x00000001d6d17824 */ /* 0x000fca00078e0ad1 */
[----:B------:R-:W-:-:S04]  /*0ae0*/  SHF.R.S32.HI R4, RZ, 0x1f, R209 ;  /* 0x0000001fff047819 */ /* 0x000fc800000114d1 */
[----:B------:R-:W-:-:S04]  /*0af0*/  LEA.HI R6, R4, R209, RZ, 0x2 ;  /* 0x000000d104067211 */ /* 0x000fc800078f10ff */
[--C-:B------:R-:W-:Y:S02]  /*0b00*/  SHF.R.S32.HI R8, RZ, 0x2, R6.reuse ;  /* 0x00000002ff087819 */ /* 0x100fe40000011406 */
[----:B------:R-:W-:Y:S02]  /*0b10*/  SHF.R.S32.HI R11, RZ, 0x1f, R6 ;  /* 0x0000001fff0b7819 */ /* 0x000fe40000011406 */
[----:B------:R-:W-:Y:S02]  /*0b20*/  SHF.R.S32.HI R210, RZ, 0x7, R5 ;  /* 0x00000007ffd27819 */ /* 0x000fe40000011405 */
[----:B------:R-:W-:Y:S02]  /*0b30*/  LEA.HI R11, R11, R8, RZ, 0x3 ;  /* 0x000000080b0b7211 */ /* 0x000fe400078f18ff */
[----:B------:R-:W-:Y:S02]  /*0b40*/  LEA.HI R4, R4, R209, RZ, 0x5 ;  /* 0x000000d104047211 */ /* 0x000fe400078f28ff */
[----:B------:R-:W-:-:S02]  /*0b50*/  LOP3.LUT R11, R11, 0xfffffff8, RZ, 0xc0, !PT ;  /* 0xfffffff80b0b7812 */ /* 0x000fc400078ec0ff */
[----:B------:R-:W-:Y:S02]  /*0b60*/  LEA.HI R5, R5, R210, RZ, 0x1 ;  /* 0x000000d205057211 */ /* 0x000fe400078f08ff */
[-C--:B------:R-:W-:Y:S01]  /*0b70*/  LEA.HI R0, R3, R214.reuse, RZ, 0x4 ;  /* 0x000000d603007211 */ /* 0x080fe200078f20ff */
[----:B------:R-:W-:Y:S01]  /*0b80*/  IMAD.IADD R11, R8, 0x1, -R11 ;  /* 0x00000001080b7824 */ /* 0x000fe200078e0a0b */
[----:B------:R-:W-:Y:S02]  /*0b90*/  SHF.R.S32.HI R4, RZ, 0x5, R4 ;  /* 0x00000005ff047819 */ /* 0x000fe40000011404 */
[----:B------:R-:W-:Y:S02]  /*0ba0*/  LOP3.LUT R5, R5, 0x3fffffe, RZ, 0xc0, !PT ;  /* 0x03fffffe05057812 */ /* 0x000fe400078ec0ff */
[CC--:B0-----:R-:W-:Y:S02]  /*0bb0*/  LEA.HI R2, R3.reuse, R214.reuse, RZ, 0x5 ;  /* 0x000000d603027211 */ /* 0x0c1fe400078f28ff */
[----:B------:R-:W-:Y:S01]  /*0bc0*/  SHF.R.S32.HI R9, RZ, 0x4, R0 ;  /* 0x00000004ff097819 */ /* 0x000fe20000011400 */
[----:B------:R-:W-:Y:S01]  /*0bd0*/  IMAD R4, R4, 0x10, R11 ;  /* 0x0000001004047824 */ /* 0x000fe200078e020b */
[----:B------:R-:W-:Y:S01]  /*0be0*/  LOP3.LUT R7, R0, 0x3fffff0, RZ, 0xc0, !PT ;  /* 0x03fffff000077812 */ /* 0x000fe200078ec0ff */
[----:B------:R-:W-:Y:S01]  /*0bf0*/  IMAD.IADD R5, R210, 0x1, -R5 ;  /* 0x00000001d2057824 */ /* 0x000fe200078e0a05 */
[----:B------:R-:W-:Y:S01]  /*0c00*/  LEA.HI R0, R0, R9, RZ, 0x1 ;  /* 0x0000000900007211 */ /* 0x000fe200078f08ff */
[----:B------:R-:W-:Y:S01]  /*0c10*/  IMAD.SHL.U32 R2, R2, 0x20, RZ ;  /* 0x0000002002027824 */ /* 0x000fe200078e00ff */
[----:B------:R-:W-:Y:S01]  /*0c20*/  LEA.HI R3, R3, R214, RZ, 0x3 ;  /* 0x000000d603037211 */ /* 0x000fe200078f18ff */
[----:B------:R-:W-:Y:S01]  /*0c30*/  IMAD R212, R5, 0x40, R4 ;  /* 0x0000004005d47824 */ /* 0x000fe200078e0204 */
[----:B------:R-:W-:Y:S01]  /*0c40*/  LOP3.LUT R0, R0, 0x1ffffffe, RZ, 0xc0, !PT ;  /* 0x1ffffffe00007812 */ /* 0x000fe200078ec0ff */
[----:B------:R-:W-:Y:S01]  /*0c50*/  IMAD.IADD R7, R214, 0x1, -R7 ;  /* 0x00000001d6077824 */ /* 0x000fe200078e0a07 */
[----:B------:R-:W-:-:S02]  /*0c60*/  LOP3.LUT R6, R6, 0x7ffffffc, RZ, 0xc0, !PT ;  /* 0x7ffffffc06067812 */ /* 0x000fc400078ec0ff */
[----:B------:R-:W-:Y:S02]  /*0c70*/  LOP3.LUT R5, R3, 0x1ffffff8, RZ, 0xc0, !PT ;  /* 0x1ffffff803057812 */ /* 0x000fe400078ec0ff */
[----:B------:R-:W-:Y:S01]  /*0c80*/  LOP3.LUT R2, R2, 0xfffffc00, RZ, 0xc0, !PT ;  /* 0xfffffc0002027812 */ /* 0x000fe200078ec0ff */
[----:B------:R-:W-:Y:S02]  /*0c90*/  IMAD.IADD R0, R9, 0x1, -R0 ;  /* 0x0000000109007824 */ /* 0x000fe400078e0a00 */
[----:B------:R-:W-:Y:S01]  /*0ca0*/  IMAD.MOV.U32 R211, RZ, RZ, -0x2 ;  /* 0xfffffffeffd37424 */ /* 0x000fe200078e00ff */
[----:B------:R-:W-:Y:S01]  /*0cb0*/  LEA R7, R7, R2, 0x6 ;  /* 0x0000000207077211 */ /* 0x000fe200078e30ff */
[----:B------:R-:W-:Y:S02]  /*0cc0*/  IMAD.IADD R6, R209, 0x1, -R6 ;  /* 0x00000001d1067824 */ /* 0x000fe400078e0a06 */
[----:B------:R-:W-:Y:S01]  /*0cd0*/  IMAD.IADD R5, R214, 0x1, -R5 ;  /* 0x00000001d6057824 */ /* 0x000fe200078e0a05 */
[----:B------:R-:W-:Y:S01]  /*0ce0*/  LEA R213, R0, R7, 0x3 ;  /* 0x0000000700d57211 */ /* 0x000fe200078e18ff */
[----:B------:R-:W-:Y:S01]  /*0cf0*/  IMAD R211, R6, R211, 0x70 ;  /* 0x0000007006d37424 */ /* 0x000fe200078e02d3 */
[----:B------:R-:W-:Y:S01]  /*0d00*/  CS2R R16, SRZ ;  /* 0x0000000000107805 */ /* 0x000fe2000001ff00 */
[----:B------:R-:W-:Y:S01]  /*0d10*/  IMAD.MOV.U32 R208, RZ, RZ, RZ ;  /* 0x000000ffffd07224 */ /* 0x000fe200078e00ff */
[----:B------:R-:W-:Y:S01]  /*0d20*/  SHF.R.S32.HI R22, RZ, 0x3, R3 ;  /* 0x00000003ff167819 */ /* 0x000fe20000011403 */
[----:B------:R-:W-:Y:S01]  /*0d30*/  IMAD.SHL.U32 R18, R5, 0x8, RZ ;  /* 0x0000000805127824 */ /* 0x000fe200078e00ff */
[----:B--2---:R-:W-:-:S07]  /*0d40*/  LOP3.LUT R19, R10, 0x1, RZ, 0xfc, !PT ;  /* 0x000000010a137812 */ /* 0x004fce00078efcff */
.L_x_299:
[----:B0-----:R-:W0:Y:S01]  /*0d50*/  LDC.64 R204, c[0x0][0xc60] ;  /* 0x00031800ffcc7b82 */ /* 0x001e220000000a00 */
[----:B------:R-:W-:Y:S01]  /*0d60*/  ULDC.64 UR4, c[0x0][0xa28] ;  /* 0x00028a0000047ab9 */ /* 0x000fe20000000a00 */
[----:B---3-5:R-:W-:Y:S01]  /*0d70*/  IMAD.MOV.U32 R5, RZ, RZ, RZ ;  /* 0x000000ffff057224 */ /* 0x028fe200078e00ff */
[----:B------:R-:W-:Y:S01]  /*0d80*/  ULDC.64 UR6, c[0x0][0xa20] ;  /* 0x0002880000067ab9 */ /* 0x000fe20000000a00 */
[----:B0-----:R-:W-:-:S06]  /*0d90*/  IMAD.WIDE R204, R103, 0x4, R204 ;  /* 0x0000000467cc7825 */ /* 0x001fcc00078e02cc */
[----:B--2---:R-:W2:Y:S01]  /*0da0*/  LDG.E R204, desc[UR60][R204.64] ;  /* 0x0000003ccccc7981 */ /* 0x004ea2000c1e1900 */
[----:B------:R-:W-:-:S04]  /*0db0*/  ISETP.NE.U32.AND P0, PT, RZ, UR4, PT ;  /* 0x00000004ff007c0c */ /* 0x000fc8000bf05070 */
[----:B------:R-:W-:Y:S02]  /*0dc0*/  ISETP.NE.AND.EX P0, PT, RZ, UR5, PT, P0 ;  /* 0x00000005ff007c0c */ /* 0x000fe4000bf05300 */
[----:B--2---:R-:W-:-:S11]  /*0dd0*/  SHF.R.S32.HI R207, RZ, 0x1f, R204 ;  /* 0x0000001fffcf7819 */ /* 0x004fd600000114cc */
[----:B------:R-:W-:-:S04]  /*0de0*/  @P0 LEA R2, P1, R204, UR4, 0x2 ;  /* 0x00000004cc020c11 */ /* 0x000fc8000f8210ff */
[----:B------:R-:W-:Y:S01]  /*0df0*/  @P0 LEA.HI.X R3, R204, UR5, R207, 0x2, P1 ;  /* 0x00000005cc030c11 */ /* 0x000fe200088f14cf */
[----:B------:R-:W-:-:S04]  /*0e00*/  ULDC.64 UR4, c[0x0][0x3f8] ;  /* 0x0000fe0000047ab9 */ /* 0x000fc80000000a00 */
[----:B------:R0:W5:Y:S01]  /*0e10*/  @P0 LDG.E R5, desc[UR60][R2.64] ;  /* 0x0000003c02050981 */ /* 0x000162000c1e1900 */
[----:B------:R-:W-:Y:S01]  /*0e20*/  ISETP.NE.U32.AND P0, PT, RZ, UR6, PT ;  /* 0x00000006ff007c0c */ /* 0x000fe2000bf05070 */
[----:B------:R-:W-:-:S03]  /*0e30*/  UISETP.NE.U32.AND UP0, UPT, UR4, URZ, UPT ;  /* 0x0000003f0400728c */ /* 0x000fc6000bf05070 */
[----:B------:R-:W-:Y:S01]  /*0e40*/  ISETP.NE.AND.EX P0, PT, RZ, UR7, PT, P0 ;  /* 0x00000007ff007c0c */ /* 0x000fe2000bf05300 */
[----:B------:R-:W-:Y:S01]  /*0e50*/  UISETP.NE.AND.EX UP0, UPT, UR5, URZ, UPT, UP0 ;  /* 0x0000003f0500728c */ /* 0x000fe2000bf05300 */
[----:B------:R-:W-:Y:S02]  /*0e60*/  ULDC UR4, c[0x0][0x404] ;  /* 0x0001010000047ab9 */ /* 0x000fe40000000800 */
[----:B------:R-:W-:Y:S01]  /*0e70*/  ULDC UR5, c[0x0][0x2e0] ;  /* 0x0000b80000057ab9 */ /* 0x000fe20000000800 */
[----:B------:R-:W-:-:S04]  /*0e80*/  USEL UR4, UR4, 0x1, UP0 ;  /* 0x0000000104047887 */ /* 0x000fc80008000000 */
[----:B------:R-:W-:-:S04]  /*0e90*/  UIMAD UR4, UR4, UR5, URZ ;  /* 0x00000005040472a4 */ /* 0x000fc8000f8e023f */
[C---:B0-----:R-:W-:Y:S02]  /*0ea0*/  @P0 LEA R2, P1, R204.reuse, UR6, 0x2 ;  /* 0x00000006cc020c11 */ /* 0x041fe4000f8210ff */
[----:B------:R-:W-:Y:S02]  /*0eb0*/  IMAD.U32 R82, RZ, RZ, UR4 ;  /* 0x00000004ff527e24 */ /* 0x000fe4000f8e00ff */
[----:B------:R-:W-:-:S05]  /*0ec0*/  @P0 LEA.HI.X R3, R204, UR7, R207, 0x2, P1 ;  /* 0x00000007cc030c11 */ /* 0x000fca00088f14cf */
[----:B------:R0:W5:Y:S01]  /*0ed0*/  @P0 LDG.E R82, desc[UR60][R2.64] ;  /* 0x0000003c02520981 */ /* 0x000162000c1e1900 */
[----:B----4-:R-:W-:Y:S05]  /*0ee0*/  @P0 BRA `(.L_x_257) ;  /* 0x0000000000240947 */ /* 0x010fea0003800000 */
[----:B------:R-:W-:Y:S02]  /*0ef0*/  ULDC.64 UR4, c[0x0][0xa08] ;  /* 0x0002820000047ab9 */ /* 0x000fe40000000a00 */
[----:B------:R-:W-:-:S04]  /*0f00*/  ISETP.NE.U32.AND P0, PT, RZ, UR4, PT ;  /* 0x00000004ff007c0c */ /* 0x000fc8000bf05070 */
[----:B------:R-:W-:-:S13]  /*0f10*/  ISETP.NE.AND.EX P0, PT, RZ, UR5, PT, P0 ;  /* 0x00000005ff007c0c */ /* 0x000fda000bf05300 */
[----:B------:R-:W-:Y:S05]  /*0f20*/  @!P0 BRA `(.L_x_257) ;  /* 0x0000000000148947 */ /* 0x000fea0003800000 */
[----:B0-----:R-:W0:Y:S02]  /*0f30*/  LDC.64 R2, c[0x0][0xa08] ;  /* 0x00028200ff027b82 */ /* 0x001e240000000a00 */
[----:B0-----:R-:W-:-:S05]  /*0f40*/  IMAD.WIDE R2, R204, 0x4, R2 ;  /* 0x00000004cc027825 */ /* 0x001fca00078e0202 */
[----:B-----5:R-:W2:Y:S04]  /*0f50*/  LDG.E R82, desc[UR60][R2.64] ;  /* 0x0000003c02527981 */ /* 0x020ea8000c1e1900 */
[----:B------:R-:W2:Y:S02]  /*0f60*/  LDG.E R7, desc[UR60][R2.64+0x4] ;  /* 0x0000043c02077981 */ /* 0x000ea4000c1e1900 */
[----:B--2---:R-:W-:-:S07]  /*0f70*/  IADD3 R82, -R82, R7, RZ ;  /* 0x0000000752527210 */ /* 0x004fce0007ffe1ff */
.L_x_257:
[----:B-----5:R-:W-:Y:S01]  /*0f80*/  IMAD.IADD R82, R82, 0x1, -R5 ;  /* 0x0000000152527824 */ /* 0x020fe200078e0a05 */
[----:B------:R-:W-:Y:S01]  /*0f90*/  PLOP3.LUT P0, PT, PT, PT, PT, 0x80, 0x0 ;  /* 0x000000000000781c */ /* 0x000fe20003f0f070 */
[----:B0-----:R-:W-:Y:S01]  /*0fa0*/  IMAD.MOV.U32 R2, RZ, RZ, RZ ;  /* 0x000000ffff027224 */ /* 0x001fe200078e00ff */
[----:B------:R-:W-:Y:S01]  /*0fb0*/  CS2R R118, SRZ ;  /* 0x0000000000767805 */ /* 0x000fe2000001ff00 */
[C---:B------:R-:W-:Y:S01]  /*0fc0*/  VIADD R3, R82.reuse, 0x6f ;  /* 0x0000006f52037836 */ /* 0x040fe20000000000 */
[----:B------:R-:W-:Y:S01]  /*0fd0*/  ISETP.GE.AND P1, PT, R82, 0x1, PT ;  /* 0x000000015200780c */ /* 0x000fe20003f26270 */
[----:B------:R-:W-:Y:S01]  /*0fe0*/  IMAD.MOV.U32 R206, RZ, RZ, R101 ;  /* 0x000000ffffce7224 */ /* 0x000fe200078e0065 */
[----:B------:R-:W-:Y:S01]  /*0ff0*/  CS2R R116, SRZ ;  /* 0x0000000000747805 */ /* 0x000fe2000001ff00 */
[----:B------:R-:W-:Y:S01]  /*1000*/  IMAD.HI R2, R3, -0x6db6db6d, R2 ;  /* 0x9249249303027827 */ /* 0x000fe200078e0202 */
[----:B------:R-:W-:Y:S02]  /*1010*/  CS2R R114, SRZ ;  /* 0x0000000000727805 */ /* 0x000fe4000001ff00 */
[----:B------:R-:W-:-:S02]  /*1020*/  CS2R R112, SRZ ;  /* 0x0000000000707805 */ /* 0x000fc4000001ff00 */
[----:B------:R-:W-:Y:S01]  /*1030*/  CS2R R110, SRZ ;  /* 0x00000000006e7805 */ /* 0x000fe2000001ff00 */
[----:B------:R-:W-:Y:S01]  /*1040*/  IMAD.MOV.U32 R205, RZ, RZ, R102 ;  /* 0x000000ffffcd7224 */ /* 0x000fe200078e0066 */
[----:B------:R-:W-:Y:S01]  /*1050*/  SHF.R.U32.HI R3, RZ, 0x1f, R2 ;  /* 0x0000001fff037819 */ /* 0x000fe20000011602 */
[----:B------:R-:W-:Y:S01]  /*1060*/  IMAD.MOV.U32 R0, RZ, RZ, RZ ;  /* 0x000000ffff007224 */ /* 0x000fe200078e00ff */
[----:B------:R-:W-:Y:S02]  /*1070*/  CS2R R108, SRZ ;  /* 0x00000000006c7805 */ /* 0x000fe4000001ff00 */
[----:B------:R-:W-:Y:S02]  /*1080*/  CS2R R106, SRZ ;  /* 0x00000000006a7805 */ /* 0x000fe4000001ff00 */
[----:B------:R-:W-:Y:S02]  /*1090*/  LEA.HI.SX32 R120, R2, R3, 0x1a ;  /* 0x0000000302787211 */ /* 0x000fe400078fd2ff */
[----:B------:R-:W-:-:S02]  /*10a0*/  CS2R R2, SRZ ;  /* 0x0000000000027805 */ /* 0x000fc4000001ff00 */
[----:B------:R-:W-:Y:S02]  /*10b0*/  CS2R R104, SRZ ;  /* 0x0000000000687805 */ /* 0x000fe4000001ff00 */
[----:B------:R-:W-:Y:S02]  /*10c0*/  CS2R R46, SRZ ;  /* 0x00000000002e7805 */ /* 0x000fe4000001ff00 */
[----:B------:R-:W-:Y:S02]  /*10d0*/  MOV R39, RZ ;  /* 0x000000ff00277202 */ /* 0x000fe40000000f00 */
[----:B------:R-:W-:Y:S02]  /*10e0*/  CS2R R126, SRZ ;  /* 0x00000000007e7805 */ /* 0x000fe4000001ff00 */
[----:B------:R-:W-:Y:S02]  /*10f0*/  CS2R R124, SRZ ;  /* 0x00000000007c7805 */ /* 0x000fe4000001ff00 */
[----:B------:R-:W-:-:S02]  /*1100*/  CS2R R98, SRZ ;  /* 0x0000000000627805 */ /* 0x000fc4000001ff00 */
[----:B------:R-:W-:Y:S01]  /*1110*/  CS2R R96, SRZ ;  /* 0x0000000000607805 */ /* 0x000fe2000001ff00 */
[----:B------:R-:W-:Y:S01]  /*1120*/  IMAD.MOV.U32 R50, RZ, RZ, RZ ;  /* 0x000000ffff327224 */ /* 0x000fe200078e00ff */
[----:B------:R-:W-:Y:S02]  /*1130*/  CS2R R90, SRZ ;  /* 0x00000000005a7805 */ /* 0x000fe4000001ff00 */
[----:B------:R-:W-:Y:S02]  /*1140*/  CS2R R92, SRZ ;  /* 0x00000000005c7805 */ /* 0x000fe4000001ff00 */
        /* <DEDUP_REMOVED lines=28> */
[----:B------:R-:W-:Y:S01]  /*1310*/  CS2R R122, SRZ ;  /* 0x00000000007a7805 */ /* 0x000fe2000001ff00 */
[----:B------:R-:W-:Y:S01]  /*1320*/  IMAD.MOV.U32 R121, RZ, RZ, RZ ;  /* 0x000000ffff797224 */ /* 0x000fe200078e00ff */
[----:B------:R-:W-:Y:S01]  /*1330*/  CS2R R6, SRZ ;  /* 0x0000000000067805 */ /* 0x000fe2000001ff00 */
[----:B------:R-:W-:Y:S02]  /*1340*/  IMAD.MOV.U32 R36, RZ, RZ, RZ ;  /* 0x000000ffff247224 */ /* 0x000fe400078e00ff */
[----:B------:R-:W-:Y:S02]  /*1350*/  IMAD.MOV.U32 R138, RZ, RZ, RZ ;  /* 0x000000ffff8a7224 */ /* 0x000fe400078e00ff */
[----:B------:R-:W-:Y:S01]  /*1360*/  IMAD.MOV.U32 R24, RZ, RZ, RZ ;  /* 0x000000ffff187224 */ /* 0x000fe200078e00ff */
[----:B------:R-:W-:Y:S06]  /*1370*/  @!P1 BRA `(.L_x_258) ;  /* 0x000000a000909947 */ /* 0x000fec0003800000 */
[----:B------:R-:W0:Y:S01]  /*1380*/  SHFL.IDX PT, R0, R210, RZ, 0x1f ;  /* 0x00001fffd2007589 */ /* 0x000e2200000e0000 */
[----:B------:R-:W1:Y:S01]  /*1390*/  S2UR UR7, SR_CgaCtaId ;  /* 0x00000000000779c3 */ /* 0x000e620000008800 */
[----:B------:R-:W-:Y:S01]  /*13a0*/  UMOV UR6, 0x400 ;  /* 0x0000040000067882 */ /* 0x000fe20000000000 */
[----:B0-----:R-:W-:Y:S01]  /*13b0*/  R2UR UR4, R0 ;  /* 0x00000000000472ca */ /* 0x001fe200000e0000 */
[----:B-1----:R-:W-:-:S04]  /*13c0*/  ULEA UR6, UR7, UR6, 0x18 ;  /* 0x0000000607067291 */ /* 0x002fc8000f8ec03f */
[----:B------:R-:W-:-:S04]  /*13d0*/  UIADD3 UR6, UR6, 0x15400, URZ ;  /* 0x0001540006067890 */ /* 0x000fc8000fffe03f */
[----:B------:R-:W-:-:S04]  /*13e0*/  ULOP3.LUT UP0, URZ, UR6, 0x9f, URZ, 0xc0, !UPT ;  /* 0x0000009f063f7892 */ /* 0x000fc8000f80c03f */
[----:B------:R-:W-:Y:S02]  /*13f0*/  ULEA.HI UR5, UR4, UR4, URZ, 0x1 ;  /* 0x0000000404057291 */ /* 0x000fe4000f8f083f */
[----:B------:R-:W-:Y:S02]  /*1400*/  PLOP3.LUT P0, PT, PT, PT, UP0, 0x80, 0x0 ;  /* 0x000000000000781c */ /* 0x000fe40003f0f008 */
[----:B------:R-:W-:-:S04]  /*1410*/  ULOP3.LUT UR5, UR5, 0x1e, URZ, 0xc0, !UPT ;  /* 0x0000001e05057892 */ /* 0x000fc8000f8ec03f */
[----:B------:R-:W-:-:S04]  /*1420*/  UIADD3 UR5, UR4, -UR5, URZ ;  /* 0x8000000504057290 */ /* 0x000fc8000fffe03f */
[----:B------:R-:W-:-:S04]  /*1430*/  ULEA UR5, UR5, UR6, 0xd ;  /* 0x0000000605057291 */ /* 0x000fc8000f8e683f */
[----:B------:R-:W-:-:S04]  /*1440*/  USHF.R.U32.HI UR5, URZ, 0x4, UR5 ;  /* 0x000000043f057899 */ /* 0x000fc80008011605 */
[----:B------:R-:W-:Y:S01]  /*1450*/  ULOP3.LUT UR36, UR5, 0x3fff, URZ, 0xc0, !UPT ;  /* 0x00003fff05247892 */ /* 0x000fe2000f8ec03f */
[----:B------:R-:W-:Y:S11]  /*1460*/  @!P0 BRA `(.L_x_259) ;  /* 0x0000000000408947 */ /* 0x000ff60003800000 */
[----:B------:R-:W-:Y:S01]  /*1470*/  MOV R0, 0x0 ;  /* 0x0000000000007802 */ /* 0x000fe20000000f00 */
[----:B------:R-:W-:Y:S01]  /*1480*/  ULDC.64 UR4, c[0x4][0xa8] ;  /* 0x01002a0000047ab9 */ /* 0x000fe20000000a00 */
[----:B------:R-:W-:Y:S01]  /*1490*/  ULDC.64 UR6, c[0x4][0x20] ;  /* 0x0100080000067ab9 */ /* 0x000fe20000000a00 */
[----:B------:R-:W-:Y:S01]  /*14a0*/  MOV R4, UR4 ;  /* 0x0000000400047c02 */ /* 0x000fe20008000f00 */
[----:B------:R0:W1:Y:S01]  /*14b0*/  LDC.64 R2, c[0x4][R0] ;  /* 0x0100000000027b82 */ /* 0x0000620000000a00 */
[----:B------:R-:W-:Y:S01]  /*14c0*/  IMAD.U32 R5, RZ, RZ, UR5 ;  /* 0x00000005ff057e24 */ /* 0x000fe2000f8e00ff */
[----:B------:R-:W-:Y:S01]  /*14d0*/  ULDC.64 UR4, c[0x4][0xb0] ;  /* 0x01002c0000047ab9 */ /* 0x000fe20000000a00 */
[----:B------:R-:W-:Y:S01]  /*14e0*/  IMAD.U32 R10, RZ, RZ, UR6 ;  /* 0x00000006ff0a7e24 */ /* 0x000fe2000f8e00ff */
[----:B------:R-:W-:Y:S01]  /*14f0*/  MOV R12, 0x1 ;  /* 0x00000001000c7802 */ /* 0x000fe20000000f00 */
[----:B------:R-:W-:Y:S02]  /*1500*/  IMAD.U32 R6, RZ, RZ, UR4 ;  /* 0x00000004ff067e24 */ /* 0x000fe4000f8e00ff */
[----:B------:R-:W-:-:S02]  /*1510*/  IMAD.U32 R7, RZ, RZ, UR5 ;  /* 0x00000005ff077e24 */ /* 0x000fc4000f8e00ff */
[----:B------:R-:W-:Y:S02]  /*1520*/  IMAD.U32 R11, RZ, RZ, UR7 ;  /* 0x00000007ff0b7e24 */ /* 0x000fe4000f8e00ff */
[----:B------:R-:W-:Y:S02]  /*1530*/  IMAD.MOV.U32 R8, RZ, RZ, 0x70 ;  /* 0x00000070ff087424 */ /* 0x000fe400078e00ff */
[----:B0-----:R-:W-:-:S07]  /*1540*/  IMAD.MOV.U32 R13, RZ, RZ, RZ ;  /* 0x000000ffff0d7224 */ /* 0x001fce00078e00ff */
[----:B------:R-:W-:-:S07]  /*1550*/  LEPC R20, `(.L_x_259) ;  /* 0x000000001014794e */ /* 0x000fce0000000000 */
[----:B-1----:R-:W-:Y:S05]  /*1560*/  CALL.ABS.NOINC R2 ;  /* 0x0000000002007343 */ /* 0x002fea0003c00000 */
.L_x_259:
[----:B------:R-:W0:Y:S01]  /*1570*/  S2UR UR5, SR_CgaCtaId ;  /* 0x00000000000579c3 */ /* 0x000e220000008800 */
[----:B------:R-:W-:Y:S01]  /*1580*/  LEA.HI R0, R208, R208, RZ, 0x1 ;  /* 0x000000d0d0007211 */ /* 0x000fe200078f08ff */
[----:B------:R-:W-:Y:S01]  /*1590*/  UMOV UR4, 0x400 ;  /* 0x0000040000047882 */ /* 0x000fe20000000000 */
[----:B------:R-:W-:Y:S01]  /*15a0*/  BSSY B0, `(.L_x_260) ;  /* 0x0000009000007945 */ /* 0x000fe20003800000 */
[----:B------:R-:W-:Y:S02]  /*15b0*/  ISETP.NE.AND P0, PT, R19, 0x3, PT ;  /* 0x000000031300780c */ /* 0x000fe40003f05270 */
[----:B------:R-:W-:-:S05]  /*15c0*/  LOP3.LUT R3, R0, 0xfffffffe, RZ, 0xc0, !PT ;  /* 0xfffffffe00037812 */ /* 0x000fca00078ec0ff */
[----:B------:R-:W-:-:S05]  /*15d0*/  IMAD.IADD R3, R208, 0x1, -R3 ;  /* 0x00000001d0037824 */ /* 0x000fca00078e0a03 */
[----:B------:R-:W-:Y:S01]  /*15e0*/  SHF.L.U32 R3, R3, 0x1f, RZ ;  /* 0x0000001f03037819 */ /* 0x000fe200000006ff */
[----:B0-----:R-:W-:-:S06]  /*15f0*/  ULEA UR4, UR5, UR4, 0x18 ;  /* 0x0000000405047291 */ /* 0x001fcc000f8ec03f */
[----:B------:R-:W-:-:S04]  /*1600*/  IMAD.U32 R2, RZ, RZ, UR4 ;  /* 0x00000004ff027e24 */ /* 0x000fc8000f8e00ff */
[----:B------:R-:W0:Y:S02]  /*1610*/  SYNCS.PHASECHK.TRANS64.TRYWAIT P1, [R2+URZ+0x36800], R3 ;  /* 0x03680003020075a7 */ /* 0x000e24000802017f */
[----:B0-----:R-:W-:Y:S05]  /*1620*/  @!P1 BRA `(.L_x_261) ;  /* 0x0000011000409947 */ /* 0x001fea0003800000 */
.L_x_385:
[----:B------:R-:W-:Y:S05]  /*1630*/  BSYNC B0 ;  /* 0x0000000000007941 */ /* 0x000fea0003800000 */
.L_x_260:
[----:B------:R-:W-:Y:S05]  /*1640*/  @!P0 BRA `(.L_x_262) ;  /* 0x0000000000048947 */ /* 0x000fea0003800000 */
[----:B------:R-:W-:Y:S01]  /*1650*/  BPT.TRAP 0x1 ;  /* 0x000000040000795c */ /* 0x000fe20000300000 */
.L_x_262:
[----:B------:R-:W-:Y:S01]  /*1660*/  IMAD R0, R16, 0x8, R2 ;  /* 0x0000000810007824 */ /* 0x000fe200078e0202 */
[----:B0-----:R-:W-:-:S04]  /*1670*/  SHF.L.U32 R3, R17, 0x1f, RZ ;  /* 0x0000001f11037819 */ /* 0x001fc800000006ff */
[----:B------:R0:W1:Y:S01]  /*1680*/  SYNCS.PHASECHK.TRANS64.TRYWAIT P2, [R0+URZ+0x36830], R3 ;  /* 0x03683003000075a7 */ /* 0x000062000804017f */
[----:B------:R-:W-:Y:S05]  /*1690*/  @!P0 BRA `(.L_x_263) ;  /* 0x0000000000048947 */ /* 0x000fea0003800000 */
[----:B------:R-:W-:Y:S01]  /*16a0*/  BPT.TRAP 0x1 ;  /* 0x000000040000795c */ /* 0x000fe20000300000 */
.L_x_263:
[----:B------:R-:W2:Y:S01]  /*16b0*/  S2R R4, SR_TID.X ;  /* 0x0000000000047919 */ /* 0x000ea20000002100 */
[----:B------:R-:W-:Y:S01]  /*16c0*/  IMAD.MOV.U32 R119, RZ, RZ, RZ ;  /* 0x000000ffff777224 */ /* 0x000fe200078e00ff */
[----:B--2---:R-:W-:Y:S01]  /*16d0*/  LOP3.LUT P1, RZ, R4, 0x7f, RZ, 0xc0, !PT ;  /* 0x0000007f04ff7812 */ /* 0x004fe2000782c0ff */
[----:B-1----:R-:W-:-:S12]  /*16e0*/  @P2 BRA `(.L_x_264) ;  /* 0x0000000000082947 */ /* 0x002fd80003800000 */
[----:B------:R-:W1:Y:S02]  /*16f0*/  SYNCS.PHASECHK.TRANS64.TRYWAIT P2, [R0+URZ+0x36830], R3 ;  /* 0x03683003000075a7 */ /* 0x000e64000804017f */
[----:B-1----:R-:W-:Y:S05]  /*1700*/  @!P2 BRA `(.L_x_265) ;  /* 0x00000110001ca947 */ /* 0x002fea0003800000 */
.L_x_264:
[----:B------:R-:W-:Y:S05]  /*1710*/  WARPSYNC.ALL ;  /* 0x0000000000007948 */ /* 0x000fea0003800000 */
[----:B01----:R-:W-:Y:S01]  /*1720*/  VIADD R3, R2, 0x21400 ;  /* 0x0002140002037836 */ /* 0x003fe20000000000 */
[----:B------:R-:W-:Y:S01]  /*1730*/  ULOP3.LUT UR5, UR36, 0x10000, URZ, 0xfc, !UPT ;  /* 0x0001000024057892 */ /* 0x000fe2000f8efc3f */
[----:B------:R-:W-:Y:S01]  /*1740*/  WARPGROUP.ARRIVE ;  /* 0x00000000000079c5 */ /* 0x000fe20000000000 */
[----:B------:R-:W-:Y:S01]  /*1750*/  UMOV UR53, 0x40000040 ;  /* 0x4000004000357882 */ /* 0x000fe20000000000 */
[----:B------:R-:W-:Y:S01]  /*1760*/  UMOV UR55, 0x40000040 ;  /* 0x4000004000377882 */ /* 0x000fe20000000000 */
[----:B------:R-:W-:Y:S01]  /*1770*/  SHF.R.U32.HI R3, RZ, 0x4, R3 ;  /* 0x00000004ff037819 */ /* 0x000fe20000011603 */
[----:B------:R-:W-:Y:S01]  /*1780*/  UMOV UR13, UR53 ;  /* 0x00000035000d7c82 */ /* 0x000fe20008000000 */
[----:B------:R-:W-:Y:S01]  /*1790*/  UMOV UR15, 0x40000040 ;  /* 0x40000040000f7882 */ /* 0x000fe20000000000 */
[----:B------:R-:W-:Y:S01]  /*17a0*/  UMOV UR52, UR5 ;  /* 0x0000000500347c82 */ /* 0x000fe20008000000 */
[----:B------:R-:W-:Y:S01]  /*17b0*/  LOP3.LUT R3, R3, 0x3fff, RZ, 0xc0, !PT ;  /* 0x00003fff03037812 */ /* 0x000fe200078ec0ff */
[----:B------:R-:W-:Y:S01]  /*17c0*/  UMOV UR12, UR52 ;  /* 0x00000034000c7c82 */ /* 0x000fe20008000000 */
[----:B------:R-:W-:Y:S01]  /*17d0*/  UMOV UR16, UR52 ;  /* 0x0000003400107c82 */ /* 0x000fe20008000000 */
[----:B------:R-:W-:Y:S01]  /*17e0*/  UMOV UR17, UR53 ;  /* 0x0000003500117c82 */ /* 0x000fe20008000000 */
[----:B------:R-:W-:Y:S01]  /*17f0*/  LOP3.LUT R8, R3, 0x10000, RZ, 0xfc, !PT ;  /* 0x0001000003087812 */ /* 0x000fe200078efcff */
[----:B------:R-:W-:Y:S01]  /*1800*/  UMOV UR19, 0x40000040 ;  /* 0x4000004000137882 */ /* 0x000fe20000000000 */
[----:B------:R-:W-:Y:S01]  /*1810*/  UMOV UR20, UR52 ;  /* 0x0000003400147c82 */ /* 0x000fe20008000000 */
[----:B------:R-:W-:Y:S01]  /*1820*/  UMOV UR21, UR53 ;  /* 0x0000003500157c82 */ /* 0x000fe20008000000 */
[----:B------:R-:W-:Y:S01]  /*1830*/  UMOV UR23, 0x40000040 ;  /* 0x4000004000177882 */ /* 0x000fe20000000000 */
[----:B------:R-:W-:Y:S01]  /*1840*/  IMAD R3, R16, 0xa80, R8 ;  /* 0x00000a8010037824 */ /* 0x000fe200078e0208 */
[----:B------:R-:W-:Y:S01]  /*1850*/  UMOV UR8, UR52 ;  /* 0x0000003400087c82 */ /* 0x000fe20008000000 */
[----:B------:R-:W-:Y:S01]  /*1860*/  UMOV UR9, UR53 ;  /* 0x0000003500097c82 */ /* 0x000fe20008000000 */
[----:B------:R-:W-:Y:S01]  /*1870*/  UMOV UR11, 0x40000040 ;  /* 0x40000040000b7882 */ /* 0x000fe20000000000 */
[----:B------:R-:W-:Y:S01]  /*1880*/  UIADD3 UR7, UR5, 0x2, URZ ;  /* 0x0000000205077890 */ /* 0x000fe2000fffe03f */
[----:B------:R-:W-:Y:S01]  /*1890*/  R2UR UR4, R3 ;  /* 0x00000000030472ca */ /* 0x000fe200000e0000 */
        /* <DEDUP_REMOVED lines=8> */
[----:B------:R-:W-:Y:S01]  /*1920*/  MOV R5, UR53 ;  /* 0x0000003500057c02 */ /* 0x000fe20008000f00 */
[----:B------:R-:W-:Y:S01]  /*1930*/  @!P1 VIADD R0, R0, 0x36840 ;  /* 0x0003684000009836 */ /* 0x000fe20000000000 */
[----:B------:R-:W-:Y:S01]  /*1940*/  MOV R6, UR52 ;  /* 0x0000003400067c02 */ /* 0x000fe20008000f00 */
[--C-:B------:R-:W-:Y:S01]  /*1950*/  IMAD.MOV.U32 R118, RZ, RZ, R119.reuse ;  /* 0x000000ffff767224 */ /* 0x100fe200078e0077 */
[----:B------:R-:W-:Y:S01]  /*1960*/  UMOV UR54, UR4 ;  /* 0x0000000400367c82 */ /* 0x000fe20008000000 */
[----:B------:R-:W-:Y:S01]  /*1970*/  UIADD3 UR14, UR4, 0x80, URZ ;  /* 0x00000080040e7890 */ /* 0x000fe2000fffe03f */
[----:B------:R-:W-:Y:S01]  /*1980*/  HGMMA.64x16x16.F32.BF16 R72, gdesc[UR52], RZ, !UPT, gsb0 ;  /* 0x00200000344879f0 */ /* 0x000fe2000c0018ff */
[----:B------:R-:W-:Y:S01]  /*1990*/  UIADD3 UR18, UR4, 0x100, URZ ;  /* 0x0000010004127890 */ /* 0x000fe2000fffe03f */
[----:B------:R-:W-:Y:S01]  /*19a0*/  IADD3 R9, R211, R82, RZ ;  /* 0x00000052d3097210 */ /* 0x000fe20007ffe0ff */
[----:B------:R-:W-:Y:S01]  /*19b0*/  UIADD3 UR22, UR4, 0x180, URZ ;  /* 0x0000018004167890 */ /* 0x000fe2000fffe03f */
[----:B------:R-:W-:Y:S01]  /*19c0*/  P2R R81, PR, RZ, 0x1 ;  /* 0x00000001ff517803 */ /* 0x000fe20000000000 */
[----:B------:R-:W-:Y:S01]  /*19d0*/  UIADD3 UR54, UR4, 0x200, URZ ;  /* 0x0000020004367890 */ /* 0x000fe2000fffe03f */
[----:B------:R-:W-:Y:S01]  /*19e0*/  @!P1 PRMT R0, RZ, 0x654, R0 ;  /* 0x00000654ff009816 */ /* 0x000fe20000000000 */
[----:B------:R-:W-:Y:S01]  /*19f0*/  UMOV UR55, 0x40000040 ;  /* 0x4000004000377882 */ /* 0x000fe20000000000 */
[----:B------:R-:W-:Y:S01]  /*1a00*/  UIADD3 UR10, UR4, 0x280, URZ ;  /* 0x00000280040a7890 */ /* 0x000fe2000fffe03f */
[--C-:B------:R-:W-:Y:S01]  /*1a10*/  IMAD.MOV.U32 R117, RZ, RZ, R119.reuse ;  /* 0x000000ffff757224 */ /* 0x100fe200078e0077 */
[----:B------:R-:W-:Y:S01]  /*1a20*/  UIADD3 UR6, UR4, 0x300, URZ ;  /* 0x0000030004067890 */ /* 0x000fe2000fffe03f */
[--C-:B------:R-:W-:Y:S01]  /*1a30*/  IMAD.MOV.U32 R115, RZ, RZ, R119.reuse ;  /* 0x000000ffff737224 */ /* 0x100fe200078e0077 */
[----:B------:R-:W-:Y:S01]  /*1a40*/  UIADD3 UR26, UR4, 0x102, URZ ;  /* 0x00000102041a7890 */ /* 0x000fe2000fffe03f */
[--C-:B------:R-:W-:Y:S01]  /*1a50*/  IMAD.MOV.U32 R113, RZ, RZ, R119.reuse ;  /* 0x000000ffff717224 */ /* 0x100fe200078e0077 */
[----:B------:R-:W-:Y:S01]  /*1a60*/  UIADD3 UR30, UR4, 0x84, URZ ;  /* 0x00000084041e7890 */ /* 0x000fe2000fffe03f */
[--C-:B------:R-:W-:Y:S01]  /*1a70*/  IMAD.MOV.U32 R111, RZ, RZ, R119.reuse ;  /* 0x000000ffff6f7224 */ /* 0x100fe200078e0077 */
[----:B------:R-:W-:Y:S01]  /*1a80*/  UIADD3 UR34, UR4, 0x86, URZ ;  /* 0x0000008604227890 */ /* 0x000fe2000fffe03f */
[-C--:B------:R-:W-:Y:S01]  /*1a90*/  MOV R109, R119.reuse ;  /* 0x00000077006d7202 */ /* 0x080fe20000000f00 */
        /* <DEDUP_REMOVED lines=10> */
[----:B------:R-:W-:Y:S01]  /*1b40*/  MOV R95, R119 ;  /* 0x00000077005f7202 */ /* 0x000fe20000000f00 */
[----:B------:R-:W-:-:S02]  /*1b50*/  IMAD.MOV.U32 R97, RZ, RZ, R119 ;  /* 0x000000ffff617224 */ /* 0x000fc400078e0077 */
[--C-:B------:R-:W-:Y:S02]  /*1b60*/  IMAD.MOV.U32 R93, RZ, RZ, R119.reuse ;  /* 0x000000ffff5d7224 */ /* 0x100fe400078e0077 */
[--C-:B------:R-:W-:Y:S02]  /*1b70*/  IMAD.MOV.U32 R91, RZ, RZ, R119.reuse ;  /* 0x000000ffff5b7224 */ /* 0x100fe400078e0077 */
[--C-:B------:R-:W-:Y:S02]  /*1b80*/  IMAD.MOV.U32 R89, RZ, RZ, R119.reuse ;  /* 0x000000ffff597224 */ /* 0x100fe400078e0077 */
[--C-:B------:R-:W-:Y:S02]  /*1b90*/  IMAD.MOV.U32 R87, RZ, RZ, R119.reuse ;  /* 0x000000ffff577224 */ /* 0x100fe400078e0077 */
[--C-:B------:R-:W-:Y:S02]  /*1ba0*/  IMAD.MOV.U32 R85, RZ, RZ, R119.reuse ;  /* 0x000000ffff557224 */ /* 0x100fe400078e0077 */
[----:B------:R-:W-:Y:S01]  /*1bb0*/  IMAD.MOV.U32 R83, RZ, RZ, R119 ;  /* 0x000000ffff537224 */ /* 0x000fe200078e0077 */
[----:B------:R-:W-:-:S02]  /*1bc0*/  WARPGROUP.DEPBAR.LE gsb0, 0x0 ;  /* 0x00008000000079c5 */ /* 0x000fc40000010000 */
[----:B------:R-:W-:-:S06]  /*1bd0*/  WARPGROUP.ARRIVE ;  /* 0x00000000000079c5 */ /* 0x000fcc0000000000 */
[----:B------:R-:W-:Y:S01]  /*1be0*/  HGMMA.64x16x16.F32.BF16 R64, gdesc[UR12], RZ, !UPT, gsb0 ;  /* 0x002000000c4079f0 */ /* 0x000fe2000c0018ff */
[----:B------:R-:W-:Y:S02]  /*1bf0*/  UIADD3 UR12, UR4, 0x2, URZ ;  /* 0x00000002040c7890 */ /* 0x000fe4000fffe03f */
[----:B------:R-:W-:Y:S01]  /*1c00*/  UIADD3 UR14, UR4, 0x282, URZ ;  /* 0x00000282040e7890 */ /* 0x000fe2000fffe03f */
[----:B------:R-:W-:Y:S01]  /*1c10*/  UMOV UR15, 0x40000040 ;  /* 0x40000040000f7882 */ /* 0x000fe20000000000 */
[----:B------:R-:W-:Y:S02]  /*1c20*/  WARPGROUP.DEPBAR.LE gsb0, 0x0 ;  /* 0x00008000000079c5 */ /* 0x000fe40000010000 */
[----:B------:R-:W-:-:S06]  /*1c30*/  WARPGROUP.ARRIVE ;  /* 0x00000000000079c5 */ /* 0x000fcc0000000000 */
[----:B------:R-:W-:Y:S01]  /*1c40*/  HGMMA.64x16x16.F32.BF16 R56, gdesc[UR16], RZ, !UPT, gsb0 ;  /* 0x00200000103879f0 */ /* 0x000fe2000c0018ff */
        /* <DEDUP_REMOVED lines=26> */
[----:B------:R-:W-:Y:S01]  /*1df0*/  UMOV UR12, UR8 ;  /* 0x00000008000c7c82 */ /* 0x000fe20008000000 */
[----:B------:R-:W-:Y:S01]  /*1e00*/  UMOV UR13, UR9 ;  /* 0x00000009000d7c82 */ /* 0x000fe20008000000 */
[----:B------:R-:W-:Y:S01]  /*1e10*/  UIADD3 UR7, UR5, 0x4, URZ ;  /* 0x0000000405077890 */ /* 0x000fe2000fffe03f */
[----:B------:R-:W-:-:S02]  /*1e20*/  MOV R3, UR9 ;  /* 0x0000000900037c02 */ /* 0x000fc40008000f00 */
[----:B------:R-:W-:Y:S01]  /*1e30*/  MOV R4, UR8 ;  /* 0x0000000800047c02 */ /* 0x000fe20008000f00 */
[----:B------:R-:W-:Y:S02]  /*1e40*/  WARPGROUP.DEPBAR.LE gsb0, 0x0 ;  /* 0x00008000000079c5 */ /* 0x000fe40000010000 */
[----:B------:R-:W-:-:S06]  /*1e50*/  WARPGROUP.ARRIVE ;  /* 0x00000000000079c5 */ /* 0x000fcc0000000000 */
[----:B------:R-:W-:Y:S01]  /*1e60*/  HGMMA.64x16x16.F32.BF16 R24, gdesc[UR52], RZ, !UPT, gsb0 ;  /* 0x00200000341879f0 */ /* 0x000fe2000c0018ff */
        /* <DEDUP_REMOVED lines=333> */
[----:B------:R-:W-:Y:S01]  /*3340*/  UIADD3 UR6, UR4, 0x782, URZ ;  /* 0x0000078204067890 */ /* 0x000fe2000fffe03f */
[----:B------:R-:W-:Y:S01]  /*3350*/  UMOV UR52, UR40 ;  /* 0x0000002800347c82 */ /* 0x000fe20008000000 */
[----:B------:R-:W-:-:S05]  /*3360*/  UMOV UR53, UR41 ;  /* 0x0000002900357c82 */ /* 0x000fca0008000000 */
        /* <DEDUP_REMOVED lines=48> */
[----:B------:R-:W-:Y:S02]  /*3670*/  UIADD3 UR7, UR5, 0x806, URZ ;  /* 0x0000080605077890 */ /* 0x000fe4000fffe03f */
[----:B------:R-:W-:Y:S01]  /*3680*/  UIADD3 UR5, UR4, 0x784, URZ ;  /* 0x0000078404057890 */ /* 0x000fe2000fffe03f */
[----:B------:R-:W-:Y:S01]  /*3690*/  UMOV UR8, UR44 ;  /* 0x0000002c00087c82 */ /* 0x000fe20008000000 */
[----:B------:R-:W-:Y:S01]  /*36a0*/  UMOV UR9, UR45 ;  /* 0x0000002d00097c82 */ /* 0x000fe20008000000 */
[----:B------:R-:W-:Y:S01]  /*36b0*/  UMOV UR52, UR44 ;  /* 0x0000002c00347c82 */ /* 0x000fe20008000000 */
[----:B------:R-:W-:-:S03]  /*36c0*/  UMOV UR53, UR45 ;  /* 0x0000002d00357c82 */ /* 0x000fc60008000000 */
[----:B------:R-:W-:Y:S01]  /*36d0*/  UMOV UR10, UR5 ;  /* 0x00000005000a7c82 */ /* 0x000fe20008000000 */
[----:B------:R-:W-:Y:S01]  /*36e0*/  ULDC UR5, c[0x0][0x9d8] ;  /* 0x0002760000057ab9 */ /* 0x000fe20000000800 */
        /* <DEDUP_REMOVED lines=44> */
[----:B------:R-:W-:Y:S02]  /*39b0*/  WARPGROUP.DEPBAR.LE gsb0, 0x0 ;  /* 0x00008000000079c5 */ /* 0x000fe40000010000 */
[----:B------:R-:W-:-:S06]  /*39c0*/  WARPGROUP.ARRIVE ;  /* 0x00000000000079c5 */ /* 0x000fcc0000000000 */
[----:B------:R-:W-:Y:S03]  /*39d0*/  HGMMA.64x16x16.F32.BF16 R32, gdesc[UR56], R32, gsb0 ;  /* 0x00200000382079f0 */ /* 0x000fe60008001820 */
        /* <DEDUP_REMOVED lines=17> */
[----:B------:R-:W0:Y:S01]  /*3af0*/  MUFU.TANH R72, R72 ;  /* 0x0000004800487308 */ /* 0x000e220000002400 */
[----:B------:R-:W-:Y:S01]  /*3b00*/  UMOV UR51, 0x40000040 ;  /* 0x4000004000337882 */ /* 0x000fe20000000000 */
[----:B------:R-:W-:Y:S01]  /*3b10*/  FMUL.FTZ R75, R75, UR5 ;  /* 0x000000054b4b7c20 */ /* 0x000fe20008410000 */
[----:B------:R-:W-:Y:S01]  /*3b20*/  FMUL.FTZ R78, R78, UR5 ;  /* 0x000000054e4e7c20 */ /* 0x000fe20008410000 */
[----:B------:R-:W-:-:S04]  /*3b30*/  FMUL.FTZ R79, R79, UR5 ;  /* 0x000000054f4f7c20 */ /* 0x000fc80008410000 */
[----:B------:R-:W1:Y:S08]  /*3b40*/  MUFU.TANH R73, R73 ;  /* 0x0000004900497308 */ /* 0x000e700000002400 */
[----:B------:R-:W2:Y:S08]  /*3b50*/  MUFU.TANH R76, R76 ;  /* 0x0000004c004c7308 */ /* 0x000eb00000002400 */
[----:B------:R-:W-:Y:S08]  /*3b60*/  MUFU.TANH R77, R77 ;  /* 0x0000004d004d7308 */ /* 0x000ff00000002400 */
[----:B------:R-:W3:Y:S08]  /*3b70*/  MUFU.TANH R4, R74 ;  /* 0x0000004a00047308 */ /* 0x000ef00000002400 */
[----:B------:R4:W-:Y:S08]  /*3b80*/  MUFU.TANH R3, R75 ;  /* 0x0000004b00037308 */ /* 0x0009f00000002400 */
[----:B------:R-:W-:Y:S01]  /*3b90*/  MUFU.TANH R6, R78 ;  /* 0x0000004e00067308 */ /* 0x000fe20000002400 */
[----:B----4-:R-:W-:Y:S01]  /*3ba0*/  IMAD.MOV.U32 R75, RZ, RZ, R119 ;  /* 0x000000ffff4b7224 */ /* 0x010fe200078e0077 */
[----:B------:R-:W-:-:S02]  /*3bb0*/  WARPGROUP.DEPBAR.LE gsb0, 0x0 ;  /* 0x00008000000079c5 */ /* 0x000fc40000010000 */
        /* <DEDUP_REMOVED lines=9> */
[----:B------:R-:W-:Y:S01]  /*3c50*/  UMOV UR51, 0x40000040 ;  /* 0x4000004000337882 */ /* 0x000fe20000000000 */
[----:B------:R-:W-:Y:S01]  /*3c60*/  FMUL.FTZ R70, R70, UR5 ;  /* 0x0000000546467c20 */ /* 0x000fe20008410000 */
[----:B------:R-:W-:Y:S01]  /*3c70*/  FMUL.FTZ R67, R67, UR5 ;  /* 0x0000000543437c20 */ /* 0x000fe20008410000 */
[----:B------:R-:W-:Y:S01]  /*3c80*/  FMUL.FTZ R71, R71, UR5 ;  /* 0x0000000547477c20 */ /* 0x000fe20008410000 */
[----:B------:R-:W5:Y:S01]  /*3c90*/  MUFU.TANH R64, R64 ;  /* 0x0000004000407308 */ /* 0x000f620000002400 */
[----:B----4-:R-:W-:-:S05]  /*3ca0*/  IMAD R66, R120, -0x70, R9 ;  /* 0xffffff9078427824 */ /* 0x010fca00078e0209 */
[C---:B------:R-:W-:Y:S02]  /*3cb0*/  ISETP.GT.AND P4, PT, R66.reuse, RZ, PT ;  /* 0x000000ff4200720c */ /* 0x040fe40003f84270 */
[C---:B------:R-:W-:Y:S01]  /*3cc0*/  ISETP.GT.AND P2, PT, R66.reuse, 0x1, PT ;  /* 0x000000014200780c */ /* 0x040fe20003f44270 */
[----:B------:R-:W4:Y:S01]  /*3cd0*/  MUFU.TANH R65, R65 ;  /* 0x0000004100417308 */ /* 0x000f220000002400 */
[----:B------:R-:W-:Y:S02]  /*3ce0*/  ISETP.GT.AND P3, PT, R66, 0x8, PT ;  /* 0x000000084200780c */ /* 0x000fe40003f64270 */
[----:B0-----:R-:W-:Y:S02]  /*3cf0*/  FSEL R72, R72, -INF , P4 ;  /* 0xff80000048487808 */ /* 0x001fe40002000000 */
[----:B-1----:R-:W-:Y:S02]  /*3d00*/  FSEL R73, R73, -INF , P2 ;  /* 0xff80000049497808 */ /* 0x002fe40001000000 */
[----:B------:R-:W-:Y:S01]  /*3d10*/  ISETP.GT.AND P6, PT, R66, 0x9, PT ;  /* 0x000000094200780c */ /* 0x000fe20003fc4270 */
[----:B------:R-:W0:Y:S01]  /*3d20*/  MUFU.TANH R68, R68 ;  /* 0x0000004400447308 */ /* 0x000e220000002400 */
[----:B--2---:R-:W-:-:S02]  /*3d30*/  FSEL R76, R76, -INF , P3 ;  /* 0xff8000004c4c7808 */ /* 0x004fc40001800000 */
[----:B------:R-:W-:Y:S02]  /*3d40*/  FMNMX.FTZ R15, R72, R73, !PT ;  /* 0x00000049480f7209 */ /* 0x000fe40007810000 */
[----:B------:R-:W-:Y:S02]  /*3d50*/  ISETP.GT.AND P5, PT, R66, 0x10, PT ;  /* 0x000000104200780c */ /* 0x000fe40003fa4270 */
[----:B------:R-:W-:Y:S01]  /*3d60*/  FMNMX.FTZ R15, R76, R15, !PT ;  /* 0x0000000f4c0f7209 */ /* 0x000fe20007810000 */
[----:B------:R1:W2:Y:S01]  /*3d70*/  MUFU.TANH R10, R79 ;  /* 0x0000004f000a7308 */ /* 0x0002a20000002400 */
[----:B---3--:R-:W-:Y:S02]  /*3d80*/  FSEL R4, R4, -INF , P4 ;  /* 0xff80000004047808 */ /* 0x008fe40002000000 */
[----:B------:R-:W-:Y:S02]  /*3d90*/  ISETP.GT.AND P4, PT, R66, 0x11, PT ;  /* 0x000000114200780c */ /* 0x000fe40003f84270 */
[----:B-----5:R-:W-:-:S02]  /*3da0*/  FSEL R64, R64, -INF , P5 ;  /* 0xff80000040407808 */ /* 0x020fc40002800000 */
[----:B------:R-:W-:Y:S01]  /*3db0*/  FSEL R3, R3, -INF , P2 ;  /* 0xff80000003037808 */ /* 0x000fe20001000000 */
[----:B------:R-:W3:Y:S01]  /*3dc0*/  MUFU.TANH R69, R69 ;  /* 0x0000004500457308 */ /* 0x000ee20000002400 */
[----:B------:R-:W-:Y:S01]  /*3dd0*/  ISETP.GT.AND P2, PT, R66, 0x18, PT ;  /* 0x000000184200780c */ /* 0x000fe20003f44270 */
[--C-:B-1----:R-:W-:Y:S01]  /*3de0*/  IMAD.MOV.U32 R79, RZ, RZ, R119.reuse ;  /* 0x000000ffff4f7224 */ /* 0x102fe200078e0077 */
[----:B----4-:R-:W-:Y:S01]  /*3df0*/  FSEL R74, R65, -INF , P4 ;  /* 0xff800000414a7808 */ /* 0x010fe20002000000 */
[----:B------:R-:W-:Y:S01]  /*3e00*/  IMAD.MOV.U32 R65, RZ, RZ, R119 ;  /* 0x000000ffff417224 */ /* 0x000fe200078e0077 */
[----:B------:R-:W-:Y:S02]  /*3e10*/  FSEL R6, R6, -INF , P3 ;  /* 0xff80000006067808 */ /* 0x000fe40001800000 */
[----:B------:R-:W-:Y:S01]  /*3e20*/  ISETP.GT.AND P3, PT, R66, 0x19, PT ;  /* 0x000000194200780c */ /* 0x000fe20003f64270 */
[----:B------:R1:W-:Y:S01]  /*3e30*/  MUFU.TANH R20, R70 ;  /* 0x0000004600147308 */ /* 0x0003e20000002400 */
[----:B0-----:R-:W-:-:S02]  /*3e40*/  FSEL R68, R68, -INF , P2 ;  /* 0xff80000044447808 */ /* 0x001fc40001000000 */
[----:B--2---:R-:W-:Y:S01]  /*3e50*/  FSEL R10, R10, -INF , P6 ;  /* 0xff8000000a0a7808 */ /* 0x004fe20003000000 */
[----:B------:R-:W-:Y:S02]  /*3e60*/  WARPGROUP.DEPBAR.LE gsb0, 0x0 ;  /* 0x00008000000079c5 */ /* 0x000fe40000010000 */
[----:B------:R-:W-:Y:S01]  /*3e70*/  WARPGROUP.ARRIVE ;  /* 0x00000000000079c5 */ /* 0x000fe20000000000 */
[----:B------:R-:W-:Y:S01]  /*3e80*/  FMUL.FTZ R56, R56, UR5 ;  /* 0x0000000538387c20 */ /* 0x000fe20008410000 */
[----:B------:R-:W-:Y:S01]  /*3e90*/  FMUL.FTZ R57, R57, UR5 ;  /* 0x0000000539397c20 */ /* 0x000fe20008410000 */
[----:B-1----:R-:W-:Y:S01]  /*3ea0*/  FSEL R70, R77, -INF , P6 ;  /* 0xff8000004d467808 */ /* 0x002fe20003000000 */
[----:B------:R-:W-:Y:S01]  /*3eb0*/  FMUL.FTZ R60, R60, UR5 ;  /* 0x000000053c3c7c20 */ /* 0x000fe20008410000 */
[----:B------:R-:W-:Y:S01]  /*3ec0*/  MUFU.TANH R14, R67 ;  /* 0x00000043000e7308 */ /* 0x000fe20000002400 */
[----:B------:R-:W-:Y:S01]  /*3ed0*/  HGMMA.64x16x16.F32.BF16 R48, gdesc[UR48], R48, gsb0 ;  /* 0x00200000303079f0 */ /* 0x000fe20008001830 */
[----:B------:R-:W-:Y:S01]  /*3ee0*/  UIADD3 UR50, UR4, 0x906, URZ ;  /* 0x0000090604327890 */ /* 0x000fe2000fffe03f */
[----:B------:R-:W-:Y:S01]  /*3ef0*/  FMNMX.FTZ R15, R70, R15, !PT ;  /* 0x0000000f460f7209 */ /* 0x000fe20007810000 */
[----:B------:R-:W-:Y:S01]  /*3f00*/  UMOV UR51, 0x40000040 ;  /* 0x4000004000337882 */ /* 0x000fe20000000000 */
[----:B------:R-:W-:Y:S01]  /*3f10*/  FMUL.FTZ R62, R62, UR5 ;  /* 0x000000053e3e7c20 */ /* 0x000fe20008410000 */
[----:B------:R-:W-:Y:S01]  /*3f20*/  FMUL.FTZ R61, R61, UR5 ;  /* 0x000000053d3d7c20 */ /* 0x000fe20008410000 */
[----:B------:R-:W-:Y:S01]  /*3f30*/  FMNMX.FTZ R21, R64, R15, !PT ;  /* 0x0000000f40157209 */ /* 0x000fe20007810000 */
[----:B------:R-:W0:Y:S01]  /*3f40*/  MUFU.TANH R56, R56 ;  /* 0x0000003800387308 */ /* 0x000e220000002400 */
[----:B------:R-:W-:Y:S01]  /*3f50*/  FMUL.FTZ R58, R58, UR5 ;  /* 0x000000053a3a7c20 */ /* 0x000fe20008410000 */
[----:B------:R-:W-:Y:S01]  /*3f60*/  FMUL.FTZ R59, R59, UR5 ;  /* 0x000000053b3b7c20 */ /* 0x000fe20008410000 */
[----:B------:R-:W-:Y:S01]  /*3f70*/  FMNMX.FTZ R21, R74, R21, !PT ;  /* 0x000000154a157209 */ /* 0x000fe20007810000 */
[----:B------:R-:W-:Y:S01]  /*3f80*/  FMUL.FTZ R63, R63, UR5 ;  /* 0x000000053f3f7c20 */ /* 0x000fe20008410000 */
[----:B------:R-:W-:Y:S01]  /*3f90*/  ISETP.GT.AND P6, PT, R66, 0x20, PT ;  /* 0x000000204200780c */ /* 0x000fe20003fc4270 */
[--C-:B------:R-:W-:Y:S01]  /*3fa0*/  IMAD.MOV.U32 R77, RZ, RZ, R119.reuse ;  /* 0x000000ffff4d7224 */ /* 0x100fe200078e0077 */
[----:B---3--:R-:W-:Y:S01]  /*3fb0*/  FSEL R78, R69, -INF , P3 ;  /* 0xff800000454e7808 */ /* 0x008fe20001800000 */
[----:B------:R-:W1:Y:S01]  /*3fc0*/  MUFU.TANH R57, R57 ;  /* 0x0000003900397308 */ /* 0x000e620000002400 */
[----:B------:R-:W-:Y:S01]  /*3fd0*/  FMNMX.FTZ R21, R68, R21, !PT ;  /* 0x0000001544157209 */ /* 0x000fe20007810000 */
[----:B------:R-:W-:Y:S01]  /*3fe0*/  IMAD.MOV.U32 R69, RZ, RZ, R119 ;  /* 0x000000ffff457224 */ /* 0x000fe200078e0077 */
[----:B------:R-:W-:-:S02]  /*3ff0*/  FSEL R12, R12, -INF , P5 ;  /* 0xff8000000c0c7808 */ /* 0x000fc40002800000 */
[----:B------:R-:W-:Y:S02]  /*4000*/  ISETP.GT.AND P5, PT, R66, 0x21, PT ;  /* 0x000000214200780c */ /* 0x000fe40003fa4270 */
[----:B------:R-:W-:Y:S01]  /*4010*/  FMNMX.FTZ R21, R78, R21, !PT ;  /* 0x000000154e157209 */ /* 0x000fe20007810000 */
[----:B------:R-:W2:Y:S01]  /*4020*/  MUFU.TANH R60, R60 ;  /* 0x0000003c003c7308 */ /* 0x000ea20000002400 */
[----:B0-----:R-:W-:Y:S02]  /*4030*/  FSEL R80, R56, -INF , P6 ;  /* 0xff80000038507808 */ /* 0x001fe40003000000 */
[----:B------:R-:W-:Y:S02]  /*4040*/  FSEL R14, R14, -INF , P4 ;  /* 0xff8000000e0e7808 */ /* 0x000fe40002000000 */
[----:B------:R-:W-:Y:S02]  /*4050*/  ISETP.GT.AND P4, PT, R66, 0x28, PT ;  /* 0x000000284200780c */ /* 0x000fe40003f84270 */
[----:B------:R-:W-:Y:S01]  /*4060*/  FSEL R20, R20, -INF , P2 ;  /* 0xff80000014147808 */ /* 0x000fe20001000000 */
[----:B------:R-:W0:Y:S01]  /*4070*/  MUFU.TANH R71, R71 ;  /* 0x0000004700477308 */ /* 0x000e220000002400 */
[----:B-1----:R-:W-:-:S02]  /*4080*/  FSEL R84, R57, -INF , P5 ;  /* 0xff80000039547808 */ /* 0x002fc40002800000 */
[----:B------:R-:W-:Y:S02]  /*4090*/  FMNMX.FTZ R57, R80, R21, !PT ;  /* 0x0000001550397209 */ /* 0x000fe40007810000 */
[----:B------:R-:W-:Y:S02]  /*40a0*/  ISETP.GT.AND P2, PT, R66, 0x29, PT ;  /* 0x000000294200780c */ /* 0x000fe40003f44270 */
[----:B------:R-:W-:Y:S01]  /*40b0*/  FMNMX.FTZ R57, R84, R57, !PT ;  /* 0x0000003954397209 */ /* 0x000fe20007810000 */
[----:B------:R-:W-:Y:S01]  /*40c0*/  MUFU.TANH R62, R62 ;  /* 0x0000003e003e7308 */ /* 0x000fe20000002400 */
[----:B--2---:R-:W-:Y:S02]  /*40d0*/  FSEL R60, R60, -INF , P4 ;  /* 0xff8000003c3c7808 */ /* 0x004fe40002000000 */
[----:B------:R-:W-:Y:S02]  /*40e0*/  MOV R67, R119 ;  /* 0x0000007700437202 */ /* 0x000fe40000000f00 */
[----:B------:R-:W-:-:S03]  /*40f0*/  FMNMX.FTZ R57, R60, R57, !PT ;  /* 0x000000393c397209 */ /* 0x000fc60007810000 */
[----:B------:R-:W-:Y:S01]  /*4100*/  MUFU.TANH R61, R61 ;  /* 0x0000003d003d7308 */ /* 0x000fe20000002400 */
[----:B------:R-:W-:Y:S02]  /*4110*/  WARPGROUP.DEPBAR.LE gsb0, 0x0 ;  /* 0x00008000000079c5 */ /* 0x000fe40000010000 */
[----:B------:R-:W-:Y:S01]  /*4120*/  WARPGROUP.ARRIVE ;  /* 0x00000000000079c5 */ /* 0x000fe20000000000 */
[----:B------:R-:W-:Y:S01]  /*4130*/  FMUL.FTZ R48, R48, UR5 ;  /* 0x0000000530307c20 */ /* 0x000fe20008410000 */
[----:B------:R-:W-:-:S03]  /*4140*/  FMUL.FTZ R49, R49, UR5 ;  /* 0x0000000531317c20 */ /* 0x000fc60008410000 */
[----:B------:R-:W-:Y:S01]  /*4150*/  MUFU.TANH R58, R58 ;  /* 0x0000003a003a7308 */ /* 0x000fe20000002400 */
[----:B------:R-:W-:Y:S01]  /*4160*/  FMUL.FTZ R52, R52, UR5 ;  /* 0x0000000534347c20 */ /* 0x000fe20008410000 */
[----:B------:R-:W-:Y:S01]  /*4170*/  FMUL.FTZ R53, R53, UR5 ;  /* 0x0000000535357c20 */ /* 0x000fe20008410000 */
[----:B------:R-:W-:Y:S01]  /*4180*/  HGMMA.64x16x16.F32.BF16 R40, gdesc[UR48], R40, gsb0 ;  /* 0x00200000302879f0 */ /* 0x000fe20008001828 */
[----:B------:R-:W-:Y:S01]  /*4190*/  UIADD3 UR50, UR4, 0x986, URZ ;  /* 0x0000098604327890 */ /* 0x000fe2000fffe03f */
[----:B------:R-:W-:Y:S01]  /*41a0*/  FMUL.FTZ R50, R50, UR5 ;  /* 0x0000000532327c20 */ /* 0x000fe20008410000 */
[----:B------:R-:W-:Y:S01]  /*41b0*/  UMOV UR51, 0x40000040 ;  /* 0x4000004000337882 */ /* 0x000fe20000000000 */
[----:B------:R-:W-:Y:S01]  /*41c0*/  FMUL.FTZ R51, R51, UR5 ;  /* 0x0000000533337c20 */ /* 0x000fe20008410000 */
[----:B------:R-:W1:Y:S01]  /*41d0*/  MUFU.TANH R48, R48 ;  /* 0x0000003000307308 */ /* 0x000e620000002400 */
[----:B------:R-:W-:Y:S01]  /*41e0*/  FMUL.FTZ R54, R54, UR5 ;  /* 0x0000000536367c20 */ /* 0x000fe20008410000 */
[----:B------:R-:W-:-:S06]  /*41f0*/  FMUL.FTZ R55, R55, UR5 ;  /* 0x0000000537377c20 */ /* 0x000fcc0008410000 */
[----:B------:R-:W2:Y:S08]  /*4200*/  MUFU.TANH R59, R59 ;  /* 0x0000003b003b7308 */ /* 0x000eb00000002400 */
[----:B------:R-:W-:Y:S08]  /*4210*/  MUFU.TANH R49, R49 ;  /* 0x0000003100317308 */ /* 0x000ff00000002400 */
[----:B------:R-:W3:Y:S08]  /*4220*/  MUFU.TANH R52, R52 ;  /* 0x0000003400347308 */ /* 0x000ef00000002400 */
[----:B------:R-:W4:Y:S08]  /*4230*/  MUFU.TANH R63, R63 ;  /* 0x0000003f003f7308 */ /* 0x000f300000002400 */
[----:B------:R-:W5:Y:S01]  /*4240*/  MUFU.TANH R53, R53 ;  /* 0x0000003500357308 */ /* 0x000f620000002400 */
[----:B------:R-:W-:-:S02]  /*4250*/  WARPGROUP.DEPBAR.LE gsb0, 0x0 ;  /* 0x00008000000079c5 */ /* 0x000fc40000010000 */
[----:B------:R-:W-:Y:S01]  /*4260*/  WARPGROUP.ARRIVE ;  /* 0x00000000000079c5 */ /* 0x000fe20000000000 */
[----:B------:R-:W-:Y:S01]  /*4270*/  FMUL.FTZ R40, R40, UR5 ;  /* 0x0000000528287c20 */ /* 0x000fe20008410000 */
[----:B------:R-:W-:-:S03]  /*4280*/  FMUL.FTZ R41, R41, UR5 ;  /* 0x0000000529297c20 */ /* 0x000fc60008410000 */
[----:B------:R-:W5:Y:S01]  /*4290*/  MUFU.TANH R50, R50 ;  /* 0x0000003200327308 */ /* 0x000f620000002400 */
[----:B------:R-:W-:Y:S01]  /*42a0*/  FMUL.FTZ R42, R42, UR5 ;  /* 0x000000052a2a7c20 */ /* 0x000fe20008410000 */
[----:B------:R-:W-:Y:S01]  /*42b0*/  FMUL.FTZ R44, R44, UR5 ;  /* 0x000000052c2c7c20 */ /* 0x000fe20008410000 */
[----:B------:R-:W-:Y:S01]  /*42c0*/  HGMMA.64x16x16.F32.BF16 R32, gdesc[UR48], R32, gsb0 ;  /* 0x00200000302079f0 */ /* 0x000fe20008001820 */
[----:B------:R-:W-:Y:S01]  /*42d0*/  UIADD3 UR50, UR4, 0xa06, URZ ;  /* 0x00000a0604327890 */ /* 0x000fe2000fffe03f */
[----:B------:R-:W-:Y:S01]  /*42e0*/  FMUL.FTZ R45, R45, UR5 ;  /* 0x000000052d2d7c20 */ /* 0x000fe20008410000 */
[----:B------:R-:W-:Y:S01]  /*42f0*/  UMOV UR51, 0x40000040 ;  /* 0x4000004000337882 */ /* 0x000fe20000000000 */
[----:B------:R-:W-:Y:S01]  /*4300*/  FMUL.FTZ R43, R43, UR5 ;  /* 0x000000052b2b7c20 */ /* 0x000fe20008410000 */
[----:B------:R0:W5:Y:S01]  /*4310*/  MUFU.TANH R5, R40 ;  /* 0x0000002800057308 */ /* 0x0001620000002400 */
[----:B------:R-:W-:Y:S01]  /*4320*/  FMUL.FTZ R46, R46, UR5 ;  /* 0x000000052e2e7c20 */ /* 0x000fe20008410000 */
[----:B------:R-:W-:Y:S01]  /*4330*/  FMUL.FTZ R47, R47, UR5 ;  /* 0x000000052f2f7c20 */ /* 0x000fe20008410000 */
[----:B------:R-:W-:-:S05]  /*4340*/  ULDC UR4, c[0x0][0x988] ;  /* 0x0002620000047ab9 */ /* 0x000fca0000000800 */
[----:B------:R-:W-:Y:S01]  /*4350*/  MUFU.TANH R51, R51 ;  /* 0x0000003300337308 */ /* 0x000fe20000002400 */
[----:B0-----:R-:W-:Y:S01]  /*4360*/  FSEL R40, R71, -INF , P3 ;  /* 0xff80000047287808 */ /* 0x001fe20001800000 */
[----:B------:R-:W-:Y:S01]  /*4370*/  IMAD.MOV.U32 R71, RZ, RZ, R119 ;  /* 0x000000ffff477224 */ /* 0x000fe200078e0077 */
[----:B------:R-:W-:-:S04]  /*4380*/  ISETP.GT.AND P3, PT, R66, 0x30, PT ;  /* 0x000000304200780c */ /* 0x000fc80003f64270 */
[----:B-1----:R-:W-:Y:S01]  /*4390*/  FSEL R86, R48, -INF , P3 ;  /* 0xff80000030567808 */ /* 0x002fe20001800000 */
[----:B------:R2:W-:Y:S08]  /*43a0*/  MUFU.TANH R7, R42 ;  /* 0x0000002a00077308 */ /* 0x0005f00000002400 */
[----:B------:R-:W0:Y:S01]  /*43b0*/  MUFU.TANH R41, R41 ;  /* 0x0000002900297308 */ /* 0x000e220000002400 */
[----:B--2---:R-:W-:Y:S01]  /*43c0*/  FSEL R42, R59, -INF , P5 ;  /* 0xff8000003b2a7808 */ /* 0x004fe20002800000 */
[----:B------:R-:W-:Y:S01]  /*43d0*/  IMAD.MOV.U32 R59, RZ, RZ, R119 ;  /* 0x000000ffff3b7224 */ /* 0x000fe200078e0077 */
[----:B------:R-:W-:-:S04]  /*43e0*/  ISETP.GT.AND P5, PT, R66, 0x38, PT ;  /* 0x000000384200780c */ /* 0x000fc80003fa4270 */
[----:B---3--:R-:W-:Y:S01]  /*43f0*/  FSEL R90, R52, -INF , P5 ;  /* 0xff800000345a7808 */ /* 0x008fe20002800000 */
[----:B------:R-:W1:Y:S08]  /*4400*/  MUFU.TANH R54, R54 ;  /* 0x0000003600367308 */ /* 0x000e700000002400 */
[----:B------:R4:W-:Y:S01]  /*4410*/  MUFU.TANH R9, R44 ;  /* 0x0000002c00097308 */ /* 0x0009e20000002400 */
[----:B------:R-:W-:-:S02]  /*4420*/  WARPGROUP.DEPBAR.LE gsb0, 0x0 ;  /* 0x00008000000079c5 */ /* 0x000fc40000010000 */
        /* <DEDUP_REMOVED lines=9> */
[----:B------:R-:W-:Y:S01]  /*44c0*/  ISETP.GT.AND P6, PT, R66, 0x31, PT ;  /* 0x000000314200780c */ /* 0x000fe20003fc4270 */
[----:B------:R-:W-:Y:S01]  /*44d0*/  FMUL.FTZ R21, R36, UR5 ;  /* 0x0000000524157c20 */ /* 0x000fe20008410000 */
[----:B------:R-:W-:Y:S01]  /*44e0*/  FMNMX.FTZ R57, R62, R57, !PT ;  /* 0x000000393e397209 */ /* 0x000fe20007810000 */
[----:B------:R-:W-:Y:S01]  /*44f0*/  FMUL.FTZ R37, R37, UR5 ;  /* 0x0000000525257c20 */ /* 0x000fe20008410000 */
[----:B------:R-:W-:Y:S01]  /*4500*/  FSEL R88, R49, -INF , P6 ;  /* 0xff80000031587808 */ /* 0x000fe20003000000 */
[----:B------:R-:W3:Y:S01]  /*4510*/  MUFU.TANH R45, R45 ;  /* 0x0000002d002d7308 */ /* 0x000ee20000002400 */
[----:B------:R-:W-:Y:S01]  /*4520*/  FMNMX.FTZ R57, R86, R57, !PT ;  /* 0x0000003956397209 */ /* 0x000fe20007810000 */
[----:B------:R-:W-:Y:S01]  /*4530*/  FMUL.FTZ R49, R38, UR5 ;  /* 0x0000000526317c20 */ /* 0x000fe20008410000 */
[----:B------:R-:W-:Y:S01]  /*4540*/  ISETP.GT.AND P4, PT, R66, 0x39, PT ;  /* 0x000000394200780c */ /* 0x000fe20003f84270 */
[----:B------:R-:W-:Y:S01]  /*4550*/  FMUL.FTZ R35, R35, UR5 ;  /* 0x0000000523237c20 */ /* 0x000fe20008410000 */
[----:B------:R-:W-:Y:S01]  /*4560*/  FMNMX.FTZ R57, R88, R57, !PT ;  /* 0x0000003958397209 */ /* 0x000fe20007810000 */
[----:B------:R-:W-:Y:S01]  /*4570*/  FMUL.FTZ R39, R39, UR5 ;  /* 0x0000000527277c20 */ /* 0x000fe20008410000 */
[----:B----4-:R-:W-:Y:S01]  /*4580*/  FSEL R44, R63, -INF , P2 ;  /* 0xff8000003f2c7808 */ /* 0x010fe20001000000 */
[----:B------:R-:W4:Y:S01]  /*4590*/  MUFU.TANH R43, R43 ;  /* 0x0000002b002b7308 */ /* 0x000f220000002400 */
[----:B------:R-:W-:Y:S01]  /*45a0*/  ISETP.GT.AND P2, PT, R66, 0x40, PT ;  /* 0x000000404200780c */ /* 0x000fe20003f44270 */
[--C-:B------:R-:W-:Y:S01]  /*45b0*/  IMAD.MOV.U32 R63, RZ, RZ, R119.reuse ;  /* 0x000000ffff3f7224 */ /* 0x100fe200078e0077 */
[----:B-----5:R-:W-:Y:S01]  /*45c0*/  FSEL R92, R53, -INF , P4 ;  /* 0xff800000355c7808 */ /* 0x020fe20002000000 */
[----:B------:R-:W-:Y:S01]  /*45d0*/  IMAD.MOV.U32 R61, RZ, RZ, R119 ;  /* 0x000000ffff3d7224 */ /* 0x000fe200078e0077 */
[----:B------:R-:W-:-:S02]  /*45e0*/  FMNMX.FTZ R57, R90, R57, !PT ;  /* 0x000000395a397209 */ /* 0x000fc40007810000 */
[----:B------:R-:W-:Y:S01]  /*45f0*/  FSEL R36, R50, -INF , P3 ;  /* 0xff80000032247808 */ /* 0x000fe20001800000 */
[----:B------:R-:W5:Y:S01]  /*4600*/  MUFU.TANH R13, R13 ;  /* 0x0000000d000d7308 */ /* 0x000f620000002400 */
[----:B------:R-:W-:Y:S02]  /*4610*/  ISETP.GT.AND P3, PT, R66, 0x41, PT ;  /* 0x000000414200780c */ /* 0x000fe40003f64270 */
[----:B------:R-:W-:Y:S02]  /*4620*/  FSEL R94, R5, -INF , P2 ;  /* 0xff800000055e7808 */ /* 0x000fe40001000000 */
[----:B------:R-:W-:Y:S02]  /*4630*/  FMNMX.FTZ R57, R92, R57, !PT ;  /* 0x000000395c397209 */ /* 0x000fe40007810000 */
[----:B0-----:R-:W-:Y:S01]  /*4640*/  FSEL R96, R41, -INF , P3 ;  /* 0xff80000029607808 */ /* 0x001fe20001800000 */
[----:B------:R0:W-:Y:S01]  /*4650*/  MUFU.TANH R11, R46 ;  /* 0x0000002e000b7308 */ /* 0x0001e20000002400 */
[----:B------:R-:W-:-:S02]  /*4660*/  FMNMX.FTZ R57, R94, R57, !PT ;  /* 0x000000395e397209 */ /* 0x000fc40007810000 */
[----:B-1----:R-:W-:Y:S02]  /*4670*/  FSEL R48, R54, -INF , P5 ;  /* 0xff80000036307808 */ /* 0x002fe40002800000 */
[----:B------:R-:W-:Y:S02]  /*4680*/  ISETP.GT.AND P5, PT, R66, 0x49, PT ;  /* 0x000000494200780c */ /* 0x000fe40003fa4270 */
[----:B------:R-:W-:Y:S01]  /*4690*/  FMNMX.FTZ R57, R96, R57, !PT ;  /* 0x0000003960397209 */ /* 0x000fe20007810000 */
[----:B------:R-:W1:Y:S01]  /*46a0*/  MUFU.TANH R33, R33 ;  /* 0x0000002100217308 */ /* 0x000e620000002400 */
[----:B0-----:R-:W-:Y:S02]  /*46b0*/  FSEL R46, R51, -INF , P6 ;  /* 0xff800000332e7808 */ /* 0x001fe40003000000 */
[C---:B------:R-:W-:Y:S02]  /*46c0*/  ISETP.GT.AND P6, PT, R66.reuse, 0x48, PT ;  /* 0x000000484200780c */ /* 0x040fe40003fc4270 */
[----:B--2---:R-:W-:Y:S01]  /*46d0*/  FSEL R38, R55, -INF , P4 ;  /* 0xff80000037267808 */ /* 0x004fe20002000000 */
[----:B------:R-:W-:Y:S01]  /*46e0*/  IMAD.MOV.U32 R55, RZ, RZ, R119 ;  /* 0x000000ffff377224 */ /* 0x000fe200078e0077 */
[----:B------:R-:W-:Y:S01]  /*46f0*/  FSEL R98, R9, -INF , P6 ;  /* 0xff80000009627808 */ /* 0x000fe20003000000 */
[----:B------:R-:W0:Y:S01]  /*4700*/  MUFU.TANH R21, R21 ;  /* 0x0000001500157308 */ /* 0x000e220000002400 */
[----:B------:R-:W-:-:S02]  /*4710*/  ISETP.GT.AND P4, PT, R66, 0x50, PT ;  /* 0x000000504200780c */ /* 0x000fc40003f84270 */
[----:B---3--:R-:W-:Y:S01]  /*4720*/  FSEL R100, R45, -INF , P5 ;  /* 0xff8000002d647808 */ /* 0x008fe20002800000 */
[----:B------:R-:W-:Y:S02]  /*4730*/  WARPGROUP.DEPBAR.LE gsb0, 0x0 ;  /* 0x00008000000079c5 */ /* 0x000fe40000010000 */
[----:B------:R-:W-:Y:S01]  /*4740*/  FMUL.FTZ R51, R24, UR5 ;  /* 0x0000000518337c20 */ /* 0x000fe20008410000 */
[----:B------:R-:W-:Y:S01]  /*4750*/  FMNMX.FTZ R57, R98, R57, !PT ;  /* 0x0000003962397209 */ /* 0x000fe20007810000 */
[----:B------:R-:W2:Y:S01]  /*4760*/  MUFU.TANH R47, R47 ;  /* 0x0000002f002f7308 */ /* 0x000ea20000002400 */
[----:B------:R-:W-:Y:S01]  /*4770*/  FMUL.FTZ R25, R25, UR5 ;  /* 0x0000000519197c20 */ /* 0x000fe20008410000 */
[----:B----4-:R-:W-:Y:S01]  /*4780*/  FSEL R50, R43, -INF , P3 ;  /* 0xff8000002b327808 */ /* 0x010fe20001800000 */
[----:B------:R-:W-:Y:S01]  /*4790*/  FMUL.FTZ R5, R28, UR5 ;  /* 0x000000051c057c20 */ /* 0x000fe20008410000 */
[----:B------:R-:W-:Y:S01]  /*47a0*/  ISETP.GT.AND P3, PT, R66, 0x51, PT ;  /* 0x000000514200780c */ /* 0x000fe20003f64270 */
[----:B------:R-:W-:Y:S01]  /*47b0*/  FMUL.FTZ R29, R29, UR5 ;  /* 0x000000051d1d7c20 */ /* 0x000fe20008410000 */
[----:B-----5:R-:W-:Y:S01]  /*47c0*/  FSEL R102, R13, -INF , P4 ;  /* 0xff8000000d667808 */ /* 0x020fe20002000000 */
[----:B------:R-:W-:Y:S01]  /*47d0*/  FMUL.FTZ R26, R26, UR5 ;  /* 0x000000051a1a7c20 */ /* 0x000fe20008410000 */
[----:B------:R-:W3:Y:S01]  /*47e0*/  MUFU.TANH R37, R37 ;  /* 0x0000002500257308 */ /* 0x000ee20000002400 */
[----:B------:R-:W-:Y:S01]  /*47f0*/  FMNMX.FTZ R57, R100, R57, !PT ;  /* 0x0000003964397209 */ /* 0x000fe20007810000 */
[----:B------:R-:W-:Y:S01]  /*4800*/  FMUL.FTZ R27, R27, UR5 ;  /* 0x000000051b1b7c20 */ /* 0x000fe20008410000 */
[----:B------:R-:W-:Y:S01]  /*4810*/  FSEL R24, R7, -INF , P2 ;  /* 0xff80000007187808 */ /* 0x000fe20001000000 */
[----:B------:R-:W-:Y:S01]  /*4820*/  FMUL.FTZ R30, R30, UR5 ;  /* 0x000000051e1e7c20 */ /* 0x000fe20008410000 */
[----:B------:R-:W-:Y:S01]  /*4830*/  ISETP.GT.AND P2, PT, R66, 0x58, PT ;  /* 0x000000584200780c */ /* 0x000fe20003f44270 */
[----:B------:R-:W-:Y:S01]  /*4840*/  FMUL.FTZ R31, R31, UR5 ;  /* 0x000000051f1f7c20 */ /* 0x000fe20008410000 */
[----:B-1----:R-:W-:Y:S01]  /*4850*/  FSEL R104, R33, -INF , P3 ;  /* 0xff80000021687808 */ /* 0x002fe20001800000 */
[----:B------:R-:W1:Y:S01]  /*4860*/  MUFU.TANH R15, R15 ;  /* 0x0000000f000f7308 */ /* 0x000e620000002400 */
[----:B------:R-:W-:Y:S01]  /*4870*/  FMNMX.FTZ R57, R102, R57, !PT ;  /* 0x0000003966397209 */ /* 0x000fe20007810000 */
[----:B------:R4:W-:Y:S01]  /*4880*/  @!P1 SYNCS.ARRIVE.TRANS64.RED.A1T0 RZ, [R0+URZ], RZ ;  /* 0x000000ff00ff99a7 */ /* 0x0009e2000810043f */
[----:B------:R-:W-:-:S02]  /*4890*/  FSEL R28, R11, -INF , P6 ;  /* 0xff8000000b1c7808 */ /* 0x000fc40003000000 */
[----:B------:R-:W-:Y:S02]  /*48a0*/  ISETP.GT.AND P6, PT, R66, 0x59, PT ;  /* 0x000000594200780c */ /* 0x000fe40003fc4270 */
[----:B0-----:R-:W-:Y:S01]  /*48b0*/  FSEL R106, R21, -INF , P2 ;  /* 0xff800000156a7808 */ /* 0x001fe20001000000 */
[----:B------:R-:W0:Y:S01]  /*48c0*/  MUFU.TANH R51, R51 ;  /* 0x0000003300337308 */ /* 0x000e220000002400 */
[----:B------:R-:W-:Y:S02]  /*48d0*/  FMNMX.FTZ R57, R104, R57, !PT ;  /* 0x0000003968397209 */ /* 0x000fe40007810000 */
[----:B--2---:R-:W-:Y:S02]  /*48e0*/  FSEL R52, R47, -INF , P5 ;  /* 0xff8000002f347808 */ /* 0x004fe40002800000 */
[----:B------:R-:W-:Y:S02]  /*48f0*/  ISETP.GT.AND P5, PT, R66, 0x60, PT ;  /* 0x000000604200780c */ /* 0x000fe40003fa4270 */
[----:B---3--:R-:W-:Y:S01]  /*4900*/  FSEL R108, R37, -INF , P6 ;  /* 0xff800000256c7808 */ /* 0x008fe20003000000 */
[----:B------:R-:W2:Y:S01]  /*4910*/  MUFU.TANH R35, R35 ;  /* 0x0000002300237308 */ /* 0x000ea20000002400 */
[----:B------:R-:W-:-:S02]  /*4920*/  FMNMX.FTZ R57, R106, R57, !PT ;  /* 0x000000396a397209 */ /* 0x000fc40007810000 */
[----:B-1----:R-:W-:Y:S02]  /*4930*/  FSEL R54, R15, -INF , P4 ;  /* 0xff8000000f367808 */ /* 0x002fe40002000000 */
[----:B------:R-:W-:Y:S02]  /*4940*/  ISETP.GT.AND P4, PT, R66, 0x61, PT ;  /* 0x000000614200780c */ /* 0x000fe40003f84270 */
[----:B------:R-:W-:Y:S01]  /*4950*/  FMNMX.FTZ R57, R108, R57, !PT ;  /* 0x000000396c397209 */ /* 0x000fe20007810000 */
[----:B------:R-:W1:Y:S01]  /*4960*/  MUFU.TANH R25, R25 ;  /* 0x0000001900197308 */ /* 0x000e620000002400 */
[----:B0-----:R-:W-:Y:S01]  /*4970*/  FSEL R110, R51, -INF , P5 ;  /* 0xff800000336e7808 */ /* 0x001fe20002800000 */
[----:B------:R-:W-:Y:S01]  /*4980*/  IMAD.MOV.U32 R51, RZ, RZ, R119 ;  /* 0x000000ffff337224 */ /* 0x000fe200078e0077 */
[----:B------:R-:W-:Y:S02]  /*4990*/  MOV R53, R119 ;  /* 0x0000007700357202 */ /* 0x000fe40000000f00 */
[----:B------:R-:W-:-:S03]  /*49a0*/  FMNMX.FTZ R57, R110, R57, !PT ;  /* 0x000000396e397209 */ /* 0x000fc60007810000 */
[----:B------:R-:W0:Y:S01]  /*49b0*/  MUFU.TANH R49, R49 ;  /* 0x0000003100317308 */ /* 0x000e220000002400 */
[----:B--2---:R-:W-:Y:S02]  /*49c0*/  FSEL R56, R35, -INF , P3 ;  /* 0xff80000023387808 */ /* 0x004fe40001800000 */
[----:B------:R-:W-:-:S05]  /*49d0*/  ISETP.GT.AND P3, PT, R66, 0x68, PT ;  /* 0x000000684200780c */ /* 0x000fca0003f64270 */
[----:B------:R-:W2:Y:S01]  /*49e0*/  MUFU.TANH R5, R5 ;  /* 0x0000000500057308 */ /* 0x000ea20000002400 */
[----:B-1----:R-:W-:-:S04]  /*49f0*/  FSEL R112, R25, -INF , P4 ;  /* 0xff80000019707808 */ /* 0x002fc80002000000 */
[----:B------:R-:W-:-:S03]  /*4a00*/  FMNMX.FTZ R57, R112, R57, !PT ;  /* 0x0000003970397209 */ /* 0x000fc60007810000 */
[----:B------:R-:W1:Y:S01]  /*4a10*/  MUFU.TANH R29, R29 ;  /* 0x0000001d001d7308 */ /* 0x000e620000002400 */
[----:B0-----:R-:W-:Y:S01]  /*4a20*/  FSEL R58, R49, -INF , P2 ;  /* 0xff800000313a7808 */ /* 0x001fe20001000000 */
[----:B------:R-:W-:Y:S01]  /*4a30*/  IMAD.MOV.U32 R49, RZ, RZ, R119 ;  /* 0x000000ffff317224 */ /* 0x000fe200078e0077 */
[----:B------:R-:W-:-:S05]  /*4a40*/  ISETP.GT.AND P2, PT, R66, 0x69, PT ;  /* 0x000000694200780c */ /* 0x000fca0003f44270 */
[----:B------:R-:W-:Y:S01]  /*4a50*/  MUFU.TANH R39, R39 ;  /* 0x0000002700277308 */ /* 0x000fe20000002400 */
[----:B--2---:R-:W-:Y:S01]  /*4a60*/  FSEL R66, R5, -INF , P3 ;  /* 0xff80000005427808 */ /* 0x004fe20001800000 */
[----:B------:R-:W-:-:S03]  /*4a70*/  IMAD.U32 R5, RZ, RZ, UR4 ;  /* 0x00000004ff057e24 */ /* 0x000fc6000f8e00ff */
[----:B------:R-:W-:-:S03]  /*4a80*/  FMNMX.FTZ R57, R66, R57, !PT ;  /* 0x0000003942397209 */ /* 0x000fc60007810000 */
[----:B------:R-:W0:Y:S01]  /*4a90*/  MUFU.TANH R26, R26 ;  /* 0x0000001a001a7308 */ /* 0x000e220000002400 */
[----:B-1----:R-:W-:-:S04]  /*4aa0*/  FSEL R114, R29, -INF , P2 ;  /* 0xff8000001d727808 */ /* 0x002fc80001000000 */
[----:B------:R-:W-:-:S03]  /*4ab0*/  FMNMX.FTZ R57, R114, R57, !PT ;  /* 0x0000003972397209 */ /* 0x000fc60007810000 */
[----:B------:R-:W-:Y:S02]  /*4ac0*/  MUFU.TANH R27, R27 ;  /* 0x0000001b001b7308 */ /* 0x000fe40000002400 */
[----:B------:R-:W1:Y:S06]  /*4ad0*/  SHFL.BFLY PT, R116, R57, 0x2, 0x1f ;  /* 0x0c401f0039747f89 */ /* 0x000e6c00000e0000 */
[----:B------:R-:W2:Y:S01]  /*4ae0*/  MUFU.TANH R30, R30 ;  /* 0x0000001e001e7308 */ /* 0x000ea20000002400 */
[----:B0-----:R-:W-:-:S07]  /*4af0*/  FSEL R26, R26, -INF , P5 ;  /* 0xff8000001a1a7808 */ /* 0x001fce0002800000 */
[----:B------:R-:W0:Y:S01]  /*4b00*/  MUFU.TANH R31, R31 ;  /* 0x0000001f001f7308 */ /* 0x000e220000002400 */
[----:B--2---:R-:W-:Y:S02]  /*4b10*/  FSEL R30, R30, -INF , P3 ;  /* 0xff8000001e1e7808 */ /* 0x004fe40001800000 */
[----:B-1----:R-:W-:Y:S01]  /*4b20*/  FMNMX.FTZ R116, R57, R116, !PT ;  /* 0x0000007439747209 */ /* 0x002fe20007810000 */
[----:B------:R-:W-:-:S04]  /*4b30*/  IMAD.MOV.U32 R57, RZ, RZ, R119 ;  /* 0x000000ffff397224 */ /* 0x000fc800078e0077 */
[----:B------:R-:W1:Y:S02]  /*4b40*/  SHFL.BFLY PT, R7, R116, 0x1, 0x1f ;  /* 0x0c201f0074077f89 */ /* 0x000e6400000e0000 */
[----:B-1----:R-:W-:Y:S02]  /*4b50*/  FMNMX.FTZ R7, R116, R7, !PT ;  /* 0x0000000774077209 */ /* 0x002fe40007810000 */
[----:B------:R-:W-:Y:S02]  /*4b60*/  MOV R116, R119 ;  /* 0x0000007700747202 */ /* 0x000fe40000000f00 */
[C---:B------:R-:W-:Y:S01]  /*4b70*/  FSETP.NEU.FTZ.AND P0, PT, R7.reuse, -INF , PT ;  /* 0xff8000000700780b */ /* 0x040fe20003f1d000 */
[----:B------:R-:W-:-:S05]  /*4b80*/  FMUL.FTZ R9, R7, R5 ;  /* 0x0000000507097220 */ /* 0x000fca0000410000 */
[----:B------:R-:W-:Y:S02]  /*4b90*/  FSEL R25, R9, RZ, P0 ;  /* 0x000000ff09197208 */ /* 0x000fe40000000000 */
[----:B------:R-:W-:Y:S02]  /*4ba0*/  FMNMX.FTZ R9, R4, R3, !PT ;  /* 0x0000000304097209 */ /* 0x000fe40007810000 */
[----:B------:R-:W-:Y:S01]  /*4bb0*/  ISETP.NE.AND P0, PT, R81, RZ, PT ;  /* 0x000000ff5100720c */ /* 0x000fe20003f05270 */
[--C-:B------:R-:W-:Y:S01]  /*4bc0*/  FFMA.FTZ R33, R60, R5, -R25.reuse ;  /* 0x000000053c217223 */ /* 0x100fe20000010819 */
[----:B------:R-:W-:Y:S01]  /*4bd0*/  FMNMX.FTZ R9, R6, R9, !PT ;  /* 0x0000000906097209 */ /* 0x000fe20007810000 */
[-CC-:B------:R-:W-:Y:S01]  /*4be0*/  FFMA.FTZ R35, R62, R5.reuse, -R25.reuse ;  /* 0x000000053e237223 */ /* 0x180fe20000010819 */
[----:B------:R-:W-:Y:S01]  /*4bf0*/  FSEL R60, R39, -INF , P6 ;  /* 0xff800000273c7808 */ /* 0x000fe20003000000 */
[--C-:B------:R-:W-:Y:S01]  /*4c00*/  FFMA.FTZ R196, R64, R5, -R25.reuse ;  /* 0x0000000540c47223 */ /* 0x100fe20000010819 */
[----:B------:R-:W-:Y:S01]  /*4c10*/  FMNMX.FTZ R9, R10, R9, !PT ;  /* 0x000000090a097209 */ /* 0x000fe20007810000 */
[-CC-:B------:R-:W-:Y:S01]  /*4c20*/  FFMA.FTZ R198, R68, R5.reuse, -R25.reuse ;  /* 0x0000000544c67223 */ /* 0x180fe20000010819 */
[----:B------:R-:W-:Y:S01]  /*4c30*/  FSEL R62, R27, -INF , P4 ;  /* 0xff8000001b3e7808 */ /* 0x000fe20002000000 */
[--C-:B------:R-:W-:Y:S01]  /*4c40*/  FFMA.FTZ R200, R72, R5, -R25.reuse ;  /* 0x0000000548c87223 */ /* 0x100fe20000010819 */
[----:B------:R-:W-:Y:S01]  /*4c50*/  FMNMX.FTZ R9, R12, R9, !PT ;  /* 0x000000090c097209 */ /* 0x000fe20007810000 */
[-CC-:B------:R-:W-:Y:S01]  /*4c60*/  FFMA.FTZ R11, R73, R5.reuse, -R25.reuse ;  /* 0x00000005490b7223 */ /* 0x180fe20000010819 */
[----:B0-----:R-:W-:Y:S01]  /*4c70*/  FSEL R64, R31, -INF , P2 ;  /* 0xff8000001f407808 */ /* 0x001fe20001000000 */
[--C-:B------:R-:W-:Y:S01]  /*4c80*/  FFMA.FTZ R202, R76, R5, -R25.reuse ;  /* 0x000000054cca7223 */ /* 0x100fe20000010819 */
[----:B------:R-:W-:Y:S01]  /*4c90*/  FMNMX.FTZ R9, R14, R9, !PT ;  /* 0x000000090e097209 */ /* 0x000fe20007810000 */
[----:B------:R-:W-:Y:S01]  /*4ca0*/  MUFU.EX2 R200, R200 ;  /* 0x000000c800c87308 */ /* 0x000fe20000000800 */
[-CC-:B------:R-:W-:Y:S01]  /*4cb0*/  FFMA.FTZ R13, R70, R5.reuse, -R25.reuse ;  /* 0x00000005460d7223 */ /* 0x180fe20000010819 */
[--C-:B------:R-:W-:Y:S01]  /*4cc0*/  FFMA.FTZ R15, R74, R5, -R25.reuse ;  /* 0x000000054a0f7223 */ /* 0x100fe20000010819 */
[----:B------:R-:W-:Y:S01]  /*4cd0*/  FMNMX.FTZ R9, R20, R9, !PT ;  /* 0x0000000914097209 */ /* 0x000fe20007810000 */
[-CC-:B------:R-:W-:Y:S01]  /*4ce0*/  FFMA.FTZ R21, R78, R5.reuse, -R25.reuse ;  /* 0x000000054e157223 */ /* 0x180fe20000010819 */
[-CC-:B------:R-:W-:Y:S01]  /*4cf0*/  FFMA.FTZ R192, R80, R5.reuse, -R25.reuse ;  /* 0x0000000550c07223 */ /* 0x180fe20000010819 */
        /* <DEDUP_REMOVED lines=27> */
[----:B------:R-:W-:Y:S01]  /*4eb0*/  FFMA.FTZ R25, R114, R5, -R25 ;  /* 0x0000000572197223 */ /* 0x000fe20000010819 */
[--C-:B------:R-:W-:Y:S01]  /*4ec0*/  IMAD.MOV.U32 R114, RZ, RZ, R119.reuse ;  /* 0x000000ffff727224 */ /* 0x100fe200078e0077 */
[----:B------:R-:W-:Y:S01]  /*4ed0*/  FMNMX.FTZ R9, R48, R9, !PT ;  /* 0x0000000930097209 */ /* 0x000fe20007810000 */
[--C-:B------:R-:W-:Y:S01]  /*4ee0*/  IMAD.MOV.U32 R80, RZ, RZ, R119.reuse ;  /* 0x000000ffff507224 */ /* 0x100fe200078e0077 */
[----:B------:R-:W-:Y:S01]  /*4ef0*/  MOV R81, R119 ;  /* 0x0000007700517202 */ /* 0x000fe20000000f00 */
[--C-:B------:R-:W-:Y:S01]  /*4f00*/  IMAD.MOV.U32 R78, RZ, RZ, R119.reuse ;  /* 0x000000ffff4e7224 */ /* 0x100fe200078e0077 */
[----:B------:R-:W-:Y:S01]  /*4f10*/  FMNMX.FTZ R9, R38, R9, !PT ;  /* 0x0000000926097209 */ /* 0x000fe20007810000 */
[----:B------:R-:W-:Y:S01]  /*4f20*/  MUFU.EX2 R15, R15 ;  /* 0x0000000f000f7308 */ /* 0x000fe20000000800 */
[--C-:B------:R-:W-:Y:S01]  /*4f30*/  IMAD.MOV.U32 R76, RZ, RZ, R119.reuse ;  /* 0x000000ffff4c7224 */ /* 0x100fe200078e0077 */
[----:B------:R-:W-:Y:S01]  /*4f40*/  MOV R74, R119 ;  /* 0x00000077004a7202 */ /* 0x000fe20000000f00 */
[--C-:B------:R-:W-:Y:S01]  /*4f50*/  IMAD.MOV.U32 R73, RZ, RZ, R119.reuse ;  /* 0x000000ffff497224 */ /* 0x100fe200078e0077 */
[----:B------:R-:W-:Y:S01]  /*4f60*/  FMNMX.FTZ R9, R24, R9, !PT ;  /* 0x0000000918097209 */ /* 0x000fe20007810000 */
[----:B------:R-:W-:-:S02]  /*4f70*/  IMAD.MOV.U32 R72, RZ, RZ, R119 ;  /* 0x000000ffff487224 */ /* 0x000fc400078e0077 */
[----:B------:R-:W-:Y:S01]  /*4f80*/  IMAD.MOV.U32 R70, RZ, RZ, R119 ;  /* 0x000000ffff467224 */ /* 0x000fe200078e0077 */
[----:B------:R-:W-:Y:S01]  /*4f90*/  FMNMX.FTZ R9, R50, R9, !PT ;  /* 0x0000000932097209 */ /* 0x000fe20007810000 */
[----:B------:R-:W-:Y:S03]  /*4fa0*/  MUFU.EX2 R198, R198 ;  /* 0x000000c600c67308 */ /* 0x000fe60000000800 */
[----:B------:R-:W-:-:S04]  /*4fb0*/  FMNMX.FTZ R9, R28, R9, !PT ;  /* 0x000000091c097209 */ /* 0x000fc80007810000 */
[----:B------:R-:W-:Y:S01]  /*4fc0*/  FMNMX.FTZ R9, R52, R9, !PT ;  /* 0x0000000934097209 */ /* 0x000fe20007810000 */
[----:B------:R-:W-:Y:S03]  /*4fd0*/  MUFU.EX2 R21, R21 ;  /* 0x0000001500157308 */ /* 0x000fe60000000800 */
[----:B------:R-:W-:-:S04]  /*4fe0*/  FMNMX.FTZ R9, R54, R9, !PT ;  /* 0x0000000936097209 */ /* 0x000fc80007810000 */
[----:B------:R-:W-:Y:S01]  /*4ff0*/  FMNMX.FTZ R9, R56, R9, !PT ;  /* 0x0000000938097209 */ /* 0x000fe20007810000 */
[----:B------:R-:W-:Y:S03]  /*5000*/  MUFU.EX2 R192, R192 ;  /* 0x000000c000c07308 */ /* 0x000fe60000000800 */
[----:B------:R-:W-:-:S04]  /*5010*/  FMNMX.FTZ R9, R58, R9, !PT ;  /* 0x000000093a097209 */ /* 0x000fc80007810000 */
[----:B------:R-:W-:Y:S01]  /*5020*/  FMNMX.FTZ R9, R60, R9, !PT ;  /* 0x000000093c097209 */ /* 0x000fe20007810000 */
[----:B------:R0:W-:Y:S03]  /*5030*/  MUFU.EX2 R29, R84 ;  /* 0x00000054001d7308 */ /* 0x0001e60000000800 */
[----:B------:R-:W-:-:S04]  /*5040*/  FMNMX.FTZ R9, R26, R9, !PT ;  /* 0x000000091a097209 */ /* 0x000fc80007810000 */
[----:B------:R-:W-:Y:S01]  /*5050*/  FMNMX.FTZ R9, R62, R9, !PT ;  /* 0x000000093e097209 */ /* 0x000fe20007810000 */
[----:B------:R-:W-:Y:S01]  /*5060*/  MUFU.EX2 R33, R33 ;  /* 0x0000002100217308 */ /* 0x000fe20000000800 */
[----:B0-----:R-:W-:Y:S02]  /*5070*/  IMAD.MOV.U32 R84, RZ, RZ, R119 ;  /* 0x000000ffff547224 */ /* 0x001fe400078e0077 */
[----:B------:R-:W-:-:S04]  /*5080*/  FMNMX.FTZ R9, R30, R9, !PT ;  /* 0x000000091e097209 */ /* 0x000fc80007810000 */
[----:B------:R-:W-:Y:S01]  /*5090*/  FMNMX.FTZ R9, R64, R9, !PT ;  /* 0x0000000940097209 */ /* 0x000fe20007810000 */
[----:B------:R-:W-:Y:S04]  /*50a0*/  MUFU.EX2 R194, R35 ;  /* 0x0000002300c27308 */ /* 0x000fe80000000800 */
[----:B------:R-:W0:Y:S04]  /*50b0*/  SHFL.BFLY PT, R68, R9, 0x2, 0x1f ;  /* 0x0c401f0009447f89 */ /* 0x000e2800000e0000 */
[----:B------:R-:W-:Y:S08]  /*50c0*/  MUFU.EX2 R86, R86 ;  /* 0x0000005600567308 */ /* 0x000ff00000000800 */
[----:B------:R1:W2:Y:S08]  /*50d0*/  MUFU.EX2 R27, R88 ;  /* 0x00000058001b7308 */ /* 0x0002b00000000800 */
[----:B------:R-:W-:Y:S01]  /*50e0*/  MUFU.EX2 R90, R90 ;  /* 0x0000005a005a7308 */ /* 0x000fe20000000800 */
[----:B-1----:R-:W-:-:S02]  /*50f0*/  MOV R88, R119 ;  /* 0x0000007700587202 */ /* 0x002fc40000000f00 */
[----:B0-----:R-:W-:-:S05]  /*5100*/  FMNMX.FTZ R68, R9, R68, !PT ;  /* 0x0000004409447209 */ /* 0x001fca0007810000 */
[----:B------:R0:W1:Y:S01]  /*5110*/  MUFU.EX2 R31, R92 ;  /* 0x0000005c001f7308 */ /* 0x0000620000000800 */
[----:B------:R-:W3:Y:S01]  /*5120*/  SHFL.BFLY PT, R9, R68, 0x1, 0x1f ;  /* 0x0c201f0044097f89 */ /* 0x000ee200000e0000 */
[----:B--2---:R-:W-:-:S06]  /*5130*/  F2FP.BF16.F32.PACK_AB R188, R27, R86 ;  /* 0x000000561bbc723e */ /* 0x004fcc00000010ff */
[----:B------:R-:W-:Y:S01]  /*5140*/  MUFU.EX2 R94, R94 ;  /* 0x0000005e005e7308 */ /* 0x000fe20000000800 */
[----:B0-----:R-:W-:-:S07]  /*5150*/  IMAD.MOV.U32 R92, RZ, RZ, R119 ;  /* 0x000000ffff5c7224 */ /* 0x001fce00078e0077 */
[----:B------:R0:W2:Y:S01]  /*5160*/  MUFU.EX2 R35, R96 ;  /* 0x0000006000237308 */ /* 0x0000a20000000800 */
[----:B-1----:R-:W-:-:S07]  /*5170*/  F2FP.BF16.F32.PACK_AB R190, R31, R90 ;  /* 0x0000005a1fbe723e */ /* 0x002fce00000010ff */
[----:B------:R-:W-:Y:S01]  /*5180*/  MUFU.EX2 R98, R98 ;  /* 0x0000006200627308 */ /* 0x000fe20000000800 */
[----:B---3--:R-:W-:Y:S01]  /*5190*/  FMNMX.FTZ R9, R68, R9, !PT ;  /* 0x0000000944097209 */ /* 0x008fe20007810000 */
[----:B0-----:R-:W-:-:S03]  /*51a0*/  IMAD.MOV.U32 R96, RZ, RZ, R119 ;  /* 0x000000ffff607224 */ /* 0x001fc600078e0077 */
[C---:B------:R-:W-:Y:S01]  /*51b0*/  FSETP.NEU.FTZ.AND P2, PT, R9.reuse, -INF , PT ;  /* 0xff8000000900780b */ /* 0x040fe20003f5d000 */
[-C--:B------:R-:W-:Y:S02]  /*51c0*/  FMUL.FTZ R45, R9, R5.reuse ;  /* 0x00000005092d7220 */ /* 0x080fe40000410000 */
[----:B------:R-:W-:Y:S01]  /*51d0*/  MUFU.EX2 R37, R100 ;  /* 0x0000006400257308 */ /* 0x000fe20000000800 */
[----:B--2---:R-:W-:Y:S02]  /*51e0*/  F2FP.BF16.F32.PACK_AB R184, R35, R94 ;  /* 0x0000005e23b8723e */ /* 0x004fe400000010ff */
[----:B------:R-:W-:Y:S02]  /*51f0*/  FSEL R45, R45, RZ, P2 ;  /* 0x000000ff2d2d7208 */ /* 0x000fe40001000000 */
[----:B------:R-:W-:Y:S01]  /*5200*/  ISETP.GE.AND P2, PT, R82, 0x71, PT ;  /* 0x000000715200780c */ /* 0x000fe20003f46270 */
[----:B------:R-:W-:Y:S02]  /*5210*/  IMAD.MOV.U32 R82, RZ, RZ, R119 ;  /* 0x000000ffff527224 */ /* 0x000fe400078e0077 */
        /* <DEDUP_REMOVED lines=19> */
[-C--:B------:R-:W-:Y:S01]  /*5350*/  FFMA.FTZ R50, R50, R5.reuse, -R45 ;  /* 0x0000000532327223 */ /* 0x080fe2000001082d */
[----:B------:R-:W2:Y:S01]  /*5360*/  MUFU.EX2 R6, R6 ;  /* 0x0000000600067308 */ /* 0x000ea20000000800 */
[----:B0-----:R-:W-:Y:S01]  /*5370*/  FADD.FTZ R3, R200, R11 ;  /* 0x0000000bc8037221 */ /* 0x001fe20000010000 */
[-CC-:B------:R-:W-:Y:S01]  /*5380*/  FFMA.FTZ R28, R28, R5.reuse, -R45.reuse ;  /* 0x000000051c1c7223 */ /* 0x180fe2000001082d */
[-CC-:B------:R-:W-:Y:S01]  /*5390*/  FFMA.FTZ R52, R52, R5.reuse, -R45.reuse ;  /* 0x0000000534347223 */ /* 0x180fe2000001082d */
[-C--:B------:R-:W-:Y:S01]  /*53a0*/  FFMA.FTZ R54, R54, R5.reuse, -R45 ;  /* 0x0000000536367223 */ /* 0x080fe2000001082d */
[----:B------:R-:W-:Y:S01]  /*53b0*/  FADD.FTZ R4, R202, R3 ;  /* 0x00000003ca047221 */ /* 0x000fe20000010000 */
[-CC-:B------:R-:W-:Y:S01]  /*53c0*/  FFMA.FTZ R56, R56, R5.reuse, -R45.reuse ;  /* 0x0000000538387223 */ /* 0x180fe2000001082d */
[-CC-:B------:R-:W-:Y:S01]  /*53d0*/  FFMA.FTZ R58, R58, R5.reuse, -R45.reuse ;  /* 0x000000053a3a7223 */ /* 0x180fe2000001082d */
[----:B------:R0:W3:Y:S01]  /*53e0*/  MUFU.EX2 R203, R10 ;  /* 0x0000000a00cb7308 */ /* 0x0000e20000000800 */
[----:B------:R-:W-:Y:S01]  /*53f0*/  FADD.FTZ R3, R13, R4 ;  /* 0x000000040d037221 */ /* 0x000fe20000010000 */
[-CC-:B------:R-:W-:Y:S01]  /*5400*/  FFMA.FTZ R60, R60, R5.reuse, -R45.reuse ;  /* 0x000000053c3c7223 */ /* 0x180fe2000001082d */
[-C--:B------:R-:W-:Y:S01]  /*5410*/  FFMA.FTZ R26, R26, R5.reuse, -R45 ;  /* 0x000000051a1a7223 */ /* 0x080fe2000001082d */
[----:B------:R-:W-:Y:S01]  /*5420*/  F2FP.BF16.F32.PACK_AB R200, R11, R200 ;  /* 0x000000c80bc8723e */ /* 0x000fe200000010ff */
[----:B------:R-:W-:Y:S01]  /*5430*/  FADD.FTZ R4, R196, R3 ;  /* 0x00000003c4047221 */ /* 0x000fe20000010000 */
[----:B-1----:R-:W-:Y:S01]  /*5440*/  FADD.FTZ R3, R201, R68 ;  /* 0x00000044c9037221 */ /* 0x002fe20000010000 */
[-C--:B------:R-:W-:Y:S01]  /*5450*/  FFMA.FTZ R62, R62, R5.reuse, -R45 ;  /* 0x000000053e3e7223 */ /* 0x080fe2000001082d */
[----:B------:R-:W1:Y:S01]  /*5460*/  MUFU.EX2 R12, R12 ;  /* 0x0000000c000c7308 */ /* 0x000e620000000800 */
[----:B------:R-:W-:Y:S01]  /*5470*/  FADD.FTZ R47, R15, R4 ;  /* 0x000000040f2f7221 */ /* 0x000fe20000010000 */
[----:B--2---:R-:W-:Y:S01]  /*5480*/  FADD.FTZ R4, R6, R3 ;  /* 0x0000000306047221 */ /* 0x004fe20000010000 */
[-CC-:B------:R-:W-:Y:S01]  /*5490*/  FFMA.FTZ R30, R30, R5.reuse, -R45.reuse ;  /* 0x000000051e1e7223 */ /* 0x180fe2000001082d */
[----:B------:R-:W-:Y:S01]  /*54a0*/  FFMA.FTZ R45, R64, R5, -R45 ;  /* 0x00000005402d7223 */ /* 0x000fe2000001082d */
[----:B0-----:R-:W-:Y:S01]  /*54b0*/  FADD.FTZ R10, R198, R47 ;  /* 0x0000002fc60a7221 */ /* 0x001fe20000010000 */
[----:B------:R-:W-:Y:S01]  /*54c0*/  F2FP.BF16.F32.PACK_AB R186, R37, R98 ;  /* 0x0000006225ba723e */ /* 0x000fe200000010ff */
[--C-:B------:R-:W-:Y:S01]  /*54d0*/  IMAD.MOV.U32 R100, RZ, RZ, R119.reuse ;  /* 0x000000ffff647224 */ /* 0x100fe200078e0077 */
[----:B------:R-:W0:Y:S01]  /*54e0*/  MUFU.EX2 R197, R14 ;  /* 0x0000000e00c57308 */ /* 0x000e220000000800 */
[----:B---3--:R-:W-:Y:S01]  /*54f0*/  FADD.FTZ R3, R203, R4 ;  /* 0x00000004cb037221 */ /* 0x008fe20000010000 */
[----:B------:R-:W-:Y:S01]  /*5500*/  FADD.FTZ R47, R21, R10 ;  /* 0x0000000a152f7221 */ /* 0x000fe20000010000 */
[----:B------:R-:W-:Y:S01]  /*5510*/  F2FP.BF16.F32.PACK_AB R201, R68, R201 ;  /* 0x000000c944c9723e */ /* 0x000fe200000010ff */
[----:B------:R-:W-:Y:S01]  /*5520*/  IMAD.MOV.U32 R68, RZ, RZ, R119 ;  /* 0x000000ffff447224 */ /* 0x000fe200078e0077 */
[----:B------:R-:W-:Y:S01]  /*5530*/  F2FP.BF16.F32.PACK_AB R203, R203, R6 ;  /* 0x00000006cbcb723e */ /* 0x000fe200000010ff */
[----:B------:R-:W-:Y:S01]  /*5540*/  FADD.FTZ R10, R192, R47 ;  /* 0x0000002fc00a7221 */ /* 0x000fe20000010000 */
[C---:B------:R-:W-:Y:S01]  /*5550*/  F2FP.BF16.F32.PACK_AB R192, R29.reuse, R192 ;  /* 0x000000c01dc0723e */ /* 0x040fe200000010ff */
[----:B------:R-:W2:Y:S01]  /*5560*/  MUFU.EX2 R20, R20 ;  /* 0x0000001400147308 */ /* 0x000ea20000000800 */
[----:B-1----:R-:W-:Y:S01]  /*5570*/  FADD.FTZ R4, R12, R3 ;  /* 0x000000030c047221 */ /* 0x002fe20000010000 */
[----:B------:R-:W-:Y:S01]  /*5580*/  FADD.FTZ R10, R29, R10 ;  /* 0x0000000a1d0a7221 */ /* 0x000fe20000010000 */
[----:B------:R-:W-:Y:S01]  /*5590*/  F2FP.BF16.F32.PACK_AB R202, R13, R202 ;  /* 0x000000ca0dca723e */ /* 0x000fe200000010ff */
[----:B------:R-:W-:Y:S01]  /*55a0*/  IMAD.MOV.U32 R6, RZ, RZ, 0x3f800000 ;  /* 0x3f800000ff067424 */ /* 0x000fe200078e00ff */
[----:B------:R-:W-:Y:S01]  /*55b0*/  F2FP.BF16.F32.PACK_AB R196, R15, R196 ;  /* 0x000000c40fc4723e */ /* 0x000fe200000010ff */
[----:B------:R-:W-:Y:S01]  /*55c0*/  FADD.FTZ R47, R33, R10 ;  /* 0x0000000a212f7221 */ /* 0x000fe20000010000 */
[----:B------:R-:W-:Y:S01]  /*55d0*/  F2FP.BF16.F32.PACK_AB R198, R21, R198 ;  /* 0x000000c615c6723e */ /* 0x000fe200000010ff */
[----:B------:R1:W3:Y:S01]  /*55e0*/  MUFU.EX2 R199, R40 ;  /* 0x0000002800c77308 */ /* 0x0002e20000000800 */
[C---:B0-----:R-:W-:Y:S01]  /*55f0*/  FADD.FTZ R3, R197.reuse, R4 ;  /* 0x00000004c5037221 */ /* 0x041fe20000010000 */
[C---:B------:R-:W-:Y:S01]  /*5600*/  FADD.FTZ R47, R194.reuse, R47 ;  /* 0x0000002fc22f7221 */ /* 0x040fe20000010000 */
[----:B------:R-:W-:Y:S01]  /*5610*/  F2FP.BF16.F32.PACK_AB R194, R194, R33 ;  /* 0x00000021c2c2723e */ /* 0x000fe200000010ff */
[----:B------:R-:W-:Y:S01]  /*5620*/  IMAD.MOV.U32 R64, RZ, RZ, R119 ;  /* 0x000000ffff407224 */ /* 0x000fe200078e0077 */
[----:B------:R-:W-:Y:S01]  /*5630*/  F2FP.BF16.F32.PACK_AB R197, R197, R12 ;  /* 0x0000000cc5c5723e */ /* 0x000fe200000010ff */
[----:B------:R-:W-:Y:S01]  /*5640*/  FADD.FTZ R10, R86, R47 ;  /* 0x0000002f560a7221 */ /* 0x000fe20000010000 */
[----:B------:R-:W-:Y:S01]  /*5650*/  IMAD.MOV.U32 R86, RZ, RZ, R119 ;  /* 0x000000ffff567224 */ /* 0x000fe200078e0077 */
[----:B------:R-:W0:Y:S01]  /*5660*/  MUFU.EX2 R32, R32 ;  /* 0x0000002000207308 */ /* 0x000e220000000800 */
[----:B--2---:R-:W-:Y:S01]  /*5670*/  FADD.FTZ R4, R20, R3 ;  /* 0x0000000314047221 */ /* 0x004fe20000010000 */
[----:B------:R-:W-:Y:S01]  /*5680*/  FADD.FTZ R47, R27, R10 ;  /* 0x0000000a1b2f7221 */ /* 0x000fe20000010000 */
[----:B-1----:R-:W-:-:S02]  /*5690*/  IMAD.MOV.U32 R40, RZ, RZ, R119 ;  /* 0x000000ffff287224 */ /* 0x002fc400078e0077 */
[--C-:B------:R-:W-:Y:S02]  /*56a0*/  IMAD.MOV.U32 R33, RZ, RZ, R119.reuse ;  /* 0x000000ffff217224 */ /* 0x100fe400078e0077 */
[--C-:B------:R-:W-:Y:S01]  /*56b0*/  IMAD.MOV.U32 R29, RZ, RZ, R119.reuse ;  /* 0x000000ffff1d7224 */ /* 0x100fe200078e0077 */
[----:B------:R1:W2:Y:S01]  /*56c0*/  MUFU.EX2 R193, R42 ;  /* 0x0000002a00c17308 */ /* 0x0002a20000000800 */
[C---:B---3--:R-:W-:Y:S01]  /*56d0*/  FADD.FTZ R3, R199.reuse, R4 ;  /* 0x00000004c7037221 */ /* 0x048fe20000010000 */
[----:B------:R-:W-:Y:S01]  /*56e0*/  F2FP.BF16.F32.PACK_AB R199, R199, R20 ;  /* 0x00000014c7c7723e */ /* 0x000fe200000010ff */
[----:B------:R-:W-:-:S05]  /*56f0*/  IMAD.MOV.U32 R27, RZ, RZ, R119 ;  /* 0x000000ffff1b7224 */ /* 0x000fca00078e0077 */
[----:B------:R-:W4:Y:S01]  /*5700*/  MUFU.EX2 R34, R34 ;  /* 0x0000002200227308 */ /* 0x000f220000000800 */
[----:B0-----:R-:W-:Y:S01]  /*5710*/  FADD.FTZ R4, R32, R3 ;  /* 0x0000000320047221 */ /* 0x001fe20000010000 */
[----:B-1----:R-:W-:-:S06]  /*5720*/  IMAD.MOV.U32 R42, RZ, RZ, R119 ;  /* 0x000000ffff2a7224 */ /* 0x002fcc00078e0077 */
[----:B------:R0:W1:Y:S01]  /*5730*/  MUFU.EX2 R195, R44 ;  /* 0x0000002c00c37308 */ /* 0x0000620000000800 */
[C---:B--2---:R-:W-:Y:S01]  /*5740*/  FADD.FTZ R3, R193.reuse, R4 ;  /* 0x00000004c1037221 */ /* 0x044fe20000010000 */
[----:B------:R-:W-:Y:S01]  /*5750*/  FADD.FTZ R4, R90, R47 ;  /* 0x0000002f5a047221 */ /* 0x000fe20000010000 */
[----:B------:R-:W-:Y:S01]  /*5760*/  F2FP.BF16.F32.PACK_AB R193, R193, R32 ;  /* 0x00000020c1c1723e */ /* 0x000fe200000010ff */
[--C-:B------:R-:W-:Y:S01]  /*5770*/  IMAD.MOV.U32 R90, RZ, RZ, R119.reuse ;  /* 0x000000ffff5a7224 */ /* 0x100fe200078e0077 */
[----:B------:R-:W-:Y:S01]  /*5780*/  MOV R32, R119 ;  /* 0x0000007700207202 */ /* 0x000fe20000000f00 */
[----:B------:R-:W-:Y:S01]  /*5790*/  FADD.FTZ R47, R31, R4 ;  /* 0x000000041f2f7221 */ /* 0x000fe20000010000 */
[----:B------:R-:W-:Y:S01]  /*57a0*/  IMAD.MOV.U32 R31, RZ, RZ, R119 ;  /* 0x000000ffff1f7224 */ /* 0x000fe200078e0077 */
[----:B------:R-:W2:Y:S01]  /*57b0*/  MUFU.EX2 R36, R36 ;  /* 0x0000002400247308 */ /* 0x000ea20000000800 */
[----:B----4-:R-:W-:Y:S01]  /*57c0*/  FADD.FTZ R0, R34, R3 ;  /* 0x0000000322007221 */ /* 0x010fe20000010000 */
[----:B------:R-:W-:Y:S01]  /*57d0*/  FADD.FTZ R4, R94, R47 ;  /* 0x0000002f5e047221 */ /* 0x000fe20000010000 */
[----:B------:R-:W-:-:S02]  /*57e0*/  IMAD.MOV.U32 R94, RZ, RZ, R119 ;  /* 0x000000ffff5e7224 */ /* 0x000fc400078e0077 */
[--C-:B0-----:R-:W-:Y:S02]  /*57f0*/  IMAD.MOV.U32 R44, RZ, RZ, R119.reuse ;  /* 0x000000ffff2c7224 */ /* 0x101fe400078e0077 */
[----:B------:R-:W-:Y:S01]  /*5800*/  FADD.FTZ R47, R35, R4 ;  /* 0x00000004232f7221 */ /* 0x000fe20000010000 */
[----:B------:R-:W-:Y:S01]  /*5810*/  IMAD.MOV.U32 R35, RZ, RZ, R119 ;  /* 0x000000ffff237224 */ /* 0x000fe200078e0077 */
[----:B------:R0:W3:Y:S01]  /*5820*/  MUFU.EX2 R189, R46 ;  /* 0x0000002e00bd7308 */ /* 0x0000e20000000800 */
[C---:B-1----:R-:W-:Y:S01]  /*5830*/  FADD.FTZ R3, R195.reuse, R0 ;  /* 0x00000000c3037221 */ /* 0x042fe20000010000 */
[----:B------:R-:W-:Y:S01]  /*5840*/  FADD.FTZ R4, R98, R47 ;  /* 0x0000002f62047221 */ /* 0x000fe20000010000 */
[----:B------:R-:W-:Y:S01]  /*5850*/  F2FP.BF16.F32.PACK_AB R195, R195, R34 ;  /* 0x00000022c3c3723e */ /* 0x000fe200000010ff */
[--C-:B------:R-:W-:Y:S02]  /*5860*/  IMAD.MOV.U32 R98, RZ, RZ, R119.reuse ;  /* 0x000000ffff627224 */ /* 0x100fe400078e0077 */
[----:B------:R-:W-:Y:S01]  /*5870*/  FADD.FTZ R11, R37, R4 ;  /* 0x00000004250b7221 */ /* 0x000fe20000010000 */
[----:B------:R-:W-:Y:S01]  /*5880*/  IMAD.MOV.U32 R47, RZ, RZ, R119 ;  /* 0x000000ffff2f7224 */ /* 0x000fe200078e0077 */
[----:B------:R-:W1:Y:S01]  /*5890*/  MUFU.EX2 R48, R48 ;  /* 0x0000003000307308 */ /* 0x000e620000000800 */
[----:B--2---:R-:W-:Y:S01]  /*58a0*/  FADD.FTZ R0, R36, R3 ;  /* 0x0000000324007221 */ /* 0x004fe20000010000 */
[----:B0-----:R-:W-:Y:S01]  /*58b0*/  MOV R46, R119 ;  /* 0x00000077002e7202 */ /* 0x001fe20000000f00 */
[----:B------:R-:W-:-:S02]  /*58c0*/  IMAD.MOV.U32 R37, RZ, RZ, R119 ;  /* 0x000000ffff257224 */ /* 0x000fc400078e0077 */
[----:B------:R-:W-:-:S03]  /*58d0*/  IMAD.MOV.U32 R34, RZ, RZ, R119 ;  /* 0x000000ffff227224 */ /* 0x000fc600078e0077 */
[----:B------:R0:W2:Y:S01]  /*58e0*/  MUFU.EX2 R191, R38 ;  /* 0x0000002600bf7308 */ /* 0x0000a20000000800 */
[C---:B---3--:R-:W-:Y:S01]  /*58f0*/  FADD.FTZ R3, R189.reuse, R0 ;  /* 0x00000000bd037221 */ /* 0x048fe20000010000 */
[----:B------:R-:W-:Y:S01]  /*5900*/  F2FP.BF16.F32.PACK_AB R189, R189, R36 ;  /* 0x00000024bdbd723e */ /* 0x000fe200000010ff */
[----:B------:R-:W-:-:S05]  /*5910*/  IMAD.MOV.U32 R36, RZ, RZ, R119 ;  /* 0x000000ffff247224 */ /* 0x000fca00078e0077 */
[----:B------:R-:W3:Y:S01]  /*5920*/  MUFU.EX2 R24, R24 ;  /* 0x0000001800187308 */ /* 0x000ee20000000800 */
[----:B-1----:R-:W-:Y:S01]  /*5930*/  FADD.FTZ R0, R48, R3 ;  /* 0x0000000330007221 */ /* 0x002fe20000010000 */
[----:B0-----:R-:W-:-:S06]  /*5940*/  IMAD.MOV.U32 R38, RZ, RZ, R119 ;  /* 0x000000ffff267224 */ /* 0x001fcc00078e0077 */
[----:B------:R0:W1:Y:S01]  /*5950*/  MUFU.EX2 R185, R50 ;  /* 0x0000003200b97308 */ /* 0x0000620000000800 */
[C---:B--2---:R-:W-:Y:S01]  /*5960*/  FADD.FTZ R3, R191.reuse, R0 ;  /* 0x00000000bf037221 */ /* 0x044fe20000010000 */
[----:B------:R-:W-:Y:S01]  /*5970*/  F2FP.BF16.F32.PACK_AB R191, R191, R48 ;  /* 0x00000030bfbf723e */ /* 0x000fe200000010ff */
[----:B------:R-:W-:-:S05]  /*5980*/  IMAD.MOV.U32 R48, RZ, RZ, R119 ;  /* 0x000000ffff307224 */ /* 0x000fca00078e0077 */
[----:B------:R-:W2:Y:S01]  /*5990*/  MUFU.EX2 R28, R28 ;  /* 0x0000001c001c7308 */ /* 0x000ea20000000800 */
[----:B---3--:R-:W-:Y:S01]  /*59a0*/  FADD.FTZ R0, R24, R3 ;  /* 0x0000000318007221 */ /* 0x008fe20000010000 */
[----:B0-----:R-:W-:-:S06]  /*59b0*/  IMAD.MOV.U32 R50, RZ, RZ, R119 ;  /* 0x000000ffff327224 */ /* 0x001fcc00078e0077 */
[----:B------:R0:W3:Y:S01]  /*59c0*/  MUFU.EX2 R187, R52 ;  /* 0x0000003400bb7308 */ /* 0x0000e20000000800 */
[C---:B-1----:R-:W-:Y:S01]  /*59d0*/  FADD.FTZ R3, R185.reuse, R0 ;  /* 0x00000000b9037221 */ /* 0x042fe20000010000 */
[----:B------:R-:W-:Y:S01]  /*59e0*/  F2FP.BF16.F32.PACK_AB R185, R185, R24 ;  /* 0x00000018b9b9723e */ /* 0x000fe200000010ff */
[----:B------:R-:W-:-:S05]  /*59f0*/  IMAD.MOV.U32 R24, RZ, RZ, R119 ;  /* 0x000000ffff187224 */ /* 0x000fca00078e0077 */
[----:B------:R-:W1:Y:S01]  /*5a00*/  MUFU.EX2 R102, R102 ;  /* 0x0000006600667308 */ /* 0x000e620000000800 */
[----:B--2---:R-:W-:Y:S01]  /*5a10*/  FADD.FTZ R0, R28, R3 ;  /* 0x000000031c007221 */ /* 0x004fe20000010000 */
[----:B0-----:R-:W-:-:S06]  /*5a20*/  IMAD.MOV.U32 R52, RZ, RZ, R119 ;  /* 0x000000ffff347224 */ /* 0x001fcc00078e0077 */
[----:B------:R-:W0:Y:S01]  /*5a30*/  MUFU.EX2 R54, R54 ;  /* 0x0000003600367308 */ /* 0x000e220000000800 */
[C---:B---3--:R-:W-:Y:S01]  /*5a40*/  FADD.FTZ R3, R187.reuse, R0 ;  /* 0x00000000bb037221 */ /* 0x048fe20000010000 */
[----:B------:R-:W-:Y:S01]  /*5a50*/  F2FP.BF16.F32.PACK_AB R187, R187, R28 ;  /* 0x0000001cbbbb723e */ /* 0x000fe200000010ff */
[----:B------:R-:W-:-:S05]  /*5a60*/  IMAD.MOV.U32 R28, RZ, RZ, R119 ;  /* 0x000000ffff1c7224 */ /* 0x000fca00078e0077 */
[----:B------:R2:W3:Y:S01]  /*5a70*/  MUFU.EX2 R39, R104 ;  /* 0x0000006800277308 */ /* 0x0004e20000000800 */
[----:B-1----:R-:W-:-:S07]  /*5a80*/  FADD.FTZ R4, R102, R11 ;  /* 0x0000000b66047221 */ /* 0x002fce0000010000 */
[----:B------:R1:W4:Y:S01]  /*5a90*/  MUFU.EX2 R181, R56 ;  /* 0x0000003800b57308 */ /* 0x0003220000000800 */
[----:B0-----:R-:W-:Y:S01]  /*5aa0*/  FADD.FTZ R0, R54, R3 ;  /* 0x0000000336007221 */ /* 0x001fe20000010000 */
[----:B--2---:R-:W-:-:S06]  /*5ab0*/  IMAD.MOV.U32 R104, RZ, RZ, R119 ;  /* 0x000000ffff687224 */ /* 0x004fcc00078e0077 */
[----:B------:R-:W0:Y:S01]  /*5ac0*/  MUFU.EX2 R106, R106 ;  /* 0x0000006a006a7308 */ /* 0x000e220000000800 */
[C---:B---3--:R-:W-:Y:S01]  /*5ad0*/  FADD.FTZ R11, R39.reuse, R4 ;  /* 0x00000004270b7221 */ /* 0x048fe20000010000 */
[----:B------:R-:W-:Y:S01]  /*5ae0*/  F2FP.BF16.F32.PACK_AB R180, R39, R102 ;  /* 0x0000006627b4723e */ /* 0x000fe200000010ff */
[--C-:B-1----:R-:W-:Y:S01]  /*5af0*/  IMAD.MOV.U32 R56, RZ, RZ, R119.reuse ;  /* 0x000000ffff387224 */ /* 0x102fe200078e0077 */
[-C--:B------:R-:W-:Y:S02]  /*5b00*/  MOV R102, R119.reuse ;  /* 0x0000007700667202 */ /* 0x080fe40000000f00 */
[----:B------:R-:W-:Y:S02]  /*5b10*/  MOV R39, R119 ;  /* 0x0000007700277202 */ /* 0x000fe40000000f00 */
[----:B------:R-:W1:Y:S01]  /*5b20*/  MUFU.EX2 R58, R58 ;  /* 0x0000003a003a7308 */ /* 0x000e620000000800 */
[C---:B----4-:R-:W-:Y:S01]  /*5b30*/  FADD.FTZ R3, R181.reuse, R0 ;  /* 0x00000000b5037221 */ /* 0x050fe20000010000 */
[----:B------:R-:W-:Y:S01]  /*5b40*/  F2FP.BF16.F32.PACK_AB R181, R181, R54 ;  /* 0x00000036b5b5723e */ /* 0x000fe200000010ff */
[----:B------:R-:W-:-:S05]  /*5b50*/  IMAD.MOV.U32 R54, RZ, RZ, R119 ;  /* 0x000000ffff367224 */ /* 0x000fca00078e0077 */
[----:B------:R2:W3:Y:S01]  /*5b60*/  MUFU.EX2 R41, R108 ;  /* 0x0000006c00297308 */ /* 0x0004e20000000800 */
[----:B0-----:R-:W-:-:S07]  /*5b70*/  FADD.FTZ R4, R106, R11 ;  /* 0x0000000b6a047221 */ /* 0x001fce0000010000 */
[----:B------:R0:W4:Y:S01]  /*5b80*/  MUFU.EX2 R183, R60 ;  /* 0x0000003c00b77308 */ /* 0x0001220000000800 */
[----:B-1----:R-:W-:Y:S01]  /*5b90*/  FADD.FTZ R0, R58, R3 ;  /* 0x000000033a007221 */ /* 0x002fe20000010000 */
[----:B--2---:R-:W-:-:S06]  /*5ba0*/  IMAD.MOV.U32 R108, RZ, RZ, R119 ;  /* 0x000000ffff6c7224 */ /* 0x004fcc00078e0077 */
[----:B------:R-:W1:Y:S01]  /*5bb0*/  MUFU.EX2 R110, R110 ;  /* 0x0000006e006e7308 */ /* 0x000e620000000800 */
[C---:B---3--:R-:W-:Y:S01]  /*5bc0*/  FADD.FTZ R11, R41.reuse, R4 ;  /* 0x00000004290b7221 */ /* 0x048fe20000010000 */
[----:B------:R-:W-:Y:S01]  /*5bd0*/  F2FP.BF16.F32.PACK_AB R182, R41, R106 ;  /* 0x0000006a29b6723e */ /* 0x000fe200000010ff */
[--C-:B------:R-:W-:Y:S01]  /*5be0*/  IMAD.MOV.U32 R106, RZ, RZ, R119.reuse ;  /* 0x000000ffff6a7224 */ /* 0x100fe200078e0077 */
[----:B0-----:R-:W-:Y:S01]  /*5bf0*/  MOV R60, R119 ;  /* 0x00000077003c7202 */ /* 0x001fe20000000f00 */
[----:B------:R-:W-:-:S03]  /*5c00*/  IMAD.MOV.U32 R41, RZ, RZ, R119 ;  /* 0x000000ffff297224 */ /* 0x000fc600078e0077 */
[----:B------:R-:W0:Y:S01]  /*5c10*/  MUFU.EX2 R26, R26 ;  /* 0x0000001a001a7308 */ /* 0x000e220000000800 */
[C---:B----4-:R-:W-:Y:S01]  /*5c20*/  FADD.FTZ R3, R183.reuse, R0 ;  /* 0x00000000b7037221 */ /* 0x050fe20000010000 */
        /* <DEDUP_REMOVED lines=10> */
[--C-:B------:R-:W-:Y:S02]  /*5cd0*/  IMAD.MOV.U32 R110, RZ, RZ, R119.reuse ;  /* 0x000000ffff6e7224 */ /* 0x100fe400078e0077 */
[--C-:B-1----:R-:W-:Y:S02]  /*5ce0*/  IMAD.MOV.U32 R62, RZ, RZ, R119.reuse ;  /* 0x000000ffff3e7224 */ /* 0x102fe400078e0077 */
[--C-:B------:R-:W-:Y:S01]  /*5cf0*/  IMAD.MOV.U32 R43, RZ, RZ, R119.reuse ;  /* 0x000000ffff2b7224 */ /* 0x100fe200078e0077 */
[----:B------:R-:W1:Y:S01]  /*5d00*/  MUFU.EX2 R30, R30 ;  /* 0x0000001e001e7308 */ /* 0x000e620000000800 */
[C---:B----4-:R-:W-:Y:S01]  /*5d10*/  FADD.FTZ R3, R177.reuse, R0 ;  /* 0x00000000b1037221 */ /* 0x050fe20000010000 */
[----:B------:R-:W-:Y:S01]  /*5d20*/  F2FP.BF16.F32.PACK_AB R177, R177, R26 ;  /* 0x0000001ab1b1723e */ /* 0x000fe200000010ff */
[----:B------:R-:W-:-:S05]  /*5d30*/  IMAD.MOV.U32 R26, RZ, RZ, R119 ;  /* 0x000000ffff1a7224 */ /* 0x000fca00078e0077 */
[----:B------:R-:W2:Y:S01]  /*5d40*/  MUFU.EX2 R25, R25 ;  /* 0x0000001900197308 */ /* 0x000ea20000000800 */
[----:B0-----:R-:W-:-:S07]  /*5d50*/  FADD.FTZ R4, R66, R11 ;  /* 0x0000000b42047221 */ /* 0x001fce0000010000 */
[----:B------:R-:W0:Y:S01]  /*5d60*/  MUFU.EX2 R45, R45 ;  /* 0x0000002d002d7308 */ /* 0x000e220000000800 */
[----:B-1----:R-:W-:Y:S01]  /*5d70*/  FADD.FTZ R0, R30, R3 ;  /* 0x000000031e007221 */ /* 0x002fe20000010000 */
[C---:B--2---:R-:W-:Y:S01]  /*5d80*/  FADD.FTZ R4, R25.reuse, R4 ;  /* 0x0000000419047221 */ /* 0x044fe20000010000 */
[----:B------:R-:W-:Y:S01]  /*5d90*/  F2FP.BF16.F32.PACK_AB R178, R25, R66 ;  /* 0x0000004219b2723e */ /* 0x000fe200000010ff */
[--C-:B------:R-:W-:Y:S01]  /*5da0*/  IMAD.MOV.U32 R66, RZ, RZ, R119.reuse ;  /* 0x000000ffff427224 */ /* 0x100fe200078e0077 */
[----:B------:R-:W-:Y:S01]  /*5db0*/  MOV R25, R119 ;  /* 0x0000007700197202 */ /* 0x000fe20000000f00 */
[C---:B0-----:R-:W-:Y:S01]  /*5dc0*/  FADD.FTZ R3, R45.reuse, R0 ;  /* 0x000000002d037221 */ /* 0x041fe20000010000 */
[----:B------:R-:W-:Y:S01]  /*5dd0*/  F2FP.BF16.F32.PACK_AB R179, R45, R30 ;  /* 0x0000001e2db3723e */ /* 0x000fe200000010ff */
[----:B------:R-:W-:Y:S02]  /*5de0*/  IMAD.MOV.U32 R0, RZ, RZ, 0x3f800000 ;  /* 0x3f800000ff007424 */ /* 0x000fe400078e00ff */
[----:B------:R-:W-:-:S02]  /*5df0*/  IMAD.MOV.U32 R45, RZ, RZ, R119 ;  /* 0x000000ffff2d7224 */ /* 0x000fc400078e0077 */
[----:B------:R-:W-:Y:S01]  /*5e00*/  IMAD.MOV.U32 R30, RZ, RZ, R119 ;  /* 0x000000ffff1e7224 */ /* 0x000fe200078e0077 */
[----:B------:R-:W-:Y:S06]  /*5e10*/  @!P2 BRA `(.L_x_266) ;  /* 0x00000044005ca947 */ /* 0x000fec0003800000 */
[----:B------:R-:W-:Y:S01]  /*5e20*/  R2UR UR6, R16 ;  /* 0x00000000100672ca */ /* 0x000fe200000e0000 */
[----:B------:R-:W-:Y:S01]  /*5e30*/  VIADD R11, R120, 0xfffffffe ;  /* 0xfffffffe780b7836 */ /* 0x000fe20000000000 */
[----:B------:R-:W-:Y:S01]  /*5e40*/  CS2R R118, SRZ ;  /* 0x0000000000767805 */ /* 0x000fe2000001ff00 */
[----:B------:R-:W-:Y:S01]  /*5e50*/  IMAD.MOV.U32 R10, RZ, RZ, R9 ;  /* 0x000000ffff0a7224 */ /* 0x000fe200078e0009 */
[----:B------:R-:W-:Y:S01]  /*5e60*/  CS2R R114, SRZ ;  /* 0x0000000000727805 */ /* 0x000fe2000001ff00 */
[----:B------:R-:W-:Y:S01]  /*5e70*/  IMAD.MOV.U32 R14, RZ, RZ, R7 ;  /* 0x000000ffff0e7224 */ /* 0x000fe200078e0007 */
[----:B------:R-:W-:Y:S01]  /*5e80*/  CS2R R110, SRZ ;  /* 0x00000000006e7805 */ /* 0x000fe2000001ff00 */
[----:B------:R-:W-:Y:S01]  /*5e90*/  IMAD.MOV.U32 R13, RZ, RZ, R17 ;  /* 0x000000ffff0d7224 */ /* 0x000fe200078e0011 */
[----:B------:R-:W-:Y:S01]  /*5ea0*/  CS2R R106, SRZ ;  /* 0x00000000006a7805 */ /* 0x000fe2000001ff00 */
[----:B------:R-:W-:Y:S01]  /*5eb0*/  IMAD.MOV.U32 R0, RZ, RZ, 0x3f800000 ;  /* 0x3f800000ff007424 */ /* 0x000fe200078e00ff */
        /* <DEDUP_REMOVED lines=44> */
[----:B------:R-:W-:-:S06]  /*6180*/  ULDC UR4, c[0x0][0x9d8] ;  /* 0x0002760000047ab9 */ /* 0x000fcc0000000800 */
.L_x_275:
[----:B------:R-:W-:-:S04]  /*6190*/  UIADD3 UR5, UR6, 0x1, URZ ;  /* 0x0000000106057890 */ /* 0x000fc8000fffe03f */
[----:B------:R-:W-:-:S04]  /*61a0*/  UISETP.NE.AND UP0, UPT, UR5, 0x2, UPT ;  /* 0x000000020500788c */ /* 0x000fc8000bf05270 */
[----:B------:R-:W-:Y:S02]  /*61b0*/  USEL UR7, URZ, 0x1, UP0 ;  /* 0x000000013f077887 */ /* 0x000fe40008000000 */
[----:B------:R-:W-:-:S04]  /*61c0*/  USEL UR5, UR5, URZ, UP0 ;  /* 0x0000003f05057287 */ /* 0x000fc80008000000 */
[----:B------:R-:W-:Y:S02]  /*61d0*/  LOP3.LUT R17, R13, UR7, RZ, 0x3c, !PT ;  /* 0x000000070d117c12 */ /* 0x000fe4000f8e3cff */
[----:B------:R-:W-:Y:S01]  /*61e0*/  MOV R16, UR5 ;  /* 0x0000000500107c02 */ /* 0x000fe20008000f00 */
[----:B------:R-:W-:Y:S06]  /*61f0*/  @!P0 BRA `(.L_x_267) ;  /* 0x0000000000048947 */ /* 0x000fec0003800000 */
[----:B------:R-:W-:Y:S01]  /*6200*/  BPT.TRAP 0x1 ;  /* 0x000000040000795c */ /* 0x000fe20000300000 */
.L_x_267:
[----:B------:R-:W0:Y:S01]  /*6210*/  S2UR UR10, SR_CgaCtaId ;  /* 0x00000000000a79c3 */ /* 0x000e220000008800 */
[----:B------:R-:W-:Y:S01]  /*6220*/  UMOV UR7, 0x400 ;  /* 0x0000040000077882 */ /* 0x000fe20000000000 */
[----:B------:R-:W-:Y:S01]  /*6230*/  IMAD.U32 R7, RZ, RZ, UR5 ;  /* 0x00000005ff077e24 */ /* 0x000fe2000f8e00ff */
[----:B------:R-:W-:Y:S01]  /*6240*/  SHF.L.U32 R5, R17, 0x1f, RZ ;  /* 0x0000001f11057819 */ /* 0x000fe200000006ff */
[----:B0-----:R-:W-:-:S06]  /*6250*/  ULEA UR7, UR10, UR7, 0x18 ;  /* 0x000000070a077291 */ /* 0x001fcc000f8ec03f */
[----:B------:R-:W-:-:S04]  /*6260*/  IMAD.U32 R2, RZ, RZ, UR7 ;  /* 0x00000007ff027e24 */ /* 0x000fc8000f8e00ff */
[----:B------:R-:W-:-:S04]  /*6270*/  IMAD R12, R7, 0x8, R2 ;  /* 0x00000008070c7824 */ /* 0x000fc800078e0202 */
[----:B------:R0:W1:Y:S01]  /*6280*/  SYNCS.PHASECHK.TRANS64.TRYWAIT P2, [R12+URZ+0x36830], R5 ;  /* 0x036830050c0075a7 */ /* 0x000062000804017f */
[----:B------:R-:W-:Y:S05]  /*6290*/  @!P0 BRA `(.L_x_268) ;  /* 0x0000000000048947 */ /* 0x000fea0003800000 */
[----:B------:R-:W-:Y:S01]  /*62a0*/  BPT.TRAP 0x1 ;  /* 0x000000040000795c */ /* 0x000fe20000300000 */
.L_x_268:
[----:B------:R-:W-:Y:S01]  /*62b0*/  IMAD R7, R16, 0xa80, R8 ;  /* 0x00000a8010077824 */ /* 0x000fe200078e0208 */
[----:B-1----:R-:W-:Y:S06]  /*62c0*/  @P2 BRA `(.L_x_269) ;  /* 0x0000000000082947 */ /* 0x002fec0003800000 */
[----:B------:R-:W1:Y:S02]  /*62d0*/  SYNCS.PHASECHK.TRANS64.TRYWAIT P2, [R12+URZ+0x36830], R5 ;  /* 0x036830050c0075a7 */ /* 0x000e64000804017f */
[----:B-1----:R-:W-:Y:S05]  /*62e0*/  @!P2 BRA `(.L_x_270) ;  /* 0x000000c40038a947 */ /* 0x002fea0003800000 */
.L_x_269:
        /* <DEDUP_REMOVED lines=13> */
[----:B------:R-:W-:Y:S01]  /*63c0*/  UMOV UR54, UR5 ;  /* 0x0000000500367c82 */ /* 0x000fe20008000000 */
[----:B------:R-:W-:Y:S01]  /*63d0*/  UIADD3 UR7, UR5, 0x80, URZ ;  /* 0x0000008005077890 */ /* 0x000fe2000fffe03f */
[----:B------:R-:W-:Y:S01]  /*63e0*/  HGMMA.64x16x16.F32.BF16 R168, gdesc[UR52], RZ, !UPT, gsb0 ;  /* 0x0020000034a879f0 */ /* 0x000fe2000c0018ff */
[----:B------:R-:W-:Y:S01]  /*63f0*/  UMOV UR55, 0x40000040 ;  /* 0x4000004000377882 */ /* 0x000fe20000000000 */
[----:B------:R-:W-:Y:S01]  /*6400*/  UIADD3 UR10, UR5, 0x100, URZ ;  /* 0x00000100050a7890 */ /* 0x000fe2000fffe03f */
[-C--:B------:R-:W-:Y:S01]  /*6410*/  FMUL.FTZ R24, R24, R6.reuse ;  /* 0x0000000618187220 */ /* 0x080fe20000410000 */
[----:B------:R-:W-:Y:S01]  /*6420*/  UIADD3 UR14, UR5, 0x102, URZ ;  /* 0x00000102050e7890 */ /* 0x000fe2000fffe03f */
[-C--:B------:R-:W-:Y:S01]  /*6430*/  FMUL.FTZ R25, R25, R6.reuse ;  /* 0x0000000619197220 */ /* 0x080fe20000410000 */
[----:B------:R-:W-:Y:S01]  /*6440*/  UMOV UR54, UR7 ;  /* 0x0000000700367c82 */ /* 0x000fe20008000000 */
        /* <DEDUP_REMOVED lines=20> */
[----:B------:R-:W-:Y:S01]  /*6590*/  UMOV UR51, 0x40000040 ;  /* 0x4000004000337882 */ /* 0x000fe20000000000 */
        /* <DEDUP_REMOVED lines=96> */
[----:B------:R-:W-:-:S02]  /*6ba0*/  WARPGROUP.DEPBAR.LE gsb0, 0x0 ;  /* 0x00008000000079c5 */ /* 0x000fc40000010000 */
        /* <DEDUP_REMOVED lines=428> */
[----:B------:R-:W-:Y:S02]  /*8670*/  UIADD3 UR7, UR5, 0x986, URZ ;  /* 0x0000098605077890 */ /* 0x000fe4000fffe03f */
[----:B------:R-:W-:Y:S01]  /*8680*/  UIADD3 UR5, UR5, 0xa06, URZ ;  /* 0x00000a0605057890 */ /* 0x000fe2000fffe03f */
        /* <DEDUP_REMOVED lines=21> */
.L_x_271:
[----:B01----:R-:W-:Y:S01]  /*87e0*/  IMAD.U32 R5, RZ, RZ, UR6 ;  /* 0x00000006ff057e24 */ /* 0x003fe2000f8e00ff */
[----:B------:R-:W-:-:S03]  /*87f0*/  SHF.L.U32 R0, R13, 0x1f, RZ ;  /* 0x0000001f0d007819 */ /* 0x000fc600000006ff */
[----:B------:R-:W-:-:S04]  /*8800*/  IMAD R13, R5, 0x8, R2 ;  /* 0x00000008050d7824 */ /* 0x000fc800078e0202 */
[----:B------:R0:W1:Y:S01]  /*8810*/  SYNCS.PHASECHK.TRANS64.TRYWAIT P2, [R13+URZ+0x36850], R0 ;  /* 0x036850000d0075a7 */ /* 0x000062000804017f */
[----:B------:R-:W-:Y:S05]  /*8820*/  @!P0 BRA `(.L_x_272) ;  /* 0x0000000000048947 */ /* 0x000fea0003800000 */
[----:B------:R-:W-:Y:S01]  /*8830*/  BPT.TRAP 0x1 ;  /* 0x000000040000795c */ /* 0x000fe20000300000 */
.L_x_272:
[----:B-1----:R-:W-:Y:S05]  /*8840*/  @P2 BRA `(.L_x_273) ;  /* 0x0000000000082947 */ /* 0x002fea0003800000 */
[----:B------:R-:W1:Y:S02]  /*8850*/  SYNCS.PHASECHK.TRANS64.TRYWAIT P2, [R13+URZ+0x36850], R0 ;  /* 0x036850000d0075a7 */ /* 0x000e64000804017f */
[----:B-1----:R-:W-:Y:S05]  /*8860*/  @!P2 BRA `(.L_x_274) ;  /* 0x0000009c00eca947 */ /* 0x002fea0003800000 */
.L_x_273:
[----:B------:R-:W-:Y:S01]  /*8870*/  R2UR UR5, R2 ;  /* 0x00000000020572ca */ /* 0x000fe200000e0000 */
[----:B------:R-:W-:Y:S01]  /*8880*/  WARPGROUP.ARRIVE ;  /* 0x00000000000079c5 */ /* 0x000fe20000000000 */
[----:B------:R-:W-:Y:S01]  /*8890*/  UMOV UR7, 0x40000040 ;  /* 0x4000004000077882 */ /* 0x000fe20000000000 */
[----:B------:R-:W-:Y:S01]  /*88a0*/  UMOV UR11, 0x40000040 ;  /* 0x40000040000b7882 */ /* 0x000fe20000000000 */
[----:B01----:R-:W-:Y:S01]  /*88b0*/  FMUL.FTZ R0, R168, UR4 ;  /* 0x00000004a8007c20 */ /* 0x003fe20008410000 */
[----:B------:R-:W-:Y:S01]  /*88c0*/  FMUL.FTZ R168, R169, UR4 ;  /* 0x00000004a9a87c20 */ /* 0x000fe20008410000 */
[----:B------:R-:W-:Y:S01]  /*88d0*/  FMUL.FTZ R15, R170, UR4 ;  /* 0x00000004aa0f7c20 */ /* 0x000fe20008410000 */
[----:B------:R-:W-:Y:S01]  /*88e0*/  FMUL.FTZ R170, R172, UR4 ;  /* 0x00000004acaa7c20 */ /* 0x000fe20008410000 */
[----:B------:R-:W-:Y:S01]  /*88f0*/  FMUL.FTZ R216, R165, UR4 ;  /* 0x00000004a5d87c20 */ /* 0x000fe20008410000 */
[----:B------:R-:W-:Y:S01]  /*8900*/  FMUL.FTZ R218, R152, UR4 ;  /* 0x0000000498da7c20 */ /* 0x000fe20008410000 */
[----:B------:R-:W0:Y:S01]  /*8910*/  MUFU.TANH R0, R0 ;  /* 0x0000000000007308 */ /* 0x000e220000002400 */
[----:B------:R-:W-:Y:S01]  /*8920*/  FMUL.FTZ R220, R153, UR4 ;  /* 0x0000000499dc7c20 */ /* 0x000fe20008410000 */
[----:B------:R-:W-:Y:S01]  /*8930*/  FMUL.FTZ R224, R144, UR4 ;  /* 0x0000000490e07c20 */ /* 0x000fe20008410000 */
[----:B------:R-:W-:Y:S01]  /*8940*/  UIADD3 UR5, UR5, 0x400, URZ ;  /* 0x0000040005057890 */ /* 0x000fe2000fffe03f */
[----:B------:R-:W-:Y:S01]  /*8950*/  FMUL.FTZ R222, R145, UR4 ;  /* 0x0000000491de7c20 */ /* 0x000fe20008410000 */
[----:B------:R-:W-:Y:S01]  /*8960*/  FMUL.FTZ R228, R148, UR4 ;  /* 0x0000000494e47c20 */ /* 0x000fe20008410000 */
[----:B------:R-:W-:Y:S01]  /*8970*/  FMUL.FTZ R226, R149, UR4 ;  /* 0x0000000495e27c20 */ /* 0x000fe20008410000 */
[----:B------:R-:W-:Y:S01]  /*8980*/  USHF.R.U32.HI UR5, URZ, 0x4, UR5 ;  /* 0x000000043f057899 */ /* 0x000fe20008011605 */
[----:B------:R-:W1:Y:S01]  /*8990*/  MUFU.TANH R168, R168 ;  /* 0x000000a800a87308 */ /* 0x000e620000002400 */
[----:B------:R-:W-:Y:S01]  /*89a0*/  FMUL.FTZ R230, R136, UR4 ;  /* 0x0000000488e67c20 */ /* 0x000fe20008410000 */
[----:B------:R-:W-:Y:S01]  /*89b0*/  FMUL.FTZ R148, R150, UR4 ;  /* 0x0000000496947c20 */ /* 0x000fe20008410000 */
[----:B------:R-:W-:Y:S01]  /*89c0*/  ULOP3.LUT UR5, UR5, 0x3fff, URZ, 0xc0, !UPT ;  /* 0x00003fff05057892 */ /* 0x000fe2000f8ec03f */
[----:B------:R-:W-:Y:S01]  /*89d0*/  FMUL.FTZ R150, R137, UR4 ;  /* 0x0000000489967c20 */ /* 0x000fe20008410000 */
[----:B------:R-:W-:Y:S01]  /*89e0*/  FMUL.FTZ R136, R140, UR4 ;  /* 0x000000048c887c20 */ /* 0x000fe20008410000 */
[----:B------:R-:W-:Y:S01]  /*89f0*/  FMUL.FTZ R140, R141, UR4 ;  /* 0x000000048d8c7c20 */ /* 0x000fe20008410000 */
[----:B------:R-:W-:Y:S01]  /*8a00*/  ULOP3.LUT UR5, UR5, 0x3800000, URZ, 0xfc, !UPT ;  /* 0x0380000005057892 */ /* 0x000fe2000f8efc3f */
[----:B------:R-:W2:Y:S01]  /*8a10*/  MUFU.TANH R170, R170 ;  /* 0x000000aa00aa7308 */ /* 0x000ea20000002400 */
[----:B0-----:R-:W-:Y:S01]  /*8a20*/  FMNMX.FTZ R5, R0, R14, !PT ;  /* 0x0000000e00057209 */ /* 0x001fe20007810000 */
[----:B------:R-:W-:Y:S01]  /*8a30*/  FMUL.FTZ R232, R128, UR4 ;  /* 0x0000000480e87c20 */ /* 0x000fe20008410000 */
[----:B------:R-:W-:Y:S01]  /*8a40*/  UIMAD UR6, UR6, 0xa80, UR5 ;  /* 0x00000a80060678a4 */ /* 0x000fe2000f8e0205 */
[----:B------:R-:W-:Y:S01]  /*8a50*/  FMUL.FTZ R128, R129, UR4 ;  /* 0x0000000481807c20 */ /* 0x000fe20008410000 */
[----:B------:R-:W-:Y:S01]  /*8a60*/  FMUL.FTZ R132, R132, UR4 ;  /* 0x0000000484847c20 */ /* 0x000fe20008410000 */
[----:B------:R-:W-:Y:S01]  /*8a70*/  FMUL.FTZ R20, R171, UR4 ;  /* 0x00000004ab147c20 */ /* 0x000fe20008410000 */
[----:B------:R-:W-:Y:S01]  /*8a80*/  UIADD3 UR10, UR6, 0x80, URZ ;  /* 0x00000080060a7890 */ /* 0x000fe2000fffe03f */
[----:B------:R-:W-:Y:S01]  /*8a90*/  MUFU.TANH R216, R216 ;  /* 0x000000d800d87308 */ /* 0x000fe20000002400 */
[----:B-1----:R-:W-:Y:S01]  /*8aa0*/  FMNMX.FTZ R5, R168, R5, !PT ;  /* 0x00000005a8057209 */ /* 0x002fe20007810000 */
[----:B------:R-:W-:Y:S01]  /*8ab0*/  FMUL.FTZ R234, R133, UR4 ;  /* 0x0000000485ea7c20 */ /* 0x000fe20008410000 */
[----:B------:R-:W-:Y:S01]  /*8ac0*/  FMUL.FTZ R172, R174, UR4 ;  /* 0x00000004aeac7c20 */ /* 0x000fe20008410000 */
[----:B------:R-:W-:Y:S01]  /*8ad0*/  HGMMA.64x192x16.F32.BF16 R24, R200, gdesc[UR4].tnspB, R24, gsb0 ;  /* 0x42e00004c8187df0 */ /* 0x000fe20008001818 */
        /* <DEDUP_REMOVED lines=17> */
[----:B------:R-:W-:Y:S01]  /*8bf0*/  UMOV UR7, 0x40000040 ;  /* 0x4000004000077882 */ /* 0x000fe20000000000 */
[----:B------:R-:W-:Y:S01]  /*8c00*/  FMUL.FTZ R134, R134, UR4 ;  /* 0x0000000486867c20 */ /* 0x000fe20008410000 */
[----:B------:R-:W-:Y:S01]  /*8c10*/  MUFU.TANH R224, R224 ;  /* 0x000000e000e07308 */ /* 0x000fe20000002400 */
[----:B------:R-:W-:Y:S01]  /*8c20*/  FMUL.FTZ R21, R135, UR4 ;  /* 0x0000000487157c20 */ /* 0x000fe20008410000 */
[----:B------:R-:W-:Y:S01]  /*8c30*/  FMUL.FTZ R122, R122, UR4 ;  /* 0x000000047a7a7c20 */ /* 0x000fe20008410000 */
[----:B------:R-:W-:Y:S01]  /*8c40*/  FMUL.FTZ R121, R123, UR4 ;  /* 0x000000047b797c20 */ /* 0x000fe20008410000 */
[----:B------:R-:W-:Y:S01]  /*8c50*/  FMUL.FTZ R126, R126, UR4 ;  /* 0x000000047e7e7c20 */ /* 0x000fe20008410000 */
[----:B------:R-:W-:Y:S01]  /*8c60*/  FMUL.FTZ R123, R127, UR4 ;  /* 0x000000047f7b7c20 */ /* 0x000fe20008410000 */
[----:B------:R-:W-:Y:S01]  /*8c70*/  @!P1 VIADD R12, R12, 0x36840 ;  /* 0x000368400c0c9836 */ /* 0x000fe20000000000 */
[----:B------:R-:W-:Y:S01]  /*8c80*/  @!P1 IADD3 R13, R13, 0x36860, RZ ;  /* 0x000368600d0d9810 */ /* 0x000fe20007ffe0ff */
[----:B------:R-:W-:Y:S01]  /*8c90*/  MUFU.TANH R222, R222 ;  /* 0x000000de00de7308 */ /* 0x000fe20000002400 */
[C---:B------:R-:W-:Y:S01]  /*8ca0*/  ISETP.GT.AND P2, PT, R11.reuse, RZ, PT ;  /* 0x000000ff0b00720c */ /* 0x040fe20003f44270 */
[----:B------:R-:W-:Y:S01]  /*8cb0*/  VIADD R11, R11, 0xffffffff ;  /* 0xffffffff0b0b7836 */ /* 0x000fe20000000000 */
[----:B------:R-:W-:-:S05]  /*8cc0*/  @!P1 PRMT R12, RZ, 0x654, R12 ;  /* 0x00000654ff0c9816 */ /* 0x000fca000000000c */
        /* <DEDUP_REMOVED lines=8> */
[----:B------:R-:W0:Y:S08]  /*8d50*/  MUFU.TANH R15, R15 ;  /* 0x0000000f000f7308 */ /* 0x000e300000002400 */
[----:B------:R-:W-:Y:S08]  /*8d60*/  MUFU.TANH R132, R132 ;  /* 0x0000008400847308 */ /* 0x000ff00000002400 */
[----:B------:R-:W1:Y:S01]  /*8d70*/  MUFU.TANH R20, R20 ;  /* 0x0000001400147308 */ /* 0x000e620000002400 */
[----:B0-----:R-:W-:-:S07]  /*8d80*/  FMNMX.FTZ R129, R15, R10, !PT ;  /* 0x0000000a0f817209 */ /* 0x001fce0007810000 */
[----:B------:R-:W-:Y:S08]  /*8d90*/  MUFU.TANH R234, R234 ;  /* 0x000000ea00ea7308 */ /* 0x000ff00000002400 */
[----:B------:R-:W0:Y:S01]  /*8da0*/  MUFU.TANH R172, R172 ;  /* 0x000000ac00ac7308 */ /* 0x000e220000002400 */
[----:B-1----:R-:W-:-:S07]  /*8db0*/  FMNMX.FTZ R129, R20, R129, !PT ;  /* 0x0000008114817209 */ /* 0x002fce0007810000 */
[----:B------:R-:W-:Y:S08]  /*8dc0*/  MUFU.TANH R120, R120 ;  /* 0x0000007800787308 */ /* 0x000ff00000002400 */
[----:B------:R-:W1:Y:S01]  /*8dd0*/  MUFU.TANH R174, R174 ;  /* 0x000000ae00ae7308 */ /* 0x000e620000002400 */
[----:B0-----:R-:W-:-:S07]  /*8de0*/  FMNMX.FTZ R129, R172, R129, !PT ;  /* 0x00000081ac817209 */ /* 0x001fce0007810000 */
[----:B------:R-:W-:Y:S08]  /*8df0*/  MUFU.TANH R149, R149 ;  /* 0x0000009500957308 */ /* 0x000ff00000002400 */
[----:B------:R-:W-:Y:S01]  /*8e00*/  MUFU.TANH R9, R9 ;  /* 0x0000000900097308 */ /* 0x000fe20000002400 */
[----:B-1----:R-:W-:-:S07]  /*8e10*/  FMNMX.FTZ R129, R174, R129, !PT ;  /* 0x00000081ae817209 */ /* 0x002fce0007810000 */
        /* <DEDUP_REMOVED lines=9> */
[----:B------:R-:W-:Y:S01]  /*8eb0*/  FMUL.FTZ R164, R166, UR4 ;  /* 0x00000004a6a47c20 */ /* 0x000fe20008410000 */
[----:B------:R-:W-:Y:S01]  /*8ec0*/  FMUL.FTZ R166, R167, UR4 ;  /* 0x00000004a7a67c20 */ /* 0x000fe20008410000 */
        /* <DEDUP_REMOVED lines=24> */
[----:B------:R-:W-:Y:S02]  /*9050*/  FMUL.FTZ R162, R163, UR4 ;  /* 0x00000004a3a27c20 */ /* 0x000fe40008410000 */
[----:B------:R-:W-:Y:S01]  /*9060*/  HGMMA.64x192x16.F32.BF16 R24, R192, gdesc[UR8].tnspB, R24, gsb0 ;  /* 0x42e00008c0187df0 */ /* 0x000fe20008001818 */
[----:B------:R-:W-:Y:S01]  /*9070*/  UIADD3 UR10, UR6, 0x180, URZ ;  /* 0x00000180060a7890 */ /* 0x000fe2000fffe03f */
[----:B------:R-:W0:Y:S01]  /*9080*/  MUFU.TANH R196, R196 ;  /* 0x000000c400c47308 */ /* 0x000e220000002400 */
[----:B------:R-:W-:-:S07]  /*9090*/  UMOV UR11, 0x40000040 ;  /* 0x40000040000b7882 */ /* 0x000fce0000000000 */
[----:B------:R-:W1:Y:S08]  /*90a0*/  MUFU.TANH R198, R198 ;  /* 0x000000c600c67308 */ /* 0x000e700000002400 */
[----:B------:R-:W2:Y:S01]  /*90b0*/  MUFU.TANH R160, R160 ;  /* 0x000000a000a07308 */ /* 0x000ea20000002400 */
[----:B0-----:R-:W-:-:S07]  /*90c0*/  FMNMX.FTZ R5, R196, R5, !PT ;  /* 0x00000005c4057209 */ /* 0x001fce0007810000 */
[----:B------:R-:W0:Y:S01]  /*90d0*/  MUFU.TANH R162, R162 ;  /* 0x000000a200a27308 */ /* 0x000e220000002400 */
[----:B-1----:R-:W-:-:S04]  /*90e0*/  FMNMX.FTZ R5, R198, R5, !PT ;  /* 0x00000005c6057209 */ /* 0x002fc80007810000 */
[----:B------:R-:W-:-:S04]  /*90f0*/  FMNMX.FTZ R5, R200, R5, !PT ;  /* 0x00000005c8057209 */ /* 0x000fc80007810000 */
[----:B------:R-:W-:Y:S02]  /*9100*/  FMNMX.FTZ R5, R202, R5, !PT ;  /* 0x00000005ca057209 */ /* 0x000fe40007810000 */
[----:B--2---:R-:W-:Y:S02]  /*9110*/  FMNMX.FTZ R129, R160, R129, !PT ;  /* 0x00000081a0817209 */ /* 0x004fe40007810000 */
[----:B------:R-:W-:-:S04]  /*9120*/  FMNMX.FTZ R5, R216, R5, !PT ;  /* 0x00000005d8057209 */ /* 0x000fc80007810000 */
[----:B------:R-:W-:Y:S02]  /*9130*/  FMNMX.FTZ R5, R218, R5, !PT ;  /* 0x00000005da057209 */ /* 0x000fe40007810000 */
[----:B0-----:R-:W-:Y:S02]  /*9140*/  FMNMX.FTZ R129, R162, R129, !PT ;  /* 0x00000081a2817209 */ /* 0x001fe40007810000 */
[----:B------:R-:W-:Y:S02]  /*9150*/  FMNMX.FTZ R5, R220, R5, !PT ;  /* 0x00000005dc057209 */ /* 0x000fe40007810000 */
        /* <DEDUP_REMOVED lines=26> */
[----:B------:R-:W-:Y:S02]  /*9300*/  FMNMX.FTZ R129, R144, R129, !PT ;  /* 0x0000008190817209 */ /* 0x000fe40007810000 */
[----:B------:R-:W-:Y:S02]  /*9310*/  FMNMX.FTZ R5, R150, R5, !PT ;  /* 0x0000000596057209 */ /* 0x000fe40007810000 */
[----:B------:R-:W-:-:S02]  /*9320*/  FMNMX.FTZ R129, R146, R129, !PT ;  /* 0x0000008192817209 */ /* 0x000fc40007810000 */
[----:B------:R-:W-:Y:S02]  /*9330*/  FMNMX.FTZ R5, R136, R5, !PT ;  /* 0x0000000588057209 */ /* 0x000fe40007810000 */
[----:B------:R-:W-:Y:S02]  /*9340*/  FMNMX.FTZ R129, R148, R129, !PT ;  /* 0x0000008194817209 */ /* 0x000fe40007810000 */
[----:B------:R-:W-:Y:S02]  /*9350*/  FMNMX.FTZ R5, R140, R5, !PT ;  /* 0x000000058c057209 */ /* 0x000fe40007810000 */
[----:B------:R-:W-:Y:S02]  /*9360*/  FMNMX.FTZ R129, R124, R129, !PT ;  /* 0x000000817c817209 */ /* 0x000fe40007810000 */
[----:B------:R-:W-:Y:S02]  /*9370*/  FMNMX.FTZ R5, R232, R5, !PT ;  /* 0x00000005e8057209 */ /* 0x000fe40007810000 */
[----:B------:R-:W-:-:S02]  /*9380*/  FMNMX.FTZ R129, R138, R129, !PT ;  /* 0x000000818a817209 */ /* 0x000fc40007810000 */
[----:B------:R-:W-:-:S04]  /*9390*/  FMNMX.FTZ R5, R128, R5, !PT ;  /* 0x0000000580057209 */ /* 0x000fc80007810000 */
[----:B------:R-:W-:-:S04]  /*93a0*/  FMNMX.FTZ R5, R132, R5, !PT ;  /* 0x0000000584057209 */ /* 0x000fc80007810000 */
[----:B------:R-:W-:-:S04]  /*93b0*/  FMNMX.FTZ R5, R234, R5, !PT ;  /* 0x00000005ea057209 */ /* 0x000fc80007810000 */
[----:B------:R-:W-:-:S04]  /*93c0*/  FMNMX.FTZ R6, R120, R5, !PT ;  /* 0x0000000578067209 */ /* 0x000fc80007810000 */
[----:B------:R-:W-:-:S04]  /*93d0*/  FMNMX.FTZ R6, R149, R6, !PT ;  /* 0x0000000695067209 */ /* 0x000fc80007810000 */
[----:B------:R-:W-:-:S04]  /*93e0*/  FMNMX.FTZ R6, R9, R6, !PT ;  /* 0x0000000609067209 */ /* 0x000fc80007810000 */
[----:B------:R-:W-:-:S05]  /*93f0*/  FMNMX.FTZ R6, R147, R6, !PT ;  /* 0x0000000693067209 */ /* 0x000fca0007810000 */
[----:B------:R-:W0:Y:S02]  /*9400*/  SHFL.BFLY PT, R5, R6, 0x2, 0x1f ;  /* 0x0c401f0006057f89 */ /* 0x000e2400000e0000 */
[----:B0-----:R-:W-:Y:S02]  /*9410*/  FMNMX.FTZ R7, R6, R5, !PT ;  /* 0x0000000506077209 */ /* 0x001fe40007810000 */
[----:B------:R-:W0:Y:S03]  /*9420*/  LDC R5, c[0x0][0x988] ;  /* 0x00026200ff057b82 */ /* 0x000e260000000800 */
[----:B------:R-:W1:Y:S02]  /*9430*/  SHFL.BFLY PT, R6, R7, 0x1, 0x1f ;  /* 0x0c201f0007067f89 */ /* 0x000e6400000e0000 */
[----:B-1----:R-:W-:-:S05]  /*9440*/  FMNMX.FTZ R7, R7, R6, !PT ;  /* 0x0000000607077209 */ /* 0x002fca0007810000 */
[C---:B0-----:R-:W-:Y:S01]  /*9450*/  FMUL.FTZ R151, R7.reuse, R5 ;  /* 0x0000000507977220 */ /* 0x041fe20000410000 */
[----:B------:R-:W-:-:S03]  /*9460*/  FADD.FTZ R6, -R7, R14 ;  /* 0x0000000e07067221 */ /* 0x000fc60000010100 */
[-CC-:B------:R-:W-:Y:S01]  /*9470*/  FFMA.FTZ R125, R0, R5.reuse, -R151.reuse ;  /* 0x00000005007d7223 */ /* 0x180fe20000010897 */
[-CC-:B------:R-:W-:Y:S01]  /*9480*/  FFMA.FTZ R14, R168, R5.reuse, -R151.reuse ;  /* 0x00000005a80e7223 */ /* 0x180fe20000010897 */
[-CC-:B------:R-:W-:Y:S01]  /*9490*/  FFMA.FTZ R127, R170, R5.reuse, -R151.reuse ;  /* 0x00000005aa7f7223 */ /* 0x180fe20000010897 */
[-CC-:B------:R-:W-:Y:S01]  /*94a0*/  FFMA.FTZ R135, R216, R5.reuse, -R151.reuse ;  /* 0x00000005d8877223 */ /* 0x180fe20000010897 */
        /* <DEDUP_REMOVED lines=15> */
[----:B------:R-:W-:Y:S01]  /*95a0*/  FFMA.FTZ R147, R147, R5, -R151 ;  /* 0x0000000593937223 */ /* 0x000fe20000010897 */
[----:B------:R-:W-:Y:S08]  /*95b0*/  MUFU.EX2 R6, R6 ;  /* 0x0000000600067308 */ /* 0x000ff00000000800 */
[----:B------:R-:W-:Y:S08]  /*95c0*/  MUFU.EX2 R125, R125 ;  /* 0x0000007d007d7308 */ /* 0x000ff00000000800 */
[----:B------:R-:W0:Y:S08]  /*95d0*/  MUFU.EX2 R14, R14 ;  /* 0x0000000e000e7308 */ /* 0x000e300000000800 */
[----:B------:R-:W-:Y:S01]  /*95e0*/  MUFU.EX2 R127, R127 ;  /* 0x0000007f007f7308 */ /* 0x000fe20000000800 */
[----:B------:R-:W-:-:S02]  /*95f0*/  WARPGROUP.DEPBAR.LE gsb0, 0x0 ;  /* 0x00008000000079c5 */ /* 0x000fc40000010000 */
[----:B------:R-:W-:Y:S01]  /*9600*/  WARPGROUP.ARRIVE ;  /* 0x00000000000079c5 */ /* 0x000fe20000000000 */
[----:B------:R-:W-:Y:S01]  /*9610*/  FMUL.FTZ R188, R139, UR4 ;  /* 0x000000048bbc7c20 */ /* 0x000fe20008410000 */
[----:B------:R-:W-:Y:S01]  /*9620*/  FMUL.FTZ R190, R143, UR4 ;  /* 0x000000048fbe7c20 */ /* 0x000fe20008410000 */
[-CC-:B------:R-:W-:Y:S01]  /*9630*/  FFMA.FTZ R143, R198, R5.reuse, -R151.reuse ;  /* 0x00000005c68f7223 */ /* 0x180fe20000010897 */
[----:B------:R-:W-:Y:S01]  /*9640*/  FFMA.FTZ R198, R202, R5, -R151 ;  /* 0x00000005cac67223 */ /* 0x000fe20000010897 */
[----:B------:R-:W1:Y:S01]  /*9650*/  MUFU.EX2 R196, R196 ;  /* 0x000000c400c47308 */ /* 0x000e620000000800 */
[----:B------:R-:W-:Y:S01]  /*9660*/  HGMMA.64x192x16.F32.BF16 R24, R184, gdesc[UR8].tnspB, R24, gsb0 ;  /* 0x42e00008b8187df0 */ /* 0x000fe20008001818 */
[----:B------:R-:W-:Y:S01]  /*9670*/  UIADD3 UR10, UR6, 0x280, URZ ;  /* 0x00000280060a7890 */ /* 0x000fe2000fffe03f */
[----:B0-----:R-:W-:Y:S01]  /*9680*/  F2FP.BF16.F32.PACK_AB R200, R14, R125 ;  /* 0x0000007d0ec8723e */ /* 0x001fe200000010ff */
[----:B------:R-:W-:Y:S01]  /*9690*/  UMOV UR11, 0x40000040 ;  /* 0x40000040000b7882 */ /* 0x000fe20000000000 */
[----:B------:R-:W-:-:S03]  /*96a0*/  UIADD3 UR6, UR6, 0x300, URZ ;  /* 0x0000030006067890 */ /* 0x000fc6000fffe03f */
[----:B------:R-:W0:Y:S08]  /*96b0*/  MUFU.TANH R188, R188 ;  /* 0x000000bc00bc7308 */ /* 0x000e300000002400 */
[----:B------:R-:W2:Y:S01]  /*96c0*/  MUFU.TANH R190, R190 ;  /* 0x000000be00be7308 */ /* 0x000ea20000002400 */
[----:B-1----:R-:W-:-:S07]  /*96d0*/  F2FP.BF16.F32.PACK_AB R202, R196, R127 ;  /* 0x0000007fc4ca723e */ /* 0x002fce00000010ff */
[----:B------:R-:W-:Y:S01]  /*96e0*/  MUFU.EX2 R143, R143 ;  /* 0x0000008f008f7308 */ /* 0x000fe20000000800 */
[----:B0-----:R-:W-:-:S04]  /*96f0*/  FMNMX.FTZ R129, R188, R129, !PT ;  /* 0x00000081bc817209 */ /* 0x001fc80007810000 */
[----:B------:R-:W-:-:S03]  /*9700*/  FMNMX.FTZ R129, R142, R129, !PT ;  /* 0x000000818e817209 */ /* 0x000fc60007810000 */
[----:B------:R-:W-:Y:S01]  /*9710*/  MUFU.EX2 R145, R145 ;  /* 0x0000009100917308 */ /* 0x000fe20000000800 */
[----:B--2---:R-:W-:-:S04]  /*9720*/  FMNMX.FTZ R129, R190, R129, !PT ;  /* 0x00000081be817209 */ /* 0x004fc80007810000 */
        /* <DEDUP_REMOVED lines=9> */
[----:B------:R-:W-:Y:S01]  /*97c0*/  FMNMX.FTZ R0, R126, R139, !PT ;  /* 0x0000008b7e007209 */ /* 0x000fe20007810000 */
[----:B------:R-:W-:Y:S02]  /*97d0*/  FFMA.FTZ R139, R150, R5, -R151 ;  /* 0x00000005968b7223 */ /* 0x000fe40000010897 */
[----:B------:R-:W0:Y:S01]  /*97e0*/  MUFU.EX2 R168, R168 ;  /* 0x000000a800a87308 */ /* 0x000e220000000800 */
[----:B------:R-:W-:-:S05]  /*97f0*/  FMNMX.FTZ R0, R123, R0, !PT ;  /* 0x000000007b007209 */ /* 0x000fca0007810000 */
[----:B------:R-:W1:Y:S02]  /*9800*/  SHFL.BFLY PT, R153, R0, 0x2, 0x1f ;  /* 0x0c401f0000997f89 */ /* 0x000e6400000e0000 */
[----:B------:R-:W-:Y:S08]  /*9810*/  MUFU.EX2 R194, R194 ;  /* 0x000000c200c27308 */ /* 0x000ff00000000800 */
[----:B------:R-:W-:Y:S01]  /*9820*/  MUFU.EX2 R137, R137 ;  /* 0x0000008900897308 */ /* 0x000fe20000000800 */
[----:B0-----:R-:W-:-:S07]  /*9830*/  F2FP.BF16.F32.PACK_AB R192, R168, R133 ;  /* 0x00000085a8c0723e */ /* 0x001fce00000010ff */
        /* <DEDUP_REMOVED lines=12> */
[--C-:B------:R-:W-:Y:S01]  /*9900*/  FFMA.FTZ R186, R136, R5, -R151.reuse ;  /* 0x0000000588ba7223 */ /* 0x100fe20000010897 */
[----:B-1----:R-:W-:Y:S01]  /*9910*/  FMNMX.FTZ R136, R0, R153, !PT ;  /* 0x0000009900887209 */ /* 0x002fe20007810000 */
[-CC-:B------:R-:W-:Y:S01]  /*9920*/  FFMA.FTZ R153, R128, R5.reuse, -R151.reuse ;  /* 0x0000000580997223 */ /* 0x180fe20000010897 */
[-CC-:B------:R-:W-:Y:S01]  /*9930*/  FFMA.FTZ R128, R9, R5.reuse, -R151.reuse ;  /* 0x0000000509807223 */ /* 0x180fe20000010897 */
[----:B------:R-:W-:Y:S01]  /*9940*/  FFMA.FTZ R184, R230, R5, -R151 ;  /* 0x00000005e6b87223 */ /* 0x000fe20000010897 */
[----:B------:R-:W-:Y:S01]  /*9950*/  HGMMA.64x192x16.F32.BF16 R24, R180, gdesc[UR8].tnspB, R24, gsb0 ;  /* 0x42e00008b4187df0 */ /* 0x000fe20008001818 */
[----:B------:R-:W0:Y:S01]  /*9960*/  SHFL.BFLY PT, R157, R136, 0x1, 0x1f ;  /* 0x0c201f00889d7f89 */ /* 0x000e2200000e0000 */
[----:B------:R-:W-:Y:S08]  /*9970*/  MUFU.EX2 R186, R186 ;  /* 0x000000ba00ba7308 */ /* 0x000ff00000000800 */
[----:B------:R-:W-:Y:S08]  /*9980*/  MUFU.EX2 R184, R184 ;  /* 0x000000b800b87308 */ /* 0x000ff00000000800 */
[----:B------:R-:W-:Y:S01]  /*9990*/  MUFU.EX2 R153, R153 ;  /* 0x0000009900997308 */ /* 0x000fe20000000800 */
[----:B0-----:R-:W-:-:S07]  /*99a0*/  FMNMX.FTZ R9, R136, R157, !PT ;  /* 0x0000009d88097209 */ /* 0x001fce0007810000 */
[----:B------:R-:W-:Y:S01]  /*99b0*/  MUFU.EX2 R128, R128 ;  /* 0x0000008000807308 */ /* 0x000fe20000000800 */
[----:B------:R-:W-:-:S04]  /*99c0*/  FADD.FTZ R0, -R9, R10 ;  /* 0x0000000a09007221 */ /* 0x000fc80000010100 */
[----:B------:R-:W-:-:S06]  /*99d0*/  FMUL.FTZ R0, R0, R5 ;  /* 0x0000000500007220 */ /* 0x000fcc0000410000 */
[----:B------:R-:W-:Y:S01]  /*99e0*/  MUFU.EX2 R0, R0 ;  /* 0x0000000000007308 */ /* 0x000fe20000000800 */
[----:B------:R-:W-:Y:S02]  /*99f0*/  WARPGROUP.DEPBAR.LE gsb0, 0x0 ;  /* 0x00008000000079c5 */ /* 0x000fe40000010000 */
[----:B------:R-:W-:Y:S01]  /*9a00*/  WARPGROUP.ARRIVE ;  /* 0x00000000000079c5 */ /* 0x000fe20000000000 */
[-CC-:B------:R-:W-:Y:S01]  /*9a10*/  FFMA.FTZ R180, R232, R5.reuse, -R151.reuse ;  /* 0x00000005e8b47223 */ /* 0x180fe20000010897 */
[-C--:B------:R-:W-:Y:S01]  /*9a20*/  FFMA.FTZ R182, R132, R5.reuse, -R151 ;  /* 0x0000000584b67223 */ /* 0x080fe20000010897 */
[----:B------:R-:W-:-:S03]  /*9a30*/  FMUL.FTZ R151, R9, R5 ;  /* 0x0000000509977220 */ /* 0x000fc60000410000 */
[----:B------:R-:W-:Y:S01]  /*9a40*/  HGMMA.64x192x16.F32.BF16 R24, R176, gdesc[UR4].tnspB, R24, gsb0 ;  /* 0x42e00004b0187df0 */ /* 0x000fe20008001818 */
[-CC-:B------:R-:W-:Y:S01]  /*9a50*/  FFMA.FTZ R201, R15, R5.reuse, -R151.reuse ;  /* 0x000000050fc97223 */ /* 0x180fe20000010897 */
[-CC-:B------:R-:W-:Y:S01]  /*9a60*/  FFMA.FTZ R10, R20, R5.reuse, -R151.reuse ;  /* 0x00000005140a7223 */ /* 0x180fe20000010897 */
[-CC-:B------:R-:W-:Y:S01]  /*9a70*/  FFMA.FTZ R203, R172, R5.reuse, -R151.reuse ;  /* 0x00000005accb7223 */ /* 0x180fe20000010897 */
[-CC-:B------:R-:W-:Y:S01]  /*9a80*/  FFMA.FTZ R20, R174, R5.reuse, -R151.reuse ;  /* 0x00000005ae147223 */ /* 0x180fe20000010897 */
[-C--:B------:R-:W-:Y:S01]  /*9a90*/  FFMA.FTZ R197, R160, R5.reuse, -R151 ;  /* 0x00000005a0c57223 */ /* 0x080fe20000010897 */
[----:B------:R-:W-:Y:S01]  /*9aa0*/  FFMA.FTZ R15, R6, R4, R125 ;  /* 0x00000004060f7223 */ /* 0x000fe2000001007d */
[----:B------:R-:W0:Y:S01]  /*9ab0*/  MUFU.EX2 R201, R201 ;  /* 0x000000c900c97308 */ /* 0x000e220000000800 */
        /* <DEDUP_REMOVED lines=14> */
[----:B------:R-:W-:Y:S01]  /*9ba0*/  FFMA.FTZ R190, R190, R5, -R151 ;  /* 0x00000005bebe7223 */ /* 0x000fe20000010897 */
[----:B------:R-:W2:Y:S01]  /*9bb0*/  MUFU.EX2 R203, R203 ;  /* 0x000000cb00cb7308 */ /* 0x000ea20000000800 */
[----:B0-----:R-:W-:Y:S01]  /*9bc0*/  FFMA.FTZ R3, R0, R3, R201 ;  /* 0x0000000300037223 */ /* 0x001fe200000100c9 */
[-CC-:B------:R-:W-:Y:S01]  /*9bd0*/  FFMA.FTZ R130, R130, R5.reuse, -R151.reuse ;  /* 0x0000000582827223 */ /* 0x180fe20000010897 */
[-CC-:B------:R-:W-:Y:S01]  /*9be0*/  FFMA.FTZ R236, R236, R5.reuse, -R151.reuse ;  /* 0x00000005ecec7223 */ /* 0x180fe20000010897 */
[-CC-:B------:R-:W-:Y:S01]  /*9bf0*/  FFMA.FTZ R134, R134, R5.reuse, -R151.reuse ;  /* 0x0000000586867223 */ /* 0x180fe20000010897 */
[-CC-:B------:R-:W-:Y:S01]  /*9c00*/  FFMA.FTZ R21, R21, R5.reuse, -R151.reuse ;  /* 0x0000000515157223 */ /* 0x180fe20000010897 */
[-CC-:B------:R-:W-:Y:S01]  /*9c10*/  FFMA.FTZ R121, R121, R5.reuse, -R151.reuse ;  /* 0x0000000579797223 */ /* 0x180fe20000010897 */
[----:B------:R-:W-:Y:S01]  /*9c20*/  FFMA.FTZ R126, R126, R5, -R151 ;  /* 0x000000057e7e7223 */ /* 0x000fe20000010897 */
[----:B------:R-:W0:Y:S01]  /*9c30*/  MUFU.EX2 R20, R20 ;  /* 0x0000001400147308 */ /* 0x000e220000000800 */
[C---:B-1----:R-:W-:Y:S01]  /*9c40*/  FADD.FTZ R138, R10.reuse, R3 ;  /* 0x000000030a8a7221 */ /* 0x042fe20000010000 */
[----:B------:R-:W-:Y:S01]  /*9c50*/  F2FP.BF16.F32.PACK_AB R201, R10, R201 ;  /* 0x000000c90ac9723e */ /* 0x000fe200000010ff */
[----:B------:R-:W-:Y:S01]  /*9c60*/  FFMA.FTZ R123, R123, R5, -R151 ;  /* 0x000000057b7b7223 */ /* 0x000fe20000010897 */
[----:B------:R-:W-:-:S04]  /*9c70*/  R2UR UR6, R16 ;  /* 0x00000000100672ca */ /* 0x000fc800000e0000 */
[----:B------:R-:W-:Y:S01]  /*9c80*/  MUFU.EX2 R197, R197 ;  /* 0x000000c500c57308 */ /* 0x000fe20000000800 */
[----:B--2---:R-:W-:-:S07]  /*9c90*/  FADD.FTZ R3, R203, R138 ;  /* 0x0000008acb037221 */ /* 0x004fce0000010000 */
        /* <DEDUP_REMOVED lines=19> */
[----:B------:R-:W0:Y:S08]  /*9dd0*/  MUFU.EX2 R21, R21 ;  /* 0x0000001500157308 */ /* 0x000e300000000800 */
[----:B------:R-:W-:Y:S01]  /*9de0*/  MUFU.EX2 R121, R121 ;  /* 0x0000007900797308 */ /* 0x000fe20000000800 */
[----:B------:R-:W-:-:S02]  /*9df0*/  WARPGROUP.DEPBAR.LE gsb0, 0x0 ;  /* 0x00008000000079c5 */ /* 0x000fc40000010000 */
[----:B------:R1:W-:Y:S05]  /*9e00*/  @!P1 SYNCS.ARRIVE.TRANS64.RED.A1T0 RZ, [R12+URZ], RZ ;  /* 0x000000ff0cff99a7 */ /* 0x0003ea000810043f */
[----:B------:R-:W-:Y:S01]  /*9e10*/  MUFU.EX2 R126, R126 ;  /* 0x0000007e007e7308 */ /* 0x000fe20000000800 */
[----:B0-----:R-:W-:Y:S02]  /*9e20*/  F2FP.BF16.F32.PACK_AB R183, R21, R134 ;  /* 0x0000008615b7723e */ /* 0x001fe400000010ff */
[----:B------:R-:W-:Y:S02]  /*9e30*/  F2FP.BF16.F32.PACK_AB R176, R149, R120 ;  /* 0x0000007895b0723e */ /* 0x000fe400000010ff */
[----:B------:R-:W-:Y:S01]  /*9e40*/  F2FP.BF16.F32.PACK_AB R178, R147, R128 ;  /* 0x0000008093b2723e */ /* 0x000fe200000010ff */
[----:B-1----:R-:W-:Y:S01]  /*9e50*/  FADD.FTZ R12, R14, R15 ;  /* 0x0000000f0e0c7221 */ /* 0x002fe20000010000 */
[----:B------:R-:W-:Y:S01]  /*9e60*/  @!P1 PRMT R15, RZ, 0x654, R13 ;  /* 0x00000654ff0f9816 */ /* 0x000fe2000000000d */
[----:B------:R-:W0:Y:S02]  /*9e70*/  MUFU.EX2 R123, R123 ;  /* 0x0000007b007b7308 */ /* 0x000e240000000800 */
[----:B------:R-:W-:Y:S01]  /*9e80*/  FADD.FTZ R13, R127, R12 ;  /* 0x0000000c7f0d7221 */ /* 0x000fe20000010000 */
[----:B------:R1:W-:Y:S01]  /*9e90*/  @!P1 SYNCS.ARRIVE.TRANS64.RED.A1T0 RZ, [R15+URZ], RZ ;  /* 0x000000ff0fff99a7 */ /* 0x0003e2000810043f */
[----:B------:R-:W-:Y:S01]  /*9ea0*/  FFMA.FTZ R12, R188, R5, -R151 ;  /* 0x00000005bc0c7223 */ /* 0x000fe20000010897 */
[----:B------:R-:W-:Y:S01]  /*9eb0*/  F2FP.BF16.F32.PACK_AB R188, R216, R131 ;  /* 0x00000083d8bc723e */ /* 0x000fe200000010ff */
[----:B------:R-:W-:Y:S01]  /*9ec0*/  FADD.FTZ R124, R196, R13 ;  /* 0x0000000dc47c7221 */ /* 0x000fe20000010000 */
[----:B------:R-:W-:-:S03]  /*9ed0*/  F2FP.BF16.F32.PACK_AB R196, R145, R143 ;  /* 0x0000008f91c4723e */ /* 0x000fc600000010ff */
[----:B------:R-:W-:Y:S01]  /*9ee0*/  FADD.FTZ R138, R143, R124 ;  /* 0x0000007c8f8a7221 */ /* 0x000fe20000010000 */
[----:B------:R-:W-:Y:S01]  /*9ef0*/  FADD.FTZ R124, R20, R3 ;  /* 0x00000003147c7221 */ /* 0x000fe20000010000 */
[----:B------:R-:W-:Y:S02]  /*9f00*/  MUFU.EX2 R12, R12 ;  /* 0x0000000c000c7308 */ /* 0x000fe40000000800 */
[----:B------:R-:W-:Y:S01]  /*9f10*/  FADD.FTZ R13, R145, R138 ;  /* 0x0000008a910d7221 */ /* 0x000fe20000010000 */
[----:B------:R-:W-:Y:S01]  /*9f20*/  FADD.FTZ R3, R197, R124 ;  /* 0x0000007cc5037221 */ /* 0x000fe20000010000 */
[----:B------:R-:W-:Y:S02]  /*9f30*/  F2FP.BF16.F32.PACK_AB R197, R132, R197 ;  /* 0x000000c584c5723e */ /* 0x000fe400000010ff */
[----:B------:R-:W-:Y:S01]  /*9f40*/  FADD.FTZ R138, R198, R13 ;  /* 0x0000000dc68a7221 */ /* 0x000fe20000010000 */
[----:B------:R-:W-:Y:S01]  /*9f50*/  FADD.FTZ R124, R132, R3 ;  /* 0x00000003847c7221 */ /* 0x000fe20000010000 */
[----:B------:R-:W-:Y:S01]  /*9f60*/  FFMA.FTZ R3, R122, R5, -R151 ;  /* 0x000000057a037223 */ /* 0x000fe20000010897 */
[C---:B------:R-:W-:Y:S01]  /*9f70*/  F2FP.BF16.F32.PACK_AB R198, R135.reuse, R198 ;  /* 0x000000c687c6723e */ /* 0x040fe200000010ff */
[----:B------:R-:W-:Y:S01]  /*9f80*/  FADD.FTZ R138, R135, R138 ;  /* 0x0000008a878a7221 */ /* 0x000fe20000010000 */
[----:B------:R-:W-:Y:S01]  /*9f90*/  FADD.FTZ R13, R199, R124 ;  /* 0x0000007cc70d7221 */ /* 0x000fe20000010000 */
[----:B------:R2:W-:Y:S01]  /*9fa0*/  MUFU.EX2 R122, R190 ;  /* 0x000000be007a7308 */ /* 0x0005e20000000800 */
[C---:B------:R-:W-:Y:S01]  /*9fb0*/  F2FP.BF16.F32.PACK_AB R199, R136.reuse, R199 ;  /* 0x000000c788c7723e */ /* 0x040fe200000010ff */
[----:B-1----:R-:W-:Y:S01]  /*9fc0*/  FADD.FTZ R15, R133, R138 ;  /* 0x0000008a850f7221 */ /* 0x002fe20000010000 */
[----:B------:R-:W-:Y:S01]  /*9fd0*/  FADD.FTZ R124, R136, R13 ;  /* 0x0000000d887c7221 */ /* 0x000fe20000010000 */
[----:B0-----:R-:W-:-:S02]  /*9fe0*/  F2FP.BF16.F32.PACK_AB R179, R123, R126 ;  /* 0x0000007e7bb3723e */ /* 0x001fc400000010ff */
[----:B------:R-:W-:Y:S01]  /*9ff0*/  FADD.FTZ R15, R168, R15 ;  /* 0x0000000fa80f7221 */ /* 0x000fe20000010000 */
[----:B------:R-:W-:Y:S01]  /*a000*/  FADD.FTZ R13, R193, R124 ;  /* 0x0000007cc10d7221 */ /* 0x000fe20000010000 */
[----:B------:R-:W0:Y:S01]  /*a010*/  MUFU.EX2 R20, R3 ;  /* 0x0000000300147308 */ /* 0x000e220000000800 */
[----:B------:R-:W-:Y:S01]  /*a020*/  F2FP.BF16.F32.PACK_AB R193, R140, R193 ;  /* 0x000000c18cc1723e */ /* 0x000fe200000010ff */
[----:B------:R-:W-:Y:S01]  /*a030*/  FADD.FTZ R138, R194, R15 ;  /* 0x0000000fc28a7221 */ /* 0x000fe20000010000 */
[----:B------:R-:W-:Y:S01]  /*a040*/  FADD.FTZ R124, R140, R13 ;  /* 0x0000000d8c7c7221 */ /* 0x000fe20000010000 */
[C---:B------:R-:W-:Y:S02]  /*a050*/  F2FP.BF16.F32.PACK_AB R194, R137.reuse, R194 ;  /* 0x000000c289c2723e */ /* 0x040fe400000010ff */
[----:B------:R-:W-:Y:S01]  /*a060*/  FADD.FTZ R138, R137, R138 ;  /* 0x0000008a898a7221 */ /* 0x000fe20000010000 */
[----:B------:R-:W-:Y:S01]  /*a070*/  FADD.FTZ R13, R195, R124 ;  /* 0x0000007cc30d7221 */ /* 0x000fe20000010000 */
[----:B------:R-:W-:-:S02]  /*a080*/  F2FP.BF16.F32.PACK_AB R195, R150, R195 ;  /* 0x000000c396c3723e */ /* 0x000fc400000010ff */
[----:B------:R-:W-:Y:S01]  /*a090*/  FADD.FTZ R15, R131, R138 ;  /* 0x0000008a830f7221 */ /* 0x000fe20000010000 */
[----:B------:R-:W-:Y:S01]  /*a0a0*/  FADD.FTZ R14, R150, R13 ;  /* 0x0000000d960e7221 */ /* 0x000fe20000010000 */
[----:B--2---:R-:W-:Y:S02]  /*a0b0*/  F2FP.BF16.F32.PACK_AB R190, R170, R129 ;  /* 0x00000081aabe723e */ /* 0x004fe400000010ff */
[----:B------:R-:W-:Y:S01]  /*a0c0*/  FADD.FTZ R10, R216, R15 ;  /* 0x0000000fd80a7221 */ /* 0x000fe20000010000 */
[----:B------:R-:W-:Y:S01]  /*a0d0*/  FADD.FTZ R13, R189, R14 ;  /* 0x0000000ebd0d7221 */ /* 0x000fe20000010000 */
[C---:B------:R-:W-:Y:S02]  /*a0e0*/  F2FP.BF16.F32.PACK_AB R189, R144.reuse, R189 ;  /* 0x000000bd90bd723e */ /* 0x040fe400000010ff */
[----:B------:R-:W-:Y:S01]  /*a0f0*/  FADD.FTZ R15, R129, R10 ;  /* 0x0000000a810f7221 */ /* 0x000fe20000010000 */
[----:B------:R-:W-:Y:S01]  /*a100*/  FADD.FTZ R10, R144, R13 ;  /* 0x0000000d900a7221 */ /* 0x000fe20000010000 */
[----:B0-----:R-:W-:-:S02]  /*a110*/  F2FP.BF16.F32.PACK_AB R177, R121, R20 ;  /* 0x0000001479b1723e */ /* 0x001fc400000010ff */
[----:B------:R-:W-:Y:S01]  /*a120*/  FADD.FTZ R15, R170, R15 ;  /* 0x0000000faa0f7221 */ /* 0x000fe20000010000 */
[----:B------:R-:W-:Y:S01]  /*a130*/  FADD.FTZ R13, R191, R10 ;  /* 0x0000000abf0d7221 */ /* 0x000fe20000010000 */
[----:B------:R-:W-:Y:S02]  /*a140*/  F2FP.BF16.F32.PACK_AB R191, R4, R191 ;  /* 0x000000bf04bf723e */ /* 0x000fe400000010ff */
        /* <DEDUP_REMOVED lines=11> */
[----:B------:R-:W-:Y:S01]  /*a200*/  F2FP.BF16.F32.PACK_AB R187, R122, R187 ;  /* 0x000000bb7abb723e */ /* 0x000fe200000010ff */
[----:B------:R-:W-:Y:S02]  /*a210*/  IMAD.MOV.U32 R14, RZ, RZ, R7 ;  /* 0x000000ffff0e7224 */ /* 0x000fe400078e0007 */
[----:B------:R-:W-:Y:S01]  /*a220*/  FADD.FTZ R10, R180, R15 ;  /* 0x0000000fb40a7221 */ /* 0x000fe20000010000 */
[----:B------:R-:W-:Y:S01]  /*a230*/  FADD.FTZ R13, R122, R13 ;  /* 0x0000000d7a0d7221 */ /* 0x000fe20000010000 */
[----:B------:R-:W-:-:S02]  /*a240*/  F2FP.BF16.F32.PACK_AB R180, R153, R180 ;  /* 0x000000b499b4723e */ /* 0x000fc400000010ff */
[----:B------:R-:W-:Y:S01]  /*a250*/  FADD.FTZ R3, R153, R10 ;  /* 0x0000000a99037221 */ /* 0x000fe20000010000 */
[----:B------:R-:W-:Y:S01]  /*a260*/  FADD.FTZ R13, R130, R13 ;  /* 0x0000000d820d7221 */ /* 0x000fe20000010000 */
[----:B------:R-:W-:Y:S02]  /*a270*/  IMAD.MOV.U32 R10, RZ, RZ, R9 ;  /* 0x000000ffff0a7224 */ /* 0x000fe400078e0009 */
[----:B------:R-:W-:Y:S01]  /*a280*/  FADD.FTZ R4, R182, R3 ;  /* 0x00000003b6047221 */ /* 0x000fe20000010000 */
[C---:B------:R-:W-:Y:S01]  /*a290*/  FADD.FTZ R13, R181.reuse, R13 ;  /* 0x0000000db50d7221 */ /* 0x040fe20000010000 */
[----:B------:R-:W-:Y:S02]  /*a2a0*/  F2FP.BF16.F32.PACK_AB R181, R181, R130 ;  /* 0x00000082b5b5723e */ /* 0x000fe400000010ff */
[C---:B------:R-:W-:Y:S01]  /*a2b0*/  FADD.FTZ R3, R155.reuse, R4 ;  /* 0x000000049b037221 */ /* 0x040fe20000010000 */
[----:B------:R-:W-:Y:S01]  /*a2c0*/  FADD.FTZ R13, R134, R13 ;  /* 0x0000000d860d7221 */ /* 0x000fe20000010000 */
[----:B------:R-:W-:-:S02]  /*a2d0*/  F2FP.BF16.F32.PACK_AB R182, R155, R182 ;  /* 0x000000b69bb6723e */ /* 0x000fc400000010ff */
[----:B------:R-:W-:Y:S01]  /*a2e0*/  FADD.FTZ R4, R120, R3 ;  /* 0x0000000378047221 */ /* 0x000fe20000010000 */
[----:B------:R-:W-:-:S03]  /*a2f0*/  FADD.FTZ R13, R21, R13 ;  /* 0x0000000d150d7221 */ /* 0x000fc60000010000 */
[----:B------:R-:W-:Y:S01]  /*a300*/  FADD.FTZ R3, R149, R4 ;  /* 0x0000000495037221 */ /* 0x000fe20000010000 */
[----:B------:R-:W-:-:S03]  /*a310*/  FADD.FTZ R13, R20, R13 ;  /* 0x0000000d140d7221 */ /* 0x000fc60000010000 */
[----:B------:R-:W-:Y:S01]  /*a320*/  FADD.FTZ R4, R128, R3 ;  /* 0x0000000380047221 */ /* 0x000fe20000010000 */
[----:B------:R-:W-:-:S03]  /*a330*/  FADD.FTZ R13, R121, R13 ;  /* 0x0000000d790d7221 */ /* 0x000fc60000010000 */
[----:B------:R-:W-:Y:S01]  /*a340*/  FADD.FTZ R4, R147, R4 ;  /* 0x0000000493047221 */ /* 0x000fe20000010000 */
[----:B------:R-:W-:-:S04]  /*a350*/  FADD.FTZ R13, R126, R13 ;  /* 0x0000000d7e0d7221 */ /* 0x000fc80000010000 */
[----:B------:R-:W-:Y:S01]  /*a360*/  FADD.FTZ R3, R123, R13 ;  /* 0x0000000d7b037221 */ /* 0x000fe20000010000 */
[----:B------:R-:W-:Y:S01]  /*a370*/  IMAD.MOV.U32 R13, RZ, RZ, R17 ;  /* 0x000000ffff0d7224 */ /* 0x000fe200078e0011 */
[----:B------:R-:W-:Y:S06]  /*a380*/  @P2 BRA `(.L_x_275) ;  /* 0xffffffbc00802947 */ /* 0x000fec000383ffff */
.L_x_266:
        /* <DEDUP_REMOVED lines=99> */
.L_x_276:
[----:B------:R-:W-:Y:S01]  /*a9c0*/  IMAD R15, R16, 0x8, R2 ;  /* 0x00000008100f7824 */ /* 0x000fe200078e0202 */
[----:B------:R-:W-:-:S04]  /*a9d0*/  SHF.L.U32 R0, R17, 0x1f, RZ ;  /* 0x0000001f11007819 */ /* 0x000fc800000006ff */
[----:B------:R0:W1:Y:S01]  /*a9e0*/  SYNCS.PHASECHK.TRANS64.TRYWAIT P2, [R15+URZ+0x36850], R0 ;  /* 0x036850000f0075a7 */ /* 0x000062000804017f */
[----:B------:R-:W-:Y:S05]  /*a9f0*/  @!P0 BRA `(.L_x_277) ;  /* 0x0000000000048947 */ /* 0x000fea0003800000 */
[----:B------:R-:W-:Y:S01]  /*aa00*/  BPT.TRAP 0x1 ;  /* 0x000000040000795c */ /* 0x000fe20000300000 */
.L_x_277:
[----:B-1----:R-:W-:Y:S05]  /*aa10*/  @P2 BRA `(.L_x_278) ;  /* 0x0000000000082947 */ /* 0x002fea0003800000 */
[----:B------:R-:W1:Y:S02]  /*aa20*/  SYNCS.PHASECHK.TRANS64.TRYWAIT P0, [R15+URZ+0x36850], R0 ;  /* 0x036850000f0075a7 */ /* 0x000e64000800017f */
[----:B-1----:R-:W-:Y:S05]  /*aa30*/  @!P0 BRA `(.L_x_279) ;  /* 0x0000007c008c8947 */ /* 0x002fea0003800000 */
.L_x_278:
[----:B------:R-:W-:Y:S05]  /*aa40*/  WARPSYNC.ALL ;  /* 0x0000000000007948 */ /* 0x000fea0003800000 */
[----:B------:R-:W-:Y:S01]  /*aa50*/  IADD3 R2, R2, 0x400, RZ ;  /* 0x0000040002027810 */ /* 0x000fe20007ffe0ff */
[----:B------:R-:W-:Y:S01]  /*aa60*/  WARPGROUP.ARRIVE ;  /* 0x00000000000079c5 */ /* 0x000fe20000000000 */
[----:B------:R-:W-:Y:S01]  /*aa70*/  IMAD.MOV.U32 R13, RZ, RZ, 0x40000040 ;  /* 0x40000040ff0d7424 */ /* 0x000fe200078e00ff */
[----:B01----:R-:W0:Y:S01]  /*aa80*/  SHFL.BFLY PT, R0, R3, 0x2, 0x1f ;  /* 0x0c401f0003007f89 */ /* 0x003e2200000e0000 */
[----:B------:R-:W-:Y:S01]  /*aa90*/  SHF.R.U32.HI R2, RZ, 0x4, R2 ;  /* 0x00000004ff027819 */ /* 0x000fe20000011602 */
[----:B------:R-:W-:-:S03]  /*aaa0*/  VIADD R208, R208, 0x1 ;  /* 0x00000001d0d07836 */ /* 0x000fc60000000000 */
[----:B------:R-:W-:-:S04]  /*aab0*/  LOP3.LUT R2, R2, 0x3fff, RZ, 0xc0, !PT ;  /* 0x00003fff02027812 */ /* 0x000fc800078ec0ff */
[----:B------:R-:W-:-:S05]  /*aac0*/  LOP3.LUT R11, R2, 0x3800000, RZ, 0xfc, !PT ;  /* 0x03800000020b7812 */ /* 0x000fca00078efcff */
[----:B------:R-:W-:Y:S02]  /*aad0*/  IMAD R10, R16, 0xa80, R11 ;  /* 0x00000a80100a7824 */ /* 0x000fe400078e020b */
[----:B------:R-:W-:Y:S02]  /*aae0*/  IMAD.MOV.U32 R11, RZ, RZ, 0x40000040 ;  /* 0x40000040ff0b7424 */ /* 0x000fe400078e00ff */
[C---:B------:R-:W-:Y:S01]  /*aaf0*/  VIADD R12, R10.reuse, 0x80 ;  /* 0x000000800a0c7836 */ /* 0x040fe20000000000 */
[----:B------:R-:W-:Y:S01]  /*ab00*/  R2UR UR6, R10 ;  /* 0x000000000a0672ca */ /* 0x000fe200000e0000 */
[----:B------:R-:W-:Y:S01]  /*ab10*/  VIADD R16, R16, 0x1 ;  /* 0x0000000110107836 */ /* 0x000fe20000000000 */
[----:B------:R-:W-:Y:S01]  /*ab20*/  R2UR UR7, R11 ;  /* 0x000000000b0772ca */ /* 0x000fe200000e0000 */
[----:B------:R-:W-:Y:S02]  /*ab30*/  IMAD.MOV.U32 R11, RZ, RZ, 0x40000040 ;  /* 0x40000040ff0b7424 */ /* 0x000fe400078e00ff */
[----:B0-----:R-:W-:Y:S01]  /*ab40*/  FADD.FTZ R2, R0, R3 ;  /* 0x0000000300027221 */ /* 0x001fe20000010000 */
[----:B------:R-:W-:-:S04]  /*ab50*/  ISETP.NE.AND P2, PT, R16, 0x2, PT ;  /* 0x000000021000780c */ /* 0x000fc80003f45270 */
[----:B------:R-:W-:-:S05]  /*ab60*/  SEL R16, R16, RZ, P2 ;  /* 0x000000ff10107207 */ /* 0x000fca0001000000 */
[----:B------:R-:W-:Y:S01]  /*ab70*/  HGMMA.64x192x16.F32.BF16 R24, R200, gdesc[UR4].tnspB, R24, gsb0 ;  /* 0x42e00004c8187df0 */ /* 0x000fe20008001818 */
[----:B------:R-:W-:Y:S01]  /*ab80*/  R2UR UR6, R12 ;  /* 0x000000000c0672ca */ /* 0x000fe200000e0000 */
[----:B------:R-:W-:Y:S01]  /*ab90*/  VIADD R12, R10, 0x100 ;  /* 0x000001000a0c7836 */ /* 0x000fe20000000000 */
[----:B------:R-:W-:Y:S01]  /*aba0*/  R2UR UR7, R13 ;  /* 0x000000000d0772ca */ /* 0x000fe200000e0000 */
[----:B------:R-:W-:Y:S01]  /*abb0*/  IMAD.MOV.U32 R13, RZ, RZ, 0x40000040 ;  /* 0x40000040ff0d7424 */ /* 0x000fe200078e00ff */
[----:B------:R-:W-:Y:S02]  /*abc0*/  WARPGROUP.DEPBAR.LE gsb0, 0x0 ;  /* 0x00008000000079c5 */ /* 0x000fe40000010000 */
[----:B------:R-:W-:-:S13]  /*abd0*/  WARPGROUP.ARRIVE ;  /* 0x00000000000079c5 */ /* 0x000fda0000000000 */
[----:B------:R-:W-:Y:S01]  /*abe0*/  HGMMA.64x192x16.F32.BF16 R24, R196, gdesc[UR4].tnspB, R24, gsb0 ;  /* 0x42e00004c4187df0 */ /* 0x000fe20008001818 */
[----:B------:R-:W-:Y:S02]  /*abf0*/  R2UR UR6, R12 ;  /* 0x000000000c0672ca */ /* 0x000fe400000e0000 */
[----:B------:R-:W-:Y:S01]  /*ac00*/  R2UR UR7, R13 ;  /* 0x000000000d0772ca */ /* 0x000fe200000e0000 */
[----:B------:R-:W-:Y:S01]  /*ac10*/  IMAD.MOV.U32 R13, RZ, RZ, 0x40000040 ;  /* 0x40000040ff0d7424 */ /* 0x000fe200078e00ff */
[----:B------:R-:W-:Y:S01]  /*ac20*/  IADD3 R12, R10, 0x180, RZ ;  /* 0x000001800a0c7810 */ /* 0x000fe20007ffe0ff */
[----:B------:R-:W-:Y:S02]  /*ac30*/  WARPGROUP.DEPBAR.LE gsb0, 0x0 ;  /* 0x00008000000079c5 */ /* 0x000fe40000010000 */
[----:B------:R-:W-:-:S12]  /*ac40*/  WARPGROUP.ARRIVE ;  /* 0x00000000000079c5 */ /* 0x000fd80000000000 */
        /* <DEDUP_REMOVED lines=8> */
[----:B------:R-:W-:Y:S01]  /*acd0*/  R2UR UR6, R12 ;  /* 0x000000000c0672ca */ /* 0x000fe200000e0000 */
[C---:B------:R-:W-:Y:S01]  /*ace0*/  VIADD R12, R10.reuse, 0x280 ;  /* 0x000002800a0c7836 */ /* 0x040fe20000000000 */
[----:B------:R-:W-:Y:S01]  /*acf0*/  R2UR UR7, R13 ;  /* 0x000000000d0772ca */ /* 0x000fe200000e0000 */
[----:B------:R-:W-:Y:S01]  /*ad00*/  IMAD.MOV.U32 R13, RZ, RZ, 0x40000040 ;  /* 0x40000040ff0d7424 */ /* 0x000fe200078e00ff */
[----:B------:R-:W-:Y:S01]  /*ad10*/  IADD3 R10, R10, 0x300, RZ ;  /* 0x000003000a0a7810 */ /* 0x000fe20007ffe0ff */
[----:B------:R-:W-:Y:S02]  /*ad20*/  WARPGROUP.DEPBAR.LE gsb0, 0x0 ;  /* 0x00008000000079c5 */ /* 0x000fe40000010000 */
[----:B------:R-:W-:-:S12]  /*ad30*/  WARPGROUP.ARRIVE ;  /* 0x00000000000079c5 */ /* 0x000fd80000000000 */
[----:B------:R-:W-:Y:S01]  /*ad40*/  HGMMA.64x192x16.F32.BF16 R24, R184, gdesc[UR4].tnspB, R24, gsb0 ;  /* 0x42e00004b8187df0 */ /* 0x000fe20008001818 */
[----:B------:R-:W-:Y:S02]  /*ad50*/  R2UR UR6, R12 ;  /* 0x000000000c0672ca */ /* 0x000fe400000e0000 */
[----:B------:R-:W-:Y:S02]  /*ad60*/  R2UR UR7, R13 ;  /* 0x000000000d0772ca */ /* 0x000fe400000e0000 */
[----:B------:R-:W0:Y:S02]  /*ad70*/  SHFL.BFLY PT, R13, R2, 0x1, 0x1f ;  /* 0x0c201f00020d7f89 */ /* 0x000e2400000e0000 */
[----:B0-----:R-:W-:Y:S01]  /*ad80*/  FADD.FTZ R13, R2, R13 ;  /* 0x0000000d020d7221 */ /* 0x001fe20000010000 */
[----:B------:R-:W-:-:S04]  /*ad90*/  IMAD.MOV.U32 R2, RZ, RZ, -0x800000 ;  /* 0xff800000ff027424 */ /* 0x000fc800078e00ff */
[----:B------:R-:W-:-:S13]  /*ada0*/  FSETP.NE.FTZ.AND P3, PT, R13, RZ, PT ;  /* 0x000000ff0d00720b */ /* 0x000fda0003f75000 */
[----:B------:R-:W0:Y:S02]  /*adb0*/  @P3 MUFU.LG2 R12, R13 ;  /* 0x0000000d000c3308 */ /* 0x000e240000000c00 */
[----:B0-----:R-:W-:Y:S01]  /*adc0*/  @P3 FMUL.FTZ R12, R12, 0.69314718246459960938 ;  /* 0x3f3172180c0c3820 */ /* 0x001fe20000410000 */
[----:B------:R-:W-:Y:S02]  /*add0*/  WARPGROUP.DEPBAR.LE gsb0, 0x0 ;  /* 0x00008000000079c5 */ /* 0x000fe40000010000 */
[----:B------:R-:W-:-:S06]  /*ade0*/  WARPGROUP.ARRIVE ;  /* 0x00000000000079c5 */ /* 0x000fcc0000000000 */
[----:B------:R-:W-:Y:S01]  /*adf0*/  HGMMA.64x192x16.F32.BF16 R24, R180, gdesc[UR4].tnspB, R24, gsb0 ;  /* 0x42e00004b4187df0 */ /* 0x000fe20008001818 */
[----:B------:R-:W-:Y:S02]  /*ae00*/  R2UR UR6, R10 ;  /* 0x000000000a0672ca */ /* 0x000fe400000e0000 */
[----:B------:R-:W-:Y:S02]  /*ae10*/  R2UR UR7, R11 ;  /* 0x000000000b0772ca */ /* 0x000fe400000e0000 */
[----:B------:R-:W0:Y:S01]  /*ae20*/  SHFL.BFLY PT, R11, R4, 0x2, 0x1f ;  /* 0x0c401f00040b7f89 */ /* 0x000e2200000e0000 */
[----:B------:R-:W-:-:S06]  /*ae30*/  MOV R10, RZ ;  /* 0x000000ff000a7202 */ /* 0x000fcc0000000f00 */
[----:B------:R-:W-:Y:S01]  /*ae40*/  @P3 MUFU.RCP R10, R13 ;  /* 0x0000000d000a3308 */ /* 0x000fe20000001000 */
[----:B0-----:R-:W-:Y:S01]  /*ae50*/  FADD.FTZ R11, R11, R4 ;  /* 0x000000040b0b7221 */ /* 0x001fe20000010000 */
[----:B------:R-:W-:-:S04]  /*ae60*/  IMAD.MOV.U32 R4, RZ, RZ, RZ ;  /* 0x000000ffff047224 */ /* 0x000fc800078e00ff */
[----:B------:R-:W0:Y:S02]  /*ae70*/  SHFL.BFLY PT, R0, R11, 0x1, 0x1f ;  /* 0x0c201f000b007f89 */ /* 0x000e2400000e0000 */
[----:B0-----:R-:W-:Y:S01]  /*ae80*/  FADD.FTZ R14, R11, R0 ;  /* 0x000000000b0e7221 */ /* 0x001fe20000010000 */
[----:B------:R-:W-:Y:S01]  /*ae90*/  @!P1 VIADD R11, R15, 0x36860 ;  /* 0x000368600f0b9836 */ /* 0x000fe20000000000 */
[----:B------:R-:W-:-:S03]  /*aea0*/  SEL R0, RZ, 0x1, P2 ;  /* 0x00000001ff007807 */ /* 0x000fc60001000000 */
[----:B------:R-:W-:Y:S02]  /*aeb0*/  FSETP.NE.FTZ.AND P0, PT, R14, RZ, PT ;  /* 0x000000ff0e00720b */ /* 0x000fe40003f15000 */
[----:B------:R-:W-:Y:S02]  /*aec0*/  @!P1 PRMT R11, RZ, 0x654, R11 ;  /* 0x00000654ff0b9816 */ /* 0x000fe4000000000b */
[----:B------:R-:W-:Y:S01]  /*aed0*/  LOP3.LUT R17, R17, R0, RZ, 0x3c, !PT ;  /* 0x0000000011117212 */ /* 0x000fe200078e3cff */
[----:B------:R-:W-:-:S08]  /*aee0*/  IMAD.MOV.U32 R0, RZ, RZ, -0x800000 ;  /* 0xff800000ff007424 */ /* 0x000fd000078e00ff */
[----:B------:R-:W0:Y:S01]  /*aef0*/  @P0 MUFU.LG2 R8, R14 ;  /* 0x0000000e00080308 */ /* 0x000e220000000c00 */
[C---:B------:R-:W-:Y:S01]  /*af00*/  @P0 FMUL.FTZ R6, R5.reuse, 0.69314718246459960938 ;  /* 0x3f31721805060820 */ /* 0x040fe20000410000 */
[----:B------:R-:W-:-:S04]  /*af10*/  @P3 FMUL.FTZ R5, R5, 0.69314718246459960938 ;  /* 0x3f31721805053820 */ /* 0x000fc80000410000 */
[----:B------:R-:W-:Y:S02]  /*af20*/  @P3 FFMA.FTZ R0, R5, R9, R12 ;  /* 0x0000000905003223 */ /* 0x000fe4000001000c */
[----:B------:R-:W1:Y:S01]  /*af30*/  @P0 MUFU.RCP R4, R14 ;  /* 0x0000000e00040308 */ /* 0x000e620000001000 */
[----:B0-----:R-:W-:-:S04]  /*af40*/  @P0 FMUL.FTZ R3, R8, 0.69314718246459960938 ;  /* 0x3f31721808030820 */ /* 0x001fc80000410000 */
[----:B------:R-:W-:Y:S01]  /*af50*/  @P0 FFMA.FTZ R2, R6, R7, R3 ;  /* 0x0000000706020223 */ /* 0x000fe20000010003 */
[----:B------:R-:W-:Y:S01]  /*af60*/  PLOP3.LUT P0, PT, PT, PT, PT, 0x8, 0x0 ;  /* 0x000000000000781c */ /* 0x000fe20003f0e170 */
[----:B------:R-:W-:Y:S02]  /*af70*/  WARPGROUP.DEPBAR.LE gsb0, 0x0 ;  /* 0x00008000000079c5 */ /* 0x000fe40000010000 */
[----:B------:R-:W-:-:S06]  /*af80*/  WARPGROUP.ARRIVE ;  /* 0x00000000000079c5 */ /* 0x000fcc0000000000 */
[----:B------:R-:W-:Y:S03]  /*af90*/  HGMMA.64x192x16.F32.BF16 R24, R176, gdesc[UR4].tnspB, R24, gsb0 ;  /* 0x42e00004b0187df0 */ /* 0x000fe60008001818 */
[----:B------:R-:W-:Y:S02]  /*afa0*/  WARPGROUP.DEPBAR.LE gsb0, 0x0 ;  /* 0x00008000000079c5 */ /* 0x000fe40000010000 */
[----:B------:R0:W-:Y:S01]  /*afb0*/  @!P1 SYNCS.ARRIVE.TRANS64.RED.A1T0 RZ, [R11+URZ], RZ ;  /* 0x000000ff0bff99a7 */ /* 0x0001e2000810043f */
[-C--:B------:R-:W-:Y:S01]  /*afc0*/  FMUL.FTZ R131, R43, R10.reuse ;  /* 0x0000000a2b837220 */ /* 0x080fe20000410000 */
[----:B------:R-:W-:Y:S01]  /*afd0*/  FMUL.FTZ R134, R47, R10 ;  /* 0x0000000a2f867220 */ /* 0x000fe20000410000 */
[----:B-1----:R-:W-:Y:S01]  /*afe0*/  FMUL.FTZ R3, R36, R4 ;  /* 0x0000000424037220 */ /* 0x002fe20000410000 */
        /* <DEDUP_REMOVED lines=92> */
[----:B0-----:R-:W-:-:S07]  /*b5b0*/  FMUL.FTZ R119, R119, R10 ;  /* 0x0000000a77777220 */ /* 0x001fce0000410000 */
.L_x_258:
[----:B------:R-:W0:Y:S01]  /*b5c0*/  S2R R5, SR_CgaCtaId ;  /* 0x0000000000057919 */ /* 0x000e220000008800 */
[----:B------:R-:W-:Y:S01]  /*b5d0*/  MOV R38, 0x400 ;  /* 0x0000040000267802 */ /* 0x000fe20000000f00 */
[----:B------:R-:W-:Y:S01]  /*b5e0*/  BSSY B0, `(.L_x_280) ;  /* 0x0000233000007945 */ /* 0x000fe20003800000 */
[----:B------:R-:W-:Y:S02]  /*b5f0*/  BAR.SYNC.DEFER_BLOCKING 0x5, 0x120 ;  /* 0x0144800000007b1d */ /* 0x000fe40000010000 */
[----:B0-----:R-:W-:-:S05]  /*b600*/  LEA R38, R5, R38, 0x18 ;  /* 0x0000002605267211 */ /* 0x001fca00078ec0ff */
[----:B------:R0:W1:Y:S01]  /*b610*/  LDS.128 R100, [R38+0x368d0] ;  /* 0x0368d00026647984 */ /* 0x0000620000000c00 */
[----:B------:R-:W-:Y:S06]  /*b620*/  BAR.ARV 0x4, 0x120 ;  /* 0x0104800000007b1d */ /* 0x000fec0000002000 */
[----:B------:R-:W-:Y:S05]  /*b630*/  @P0 BRA `(.L_x_281) ;  /* 0x0000001800040947 */ /* 0x000fea0003800000 */
[----:B------:R-:W2:Y:S01]  /*b640*/  S2R R5, SR_SWINHI ;  /* 0x0000000000057919 */ /* 0x000ea20000002f00 */
[----:B------:R-:W-:Y:S01]  /*b650*/  F2FP.BF16.F32.PACK_AB R6, R7, R6 ;  /* 0x000000060706723e */ /* 0x000fe200000010ff */
[----:B------:R-:W-:Y:S01]  /*b660*/  ULDC.64 UR4, c[0x0][0xbe0] ;  /* 0x0002f80000047ab9 */ /* 0x000fe20000000a00 */
        /* <DEDUP_REMOVED lines=15> */
[----:B------:R-:W-:Y:S02]  /*b760*/  MOV R20, R38 ;  /* 0x0000002600147202 */ /* 0x000fe40000000f00 */
[----:B--2---:R-:W-:-:S02]  /*b770*/  MOV R21, R5 ;  /* 0x0000000500157202 */ /* 0x004fc40000000f00 */
[----:B------:R-:W-:Y:S02]  /*b780*/  F2FP.BF16.F32.PACK_AB R114, R117, R116 ;  /* 0x000000747572723e */ /* 0x000fe400000010ff */
[----:B------:R-:W-:Y:S01]  /*b790*/  F2FP.BF16.F32.PACK_AB R115, R119, R118 ;  /* 0x000000767773723e */ /* 0x000fe200000010ff */
[----:B------:R-:W-:-:S03]  /*b7a0*/  IMAD.WIDE R4, R213, 0x2, R20 ;  /* 0x00000002d5047825 */ /* 0x000fc600078e0214 */
[C---:B------:R-:W-:Y:S02]  /*b7b0*/  IADD3 R51, P2, R4.reuse, 0x20, RZ ;  /* 0x0000002004337810 */ /* 0x040fe40007f5e0ff */
[C---:B------:R-:W-:Y:S02]  /*b7c0*/  IADD3 R139, P6, R4.reuse, 0x60, RZ ;  /* 0x00000060048b7810 */ /* 0x040fe40007fde0ff */
[C---:B------:R-:W-:Y:S01]  /*b7d0*/  LOP3.LUT R25, R4.reuse, 0x380, RZ, 0xc0, !PT ;  /* 0x0000038004197812 */ /* 0x040fe200078ec0ff */
[--C-:B------:R-:W-:Y:S01]  /*b7e0*/  IMAD.X R9, RZ, RZ, R5.reuse, P2 ;  /* 0x000000ffff097224 */ /* 0x100fe200010e0605 */
[C---:B------:R-:W-:Y:S01]  /*b7f0*/  IADD3 R95, P1, R4.reuse, 0x40, RZ ;  /* 0x00000040045f7810 */ /* 0x040fe20007f3e0ff */
[--C-:B------:R-:W-:Y:S01]  /*b800*/  IMAD.X R13, RZ, RZ, R5.reuse, P6 ;  /* 0x000000ffff0d7224 */ /* 0x100fe200030e0605 */
[----:B------:R-:W-:Y:S02]  /*b810*/  IADD3 R141, P5, R4, 0x4000, RZ ;  /* 0x00004000048d7810 */ /* 0x000fe40007fbe0ff */
[----:B------:R-:W-:Y:S01]  /*b820*/  LOP3.LUT R8, R51, 0x380, RZ, 0xc0, !PT ;  /* 0x0000038033087812 */ /* 0x000fe200078ec0ff */
[----:B------:R-:W-:Y:S01]  /*b830*/  IMAD.X R11, RZ, RZ, R5, P1 ;  /* 0x000000ffff0b7224 */ /* 0x000fe200008e0605 */
[----:B------:R-:W-:-:S02]  /*b840*/  LOP3.LUT R12, R139, 0x380, RZ, 0xc0, !PT ;  /* 0x000003808b0c7812 */ /* 0x000fc400078ec0ff */
[----:B------:R-:W-:Y:S02]  /*b850*/  SHF.R.U64 R25, R25, 0x3, RZ ;  /* 0x0000000319197819 */ /* 0x000fe400000012ff */
[----:B------:R-:W-:Y:S02]  /*b860*/  IADD3.X R15, RZ, R5, RZ, P5, !PT ;  /* 0x00000005ff0f7210 */ /* 0x000fe40002ffe4ff */
[C---:B------:R-:W-:Y:S02]  /*b870*/  IADD3 R143, P0, R4.reuse, 0x4020, RZ ;  /* 0x00004020048f7810 */ /* 0x040fe40007f1e0ff */
[C---:B------:R-:W-:Y:S02]  /*b880*/  IADD3 R145, P4, R4.reuse, 0x4040, RZ ;  /* 0x0000404004917810 */ /* 0x040fe40007f9e0ff */
[C---:B------:R-:W-:Y:S01]  /*b890*/  IADD3 R147, P3, R4.reuse, 0x4060, RZ ;  /* 0x0000406004937810 */ /* 0x040fe20007f7e0ff */
[--C-:B------:R-:W-:Y:S01]  /*b8a0*/  IMAD.X R27, RZ, RZ, R5.reuse, P0 ;  /* 0x000000ffff1b7224 */ /* 0x100fe200000e0605 */
[C---:B------:R-:W-:Y:S01]  /*b8b0*/  IADD3 R149, P2, R4.reuse, 0x8000, RZ ;  /* 0x0000800004957810 */ /* 0x040fe20007f5e0ff */
[--C-:B------:R-:W-:Y:S01]  /*b8c0*/  IMAD.X R29, RZ, RZ, R5.reuse, P4 ;  /* 0x000000ffff1d7224 */ /* 0x100fe200020e0605 */
[C---:B------:R-:W-:Y:S01]  /*b8d0*/  IADD3 R151, P1, R4.reuse, 0x8020, RZ ;  /* 0x0000802004977810 */ /* 0x040fe20007f3e0ff */
[--C-:B------:R-:W-:Y:S01]  /*b8e0*/  IMAD.X R31, RZ, RZ, R5.reuse, P3 ;  /* 0x000000ffff1f7224 */ /* 0x100fe200018e0605 */
[C---:B------:R-:W-:Y:S01]  /*b8f0*/  IADD3 R82, P6, R4.reuse, 0x8040, RZ ;  /* 0x0000804004527810 */ /* 0x040fe20007fde0ff */
[--C-:B------:R-:W-:Y:S01]  /*b900*/  IMAD.X R33, RZ, RZ, R5.reuse, P2 ;  /* 0x000000ffff217224 */ /* 0x100fe200010e0605 */
[----:B------:R-:W-:Y:S01]  /*b910*/  IADD3 R153, P5, R4, 0x8060, RZ ;  /* 0x0000806004997810 */ /* 0x000fe20007fbe0ff */
[----:B------:R-:W-:Y:S01]  /*b920*/  IMAD.X R35, RZ, RZ, R5, P1 ;  /* 0x000000ffff237224 */ /* 0x000fe200008e0605 */
[----:B------:R-:W-:-:S02]  /*b930*/  SHF.R.U64 R8, R8, 0x3, RZ ;  /* 0x0000000308087819 */ /* 0x000fc400000012ff */
[----:B------:R-:W-:Y:S02]  /*b940*/  SHF.R.U64 R12, R12, 0x3, RZ ;  /* 0x000000030c0c7819 */ /* 0x000fe400000012ff */
[----:B------:R-:W-:Y:S01]  /*b950*/  LOP3.LUT R4, R25, R4, RZ, 0x3c, !PT ;  /* 0x0000000419047212 */ /* 0x000fe200078e3cff */
[----:B------:R-:W-:Y:S01]  /*b960*/  IMAD.X R25, RZ, RZ, R5, P5 ;  /* 0x000000ffff197224 */ /* 0x000fe200028e0605 */
[----:B------:R-:W-:Y:S02]  /*b970*/  LOP3.LUT R8, R8, R51, RZ, 0x3c, !PT ;  /* 0x0000003308087212 */ /* 0x000fe400078e3cff */
[----:B------:R-:W-:Y:S02]  /*b980*/  LOP3.LUT R12, R12, R139, RZ, 0x3c, !PT ;  /* 0x0000008b0c0c7212 */ /* 0x000fe400078e3cff */
[----:B------:R-:W-:Y:S02]  /*b990*/  MOV R139, R4 ;  /* 0x00000004008b7202 */ /* 0x000fe40000000f00 */
[----:B------:R-:W-:-:S02]  /*b9a0*/  LOP3.LUT R10, R95, 0x380, RZ, 0xc0, !PT ;  /* 0x000003805f0a7812 */ /* 0x000fc400078ec0ff */
[----:B------:R-:W-:Y:S02]  /*b9b0*/  F2FP.BF16.F32.PACK_AB R4, R123, R24 ;  /* 0x000000187b04723e */ /* 0x000fe400000010ff */
[----:B------:R-:W-:Y:S02]  /*b9c0*/  LOP3.LUT R14, R141, 0x380, RZ, 0xc0, !PT ;  /* 0x000003808d0e7812 */ /* 0x000fe400078ec0ff */
[----:B------:R-:W-:Y:S02]  /*b9d0*/  LOP3.LUT R32, R149, 0x380, RZ, 0xc0, !PT ;  /* 0x0000038095207812 */ /* 0x000fe400078ec0ff */
[----:B------:R-:W-:Y:S02]  /*b9e0*/  LOP3.LUT R24, R151, 0x380, RZ, 0xc0, !PT ;  /* 0x0000038097187812 */ /* 0x000fe400078ec0ff */
[----:B------:R-:W-:Y:S02]  /*b9f0*/  LOP3.LUT R26, R143, 0x380, RZ, 0xc0, !PT ;  /* 0x000003808f1a7812 */ /* 0x000fe400078ec0ff */
[----:B------:R-:W-:-:S02]  /*ba00*/  LOP3.LUT R94, R153, 0x380, RZ, 0xc0, !PT ;  /* 0x00000380995e7812 */ /* 0x000fc400078ec0ff */
[----:B------:R-:W-:Y:S02]  /*ba10*/  MOV R123, R8 ;  /* 0x00000008007b7202 */ /* 0x000fe40000000f00 */
[----:B------:R-:W-:Y:S02]  /*ba20*/  LOP3.LUT R28, R145, 0x380, RZ, 0xc0, !PT ;  /* 0x00000380911c7812 */ /* 0x000fe400078ec0ff */
[----:B------:R-:W-:Y:S02]  /*ba30*/  LOP3.LUT R30, R147, 0x380, RZ, 0xc0, !PT ;  /* 0x00000380931e7812 */ /* 0x000fe400078ec0ff */
[----:B------:R-:W-:Y:S02]  /*ba40*/  F2FP.BF16.F32.PACK_AB R8, R41, R40 ;  /* 0x000000282908723e */ /* 0x000fe400000010ff */
[----:B------:R-:W-:Y:S01]  /*ba50*/  IADD3.X R37, RZ, R5, RZ, P6, !PT ;  /* 0x00000005ff257210 */ /* 0x000fe200037fe4ff */
[----:B------:R-:W2:Y:S01]  /*ba60*/  LDC.64 R40, c[0x0][0xbd8] ;  /* 0x0002f600ff287b82 */ /* 0x000ea20000000a00 */
[----:B------:R-:W-:-:S02]  /*ba70*/  SHF.R.U64 R10, R10, 0x3, RZ ;  /* 0x000000030a0a7819 */ /* 0x000fc400000012ff */
[----:B------:R-:W-:Y:S02]  /*ba80*/  SHF.R.U64 R14, R14, 0x3, RZ ;  /* 0x000000030e0e7819 */ /* 0x000fe400000012ff */
[----:B------:R-:W-:Y:S02]  /*ba90*/  SHF.R.U64 R32, R32, 0x3, RZ ;  /* 0x0000000320207819 */ /* 0x000fe400000012ff */
[----:B------:R-:W-:Y:S01]  /*baa0*/  F2FP.BF16.F32.PACK_AB R5, R137, R138 ;  /* 0x0000008a8905723e */ /* 0x000fe200000010ff */
[----:B------:R-:W-:Y:S01]  /*bab0*/  BAR.SYNC.DEFER_BLOCKING 0x1, 0x100 ;  /* 0x0044000000007b1d */ /* 0x000fe20000010000 */
[----:B------:R-:W-:Y:S02]  /*bac0*/  SHF.R.U64 R24, R24, 0x3, RZ ;  /* 0x0000000318187819 */ /* 0x000fe400000012ff */
[----:B------:R-:W-:Y:S02]  /*bad0*/  SHF.R.U64 R26, R26, 0x3, RZ ;  /* 0x000000031a1a7819 */ /* 0x000fe400000012ff */
[----:B------:R-:W-:-:S02]  /*bae0*/  LOP3.LUT R51, R82, 0x380, RZ, 0xc0, !PT ;  /* 0x0000038052337812 */ /* 0x000fc400078ec0ff */
[----:B------:R-:W-:Y:S02]  /*baf0*/  SHF.R.U64 R94, R94, 0x3, RZ ;  /* 0x000000035e5e7819 */ /* 0x000fe400000012ff */
[----:B------:R-:W-:Y:S02]  /*bb00*/  SHF.R.U64 R28, R28, 0x3, RZ ;  /* 0x000000031c1c7819 */ /* 0x000fe400000012ff */
[----:B------:R-:W-:Y:S02]  /*bb10*/  SHF.R.U64 R30, R30, 0x3, RZ ;  /* 0x000000031e1e7819 */ /* 0x000fe400000012ff */
[----:B------:R-:W-:Y:S02]  /*bb20*/  LOP3.LUT R10, R10, R95, RZ, 0x3c, !PT ;  /* 0x0000005f0a0a7212 */ /* 0x000fe400078e3cff */
[----:B------:R-:W-:Y:S02]  /*bb30*/  LOP3.LUT R14, R14, R141, RZ, 0x3c, !PT ;  /* 0x0000008d0e0e7212 */ /* 0x000fe400078e3cff */
[----:B------:R-:W-:-:S02]  /*bb40*/  LOP3.LUT R32, R32, R149, RZ, 0x3c, !PT ;  /* 0x0000009520207212 */ /* 0x000fc400078e3cff */
[----:B------:R-:W-:Y:S02]  /*bb50*/  LOP3.LUT R34, R24, R151, RZ, 0x3c, !PT ;  /* 0x0000009718227212 */ /* 0x000fe400078e3cff */
[----:B------:R-:W-:Y:S02]  /*bb60*/  LOP3.LUT R26, R26, R143, RZ, 0x3c, !PT ;  /* 0x0000008f1a1a7212 */ /* 0x000fe400078e3cff */
[----:B------:R-:W-:Y:S01]  /*bb70*/  SHF.R.U64 R51, R51, 0x3, RZ ;  /* 0x0000000333337819 */ /* 0x000fe200000012ff */
[----:B------:R3:W-:Y:S01]  /*bb80*/  STSM.16.M88.4 [R139], R4 ;  /* 0x000000048b007844 */ /* 0x0007e20000000200 */
[----:B------:R-:W-:Y:S02]  /*bb90*/  LOP3.LUT R24, R94, R153, RZ, 0x3c, !PT ;  /* 0x000000995e187212 */ /* 0x000fe400078e3cff */
[----:B------:R-:W-:Y:S02]  /*bba0*/  LOP3.LUT R28, R28, R145, RZ, 0x3c, !PT ;  /* 0x000000911c1c7212 */ /* 0x000fe400078e3cff */
[----:B------:R-:W-:-:S02]  /*bbb0*/  LOP3.LUT R30, R30, R147, RZ, 0x3c, !PT ;  /* 0x000000931e1e7212 */ /* 0x000fc400078e3cff */
[----:B------:R-:W-:Y:S02]  /*bbc0*/  MOV R120, R10 ;  /* 0x0000000a00787202 */ /* 0x000fe40000000f00 */
[----:B-1----:R-:W-:Y:S02]  /*bbd0*/  MOV R100, R12 ;  /* 0x0000000c00647202 */ /* 0x002fe40000000f00 */
[----:B------:R-:W-:Y:S02]  /*bbe0*/  MOV R95, R14 ;  /* 0x0000000e005f7202 */ /* 0x000fe40000000f00 */
[----:B------:R-:W-:Y:S02]  /*bbf0*/  MOV R33, R32 ;  /* 0x0000002000217202 */ /* 0x000fe40000000f00 */
[----:B------:R-:W-:Y:S02]  /*bc00*/  F2FP.BF16.F32.PACK_AB R9, R131, R128 ;  /* 0x000000808309723e */ /* 0x000fe400000010ff */
[----:B---3--:R-:W-:-:S02]  /*bc10*/  F2FP.BF16.F32.PACK_AB R4, R124, R121 ;  /* 0x000000797c04723e */ /* 0x008fc400000010ff */
[----:B------:R-:W-:Y:S02]  /*bc20*/  F2FP.BF16.F32.PACK_AB R5, R133, R130 ;  /* 0x000000828505723e */ /* 0x000fe400000010ff */
[----:B------:R-:W-:Y:S02]  /*bc30*/  F2FP.BF16.F32.PACK_AB R6, R122, R3 ;  /* 0x000000037a06723e */ /* 0x000fe400000010ff */
[----:B------:R-:W-:Y:S02]  /*bc40*/  F2FP.BF16.F32.PACK_AB R7, R136, R129 ;  /* 0x000000818807723e */ /* 0x000fe400000010ff */
[----:B------:R-:W-:Y:S02]  /*bc50*/  F2FP.BF16.F32.PACK_AB R10, R45, R44 ;  /* 0x0000002c2d0a723e */ /* 0x000fe400000010ff */
[----:B------:R-:W-:Y:S01]  /*bc60*/  F2FP.BF16.F32.PACK_AB R11, R134, R127 ;  /* 0x0000007f860b723e */ /* 0x000fe200000010ff */
[----:B------:R1:W-:Y:S01]  /*bc70*/  STSM.16.M88.4 [R123], R4 ;  /* 0x000000047b007844 */ /* 0x0003e20000000200 */
[----:B------:R-:W-:-:S02]  /*bc80*/  LOP3.LUT R36, R51, R82, RZ, 0x3c, !PT ;  /* 0x0000005233247212 */ /* 0x000fc400078e3cff */
[----:B------:R-:W-:Y:S01]  /*bc90*/  MOV R94, R26 ;  /* 0x0000001a005e7202 */ /* 0x000fe20000000f00 */
[----:B------:R3:W-:Y:S01]  /*bca0*/  STSM.16.M88.4 [R120], R8 ;  /* 0x0000000878007844 */ /* 0x0007e20000000200 */
[----:B------:R-:W-:Y:S02]  /*bcb0*/  F2FP.BF16.F32.PACK_AB R12, R49, R48 ;  /* 0x00000030310c723e */ /* 0x000fe400000010ff */
[----:B------:R-:W-:Y:S02]  /*bcc0*/  F2FP.BF16.F32.PACK_AB R13, R132, R47 ;  /* 0x0000002f840d723e */ /* 0x000fe400000010ff */
[----:B------:R-:W-:Y:S02]  /*bcd0*/  F2FP.BF16.F32.PACK_AB R14, R53, R52 ;  /* 0x00000034350e723e */ /* 0x000fe400000010ff */
[----:B------:R-:W-:Y:S02]  /*bce0*/  F2FP.BF16.F32.PACK_AB R15, R55, R54 ;  /* 0x00000036370f723e */ /* 0x000fe400000010ff */
[----:B------:R-:W-:-:S02]  /*bcf0*/  MOV R32, R24 ;  /* 0x0000001800207202 */ /* 0x000fc40000000f00 */
[----:B------:R-:W-:Y:S01]  /*bd00*/  MOV R82, R28 ;  /* 0x0000001c00527202 */ /* 0x000fe20000000f00 */
[----:B------:R-:W-:Y:S01]  /*bd10*/  STSM.16.M88.4 [R100], R12 ;  /* 0x0000000c64007844 */ /* 0x000fe20000000200 */
[----:B------:R-:W-:Y:S02]  /*bd20*/  MOV R51, R30 ;  /* 0x0000001e00337202 */ /* 0x000fe40000000f00 */
[----:B------:R-:W-:Y:S02]  /*bd30*/  F2FP.BF16.F32.PACK_AB R24, R57, R56 ;  /* 0x000000383918723e */ /* 0x000fe400000010ff */
[----:B------:R-:W-:Y:S02]  /*bd40*/  F2FP.BF16.F32.PACK_AB R25, R59, R58 ;  /* 0x0000003a3b19723e */ /* 0x000fe400000010ff */
[----:B------:R-:W-:Y:S02]  /*bd50*/  F2FP.BF16.F32.PACK_AB R26, R61, R60 ;  /* 0x0000003c3d1a723e */ /* 0x000fe400000010ff */
[----:B------:R-:W-:-:S02]  /*bd60*/  F2FP.BF16.F32.PACK_AB R27, R63, R62 ;  /* 0x0000003e3f1b723e */ /* 0x000fc400000010ff */
[----:B------:R-:W-:Y:S02]  /*bd70*/  F2FP.BF16.F32.PACK_AB R28, R65, R64 ;  /* 0x00000040411c723e */ /* 0x000fe400000010ff */
[----:B------:R-:W-:Y:S01]  /*bd80*/  F2FP.BF16.F32.PACK_AB R29, R67, R66 ;  /* 0x00000042431d723e */ /* 0x000fe200000010ff */
[----:B------:R-:W-:Y:S01]  /*bd90*/  STSM.16.M88.4 [R95], R24 ;  /* 0x000000185f007844 */ /* 0x000fe20000000200 */
[----:B------:R-:W-:Y:S02]  /*bda0*/  F2FP.BF16.F32.PACK_AB R30, R69, R68 ;  /* 0x00000044451e723e */ /* 0x000fe400000010ff */
[----:B------:R-:W-:Y:S02]  /*bdb0*/  F2FP.BF16.F32.PACK_AB R31, R71, R70 ;  /* 0x00000046471f723e */ /* 0x000fe400000010ff */
[----:B-1----:R-:W-:Y:S02]  /*bdc0*/  F2FP.BF16.F32.PACK_AB R4, R73, R72 ;  /* 0x000000484904723e */ /* 0x002fe400000010ff */
[----:B------:R-:W-:Y:S01]  /*bdd0*/  F2FP.BF16.F32.PACK_AB R5, R75, R74 ;  /* 0x0000004a4b05723e */ /* 0x000fe200000010ff */
[----:B------:R-:W-:Y:S01]  /*bde0*/  STSM.16.M88.4 [R94], R28 ;  /* 0x0000001c5e007844 */ /* 0x000fe20000000200 */
[----:B------:R-:W-:-:S02]  /*bdf0*/  F2FP.BF16.F32.PACK_AB R6, R77, R76 ;  /* 0x0000004c4d06723e */ /* 0x000fc400000010ff */
[----:B------:R-:W-:Y:S02]  /*be00*/  F2FP.BF16.F32.PACK_AB R7, R79, R78 ;  /* 0x0000004e4f07723e */ /* 0x000fe400000010ff */
[----:B---3--:R-:W-:Y:S02]  /*be10*/  F2FP.BF16.F32.PACK_AB R8, R81, R80 ;  /* 0x000000505108723e */ /* 0x008fe400000010ff */
[----:B------:R-:W-:Y:S01]  /*be20*/  F2FP.BF16.F32.PACK_AB R9, R83, R42 ;  /* 0x0000002a5309723e */ /* 0x000fe200000010ff */
[----:B------:R1:W-:Y:S01]  /*be30*/  STSM.16.M88.4 [R82], R4 ;  /* 0x0000000452007844 */ /* 0x0003e20000000200 */
[----:B------:R-:W-:Y:S02]  /*be40*/  F2FP.BF16.F32.PACK_AB R10, R85, R84 ;  /* 0x00000054550a723e */ /* 0x000fe400000010ff */
[----:B------:R-:W-:Y:S02]  /*be50*/  F2FP.BF16.F32.PACK_AB R11, R87, R86 ;  /* 0x00000056570b723e */ /* 0x000fe400000010ff */
[----:B------:R-:W-:-:S02]  /*be60*/  MOV R34, R34 ;  /* 0x0000002200227202 */ /* 0x000fc40000000f00 */
[----:B------:R-:W-:Y:S01]  /*be70*/  MOV R37, R36 ;  /* 0x0000002400257202 */ /* 0x000fe20000000f00 */
[----:B------:R3:W-:Y:S01]  /*be80*/  STSM.16.M88.4 [R51], R8 ;  /* 0x0000000833007844 */ /* 0x0007e20000000200 */
[----:B------:R-:W4:Y:S01]  /*be90*/  LDC R39, c[0x0][0xa88] ;  /* 0x0002a200ff277b82 */ /* 0x000f220000000800 */
[----:B--2---:R-:W-:Y:S01]  /*bea0*/  ISETP.NE.U32.AND P0, PT, R40, RZ, PT ;  /* 0x000000ff2800720c */ /* 0x004fe20003f05070 */
[----:B------:R-:W-:Y:S01]  /*beb0*/  IMAD.MOV.U32 R36, RZ, RZ, RZ ;  /* 0x000000ffff247224 */ /* 0x000fe200078e00ff */
[----:B------:R2:W-:Y:S02]  /*bec0*/  STSM.16.M88.4 [R33], R88 ;  /* 0x0000005821007844 */ /* 0x0005e40000000200 */
[----:B------:R-:W-:Y:S01]  /*bed0*/  ISETP.NE.AND.EX P0, PT, R41, RZ, PT, P0 ;  /* 0x000000ff2900720c */ /* 0x000fe20003f05300 */
[C---:B-1----:R-:W-:Y:S01]  /*bee0*/  IMAD.SHL.U32 R5, R204.reuse, 0x4, RZ ;  /* 0x00000004cc057824 */ /* 0x042fe200078e00ff */
[----:B------:R2:W-:Y:S04]  /*bef0*/  STSM.16.M88.4 [R34], R96 ;  /* 0x0000006022007844 */ /* 0x0005e80000000200 */
[----:B------:R-:W-:Y:S01]  /*bf00*/  IADD3 R6, P1, R5, R40, RZ ;  /* 0x0000002805067210 */ /* 0x000fe20007f3e0ff */
[----:B------:R2:W-:Y:S01]  /*bf10*/  STSM.16.M88.4 [R37], R104 ;  /* 0x0000006825007844 */ /* 0x0005e20000000200 */
[----:B---3--:R-:W-:-:S03]  /*bf20*/  SHF.L.U64.HI R8, R204, 0x2, R207 ;  /* 0x00000002cc087819 */ /* 0x008fc600000102cf */
[----:B------:R2:W-:Y:S02]  /*bf30*/  STSM.16.M88.4 [R32], R112 ;  /* 0x0000007020007844 */ /* 0x0005e40000000200 */
[----:B------:R-:W-:Y:S01]  /*bf40*/  IMAD.X R7, R8, 0x1, R41, P1 ;  /* 0x0000000108077824 */ /* 0x000fe200008e0629 */
[----:B------:R-:W-:Y:S01]  /*bf50*/  BAR.SYNC.DEFER_BLOCKING 0x1, 0x100 ;  /* 0x0044000000007b1d */ /* 0x000fe20000010000 */
[----:B------:R-:W-:-:S04]  /*bf60*/  ISETP.NE.U32.AND P1, PT, RZ, UR4, PT ;  /* 0x00000004ff007c0c */ /* 0x000fc8000bf25070 */
[----:B------:R-:W-:-:S13]  /*bf70*/  ISETP.NE.AND.EX P1, PT, RZ, UR5, PT, P1 ;  /* 0x00000005ff007c0c */ /* 0x000fda000bf25310 */
[----:B------:R-:W-:-:S04]  /*bf80*/  @P1 IADD3 R4, P2, R5, UR4, RZ ;  /* 0x0000000405041c10 */ /* 0x000fc8000ff5e0ff */
[----:B------:R-:W-:Y:S01]  /*bf90*/  @P1 IADD3.X R5, R8, UR5, RZ, P2, !PT ;  /* 0x0000000508051c10 */ /* 0x000fe200097fe4ff */
[----:B------:R2:W5:Y:S01]  /*bfa0*/  @P0 LDG.E R36, desc[UR60][R6.64] ;  /* 0x0000003c06240981 */ /* 0x000562000c1e1900 */
[----:B------:R-:W-:-:S03]  /*bfb0*/  IMAD R3, R22, 0x40, R18 ;  /* 0x0000004016037824 */ /* 0x000fc600078e0212 */
[----:B----4-:R2:W5:Y:S01]  /*bfc0*/  @P1 LDG.E R39, desc[UR60][R4.64] ;  /* 0x0000003c04271981 */ /* 0x010562000c1e1900 */
[----:B------:R-:W-:-:S03]  /*bfd0*/  IMAD.WIDE R20, R3, 0x2, R20 ;  /* 0x0000000203147825 */ /* 0x000fc600078e0214 */
[----:B------:R-:W-:-:S04]  /*bfe0*/  IADD3 R13, P4, R20, 0x1000, RZ ;  /* 0x00001000140d7810 */ /* 0x000fc80007f9e0ff */
[----:B------:R-:W-:Y:S01]  /*bff0*/  LOP3.LUT R12, R13, 0x380, RZ, 0xc0, !PT ;  /* 0x000003800d0c7812 */ /* 0x000fe200078ec0ff */
[----:B------:R-:W-:Y:S08]  /*c000*/  @P1 BRA `(.L_x_282) ;  /* 0x0000000000101947 */ /* 0x000ff00003800000 */
[----:B------:R-:W-:Y:S05]  /*c010*/  @!P0 BRA `(.L_x_282) ;  /* 0x00000000000c8947 */ /* 0x000fea0003800000 */
[----:B--2---:R-:W2:Y:S04]  /*c020*/  LDG.E R4, desc[UR60][R6.64] ;  /* 0x0000003c06047981 */ /* 0x004ea8000c1e1900 */
[----:B-----5:R-:W2:Y:S02]  /*c030*/  LDG.E R39, desc[UR60][R6.64+0x4] ;  /* 0x0000043c06277981 */ /* 0x020ea4000c1e1900 */
[----:B--2---:R-:W-:-:S07]  /*c040*/  IADD3 R39, -R4, R39, RZ ;  /* 0x0000002704277210 */ /* 0x004fce0007ffe1ff */
.L_x_282:
[----:B------:R-:W-:Y:S01]  /*c050*/  SHF.R.S32.HI R23, RZ, 0x1f, R205 ;  /* 0x0000001fff177819 */ /* 0x000fe200000114cd */
[----:B------:R-:W-:Y:S01]  /*c060*/  ULDC.64 UR4, c[0x0][0xb70] ;  /* 0x0002dc0000047ab9 */ /* 0x000fe20000000a00 */
[----:B--2--5:R-:W-:Y:S01]  /*c070*/  SHF.R.S32.HI R37, RZ, 0x1f, R36 ;  /* 0x0000001fff257819 */ /* 0x024fe20000011424 */
[----:B------:R-:W-:Y:S01]  /*c080*/  IMAD R10, R206, 0x80, R212 ;  /* 0x00000080ce0a7824 */ /* 0x000fe200078e02d4 */
[----:B------:R-:W-:Y:S01]  /*c090*/  IADD3 R7, P6, R20, 0x3000, RZ ;  /* 0x0000300014077810 */ /* 0x000fe20007fde0ff */
[----:B------:R-:W-:Y:S01]  /*c0a0*/  IMAD R4, R23, UR4, RZ ;  /* 0x0000000417047c24 */ /* 0x000fe2000f8e02ff */
[----:B------:R-:W-:Y:S02]  /*c0b0*/  SEL R207, R207, RZ, !P0 ;  /* 0x000000ffcfcf7207 */ /* 0x000fe40004000000 */
[----:B------:R-:W-:Y:S01]  /*c0c0*/  LOP3.LUT R6, R7, 0x380, RZ, 0xc0, !PT ;  /* 0x0000038007067812 */ /* 0x000fe200078ec0ff */
[C---:B------:R-:W-:Y:S01]  /*c0d0*/  IMAD R3, R205.reuse, UR5, R4 ;  /* 0x00000005cd037c24 */ /* 0x040fe2000f8e0204 */
[----:B------:R-:W-:Y:S01]  /*c0e0*/  SEL R65, R204, RZ, !P0 ;  /* 0x000000ffcc417207 */ /* 0x000fe20004000000 */
[----:B------:R-:W-:Y:S01]  /*c0f0*/  IMAD.WIDE.U32 R4, R205, UR4, R36 ;  /* 0x00000004cd047c25 */ /* 0x000fe2000f8e0024 */
[----:B------:R-:W-:Y:S01]  /*c100*/  IADD3 R57, P0, R20, 0x4000, RZ ;  /* 0x0000400014397810 */ /* 0x000fe20007f1e0ff */
[----:B------:R-:W-:Y:S01]  /*c110*/  ULDC.64 UR4, c[0x0][0xb78] ;  /* 0x0002de0000047ab9 */ /* 0x000fe20000000a00 */
[----:B------:R-:W-:Y:S01]  /*c120*/  SHF.R.U64 R6, R6, 0x3, RZ ;  /* 0x0000000306067819 */ /* 0x000fe200000012ff */
[----:B------:R-:W-:Y:S01]  /*c130*/  IMAD.IADD R5, R5, 0x1, R3 ;  /* 0x0000000105057824 */ /* 0x000fe200078e0203 */
[C---:B------:R-:W-:Y:S01]  /*c140*/  IADD3 R9, P5, R20.reuse, 0x2000, RZ ;  /* 0x0000200014097810 */ /* 0x040fe20007fbe0ff */
[----:B------:R-:W-:Y:S01]  /*c150*/  IMAD R3, R207, UR4, RZ ;  /* 0x00000004cf037c24 */ /* 0x000fe2000f8e02ff */
[----:B------:R-:W-:Y:S01]  /*c160*/  IADD3 R45, P1, R20, 0x5000, RZ ;  /* 0x00005000142d7810 */ /* 0x000fe20007f3e0ff */
[----:B------:R-:W-:Y:S01]  /*c170*/  IMAD.WIDE.U32 R4, R65, UR4, R4 ;  /* 0x0000000441047c25 */ /* 0x000fe2000f8e0004 */
[----:B------:R-:W-:-:S02]  /*c180*/  LOP3.LUT R56, R57, 0x380, RZ, 0xc0, !PT ;  /* 0x0000038039387812 */ /* 0x000fc400078ec0ff */
[----:B------:R-:W-:Y:S02]  /*c190*/  IADD3 R33, P2, R20, 0x6000, RZ ;  /* 0x0000600014217810 */ /* 0x000fe40007f5e0ff */
[----:B------:R-:W-:Y:S01]  /*c1a0*/  LOP3.LUT R6, R6, R7, RZ, 0x3c, !PT ;  /* 0x0000000706067212 */ /* 0x000fe200078e3cff */
[----:B------:R-:W-:Y:S01]  /*c1b0*/  IMAD R7, R65, UR5, R3 ;  /* 0x0000000541077c24 */ /* 0x000fe2000f8e0203 */
[----:B------:R-:W-:Y:S01]  /*c1c0*/  LOP3.LUT R8, R9, 0x380, RZ, 0xc0, !PT ;  /* 0x0000038009087812 */ /* 0x000fe200078ec0ff */
[----:B------:R-:W-:Y:S01]  /*c1d0*/  ULDC.64 UR4, c[0x0][0xb40] ;  /* 0x0002d00000047ab9 */ /* 0x000fe20000000a00 */
[----:B------:R-:W-:Y:S02]  /*c1e0*/  SHF.R.S32.HI R3, RZ, 0x1f, R10 ;  /* 0x0000001fff037819 */ /* 0x000fe4000001140a */
[----:B------:R-:W-:Y:S02]  /*c1f0*/  IADD3 R4, P3, R10, R4, RZ ;  /* 0x000000040a047210 */ /* 0x000fe40007f7e0ff */
[----:B------:R-:W-:-:S02]  /*c200*/  LOP3.LUT R44, R45, 0x380, RZ, 0xc0, !PT ;  /* 0x000003802d2c7812 */ /* 0x000fc400078ec0ff */
[----:B------:R-:W-:Y:S02]  /*c210*/  SHF.R.U64 R56, R56, 0x3, RZ ;  /* 0x0000000338387819 */ /* 0x000fe400000012ff */
[----:B------:R-:W-:Y:S02]  /*c220*/  LOP3.LUT R32, R33, 0x380, RZ, 0xc0, !PT ;  /* 0x0000038021207812 */ /* 0x000fe400078ec0ff */
[----:B------:R-:W-:Y:S02]  /*c230*/  SHF.R.U64 R12, R12, 0x3, RZ ;  /* 0x000000030c0c7819 */ /* 0x000fe400000012ff */
[----:B------:R-:W-:Y:S02]  /*c240*/  SHF.R.U64 R8, R8, 0x3, RZ ;  /* 0x0000000308087819 */ /* 0x000fe400000012ff */
[----:B------:R-:W-:Y:S01]  /*c250*/  IADD3.X R3, R3, R5, R7, P3, !PT ;  /* 0x0000000503037210 */ /* 0x000fe20001ffe407 */
[----:B------:R-:W-:Y:S01]  /*c260*/  IMAD.X R7, RZ, RZ, R21, P6 ;  /* 0x000000ffff077224 */ /* 0x000fe200030e0615 */
[----:B------:R-:W-:-:S02]  /*c270*/  SHF.R.U64 R44, R44, 0x3, RZ ;  /* 0x000000032c2c7819 */ /* 0x000fc400000012ff */
[----:B------:R-:W-:Y:S02]  /*c280*/  LOP3.LUT R56, R56, R57, RZ, 0x3c, !PT ;  /* 0x0000003938387212 */ /* 0x000fe400078e3cff */
[----:B------:R-:W-:Y:S02]  /*c290*/  SHF.R.U64 R32, R32, 0x3, RZ ;  /* 0x0000000320207819 */ /* 0x000fe400000012ff */
[----:B------:R-:W-:Y:S02]  /*c2a0*/  LEA R30, P3, R4, UR4, 0x2 ;  /* 0x00000004041e7c11 */ /* 0x000fe4000f8610ff */
[----:B------:R-:W-:Y:S02]  /*c2b0*/  IADD3.X R57, RZ, R21, RZ, P0, !PT ;  /* 0x00000015ff397210 */ /* 0x000fe400007fe4ff */
[----:B------:R-:W-:Y:S02]  /*c2c0*/  LOP3.LUT P0, RZ, R209, 0x3, RZ, 0xc0, !PT ;  /* 0x00000003d1ff7812 */ /* 0x000fe4000780c0ff */
[----:B------:R-:W-:Y:S01]  /*c2d0*/  LOP3.LUT R12, R12, R13, RZ, 0x3c, !PT ;  /* 0x0000000d0c0c7212 */ /* 0x000fe200078e3cff */
[--C-:B------:R-:W-:Y:S01]  /*c2e0*/  IMAD.X R13, RZ, RZ, R21.reuse, P4 ;  /* 0x000000ffff0d7224 */ /* 0x100fe200020e0615 */
[----:B------:R-:W-:Y:S01]  /*c2f0*/  LOP3.LUT R8, R8, R9, RZ, 0x3c, !PT ;  /* 0x0000000908087212 */ /* 0x000fe200078e3cff */
[--C-:B------:R-:W-:Y:S01]  /*c300*/  IMAD.X R9, RZ, RZ, R21.reuse, P5 ;  /* 0x000000ffff097224 */ /* 0x100fe200028e0615 */
[----:B------:R-:W-:Y:S01]  /*c310*/  LOP3.LUT R44, R44, R45, RZ, 0x3c, !PT ;  /* 0x0000002d2c2c7212 */ /* 0x000fe200078e3cff */
[--C-:B------:R-:W-:Y:S01]  /*c320*/  IMAD.X R45, RZ, RZ, R21.reuse, P1 ;  /* 0x000000ffff2d7224 */ /* 0x100fe200008e0615 */
[----:B------:R-:W-:Y:S01]  /*c330*/  LOP3.LUT R32, R32, R33, RZ, 0x3c, !PT ;  /* 0x0000002120207212 */ /* 0x000fe200078e3cff */
[----:B------:R-:W-:Y:S01]  /*c340*/  IMAD.X R33, RZ, RZ, R21, P2 ;  /* 0x000000ffff217224 */ /* 0x000fe200010e0615 */
[----:B------:R-:W-:Y:S01]  /*c350*/  LEA.HI.X R31, R4, UR5, R3, 0x2, P3 ;  /* 0x00000005041f7c11 */ /* 0x000fe200098f1403 */
[----:B------:R-:W-:Y:S01]  /*c360*/  VIADD R4, R10, 0x8 ;  /* 0x000000080a047836 */ /* 0x000fe20000000000 */
[C---:B------:R-:W-:Y:S01]  /*c370*/  IADD3 R25, P3, R20.reuse, 0x7000, RZ ;  /* 0x0000700014197810 */ /* 0x040fe20007f7e0ff */
[----:B------:R-:W-:Y:S01]  /*c380*/  ULDC.64 UR4, c[0x0][0xaa0] ;  /* 0x0002a80000047ab9 */ /* 0x000fe20000000a00 */
[----:B------:R-:W-:-:S02]  /*c390*/  IADD3 R61, P4, R20, 0x8000, RZ ;  /* 0x00008000143d7810 */ /* 0x000fc40007f9e0ff */
[C---:B------:R-:W-:Y:S02]  /*c3a0*/  IADD3 R53, P5, R20.reuse, 0x9000, RZ ;  /* 0x0000900014357810 */ /* 0x040fe40007fbe0ff */
[----:B------:R-:W-:Y:S02]  /*c3b0*/  IADD3 R41, P6, R20, 0xa000, RZ ;  /* 0x0000a00014297810 */ /* 0x000fe40007fde0ff */
[----:B------:R-:W-:Y:S02]  /*c3c0*/  ISETP.GE.OR P1, PT, R10, R39, P0 ;  /* 0x000000270a00720c */ /* 0x000fe40000726670 */
[----:B------:R-:W-:Y:S02]  /*c3d0*/  IADD3 R10, P2, R20, 0xb000, RZ ;  /* 0x0000b000140a7810 */ /* 0x000fe40007f5e0ff */
[----:B------:R-:W-:Y:S02]  /*c3e0*/  LOP3.LUT R24, R25, 0x380, RZ, 0xc0, !PT ;  /* 0x0000038019187812 */ /* 0x000fe400078ec0ff */
[----:B------:R-:W-:Y:S01]  /*c3f0*/  LOP3.LUT R60, R61, 0x380, RZ, 0xc0, !PT ;  /* 0x000003803d3c7812 */ /* 0x000fe200078ec0ff */
[----:B------:R-:W-:Y:S01]  /*c400*/  IMAD.X R29, RZ, RZ, R21, P2 ;  /* 0x000000ffff1d7224 */ /* 0x000fe200010e0615 */
[----:B------:R-:W-:-:S02]  /*c410*/  LOP3.LUT R52, R53, 0x380, RZ, 0xc0, !PT ;  /* 0x0000038035347812 */ /* 0x000fc400078ec0ff */
[----:B------:R-:W-:Y:S02]  /*c420*/  LOP3.LUT R40, R41, 0x380, RZ, 0xc0, !PT ;  /* 0x0000038029287812 */ /* 0x000fe400078ec0ff */
[----:B------:R-:W-:Y:S01]  /*c430*/  ISETP.GE.OR P0, PT, R4, R39, P0 ;  /* 0x000000270400720c */ /* 0x000fe20000706670 */
[----:B------:R-:W-:Y:S01]  /*c440*/  @!P1 STG.E desc[UR60][R30.64], R2 ;  /* 0x000000021e009986 */ /* 0x000fe2000c10193c */
[----:B------:R-:W-:Y:S02]  /*c450*/  LOP3.LUT R3, R10, 0x380, RZ, 0xc0, !PT ;  /* 0x000003800a037812 */ /* 0x000fe400078ec0ff */
[----:B------:R-:W-:Y:S02]  /*c460*/  LOP3.LUT R5, R20, 0x380, RZ, 0xc0, !PT ;  /* 0x0000038014057812 */ /* 0x000fe400078ec0ff */
[----:B------:R-:W-:Y:S02]  /*c470*/  SHF.R.U64 R24, R24, 0x3, RZ ;  /* 0x0000000318187819 */ /* 0x000fe400000012ff */
[----:B------:R-:W-:-:S02]  /*c480*/  SHF.R.U64 R60, R60, 0x3, RZ ;  /* 0x000000033c3c7819 */ /* 0x000fc400000012ff */
[----:B------:R-:W-:Y:S02]  /*c490*/  SHF.R.U64 R52, R52, 0x3, RZ ;  /* 0x0000000334347819 */ /* 0x000fe400000012ff */
[----:B------:R-:W-:Y:S01]  /*c4a0*/  SHF.R.U64 R40, R40, 0x3, RZ ;  /* 0x0000000328287819 */ /* 0x000fe200000012ff */
[----:B------:R1:W-:Y:S01]  /*c4b0*/  @!P0 STG.E desc[UR60][R30.64+0x20], R0 ;  /* 0x000020001e008986 */ /* 0x0003e2000c10193c */
[----:B------:R-:W-:Y:S02]  /*c4c0*/  SHF.R.U64 R3, R3, 0x3, RZ ;  /* 0x0000000303037819 */ /* 0x000fe400000012ff */
[----:B------:R-:W-:Y:S01]  /*c4d0*/  SHF.R.U64 R5, R5, 0x3, RZ ;  /* 0x0000000305057819 */ /* 0x000fe200000012ff */
[----:B------:R-:W5:Y:S01]  /*c4e0*/  LD.E.128 R12, desc[UR60][R12.64] ;  /* 0x0000003c0c0c7980 */ /* 0x000f62000c101d00 */
[----:B------:R-:W-:Y:S01]  /*c4f0*/  LOP3.LUT R24, R24, R25, RZ, 0x3c, !PT ;  /* 0x0000001918187212 */ /* 0x000fe200078e3cff */
[--C-:B------:R-:W-:Y:S01]  /*c500*/  IMAD.X R25, RZ, RZ, R21.reuse, P3 ;  /* 0x000000ffff197224 */ /* 0x100fe200018e0615 */
[----:B------:R-:W-:Y:S01]  /*c510*/  LOP3.LUT R60, R60, R61, RZ, 0x3c, !PT ;  /* 0x0000003d3c3c7212 */ /* 0x000fe200078e3cff */
[--C-:B------:R-:W-:Y:S01]  /*c520*/  IMAD.X R61, RZ, RZ, R21.reuse, P4 ;  /* 0x000000ffff3d7224 */ /* 0x100fe200020e0615 */
[----:B------:R-:W-:Y:S01]  /*c530*/  LOP3.LUT R52, R52, R53, RZ, 0x3c, !PT ;  /* 0x0000003534347212 */ /* 0x000fe200078e3cff */
[----:B------:R-:W5:Y:S01]  /*c540*/  LD.E.128 R56, desc[UR60][R56.64] ;  /* 0x0000003c38387980 */ /* 0x000f62000c101d00 */
[----:B------:R-:W-:Y:S01]  /*c550*/  LOP3.LUT R40, R40, R41, RZ, 0x3c, !PT ;  /* 0x0000002928287212 */ /* 0x000fe200078e3cff */
[----:B------:R-:W-:Y:S01]  /*c560*/  IMAD.X R41, RZ, RZ, R21, P6 ;  /* 0x000000ffff297224 */ /* 0x000fe200030e0615 */
[----:B------:R-:W-:Y:S01]  /*c570*/  IADD3.X R53, RZ, R21, RZ, P5, !PT ;  /* 0x00000015ff357210 */ /* 0x000fe20002ffe4ff */
[----:B------:R-:W5:Y:S01]  /*c580*/  LD.E.128 R44, desc[UR60][R44.64] ;  /* 0x0000003c2c2c7980 */ /* 0x000f62000c101d00 */
[----:B------:R-:W-:-:S02]  /*c590*/  LOP3.LUT R28, R3, R10, RZ, 0x3c, !PT ;  /* 0x0000000a031c7212 */ /* 0x000fc400078e3cff */
[----:B------:R-:W-:Y:S01]  /*c5a0*/  LOP3.LUT R20, R5, R20, RZ, 0x3c, !PT ;  /* 0x0000001405147212 */ /* 0x000fe200078e3cff */
[----:B------:R-:W5:Y:S01]  /*c5b0*/  LD.E.128 R8, desc[UR60][R8.64] ;  /* 0x0000003c08087980 */ /* 0x000f62000c101d00 */
[----:B------:R-:W-:-:S03]  /*c5c0*/  SHF.R.S32.HI R3, RZ, 0x1f, R18 ;  /* 0x0000001fff037819 */ /* 0x000fc60000011412 */
[----:B------:R2:W5:Y:S04]  /*c5d0*/  LD.E.128 R48, desc[UR60][R20.64] ;  /* 0x0000003c14307980 */ /* 0x000568000c101d00 */
[----:B------:R-:W5:Y:S04]  /*c5e0*/  LD.E.128 R4, desc[UR60][R6.64] ;  /* 0x0000003c06047980 */ /* 0x000f68000c101d00 */
[----:B------:R-:W5:Y:S04]  /*c5f0*/  LD.E.128 R32, desc[UR60][R32.64] ;  /* 0x0000003c20207980 */ /* 0x000f68000c101d00 */
[----:B------:R-:W5:Y:S04]  /*c600*/  LD.E.128 R24, desc[UR60][R24.64] ;  /* 0x0000003c18187980 */ /* 0x000f68000c101d00 */
[----:B------:R-:W5:Y:S04]  /*c610*/  LD.E.128 R60, desc[UR60][R60.64] ;  /* 0x0000003c3c3c7980 */ /* 0x000f68000c101d00 */
[----:B------:R-:W5:Y:S04]  /*c620*/  LD.E.128 R52, desc[UR60][R52.64] ;  /* 0x0000003c34347980 */ /* 0x000f68000c101d00 */
[----:B------:R-:W5:Y:S04]  /*c630*/  LD.E.128 R40, desc[UR60][R40.64] ;  /* 0x0000003c28287980 */ /* 0x000f68000c101d00 */
[----:B-1----:R-:W5:Y:S01]  /*c640*/  LD.E.128 R28, desc[UR60][R28.64] ;  /* 0x0000003c1c1c7980 */ /* 0x002f62000c101d00 */
[----:B--2---:R-:W-:Y:S01]  /*c650*/  IMAD R21, R37, UR4, RZ ;  /* 0x0000000425157c24 */ /* 0x004fe2000f8e02ff */
[----:B------:R-:W-:Y:S01]  /*c660*/  @!PT LDS RZ, [RZ] ;  /* 0x00000000fffff984 */ /* 0x000fe20000000800 */
[----:B------:R-:W-:Y:S01]  /*c670*/  @!PT LDS RZ, [RZ] ;  /* 0x00000000fffff984 */ /* 0x000fe20000000800 */
[----:B------:R-:W-:Y:S01]  /*c680*/  @!PT LDS RZ, [RZ] ;  /* 0x00000000fffff984 */ /* 0x000fe20000000800 */
[----:B------:R-:W-:Y:S01]  /*c690*/  @!PT LDS RZ, [RZ] ;  /* 0x00000000fffff984 */ /* 0x000fe20000000800 */
[----:B------:R1:W-:Y:S06]  /*c6a0*/  MEMBAR.ALL.CTA ;  /* 0x0000000000007992 */ /* 0x0003ec0000008000 */
[----:B-1----:R-:W1:Y:S01]  /*c6b0*/  FENCE.VIEW.ASYNC.S ;  /* 0x00000000000073c6 */ /* 0x002e620000000000 */
[----:B------:R-:W-:-:S02]  /*c6c0*/  IMAD.MOV.U32 R2, RZ, RZ, R18 ;  /* 0x000000ffff027224 */ /* 0x000fc400078e0012 */
[C---:B------:R-:W-:Y:S02]  /*c6d0*/  IMAD R21, R36.reuse, UR5, R21 ;  /* 0x0000000524157c24 */ /* 0x040fe4000f8e0215 */
[----:B------:R-:W-:Y:S01]  /*c6e0*/  IMAD.WIDE.U32 R2, R36, UR4, R2 ;  /* 0x0000000424027c25 */ /* 0x000fe2000f8e0002 */
[----:B------:R-:W-:-:S03]  /*c6f0*/  ULDC.64 UR4, c[0x0][0xae0] ;  /* 0x0002b80000047ab9 */ /* 0x000fc60000000a00 */
[----:B------:R-:W-:Y:S02]  /*c700*/  IMAD R39, R206, -0x80, R39 ;  /* 0xffffff80ce277824 */ /* 0x000fe400078e0227 */
[----:B------:R-:W-:Y:S02]  /*c710*/  IMAD.IADD R3, R3, 0x1, R21 ;  /* 0x0000000103037824 */ /* 0x000fe400078e0215 */
[----:B------:R-:W-:Y:S01]  /*c720*/  IMAD R36, R23, UR4, RZ ;  /* 0x0000000417247c24 */ /* 0x000fe2000f8e02ff */
[C---:B------:R-:W-:Y:S01]  /*c730*/  ISETP.GE.AND P3, PT, R22.reuse, R39, PT ;  /* 0x000000271600720c */ /* 0x040fe20003f66270 */
[----:B------:R-:W-:Y:S02]  /*c740*/  VIADD R0, R22, 0x20 ;  /* 0x0000002016007836 */ /* 0x000fe40000000000 */
[C---:B------:R-:W-:Y:S02]  /*c750*/  IMAD R23, R205.reuse, UR5, R36 ;  /* 0x00000005cd177c24 */ /* 0x040fe4000f8e0224 */
[----:B------:R-:W-:Y:S01]  /*c760*/  IMAD.WIDE.U32 R2, R205, UR4, R2 ;  /* 0x00000004cd027c25 */ /* 0x000fe2000f8e0002 */
[----:B------:R-:W-:-:S03]  /*c770*/  ULDC.64 UR4, c[0x0][0xae8] ;  /* 0x0002ba0000047ab9 */ /* 0x000fc60000000a00 */
[----:B0-----:R-:W-:Y:S01]  /*c780*/  VIADD R38, R38, 0x36820 ;  /* 0x0003682026267836 */ /* 0x001fe20000000000 */
[C---:B------:R-:W-:Y:S01]  /*c790*/  IADD3 R20, R22.reuse, 0x40, RZ ;  /* 0x0000004016147810 */ /* 0x040fe20007ffe0ff */
[----:B------:R-:W-:Y:S01]  /*c7a0*/  VIADD R21, R22, 0x60 ;  /* 0x0000006016157836 */ /* 0x000fe20000000000 */
[-C--:B------:R-:W-:Y:S01]  /*c7b0*/  ISETP.GE.AND P0, PT, R0, R39.reuse, PT ;  /* 0x000000270000720c */ /* 0x080fe20003f06270 */
[----:B------:R-:W-:Y:S01]  /*c7c0*/  IMAD.IADD R3, R3, 0x1, R23 ;  /* 0x0000000103037824 */ /* 0x000fe200078e0217 */
[----:B------:R-:W-:Y:S01]  /*c7d0*/  PRMT R38, RZ, 0x654, R38 ;  /* 0x00000654ff267816 */ /* 0x000fe20000000026 */
[----:B------:R-:W-:Y:S01]  /*c7e0*/  IMAD R0, R207, UR4, RZ ;  /* 0x00000004cf007c24 */ /* 0x000fe2000f8e02ff */
[-C--:B------:R-:W-:Y:S01]  /*c7f0*/  ISETP.GE.AND P1, PT, R20, R39.reuse, PT ;  /* 0x000000271400720c */ /* 0x080fe20003f26270 */
[----:B------:R-:W-:Y:S01]  /*c800*/  IMAD.WIDE.U32 R36, R65, UR4, R2 ;  /* 0x0000000441247c25 */ /* 0x000fe2000f8e0002 */
[----:B------:R-:W-:Y:S01]  /*c810*/  ISETP.GE.AND P2, PT, R21, R39, PT ;  /* 0x000000271500720c */ /* 0x000fe20003f46270 */
[----:B-1----:R0:W-:Y:S01]  /*c820*/  SYNCS.ARRIVE.TRANS64.RED.A1T0 RZ, [R38+URZ], RZ ;  /* 0x000000ff26ff79a7 */ /* 0x0021e2000810043f */
[----:B------:R-:W-:Y:S01]  /*c830*/  SHF.R.S32.HI R23, RZ, 0x1f, R22 ;  /* 0x0000001fff177819 */ /* 0x000fe20000011416 */
[----:B------:R-:W-:Y:S01]  /*c840*/  IMAD R39, R65, UR5, R0 ;  /* 0x0000000541277c24 */ /* 0x000fe2000f8e0200 */
[----:B------:R-:W-:Y:S01]  /*c850*/  BSSY B1, `(.L_x_283) ;  /* 0x0000017000017945 */ /* 0x000fe20003800000 */
[----:B------:R-:W-:-:S04]  /*c860*/  IMAD.WIDE R20, R206, 0x80, R22 ;  /* 0x00000080ce147825 */ /* 0x000fc800078e0216 */
[----:B------:R-:W-:Y:S01]  /*c870*/  IMAD.IADD R65, R37, 0x1, R39 ;  /* 0x0000000125417824 */ /* 0x000fe200078e0227 */
[----:B0-----:R-:W-:Y:S06]  /*c880*/  @P3 BRA `(.L_x_284) ;  /* 0x00000000004c3947 */ /* 0x001fec0003800000 */
[----:B------:R-:W-:Y:S01]  /*c890*/  ULDC.64 UR6, c[0x0][0xad8] ;  /* 0x0002b60000067ab9 */ /* 0x000fe20000000a00 */
[C---:B------:R-:W-:Y:S01]  /*c8a0*/  VIADD R0, R18.reuse, 0x40 ;  /* 0x0000004012007836 */ /* 0x040fe20000000000 */
[----:B------:R-:W-:Y:S01]  /*c8b0*/  IADD3 R38, R18, 0x80, RZ ;  /* 0x0000008012267810 */ /* 0x000fe20007ffe0ff */
[----:B------:R-:W-:Y:S01]  /*c8c0*/  IMAD R39, R21, UR6, RZ ;  /* 0x0000000615277c24 */ /* 0x000fe2000f8e02ff */
[----:B------:R-:W-:Y:S01]  /*c8d0*/  ULDC UR4, c[0x0][0xa8c] ;  /* 0x0002a30000047ab9 */ /* 0x000fe20000000800 */
[----:B------:R-:W-:Y:S01]  /*c8e0*/  IMAD.MOV.U32 R2, RZ, RZ, R36 ;  /* 0x000000ffff027224 */ /* 0x000fe200078e0024 */
[----:B------:R-:W-:Y:S01]  /*c8f0*/  ISETP.GE.AND P4, PT, R0, UR4, PT ;  /* 0x0000000400007c0c */ /* 0x000fe2000bf86270 */
[----:B------:R-:W-:Y:S01]  /*c900*/  IMAD.MOV.U32 R3, RZ, RZ, R65 ;  /* 0x000000ffff037224 */ /* 0x000fe200078e0041 */
[----:B------:R-:W-:Y:S01]  /*c910*/  ISETP.GE.AND P3, PT, R18, UR4, PT ;  /* 0x0000000412007c0c */ /* 0x000fe2000bf66270 */
[----:B------:R-:W-:Y:S01]  /*c920*/  IMAD R39, R20, UR7, R39 ;  /* 0x0000000714277c24 */ /* 0x000fe2000f8e0227 */
[----:B------:R-:W-:Y:S01]  /*c930*/  ISETP.GE.AND P5, PT, R38, UR4, PT ;  /* 0x0000000426007c0c */ /* 0x000fe2000bfa6270 */
[----:B------:R-:W-:Y:S01]  /*c940*/  IMAD.WIDE.U32 R2, R20, UR6, R2 ;  /* 0x0000000614027c25 */ /* 0x000fe2000f8e0002 */
[----:B------:R-:W-:-:S03]  /*c950*/  ULDC.64 UR6, c[0x0][0xa80] ;  /* 0x0002a00000067ab9 */ /* 0x000fc60000000a00 */
[----:B------:R-:W-:Y:S01]  /*c960*/  IMAD.IADD R3, R3, 0x1, R39 ;  /* 0x0000000103037824 */ /* 0x000fe200078e0227 */
[----:B------:R-:W-:-:S04]  /*c970*/  LEA R38, P6, R2, UR6, 0x1 ;  /* 0x0000000602267c11 */ /* 0x000fc8000f8c08ff */
[----:B------:R-:W-:-:S05]  /*c980*/  LEA.HI.X R39, R2, UR7, R3, 0x1, P6 ;  /* 0x0000000702277c11 */ /* 0x000fca000b0f0c03 */
[----:B-----5:R0:W-:Y:S04]  /*c990*/  @!P3 STG.E.128 desc[UR60][R38.64], R48 ;  /* 0x000000302600b986 */ /* 0x0201e8000c101d3c */
[----:B------:R0:W-:Y:S04]  /*c9a0*/  @!P4 STG.E.128 desc[UR60][R38.64+0x80], R56 ;  /* 0x000080382600c986 */ /* 0x0001e8000c101d3c */
[----:B------:R0:W-:Y:S02]  /*c9b0*/  @!P5 STG.E.128 desc[UR60][R38.64+0x100], R60 ;  /* 0x0001003c2600d986 */ /* 0x0001e4000c101d3c */
.L_x_284:
[----:B------:R-:W-:Y:S05]  /*c9c0*/  BSYNC B1 ;  /* 0x0000000000017941 */ /* 0x000fea0003800000 */
.L_x_283:
[----:B------:R-:W-:Y:S04]  /*c9d0*/  BSSY B1, `(.L_x_285) ;  /* 0x0000017000017945 */ /* 0x000fe80003800000 */
[----:B------:R-:W-:Y:S05]  /*c9e0*/  @P0 BRA `(.L_x_286) ;  /* 0x0000000000540947 */ /* 0x000fea0003800000 */
[----:B0-----:R-:W-:Y:S01]  /*c9f0*/  IADD3 R39, P0, R20, 0x20, RZ ;  /* 0x0000002014277810 */ /* 0x001fe20007f1e0ff */
[C---:B------:R-:W-:Y:S01]  /*ca00*/  VIADD R2, R18.reuse, 0x40 ;  /* 0x0000004012027836 */ /* 0x040fe20000000000 */
[----:B------:R-:W-:Y:S01]  /*ca10*/  ULDC UR4, c[0x0][0xa8c] ;  /* 0x0002a30000047ab9 */ /* 0x000fe20000000800 */
[----:B------:R-:W-:Y:S01]  /*ca20*/  ULDC.64 UR6, c[0x0][0xad8] ;  /* 0x0002b60000067ab9 */ /* 0x000fe20000000a00 */
[----:B------:R-:W-:Y:S01]  /*ca30*/  IMAD.MOV.U32 R3, RZ, RZ, R65 ;  /* 0x000000ffff037224 */ /* 0x000fe200078e0041 */
[----:B------:R-:W-:Y:S01]  /*ca40*/  IADD3 R38, R18, 0x80, RZ ;  /* 0x0000008012267810 */ /* 0x000fe20007ffe0ff */
[----:B------:R-:W-:Y:S01]  /*ca50*/  IMAD.X R0, RZ, RZ, R21, P0 ;  /* 0x000000ffff007224 */ /* 0x000fe200000e0615 */
[----:B------:R-:W-:Y:S01]  /*ca60*/  ISETP.GE.AND P4, PT, R2, UR4, PT ;  /* 0x0000000402007c0c */ /* 0x000fe2000bf86270 */
[----:B------:R-:W-:Y:S01]  /*ca70*/  IMAD.MOV.U32 R2, RZ, RZ, R36 ;  /* 0x000000ffff027224 */ /* 0x000fe200078e0024 */
[----:B------:R-:W-:Y:S01]  /*ca80*/  ISETP.GE.AND P3, PT, R18, UR4, PT ;  /* 0x0000000412007c0c */ /* 0x000fe2000bf66270 */
[----:B------:R-:W-:Y:S01]  /*ca90*/  IMAD R0, R0, UR6, RZ ;  /* 0x0000000600007c24 */ /* 0x000fe2000f8e02ff */
[----:B------:R-:W-:Y:S01]  /*caa0*/  ISETP.GE.AND P5, PT, R38, UR4, PT ;  /* 0x0000000426007c0c */ /* 0x000fe2000bfa6270 */
[----:B------:R-:W-:-:S04]  /*cab0*/  IMAD.WIDE.U32 R2, R39, UR6, R2 ;  /* 0x0000000627027c25 */ /* 0x000fc8000f8e0002 */
[----:B------:R-:W-:Y:S01]  /*cac0*/  IMAD R39, R39, UR7, R0 ;  /* 0x0000000727277c24 */ /* 0x000fe2000f8e0200 */
[----:B------:R-:W-:Y:S02]  /*cad0*/  ULDC.64 UR6, c[0x0][0xa80] ;  /* 0x0002a00000067ab9 */ /* 0x000fe40000000a00 */
[----:B------:R-:W-:Y:S01]  /*cae0*/  LEA R38, P0, R2, UR6, 0x1 ;  /* 0x0000000602267c11 */ /* 0x000fe2000f8008ff */
[----:B------:R-:W-:-:S05]  /*caf0*/  IMAD.IADD R3, R3, 0x1, R39 ;  /* 0x0000000103037824 */ /* 0x000fca00078e0227 */
[----:B------:R-:W-:-:S05]  /*cb00*/  LEA.HI.X R39, R2, UR7, R3, 0x1, P0 ;  /* 0x0000000702277c11 */ /* 0x000fca00080f0c03 */
[----:B-----5:R1:W-:Y:S04]  /*cb10*/  @!P3 STG.E.128 desc[UR60][R38.64], R12 ;  /* 0x0000000c2600b986 */ /* 0x0203e8000c101d3c */
[----:B------:R1:W-:Y:S04]  /*cb20*/  @!P4 STG.E.128 desc[UR60][R38.64+0x80], R44 ;  /* 0x0000802c2600c986 */ /* 0x0003e8000c101d3c */
[----:B------:R1:W-:Y:S02]  /*cb30*/  @!P5 STG.E.128 desc[UR60][R38.64+0x100], R52 ;  /* 0x000100342600d986 */ /* 0x0003e4000c101d3c */
.L_x_286:
[----:B------:R-:W-:Y:S05]  /*cb40*/  BSYNC B1 ;  /* 0x0000000000017941 */ /* 0x000fea0003800000 */
.L_x_285:
[----:B------:R-:W-:Y:S04]  /*cb50*/  BSSY B1, `(.L_x_287) ;  /* 0x0000017000017945 */ /* 0x000fe80003800000 */
[----:B------:R-:W-:Y:S05]  /*cb60*/  @P1 BRA `(.L_x_288) ;  /* 0x0000000000541947 */ /* 0x000fea0003800000 */
[----:B-1---5:R-:W-:Y:S01]  /*cb70*/  IADD3 R13, P0, R20, 0x40, RZ ;  /* 0x00000040140d7810 */ /* 0x022fe20007f1e0ff */
        /* <DEDUP_REMOVED lines=17> */
[----:B------:R2:W-:Y:S04]  /*cc90*/  @!P1 STG.E.128 desc[UR60][R12.64], R8 ;  /* 0x000000080c009986 */ /* 0x0005e8000c101d3c */
[----:B------:R2:W-:Y:S04]  /*cca0*/  @!P3 STG.E.128 desc[UR60][R12.64+0x80], R32 ;  /* 0x000080200c00b986 */ /* 0x0005e8000c101d3c */
[----:B------:R2:W-:Y:S02]  /*ccb0*/  @!P4 STG.E.128 desc[UR60][R12.64+0x100], R40 ;  /* 0x000100280c00c986 */ /* 0x0005e4000c101d3c */
.L_x_288:
[----:B------:R-:W-:Y:S05]  /*ccc0*/  BSYNC B1 ;  /* 0x0000000000017941 */ /* 0x000fea0003800000 */
.L_x_287:
[----:B------:R-:W-:Y:S05]  /*ccd0*/  @P2 BRA `(.L_x_289) ;  /* 0x0000000c000c2947 */ /* 0x000fea0003800000 */
[----:B--2--5:R-:W-:Y:S01]  /*cce0*/  IADD3 R9, P0, R20, 0x60, RZ ;  /* 0x0000006014097810 */ /* 0x024fe20007f1e0ff */
[----:B------:R-:W-:Y:S01]  /*ccf0*/  ULDC.64 UR4, c[0x0][0xad8] ;  /* 0x0002b60000047ab9 */ /* 0x000fe20000000a00 */
[----:B------:R-:W-:Y:S01]  /*cd00*/  MOV R3, R65 ;  /* 0x0000004100037202 */ /* 0x000fe20000000f00 */
[----:B------:R-:W-:Y:S01]  /*cd10*/  IMAD.MOV.U32 R2, RZ, RZ, R36 ;  /* 0x000000ffff027224 */ /* 0x000fe200078e0024 */
[----:B------:R-:W-:Y:S01]  /*cd20*/  ULDC.64 UR6, c[0x0][0xa80] ;  /* 0x0002a00000067ab9 */ /* 0x000fe20000000a00 */
[----:B------:R-:W-:Y:S02]  /*cd30*/  IMAD.X R20, RZ, RZ, R21, P0 ;  /* 0x000000ffff147224 */ /* 0x000fe400000e0615 */
[----:B------:R-:W-:Y:S02]  /*cd40*/  VIADD R0, R18, 0x40 ;  /* 0x0000004012007836 */ /* 0x000fe40000000000 */
[----:B------:R-:W-:Y:S02]  /*cd50*/  IMAD R20, R20, UR4, RZ ;  /* 0x0000000414147c24 */ /* 0x000fe4000f8e02ff */
[----:B------:R-:W-:Y:S01]  /*cd60*/  IMAD.WIDE.U32 R2, R9, UR4, R2 ;  /* 0x0000000409027c25 */ /* 0x000fe2000f8e0002 */
[----:B------:R-:W-:-:S02]  /*cd70*/  ULDC UR4, c[0x0][0xa8c] ;  /* 0x0002a30000047ab9 */ /* 0x000fc40000000800 */
[----:B------:R-:W-:Y:S01]  /*cd80*/  ISETP.GE.AND P1, PT, R18, UR4, PT ;  /* 0x0000000412007c0c */ /* 0x000fe2000bf26270 */
[----:B------:R-:W-:Y:S01]  /*cd90*/  IMAD R9, R9, UR5, R20 ;  /* 0x0000000509097c24 */ /* 0x000fe2000f8e0214 */
[----:B------:R-:W-:Y:S01]  /*cda0*/  ISETP.GE.AND P2, PT, R0, UR4, PT ;  /* 0x0000000400007c0c */ /* 0x000fe2000bf46270 */
[----:B------:R-:W-:Y:S01]  /*cdb0*/  VIADD R0, R18, 0x80 ;  /* 0x0000008012007836 */ /* 0x000fe20000000000 */
[----:B------:R-:W-:Y:S01]  /*cdc0*/  LEA R8, P0, R2, UR6, 0x1 ;  /* 0x0000000602087c11 */ /* 0x000fe2000f8008ff */
[----:B------:R-:W-:-:S05]  /*cdd0*/  IMAD.IADD R3, R3, 0x1, R9 ;  /* 0x0000000103037824 */ /* 0x000fca00078e0209 */
[----:B------:R-:W-:Y:S02]  /*cde0*/  LEA.HI.X R9, R2, UR7, R3, 0x1, P0 ;  /* 0x0000000702097c11 */ /* 0x000fe400080f0c03 */
[----:B------:R-:W-:-:S03]  /*cdf0*/  ISETP.GE.AND P0, PT, R0, UR4, PT ;  /* 0x0000000400007c0c */ /* 0x000fc6000bf06270 */
[----:B------:R3:W-:Y:S04]  /*ce00*/  @!P1 STG.E.128 desc[UR60][R8.64], R4 ;  /* 0x0000000408009986 */ /* 0x0007e8000c101d3c */
[----:B------:R3:W-:Y:S06]  /*ce10*/  @!P2 STG.E.128 desc[UR60][R8.64+0x80], R24 ;  /* 0x000080180800a986 */ /* 0x0007ec000c101d3c */
[----:B------:R-:W-:Y:S05]  /*ce20*/  @P0 BRA `(.L_x_289) ;  /* 0x0000000800b80947 */ /* 0x000fea0003800000 */
[----:B------:R4:W-:Y:S01]  /*ce30*/  STG.E.128 desc[UR60][R8.64+0x100], R28 ;  /* 0x0001001c08007986 */ /* 0x0009e2000c101d3c */
[----:B------:R-:W-:Y:S05]  /*ce40*/  BRA `(.L_x_289) ;  /* 0x0000000800b07947 */ /* 0x000fea0003800000 */
.L_x_281:
[----:B------:R-:W2:Y:S01]  /*ce50*/  LDC.64 R4, c[0x0][0xbd8] ;  /* 0x0002f600ff047b82 */ /* 0x000ea20000000a00 */
[C---:B------:R-:W-:Y:S01]  /*ce60*/  IMAD.SHL.U32 R3, R204.reuse, 0x4, RZ ;  /* 0x00000004cc037824 */ /* 0x040fe200078e00ff */
[----:B------:R-:W-:Y:S01]  /*ce70*/  SHF.L.U64.HI R0, R204, 0x2, R207 ;  /* 0x00000002cc007819 */ /* 0x000fe200000102cf */
[----:B------:R-:W-:Y:S01]  /*ce80*/  ULDC.64 UR4, c[0x0][0xbe0] ;  /* 0x0002f80000047ab9 */ /* 0x000fe20000000a00 */
[----:B------:R-:W-:-:S04]  /*ce90*/  MOV R9, RZ ;  /* 0x000000ff00097202 */ /* 0x000fc80000000f00 */
[----:B------:R-:W3:Y:S01]  /*cea0*/  LDC R7, c[0x0][0xa88] ;  /* 0x0002a200ff077b82 */ /* 0x000ee20000000800 */
[----:B--2---:R-:W-:Y:S02]  /*ceb0*/  ISETP.NE.U32.AND P0, PT, R4, RZ, PT ;  /* 0x000000ff0400720c */ /* 0x004fe40003f05070 */
[----:B------:R-:W-:Y:S02]  /*cec0*/  IADD3 R4, P1, R3, R4, RZ ;  /* 0x0000000403047210 */ /* 0x000fe40007f3e0ff */
[----:B------:R-:W-:-:S03]  /*ced0*/  ISETP.NE.AND.EX P0, PT, R5, RZ, PT, P0 ;  /* 0x000000ff0500720c */ /* 0x000fc60003f05300 */
[----:B------:R-:W-:Y:S01]  /*cee0*/  IMAD.X R5, R0, 0x1, R5, P1 ;  /* 0x0000000100057824 */ /* 0x000fe200008e0605 */
[----:B------:R-:W-:-:S04]  /*cef0*/  ISETP.NE.U32.AND P1, PT, RZ, UR4, PT ;  /* 0x00000004ff007c0c */ /* 0x000fc8000bf25070 */
[----:B------:R-:W-:-:S05]  /*cf00*/  ISETP.NE.AND.EX P1, PT, RZ, UR5, PT, P1 ;  /* 0x00000005ff007c0c */ /* 0x000fca000bf25310 */
[----:B------:R2:W5:Y:S08]  /*cf10*/  @P0 LDG.E R9, desc[UR60][R4.64] ;  /* 0x0000003c04090981 */ /* 0x000570000c1e1900 */
[----:B------:R-:W-:-:S04]  /*cf20*/  @P1 IADD3 R2, P2, R3, UR4, RZ ;  /* 0x0000000403021c10 */ /* 0x000fc8000ff5e0ff */
[----:B------:R-:W-:-:S05]  /*cf30*/  @P1 IADD3.X R3, R0, UR5, RZ, P2, !PT ;  /* 0x0000000500031c10 */ /* 0x000fca00097fe4ff */
[----:B---3--:R2:W5:Y:S01]  /*cf40*/  @P1 LDG.E R7, desc[UR60][R2.64] ;  /* 0x0000003c02071981 */ /* 0x008562000c1e1900 */
[----:B------:R-:W-:Y:S01]  /*cf50*/  ISETP.GE.AND P2, PT, R214, 0x80, PT ;  /* 0x00000080d600780c */ /* 0x000fe20003f46270 */
[----:B------:R-:W-:-:S12]  /*cf60*/  @P1 BRA `(.L_x_290) ;  /* 0x0000000000101947 */ /* 0x000fd80003800000 */
[----:B------:R-:W-:Y:S05]  /*cf70*/  @!P0 BRA `(.L_x_290) ;  /* 0x00000000000c8947 */ /* 0x000fea0003800000 */
[----:B------:R-:W3:Y:S04]  /*cf80*/  LDG.E R0, desc[UR60][R4.64] ;  /* 0x0000003c04007981 */ /* 0x000ee8000c1e1900 */
[----:B-----5:R-:W3:Y:S02]  /*cf90*/  LDG.E R7, desc[UR60][R4.64+0x4] ;  /* 0x0000043c04077981 */ /* 0x020ee4000c1e1900 */
[----:B---3--:R-:W-:-:S07]  /*cfa0*/  IMAD.IADD R7, R7, 0x1, -R0 ;  /* 0x0000000107077824 */ /* 0x008fce00078e0a00 */
.L_x_290:
[----:B------:R-:W-:Y:S01]  /*cfb0*/  BSSY B1, `(.L_x_291) ;  /* 0x000001d000017945 */ /* 0x000fe20003800000 */
[----:B------:R-:W-:Y:S02]  /*cfc0*/  SHF.R.S32.HI R8, RZ, 0x1f, R205 ;  /* 0x0000001fff087819 */ /* 0x000fe400000114cd */
[----:B------:R-:W-:Y:S02]  /*cfd0*/  SHF.R.S32.HI R13, RZ, 0x1f, R18 ;  /* 0x0000001fff0d7819 */ /* 0x000fe40000011412 */
[----:B------:R-:W-:Y:S02]  /*cfe0*/  SEL R11, R204, RZ, !P0 ;  /* 0x000000ffcc0b7207 */ /* 0x000fe40004000000 */
[----:B------:R-:W-:Y:S02]  /*cff0*/  SEL R207, R207, RZ, !P0 ;  /* 0x000000ffcfcf7207 */ /* 0x000fe40004000000 */
[----:B-----5:R-:W-:Y:S01]  /*d000*/  SHF.R.S32.HI R6, RZ, 0x1f, R9 ;  /* 0x0000001fff067819 */ /* 0x020fe20000011409 */
[----:B------:R-:W-:Y:S06]  /*d010*/  @P2 BRA `(.L_x_292) ;  /* 0x0000000000582947 */ /* 0x000fec0003800000 */
[----:B------:R-:W3:Y:S02]  /*d020*/  S2R R0, SR_TID.X ;  /* 0x0000000000007919 */ /* 0x000ee40000002100 */
[----:B---3--:R-:W-:-:S04]  /*d030*/  IMAD R0, R206, 0x80, R0 ;  /* 0x00000080ce007824 */ /* 0x008fc800078e0200 */
[----:B------:R-:W-:-:S05]  /*d040*/  VIADD R0, R0, 0xffffff80 ;  /* 0xffffff8000007836 */ /* 0x000fca0000000000 */
[----:B------:R-:W-:-:S13]  /*d050*/  ISETP.GE.AND P0, PT, R0, R7, PT ;  /* 0x000000070000720c */ /* 0x000fda0003f06270 */
[----:B------:R-:W-:Y:S05]  /*d060*/  @P0 BRA `(.L_x_292) ;  /* 0x0000000000440947 */ /* 0x000fea0003800000 */
[----:B--2---:R-:W-:Y:S01]  /*d070*/  IADD3 R2, P0, R0, R9, RZ ;  /* 0x0000000900027210 */ /* 0x004fe20007f1e0ff */
[----:B------:R-:W-:-:S03]  /*d080*/  ULDC.64 UR4, c[0x0][0xb70] ;  /* 0x0002dc0000047ab9 */ /* 0x000fc60000000a00 */
[----:B------:R-:W-:Y:S01]  /*d090*/  LEA.HI.X.SX32 R3, R0, R6, 0x1, P0 ;  /* 0x0000000600037211 */ /* 0x000fe200000f0eff */
[----:B------:R-:W-:-:S04]  /*d0a0*/  IMAD R0, R8, UR4, RZ ;  /* 0x0000000408007c24 */ /* 0x000fc8000f8e02ff */
[C---:B------:R-:W-:Y:S02]  /*d0b0*/  IMAD R5, R205.reuse, UR5, R0 ;  /* 0x00000005cd057c24 */ /* 0x040fe4000f8e0200 */
[----:B------:R-:W-:Y:S01]  /*d0c0*/  IMAD.WIDE.U32 R2, R205, UR4, R2 ;  /* 0x00000004cd027c25 */ /* 0x000fe2000f8e0002 */
[----:B------:R-:W-:-:S03]  /*d0d0*/  ULDC.64 UR4, c[0x0][0xb78] ;  /* 0x0002de0000047ab9 */ /* 0x000fc60000000a00 */
[----:B------:R-:W-:Y:S02]  /*d0e0*/  IMAD R0, R207, UR4, RZ ;  /* 0x00000004cf007c24 */ /* 0x000fe4000f8e02ff */
[----:B------:R-:W-:Y:S02]  /*d0f0*/  IMAD.IADD R3, R3, 0x1, R5 ;  /* 0x0000000103037824 */ /* 0x000fe400078e0205 */
[C---:B------:R-:W-:Y:S02]  /*d100*/  IMAD R5, R11.reuse, UR5, R0 ;  /* 0x000000050b057c24 */ /* 0x040fe4000f8e0200 */
[----:B------:R-:W-:Y:S01]  /*d110*/  IMAD.WIDE.U32 R2, R11, UR4, R2 ;  /* 0x000000040b027c25 */ /* 0x000fe2000f8e0002 */
[----:B------:R-:W-:-:S03]  /*d120*/  ULDC.64 UR4, c[0x0][0xb40] ;  /* 0x0002d00000047ab9 */ /* 0x000fc60000000a00 */
[----:B------:R-:W-:Y:S01]  /*d130*/  IMAD.IADD R3, R3, 0x1, R5 ;  /* 0x0000000103037824 */ /* 0x000fe200078e0205 */
[----:B------:R-:W-:-:S04]  /*d140*/  LEA R4, P0, R2, UR4, 0x2 ;  /* 0x0000000402047c11 */ /* 0x000fc8000f8010ff */
[----:B------:R-:W-:Y:S02]  /*d150*/  LEA.HI.X R5, R2, UR5, R3, 0x2, P0 ;  /* 0x0000000502057c11 */ /* 0x000fe400080f1403 */
[----:B------:R-:W-:-:S05]  /*d160*/  MOV R3, 0xff800000 ;  /* 0xff80000000037802 */ /* 0x000fca0000000f00 */
[----:B------:R3:W-:Y:S02]  /*d170*/  STG.E desc[UR60][R4.64], R3 ;  /* 0x0000000304007986 */ /* 0x0007e4000c10193c */
.L_x_292:
[----:B------:R-:W-:Y:S05]  /*d180*/  BSYNC B1 ;  /* 0x0000000000017941 */ /* 0x000fea0003800000 */
.L_x_291:
[----:B------:R-:W-:Y:S01]  /*d190*/  ULDC.64 UR4, c[0x0][0xaa0] ;  /* 0x0002a80000047ab9 */ /* 0x000fe20000000a00 */
[----:B--2---:R-:W-:Y:S01]  /*d1a0*/  IMAD.MOV.U32 R2, RZ, RZ, R18 ;  /* 0x000000ffff027224 */ /* 0x004fe200078e0012 */
[----:B------:R-:W-:Y:S01]  /*d1b0*/  BSSY B1, `(.L_x_293) ;  /* 0x000002f000017945 */ /* 0x000fe20003800000 */
[----:B---3--:R-:W-:Y:S02]  /*d1c0*/  IMAD.MOV.U32 R3, RZ, RZ, R13 ;  /* 0x000000ffff037224 */ /* 0x008fe400078e000d */
[----:B------:R-:W-:Y:S02]  /*d1d0*/  IMAD R0, R6, UR4, RZ ;  /* 0x0000000406007c24 */ /* 0x000fe4000f8e02ff */
[----:B------:R-:W-:-:S04]  /*d1e0*/  IMAD.WIDE.U32 R2, R9, UR4, R2 ;  /* 0x0000000409027c25 */ /* 0x000fc8000f8e0002 */
[----:B------:R-:W-:Y:S01]  /*d1f0*/  IMAD R9, R9, UR5, R0 ;  /* 0x0000000509097c24 */ /* 0x000fe2000f8e0200 */
[----:B------:R-:W-:Y:S01]  /*d200*/  ULDC.64 UR4, c[0x0][0xae0] ;  /* 0x0002b80000047ab9 */ /* 0x000fe20000000a00 */
[----:B------:R-:W-:Y:S02]  /*d210*/  IMAD R7, R206, -0x80, R7 ;  /* 0xffffff80ce077824 */ /* 0x000fe400078e0207 */
[----:B------:R-:W-:Y:S02]  /*d220*/  IMAD R0, R8, UR4, RZ ;  /* 0x0000000408007c24 */ /* 0x000fe4000f8e02ff */
[----:B------:R-:W-:Y:S01]  /*d230*/  IMAD.IADD R3, R3, 0x1, R9 ;  /* 0x0000000103037824 */ /* 0x000fe200078e0209 */
[C---:B------:R-:W-:Y:S01]  /*d240*/  ISETP.GE.AND P3, PT, R22.reuse, R7, PT ;  /* 0x000000071600720c */ /* 0x040fe20003f66270 */
[----:B------:R-:W-:Y:S02]  /*d250*/  VIADD R4, R22, 0x20 ;  /* 0x0000002016047836 */ /* 0x000fe40000000000 */
[----:B------:R-:W-:-:S02]  /*d260*/  IMAD R5, R205, UR5, R0 ;  /* 0x00000005cd057c24 */ /* 0x000fc4000f8e0200 */
[----:B------:R-:W-:Y:S01]  /*d270*/  VIADD R0, R22, 0x40 ;  /* 0x0000004016007836 */ /* 0x000fe20000000000 */
[-C--:B------:R-:W-:Y:S01]  /*d280*/  ISETP.GE.AND P2, PT, R4, R7.reuse, PT ;  /* 0x000000070400720c */ /* 0x080fe20003f46270 */
[----:B------:R-:W-:Y:S01]  /*d290*/  IMAD.WIDE.U32 R2, R205, UR4, R2 ;  /* 0x00000004cd027c25 */ /* 0x000fe2000f8e0002 */
[----:B------:R-:W-:Y:S01]  /*d2a0*/  IADD3 R4, R22, 0x60, RZ ;  /* 0x0000006016047810 */ /* 0x000fe20007ffe0ff */
[----:B------:R-:W-:Y:S01]  /*d2b0*/  ULDC.64 UR4, c[0x0][0xae8] ;  /* 0x0002ba0000047ab9 */ /* 0x000fe20000000a00 */
[-C--:B------:R-:W-:Y:S01]  /*d2c0*/  ISETP.GE.AND P1, PT, R0, R7.reuse, PT ;  /* 0x000000070000720c */ /* 0x080fe20003f26270 */
[----:B------:R-:W-:Y:S01]  /*d2d0*/  IMAD.IADD R3, R3, 0x1, R5 ;  /* 0x0000000103037824 */ /* 0x000fe200078e0205 */
[----:B------:R-:W-:Y:S01]  /*d2e0*/  ISETP.GE.AND P0, PT, R4, R7, PT ;  /* 0x000000070400720c */ /* 0x000fe20003f06270 */
[----:B------:R-:W-:Y:S01]  /*d2f0*/  IMAD R0, R207, UR4, RZ ;  /* 0x00000004cf007c24 */ /* 0x000fe2000f8e02ff */
[----:B------:R-:W-:Y:S01]  /*d300*/  SHF.R.S32.HI R7, RZ, 0x1f, R22 ;  /* 0x0000001fff077819 */ /* 0x000fe20000011416 */
[----:B------:R-:W-:-:S04]  /*d310*/  IMAD.WIDE.U32 R4, R11, UR4, R2 ;  /* 0x000000040b047c25 */ /* 0x000fc8000f8e0002 */
[----:B------:R-:W-:Y:S02]  /*d320*/  IMAD R9, R11, UR5, R0 ;  /* 0x000000050b097c24 */ /* 0x000fe4000f8e0200 */
[----:B------:R-:W-:Y:S02]  /*d330*/  IMAD.MOV.U32 R6, RZ, RZ, R22 ;  /* 0x000000ffff067224 */ /* 0x000fe400078e0016 */
[----:B------:R-:W-:Y:S02]  /*d340*/  IMAD.IADD R11, R5, 0x1, R9 ;  /* 0x00000001050b7824 */ /* 0x000fe400078e0209 */
[----:B------:R-:W-:Y:S01]  /*d350*/  IMAD.WIDE R6, R206, 0x80, R6 ;  /* 0x00000080ce067825 */ /* 0x000fe200078e0206 */
[----:B------:R-:W-:Y:S06]  /*d360*/  @P3 BRA `(.L_x_294) ;  /* 0x00000000004c3947 */ /* 0x000fec0003800000 */
[----:B------:R-:W-:Y:S01]  /*d370*/  ULDC.64 UR6, c[0x0][0xad8] ;  /* 0x0002b60000067ab9 */ /* 0x000fe20000000a00 */
[----:B------:R-:W-:Y:S01]  /*d380*/  MOV R2, R4 ;  /* 0x0000000400027202 */ /* 0x000fe20000000f00 */
[C---:B------:R-:W-:Y:S01]  /*d390*/  VIADD R0, R18.reuse, 0x40 ;  /* 0x0000004012007836 */ /* 0x040fe20000000000 */
[----:B------:R-:W-:Y:S01]  /*d3a0*/  ULDC UR4, c[0x0][0xa8c] ;  /* 0x0002a30000047ab9 */ /* 0x000fe20000000800 */
[C---:B------:R-:W-:Y:S01]  /*d3b0*/  VIADD R8, R18.reuse, 0x80 ;  /* 0x0000008012087836 */ /* 0x040fe20000000000 */
[----:B------:R-:W-:Y:S01]  /*d3c0*/  ISETP.GE.AND P4, PT, R18, UR4, PT ;  /* 0x0000000412007c0c */ /* 0x000fe2000bf86270 */
[----:B------:R-:W-:Y:S01]  /*d3d0*/  IMAD R9, R7, UR6, RZ ;  /* 0x0000000607097c24 */ /* 0x000fe2000f8e02ff */
[----:B------:R-:W-:Y:S01]  /*d3e0*/  ISETP.GE.AND P5, PT, R0, UR4, PT ;  /* 0x0000000400007c0c */ /* 0x000fe2000bfa6270 */
[----:B------:R-:W-:Y:S01]  /*d3f0*/  IMAD.MOV.U32 R3, RZ, RZ, R11 ;  /* 0x000000ffff037224 */ /* 0x000fe200078e000b */
[----:B------:R-:W-:Y:S01]  /*d400*/  ISETP.GE.AND P6, PT, R8, UR4, PT ;  /* 0x0000000408007c0c */ /* 0x000fe2000bfc6270 */
[----:B------:R-:W-:-:S02]  /*d410*/  IMAD R9, R6, UR7, R9 ;  /* 0x0000000706097c24 */ /* 0x000fc4000f8e0209 */
[----:B------:R-:W-:Y:S01]  /*d420*/  IMAD.WIDE.U32 R2, R6, UR6, R2 ;  /* 0x0000000606027c25 */ /* 0x000fe2000f8e0002 */
[----:B------:R-:W-:-:S03]  /*d430*/  ULDC.64 UR6, c[0x0][0xa80] ;  /* 0x0002a00000067ab9 */ /* 0x000fc60000000a00 */
[----:B------:R-:W-:Y:S01]  /*d440*/  IMAD.IADD R3, R3, 0x1, R9 ;  /* 0x0000000103037824 */ /* 0x000fe200078e0209 */
[----:B------:R-:W-:-:S04]  /*d450*/  LEA R8, P3, R2, UR6, 0x1 ;  /* 0x0000000602087c11 */ /* 0x000fc8000f8608ff */
[----:B------:R-:W-:-:S05]  /*d460*/  LEA.HI.X R9, R2, UR7, R3, 0x1, P3 ;  /* 0x0000000702097c11 */ /* 0x000fca00098f0c03 */
[----:B------:R2:W-:Y:S04]  /*d470*/  @!P4 STG.E.128 desc[UR60][R8.64], RZ ;  /* 0x000000ff0800c986 */ /* 0x0005e8000c101d3c */
[----:B------:R2:W-:Y:S04]  /*d480*/  @!P5 STG.E.128 desc[UR60][R8.64+0x80], RZ ;  /* 0x000080ff0800d986 */ /* 0x0005e8000c101d3c */
[----:B------:R2:W-:Y:S02]  /*d490*/  @!P6 STG.E.128 desc[UR60][R8.64+0x100], RZ ;  /* 0x000100ff0800e986 */ /* 0x0005e4000c101d3c */
.L_x_294:
[----:B------:R-:W-:Y:S05]  /*d4a0*/  BSYNC B1 ;  /* 0x0000000000017941 */ /* 0x000fea0003800000 */
.L_x_293:
[----:B------:R-:W-:Y:S04]  /*d4b0*/  BSSY B1, `(.L_x_295) ;  /* 0x0000017000017945 */ /* 0x000fe80003800000 */
[----:B------:R-:W-:Y:S05]  /*d4c0*/  @P2 BRA `(.L_x_296) ;  /* 0x0000000000542947 */ /* 0x000fea0003800000 */
[----:B--2---:R-:W-:Y:S01]  /*d4d0*/  IADD3 R9, P2, R6, 0x20, RZ ;  /* 0x0000002006097810 */ /* 0x004fe20007f5e0ff */
[C---:B------:R-:W-:Y:S01]  /*d4e0*/  VIADD R2, R18.reuse, 0x40 ;  /* 0x0000004012027836 */ /* 0x040fe20000000000 */
[----:B------:R-:W-:Y:S01]  /*d4f0*/  ULDC UR4, c[0x0][0xa8c] ;  /* 0x0002a30000047ab9 */ /* 0x000fe20000000800 */
[----:B------:R-:W-:Y:S01]  /*d500*/  ULDC.64 UR6, c[0x0][0xad8] ;  /* 0x0002b60000067ab9 */ /* 0x000fe20000000a00 */
[----:B------:R-:W-:Y:S01]  /*d510*/  IMAD.MOV.U32 R3, RZ, RZ, R11 ;  /* 0x000000ffff037224 */ /* 0x000fe200078e000b */
[----:B------:R-:W-:Y:S01]  /*d520*/  ISETP.GE.AND P3, PT, R18, UR4, PT ;  /* 0x0000000412007c0c */ /* 0x000fe2000bf66270 */
[----:B------:R-:W-:Y:S01]  /*d530*/  IMAD.X R0, RZ, RZ, R7, P2 ;  /* 0x000000ffff007224 */ /* 0x000fe200010e0607 */
[----:B------:R-:W-:Y:S01]  /*d540*/  ISETP.GE.AND P4, PT, R2, UR4, PT ;  /* 0x0000000402007c0c */ /* 0x000fe2000bf86270 */
[----:B------:R-:W-:Y:S01]  /*d550*/  VIADD R8, R18, 0x80 ;  /* 0x0000008012087836 */ /* 0x000fe20000000000 */
[----:B------:R-:W-:Y:S01]  /*d560*/  MOV R2, R4 ;  /* 0x0000000400027202 */ /* 0x000fe20000000f00 */
[----:B------:R-:W-:-:S03]  /*d570*/  IMAD R0, R0, UR6, RZ ;  /* 0x0000000600007c24 */ /* 0x000fc6000f8e02ff */
[----:B------:R-:W-:Y:S01]  /*d580*/  ISETP.GE.AND P5, PT, R8, UR4, PT ;  /* 0x0000000408007c0c */ /* 0x000fe2000bfa6270 */
[----:B------:R-:W-:-:S04]  /*d590*/  IMAD.WIDE.U32 R2, R9, UR6, R2 ;  /* 0x0000000609027c25 */ /* 0x000fc8000f8e0002 */
[----:B------:R-:W-:Y:S01]  /*d5a0*/  IMAD R9, R9, UR7, R0 ;  /* 0x0000000709097c24 */ /* 0x000fe2000f8e0200 */
[----:B------:R-:W-:Y:S02]  /*d5b0*/  ULDC.64 UR6, c[0x0][0xa80] ;  /* 0x0002a00000067ab9 */ /* 0x000fe40000000a00 */
[----:B------:R-:W-:Y:S01]  /*d5c0*/  LEA R8, P2, R2, UR6, 0x1 ;  /* 0x0000000602087c11 */ /* 0x000fe2000f8408ff */
[----:B------:R-:W-:-:S05]  /*d5d0*/  IMAD.IADD R3, R3, 0x1, R9 ;  /* 0x0000000103037824 */ /* 0x000fca00078e0209 */
[----:B------:R-:W-:-:S05]  /*d5e0*/  LEA.HI.X R9, R2, UR7, R3, 0x1, P2 ;  /* 0x0000000702097c11 */ /* 0x000fca00090f0c03 */
[----:B------:R3:W-:Y:S04]  /*d5f0*/  @!P3 STG.E.128 desc[UR60][R8.64], RZ ;  /* 0x000000ff0800b986 */ /* 0x0007e8000c101d3c */
[----:B------:R3:W-:Y:S04]  /*d600*/  @!P4 STG.E.128 desc[UR60][R8.64+0x80], RZ ;  /* 0x000080ff0800c986 */ /* 0x0007e8000c101d3c */
[----:B------:R3:W-:Y:S02]  /*d610*/  @!P5 STG.E.128 desc[UR60][R8.64+0x100], RZ ;  /* 0x000100ff0800d986 */ /* 0x0007e4000c101d3c */
.L_x_296:
[----:B------:R-:W-:Y:S05]  /*d620*/  BSYNC B1 ;  /* 0x0000000000017941 */ /* 0x000fea0003800000 */
.L_x_295:
[----:B------:R-:W-:Y:S04]  /*d630*/  BSSY B1, `(.L_x_297) ;  /* 0x0000017000017945 */ /* 0x000fe80003800000 */
[----:B------:R-:W-:Y:S05]  /*d640*/  @P1 BRA `(.L_x_298) ;  /* 0x0000000000541947 */ /* 0x000fea0003800000 */
[----:B--23--:R-:W-:Y:S01]  /*d650*/  IADD3 R9, P1, R6, 0x40, RZ ;  /* 0x0000004006097810 */ /* 0x00cfe20007f3e0ff */
        /* <DEDUP_REMOVED lines=20> */
.L_x_298:
[----:B------:R-:W-:Y:S05]  /*d7a0*/  BSYNC B1 ;  /* 0x0000000000017941 */ /* 0x000fea0003800000 */
.L_x_297:
[----:B------:R-:W-:Y:S05]  /*d7b0*/  @P0 BRA `(.L_x_289) ;  /* 0x0000000000540947 */ /* 0x000fea0003800000 */
[----:B------:R-:W-:Y:S01]  /*d7c0*/  IADD3 R5, P0, R6, 0x60, RZ ;  /* 0x0000006006057810 */ /* 0x000fe20007f1e0ff */
[----:B------:R-:W-:Y:S01]  /*d7d0*/  ULDC UR4, c[0x0][0xa8c] ;  /* 0x0002a30000047ab9 */ /* 0x000fe20000000800 */
[C---:B------:R-:W-:Y:S01]  /*d7e0*/  IADD3 R0, R18.reuse, 0x40, RZ ;  /* 0x0000004012007810 */ /* 0x040fe20007ffe0ff */
[----:B------:R-:W-:Y:S01]  /*d7f0*/  ULDC.64 UR6, c[0x0][0xad8] ;  /* 0x0002b60000067ab9 */ /* 0x000fe20000000a00 */
[----:B------:R-:W-:Y:S01]  /*d800*/  IMAD.MOV.U32 R2, RZ, RZ, R4 ;  /* 0x000000ffff027224 */ /* 0x000fe200078e0004 */
[----:B------:R-:W-:Y:S01]  /*d810*/  ISETP.GE.AND P1, PT, R18, UR4, PT ;  /* 0x0000000412007c0c */ /* 0x000fe2000bf26270 */
[----:B------:R-:W-:Y:S01]  /*d820*/  IMAD.X R6, RZ, RZ, R7, P0 ;  /* 0x000000ffff067224 */ /* 0x000fe200000e0607 */
[----:B------:R-:W-:Y:S01]  /*d830*/  ISETP.GE.AND P2, PT, R0, UR4, PT ;  /* 0x0000000400007c0c */ /* 0x000fe2000bf46270 */
[----:B------:R-:W-:Y:S02]  /*d840*/  IMAD.MOV.U32 R3, RZ, RZ, R11 ;  /* 0x000000ffff037224 */ /* 0x000fe400078e000b */
[----:B------:R-:W-:-:S02]  /*d850*/  IMAD R6, R6, UR6, RZ ;  /* 0x0000000606067c24 */ /* 0x000fc4000f8e02ff */
[----:B------:R-:W-:Y:S02]  /*d860*/  VIADD R0, R18, 0x80 ;  /* 0x0000008012007836 */ /* 0x000fe40000000000 */
[----:B------:R-:W-:-:S03]  /*d870*/  IMAD.WIDE.U32 R2, R5, UR6, R2 ;  /* 0x0000000605027c25 */ /* 0x000fc6000f8e0002 */
[----:B------:R-:W-:Y:S01]  /*d880*/  ISETP.GE.AND P3, PT, R0, UR4, PT ;  /* 0x0000000400007c0c */ /* 0x000fe2000bf66270 */
        /* <DEDUP_REMOVED lines=8> */
.L_x_289:
[----:B------:R-:W-:Y:S05]  /*d910*/  BSYNC B0 ;  /* 0x0000000000007941 */ /* 0x000fea0003800000 */
.L_x_280:
[----:B------:R-:W-:Y:S02]  /*d920*/  ULDC UR4, c[0x0][0xc14] ;  /* 0x0003050000047ab9 */ /* 0x000fe40000000800 */
[----:B-1----:R-:W-:-:S13]  /*d930*/  ISETP.GE.AND P0, PT, R103, UR4, PT ;  /* 0x0000000467007c0c */ /* 0x002fda000bf06270 */
[----:B------:R-:W-:Y:S05]  /*d940*/  @!P0 BRA `(.L_x_299) ;  /* 0xffffff3400008947 */ /* 0x000fea000383ffff */
[----:B------:R-:W-:Y:S05]  /*d950*/  EXIT ;  /* 0x000000000000794d */ /* 0x000fea0003800000 */
.L_x_255:
[----:B------:R-:W-:-:S08]  /*d960*/  NOP ;  /* 0x0000000000007918 */ /* 0x000fd00000000000 */
[----:B0-----:R-:W0:-:S00]  /*d970*/  USETMAXREG.DEALLOC.CTAPOOL 0x18 ;  /* 0x00000018000079c8 */ /* 0x001e0000080e0500 */
[----:B0-----:R-:W-:-:S06]  /*d980*/  LOP3.LUT R0, R0, 0x3, RZ, 0xc0, !PT ;  /* 0x0000000300007812 */ /* 0x001fcc00078ec0ff */
[----:B------:R-:W0:Y:S02]  /*d990*/  SHFL.IDX PT, R0, R0, RZ, 0x1f ;  /* 0x00001fff00007589 */ /* 0x000e2400000e0000 */
[----:B0-----:R-:W-:-:S13]  /*d9a0*/  ISETP.NE.AND P0, PT, R0, RZ, PT ;  /* 0x000000ff0000720c */ /* 0x001fda0003f05270 */
[----:B------:R-:W-:Y:S05]  /*d9b0*/  @P0 EXIT ;  /* 0x000000000000094d */ /* 0x000fea0003800000 */
[----:B------:R-:W0:Y:S01]  /*d9c0*/  S2R R2, SR_TID.X ;  /* 0x0000000000027919 */ /* 0x000e220000002100 */
[----:B------:R-:W-:Y:S01]  /*d9d0*/  LOP3.LUT R4, R4, 0xffffffdf, RZ, 0xc0, !PT ;  /* 0xffffffdf04047812 */ /* 0x000fe200078ec0ff */
[----:B------:R-:W-:Y:S01]  /*d9e0*/  ULDC UR5, c[0x0][0xc14] ;  /* 0x0003050000057ab9 */ /* 0x000fe20000000800 */
[----:B------:R-:W-:Y:S01]  /*d9f0*/  IMAD.MOV.U32 R0, RZ, RZ, RZ ;  /* 0x000000ffff007224 */ /* 0x000fe200078e00ff */
[----:B------:R-:W1:Y:S01]  /*da00*/  S2UR UR6, SR_CTAID.X ;  /* 0x00000000000679c3 */ /* 0x000e620000002500 */
[----:B------:R-:W-:Y:S01]  /*da10*/  ULDC UR4, c[0x0][0xc10] ;  /* 0x0003040000047ab9 */ /* 0x000fe20000000800 */
[----:B0-----:R-:W-:-:S04]  /*da20*/  LOP3.LUT R8, R2, 0x1f, RZ, 0xc0, !PT ;  /* 0x0000001f02087812 */ /* 0x001fc800078ec0ff */
[----:B------:R-:W-:-:S13]  /*da30*/  ISETP.NE.AND P0, PT, R8, 0x1f, PT ;  /* 0x0000001f0800780c */ /* 0x000fda0003f05270 */
[----:B------:R-:W-:Y:S02]  /*da40*/  @P0 LOP3.LUT R4, R4, 0x20, RZ, 0xfc, !PT ;  /* 0x0000002004040812 */ /* 0x000fe400078efcff */
[----:B------:R-:W-:-:S13]  /*da50*/  ISETP.GE.OR P0, PT, R8, UR5, !P0 ;  /* 0x0000000508007c0c */ /* 0x000fda000c706670 */
[----:B------:R-:W0:Y:S02]  /*da60*/  @!P0 LDC.64 R2, c[0x0][0xc58] ;  /* 0x00031600ff028b82 */ /* 0x000e240000000a00 */
[----:B0-----:R-:W-:-:S05]  /*da70*/  @!P0 IMAD.WIDE.U32 R2, R8, 0x4, R2 ;  /* 0x0000000408028825 */ /* 0x001fca00078e0002 */
[----:B------:R-:W2:Y:S01]  /*da80*/  @!P0 LDG.E R0, desc[UR60][R2.64] ;  /* 0x0000003c02008981 */ /* 0x000ea2000c1e1900 */
[C---:B------:R-:W-:Y:S01]  /*da90*/  ISETP.NE.AND P1, PT, R8.reuse, RZ, PT ;  /* 0x000000ff0800720c */ /* 0x040fe20003f25270 */
[----:B------:R-:W-:Y:S01]  /*daa0*/  IMAD.MOV.U32 R16, RZ, RZ, RZ ;  /* 0x000000ffff107224 */ /* 0x000fe200078e00ff */
[----:B------:R-:W-:Y:S01]  /*dab0*/  ISETP.GE.U32.AND P0, PT, R8, 0x2, PT ;  /* 0x000000020800780c */ /* 0x000fe20003f06070 */
[----:B------:R-:W-:Y:S01]  /*dac0*/  IMAD.MOV.U32 R19, RZ, RZ, RZ ;  /* 0x000000ffff137224 */ /* 0x000fe200078e00ff */
[----:B------:R-:W-:-:S09]  /*dad0*/  LOP3.LUT R4, R4, 0xfffffffe, RZ, 0xc0, !PT ;  /* 0xfffffffe04047812 */ /* 0x000fd200078ec0ff */
[----:B------:R-:W-:-:S04]  /*dae0*/  @P1 LOP3.LUT R4, R4, 0x1, RZ, 0xfc, !PT ;  /* 0x0000000104041812 */ /* 0x000fc800078efcff */
[----:B------:R-:W-:-:S04]  /*daf0*/  LOP3.LUT R4, R4, 0xffffffef, RZ, 0xc0, !PT ;  /* 0xffffffef04047812 */ /* 0x000fc800078ec0ff */
[----:B------:R-:W-:-:S04]  /*db00*/  @P0 LOP3.LUT R4, R4, 0x10, RZ, 0xfc, !PT ;  /* 0x0000001004040812 */ /* 0x000fc800078efcff */
[----:B------:R-:W-:Y:S01]  /*db10*/  LOP3.LUT R4, R4, 0xfffffff7, RZ, 0xc0, !PT ;  /* 0xfffffff704047812 */ /* 0x000fe200078ec0ff */
[----:B--2---:R-:W0:Y:S02]  /*db20*/  SHFL.UP PT, R5, R0, 0x1, RZ ;  /* 0x0420000000057989 */ /* 0x004e2400000e00ff */
[----:B0-----:R-:W-:-:S05]  /*db30*/  SEL R5, R5, RZ, P1 ;  /* 0x000000ff05057207 */ /* 0x001fca0000800000 */
[----:B------:R-:W-:-:S05]  /*db40*/  IMAD.IADD R5, R0, 0x1, R5 ;  /* 0x0000000100057824 */ /* 0x000fca00078e0205 */
[----:B------:R-:W0:Y:S02]  /*db50*/  SHFL.UP PT, R6, R5, 0x2, RZ ;  /* 0x0440000005067989 */ /* 0x000e2400000e00ff */
[----:B0-----:R-:W-:Y:S02]  /*db60*/  SEL R6, R6, RZ, P0 ;  /* 0x000000ff06067207 */ /* 0x001fe40000000000 */
[----:B------:R-:W-:-:S03]  /*db70*/  ISETP.GE.U32.AND P0, PT, R8, 0x4, PT ;  /* 0x000000040800780c */ /* 0x000fc60003f06070 */
[----:B------:R-:W-:-:S05]  /*db80*/  IMAD.IADD R6, R5, 0x1, R6 ;  /* 0x0000000105067824 */ /* 0x000fca00078e0206 */
[----:B------:R-:W0:Y:S05]  /*db90*/  SHFL.UP PT, R7, R6, 0x4, RZ ;  /* 0x0480000006077989 */ /* 0x000e2a00000e00ff */
[----:B------:R-:W-:-:S04]  /*dba0*/  @P0 LOP3.LUT R4, R4, 0x8, RZ, 0xfc, !PT ;  /* 0x0000000804040812 */ /* 0x000fc800078efcff */
[----:B------:R-:W-:Y:S02]  /*dbb0*/  LOP3.LUT R4, R4, 0xfffffffb, RZ, 0xc0, !PT ;  /* 0xfffffffb04047812 */ /* 0x000fe400078ec0ff */
[----:B0-----:R-:W-:Y:S02]  /*dbc0*/  SEL R7, R7, RZ, P0 ;  /* 0x000000ff07077207 */ /* 0x001fe40000000000 */
[----:B------:R-:W-:Y:S02]  /*dbd0*/  ISETP.GE.U32.AND P0, PT, R8, 0x8, PT ;  /* 0x000000080800780c */ /* 0x000fe40003f06070 */
[----:B------:R-:W-:-:S05]  /*dbe0*/  IADD3 R7, R6, R7, RZ ;  /* 0x0000000706077210 */ /* 0x000fca0007ffe0ff */
[----:B------:R-:W0:Y:S06]  /*dbf0*/  SHFL.UP PT, R2, R7, 0x8, RZ ;  /* 0x0500000007027989 */ /* 0x000e2c00000e00ff */
[----:B------:R-:W-:-:S04]  /*dc00*/  @P0 LOP3.LUT R4, R4, 0x4, RZ, 0xfc, !PT ;  /* 0x0000000404040812 */ /* 0x000fc800078efcff */
[----:B------:R-:W-:Y:S02]  /*dc10*/  LOP3.LUT R4, R4, 0xfffffffd, RZ, 0xc0, !PT ;  /* 0xfffffffd04047812 */ /* 0x000fe400078ec0ff */
[----:B0-----:R-:W-:Y:S02]  /*dc20*/  SEL R2, R2, RZ, P0 ;  /* 0x000000ff02027207 */ /* 0x001fe40000000000 */
[----:B------:R-:W-:-:S03]  /*dc30*/  ISETP.GE.U32.AND P0, PT, R8, 0x10, PT ;  /* 0x000000100800780c */ /* 0x000fc60003f06070 */
[----:B------:R-:W-:-:S05]  /*dc40*/  IMAD.IADD R3, R7, 0x1, R2 ;  /* 0x0000000107037824 */ /* 0x000fca00078e0202 */
[----:B------:R-:W0:Y:S05]  /*dc50*/  SHFL.UP PT, R2, R3, 0x10, RZ ;  /* 0x0600000003027989 */ /* 0x000e2a00000e00ff */
[----:B------:R-:W-:Y:S02]  /*dc60*/  @P0 LOP3.LUT R4, R4, 0x2, RZ, 0xfc, !PT ;  /* 0x0000000204040812 */ /* 0x000fe400078efcff */
[----:B0-----:R-:W-:-:S05]  /*dc70*/  SEL R2, R2, RZ, P0 ;  /* 0x000000ff02027207 */ /* 0x001fca0000000000 */
[----:B------:R-:W-:-:S05]  /*dc80*/  IMAD.IADD R2, R3, 0x1, R2 ;  /* 0x0000000103027824 */ /* 0x000fca00078e0202 */
[----:B------:R-:W0:Y:S02]  /*dc90*/  SHFL.IDX PT, R5, R2, 0x1f, 0x1f ;  /* 0x03e01f0002057f89 */ /* 0x000e2400000e0000 */
[----:B0-----:R-:W-:-:S04]  /*dca0*/  IMAD R5, R5, UR4, RZ ;  /* 0x0000000405057c24 */ /* 0x001fc8000f8e02ff */
[----:B------:R-:W-:Y:S01]  /*dcb0*/  IMAD.MOV.U32 R6, RZ, RZ, R5 ;  /* 0x000000ffff067224 */ /* 0x000fe200078e0005 */
[----:B-1----:R-:W-:-:S13]  /*dcc0*/  ISETP.GT.AND P0, PT, R5, UR6, PT ;  /* 0x0000000605007c0c */ /* 0x002fda000bf04270 */
[----:B------:R-:W-:Y:S05]  /*dcd0*/  @P0 BRA `(.L_x_300) ;  /* 0x0000000000c00947 */ /* 0x000fea0003800000 */
[----:B------:R-:W-:Y:S01]  /*dce0*/  MOV R5, R6 ;  /* 0x0000000600057202 */ /* 0x000fe20000000f00 */
[----:B------:R-:W-:Y:S01]  /*dcf0*/  IMAD.MOV.U32 R19, RZ, RZ, RZ ;  /* 0x000000ffff137224 */ /* 0x000fe200078e00ff */
[----:B------:R-:W-:Y:S01]  /*dd00*/  ULDC UR5, c[0x0][0xc14] ;  /* 0x0003050000057ab9 */ /* 0x000fe20000000800 */
[----:B------:R-:W-:Y:S01]  /*dd10*/  ULDC UR7, c[0x0][0xc14] ;  /* 0x0003050000077ab9 */ /* 0x000fe20000000800 */
[----:B------:R-:W-:-:S05]  /*dd20*/  ULDC UR4, c[0x0][0xc10] ;  /* 0x0003040000047ab9 */ /* 0x000fca0000000800 */
.L_x_304:
[----:B------:R-:W-:Y:S02]  /*dd30*/  VIADD R0, R19, 0x1f ;  /* 0x0000001f13007836 */ /* 0x000fe40000000000 */
[----:B------:R-:W-:-:S03]  /*dd40*/  IMAD.U32 R19, RZ, RZ, UR7 ;  /* 0x00000007ff137e24 */ /* 0x000fc6000f8e00ff */
[----:B------:R-:W-:-:S13]  /*dd50*/  ISETP.GE.AND P0, PT, R0, UR5, PT ;  /* 0x0000000500007c0c */ /* 0x000fda000bf06270 */
[----:B------:R-:W-:Y:S05]  /*dd60*/  @P0 BRA `(.L_x_301) ;  /* 0x0000000400400947 */ /* 0x000fea0003800000 */
[----:B------:R-:W0:Y:S01]  /*dd70*/  S2R R2, SR_TID.X ;  /* 0x0000000000027919 */ /* 0x000e220000002100 */
[----:B------:R-:W-:Y:S01]  /*dd80*/  IMAD.MOV.U32 R19, RZ, RZ, R0 ;  /* 0x000000ffff137224 */ /* 0x000fe200078e0000 */
[----:B------:R-:W-:Y:S01]  /*dd90*/  BSSY B0, `(.L_x_302) ;  /* 0x000000a000007945 */ /* 0x000fe20003800000 */
[----:B------:R-:W-:Y:S02]  /*dda0*/  MOV R0, RZ ;  /* 0x000000ff00007202 */ /* 0x000fe40000000f00 */
[----:B0-----:R-:W-:-:S04]  /*ddb0*/  LOP3.LUT R8, R2, 0x1f, RZ, 0xc0, !PT ;  /* 0x0000001f02087812 */ /* 0x001fc800078ec0ff */
[C---:B------:R-:W-:Y:S01]  /*ddc0*/  ISETP.NE.AND P1, PT, R8.reuse, 0x1f, PT ;  /* 0x0000001f0800780c */ /* 0x040fe20003f25270 */
[----:B------:R-:W-:-:S05]  /*ddd0*/  IMAD.IADD R7, R8, 0x1, R19 ;  /* 0x0000000108077824 */ /* 0x000fca00078e0213 */
[----:B------:R-:W-:-:S13]  /*dde0*/  ISETP.GE.OR P0, PT, R7, UR5, !P1 ;  /* 0x0000000507007c0c */ /* 0x000fda000cf06670 */
[----:B------:R-:W-:Y:S05]  /*ddf0*/  @P0 BRA `(.L_x_303) ;  /* 0x00000000000c0947 */ /* 0x000fea0003800000 */
[----:B------:R-:W0:Y:S02]  /*de00*/  LDC.64 R2, c[0x0][0xc58] ;  /* 0x00031600ff027b82 */ /* 0x000e240000000a00 */
[----:B0-----:R-:W-:-:S05]  /*de10*/  IMAD.WIDE R2, R7, 0x4, R2 ;  /* 0x0000000407027825 */ /* 0x001fca00078e0202 */
[----:B------:R0:W5:Y:S02]  /*de20*/  LDG.E R0, desc[UR60][R2.64] ;  /* 0x0000003c02007981 */ /* 0x000164000c1e1900 */
.L_x_303:
[----:B------:R-:W-:Y:S05]  /*de30*/  BSYNC B0 ;  /* 0x0000000000007941 */ /* 0x000fea0003800000 */
.L_x_302:
[----:B0----5:R-:W0:Y:S01]  /*de40*/  SHFL.UP PT, R2, R0, 0x1, RZ ;  /* 0x0420000000027989 */ /* 0x021e2200000e00ff */
[C---:B------:R-:W-:Y:S02]  /*de50*/  ISETP.NE.AND P0, PT, R8.reuse, RZ, PT ;  /* 0x000000ff0800720c */ /* 0x040fe40003f05270 */
[----:B------:R-:W-:Y:S02]  /*de60*/  ISETP.GE.U32.AND P1, PT, R8, 0x2, PT ;  /* 0x000000020800780c */ /* 0x000fe40003f26070 */
[----:B0-----:R-:W-:Y:S02]  /*de70*/  SEL R3, R2, RZ, P0 ;  /* 0x000000ff02037207 */ /* 0x001fe40000000000 */
[----:B------:R-:W-:-:S03]  /*de80*/  ISETP.GE.U32.AND P0, PT, R8, 0x4, PT ;  /* 0x000000040800780c */ /* 0x000fc60003f06070 */
[----:B------:R-:W-:-:S05]  /*de90*/  IMAD.IADD R3, R0, 0x1, R3 ;  /* 0x0000000100037824 */ /* 0x000fca00078e0203 */
[----:B------:R-:W0:Y:S02]  /*dea0*/  SHFL.UP PT, R2, R3, 0x2, RZ ;  /* 0x0440000003027989 */ /* 0x000e2400000e00ff */
        /* <DEDUP_REMOVED lines=8> */
[----:B0-----:R-:W-:-:S05]  /*df30*/  SEL R6, R6, RZ, P1 ;  /* 0x000000ff06067207 */ /* 0x001fca0000800000 */
[----:B------:R-:W-:-:S05]  /*df40*/  IMAD.IADD R6, R7, 0x1, R6 ;  /* 0x0000000107067824 */ /* 0x000fca00078e0206 */
[----:B------:R-:W0:Y:S02]  /*df50*/  SHFL.UP PT, R8, R6, 0x10, RZ ;  /* 0x0600000006087989 */ /* 0x000e2400000e00ff */
[----:B0-----:R-:W-:-:S05]  /*df60*/  SEL R9, R8, RZ, P0 ;  /* 0x000000ff08097207 */ /* 0x001fca0000000000 */
[----:B------:R-:W-:-:S05]  /*df70*/  IMAD.IADD R9, R6, 0x1, R9 ;  /* 0x0000000106097824 */ /* 0x000fca00078e0209 */
[----:B------:R-:W0:Y:S02]  /*df80*/  SHFL.IDX PT, R3, R9, 0x1f, 0x1f ;  /* 0x03e01f0009037f89 */ /* 0x000e2400000e0000 */
[----:B0-----:R-:W-:-:S05]  /*df90*/  IMAD R6, R3, UR4, RZ ;  /* 0x0000000403067c24 */ /* 0x001fca000f8e02ff */
[----:B------:R-:W-:-:S04]  /*dfa0*/  IADD3 R5, R6, R5, RZ ;  /* 0x0000000506057210 */ /* 0x000fc80007ffe0ff */
[----:B------:R-:W-:-:S13]  /*dfb0*/  ISETP.GT.AND P0, PT, R5, UR6, PT ;  /* 0x0000000605007c0c */ /* 0x000fda000bf04270 */
[----:B------:R-:W-:Y:S05]  /*dfc0*/  @!P0 BRA `(.L_x_304) ;  /* 0xfffffffc00588947 */ /* 0x000fea000383ffff */
[----:B------:R-:W-:-:S07]  /*dfd0*/  IMAD.MOV.U32 R2, RZ, RZ, R9 ;  /* 0x000000ffff027224 */ /* 0x000fce00078e0009 */
.L_x_300:
[----:B------:R-:W-:-:S04]  /*dfe0*/  IMAD.IADD R7, R5, 0x1, -R6 ;  /* 0x0000000105077824 */ /* 0x000fc800078e0a06 */
[----:B------:R-:W-:-:S05]  /*dff0*/  IMAD R3, R2, UR4, R7 ;  /* 0x0000000402037c24 */ /* 0x000fca000f8e0207 */
[----:B------:R-:W-:-:S13]  /*e000*/  ISETP.GT.AND P0, PT, R3, UR6, PT ;  /* 0x0000000603007c0c */ /* 0x000fda000bf04270 */
[----:B------:R-:W-:-:S04]  /*e010*/  VOTE.ANY R8, PT, !P0 ;  /* 0x0000000000087806 */ /* 0x000fc800040e0100 */
[----:B------:R-:W0:Y:S01]  /*e020*/  POPC R5, R8 ;  /* 0x0000000800057309 */ /* 0x000e220000000000 */
[----:B------:R-:W-:Y:S01]  /*e030*/  ISETP.NE.AND P0, PT, R8, RZ, PT ;  /* 0x000000ff0800720c */ /* 0x000fe20003f05270 */
[----:B0-----:R-:W0:Y:S02]  /*e040*/  SHFL.IDX PT, R0, R0, R5, 0x1f ;  /* 0x00001f0500007589 */ /* 0x001e2400000e0000 */
[----:B0-----:R-:W-:-:S04]  /*e050*/  IABS R6, R0 ;  /* 0x0000000000067213 */ /* 0x001fc80000000000 */
[----:B------:R-:W0:Y:S08]  /*e060*/  I2F.RP R9, R6 ;  /* 0x0000000600097306 */ /* 0x000e300000209400 */
[----:B0-----:R-:W0:Y:S02]  /*e070*/  MUFU.RCP R9, R9 ;  /* 0x0000000900097308 */ /* 0x001e240000001000 */
[----:B0-----:R-:W-:-:S06]  /*e080*/  VIADD R3, R9, 0xffffffe ;  /* 0x0ffffffe09037836 */ /* 0x001fcc0000000000 */
[----:B------:R-:W0:Y:S02]  /*e090*/  F2I.FTZ.U32.TRUNC.NTZ R3, R3 ;  /* 0x0000000300037305 */ /* 0x000e24000021f000 */
[----:B0-----:R-:W-:Y:S01]  /*e0a0*/  IMAD.MOV R11, RZ, RZ, -R3 ;  /* 0x000000ffff0b7224 */ /* 0x001fe200078e0a03 */
[----:B------:R-:W-:Y:S06]  /*e0b0*/  @!P0 BRA `(.L_x_305) ;  /* 0x0000000000088947 */ /* 0x000fec0003800000 */
[----:B------:R-:W-:-:S05]  /*e0c0*/  VIADD R9, R5, 0xffffffff ;  /* 0xffffffff05097836 */ /* 0x000fca0000000000 */
[----:B------:R0:W1:Y:S02]  /*e0d0*/  SHFL.IDX PT, R16, R2, R9, 0x1f ;  /* 0x00001f0902107589 */ /* 0x00006400000e0000 */
.L_x_305:
[----:B-1----:R-:W-:Y:S01]  /*e0e0*/  IMAD R16, R16, UR4, R7 ;  /* 0x0000000410107c24 */ /* 0x002fe2000f8e0207 */
[----:B0-----:R-:W-:Y:S01]  /*e0f0*/  MOV R2, RZ ;  /* 0x000000ff00027202 */ /* 0x001fe20000000f00 */
[----:B------:R-:W-:Y:S02]  /*e100*/  IMAD R7, R11, R6, RZ ;  /* 0x000000060b077224 */ /* 0x000fe400078e02ff */
[----:B------:R-:W-:Y:S01]  /*e110*/  IMAD.IADD R19, R5, 0x1, R19 ;  /* 0x0000000105137824 */ /* 0x000fe200078e0213 */
[----:B------:R-:W-:Y:S01]  /*e120*/  IADD3 R17, -R16, UR6, RZ ;  /* 0x0000000610117c10 */ /* 0x000fe2000fffe1ff */
[----:B------:R-:W-:Y:S01]  /*e130*/  IMAD.HI.U32 R2, R3, R7, R2 ;  /* 0x0000000703027227 */ /* 0x000fe200078e0002 */
[----:B------:R-:W-:Y:S02]  /*e140*/  IABS R7, R0 ;  /* 0x0000000000077213 */ /* 0x000fe40000000000 */
[----:B------:R-:W-:-:S03]  /*e150*/  IABS R3, R17 ;  /* 0x0000001100037213 */ /* 0x000fc60000000000 */
[----:B------:R-:W-:Y:S02]  /*e160*/  IMAD.MOV R7, RZ, RZ, -R7 ;  /* 0x000000ffff077224 */ /* 0x000fe400078e0a07 */
[----:B------:R-:W-:-:S04]  /*e170*/  IMAD.HI.U32 R2, R2, R3, RZ ;  /* 0x0000000302027227 */ /* 0x000fc800078e00ff */
[----:B------:R-:W-:-:S05]  /*e180*/  IMAD R3, R2, R7, R3 ;  /* 0x0000000702037224 */ /* 0x000fca00078e0203 */
[----:B------:R-:W-:-:S13]  /*e190*/  ISETP.GT.U32.AND P0, PT, R6, R3, PT ;  /* 0x000000030600720c */ /* 0x000fda0003f04070 */
[----:B------:R-:W-:Y:S02]  /*e1a0*/  @!P0 IMAD.IADD R3, R3, 0x1, -R6 ;  /* 0x0000000103038824 */ /* 0x000fe400078e0a06 */
[----:B------:R-:W-:-:S03]  /*e1b0*/  @!P0 VIADD R2, R2, 0x1 ;  /* 0x0000000102028836 */ /* 0x000fc60000000000 */
[----:B------:R-:W-:Y:S02]  /*e1c0*/  ISETP.GE.U32.AND P0, PT, R3, R6, PT ;  /* 0x000000060300720c */ /* 0x000fe40003f06070 */
[----:B------:R-:W-:-:S11]  /*e1d0*/  LOP3.LUT R3, R17, R0, RZ, 0x3c, !PT ;  /* 0x0000000011037212 */ /* 0x000fd600078e3cff */
[----:B------:R-:W-:Y:S01]  /*e1e0*/  @P0 VIADD R2, R2, 0x1 ;  /* 0x0000000102020836 */ /* 0x000fe20000000000 */
[----:B------:R-:W-:-:S13]  /*e1f0*/  ISETP.GE.AND P0, PT, R3, RZ, PT ;  /* 0x000000ff0300720c */ /* 0x000fda0003f06270 */
[----:B------:R-:W-:Y:S01]  /*e200*/  @!P0 IMAD.MOV R2, RZ, RZ, -R2 ;  /* 0x000000ffff028224 */ /* 0x000fe200078e0a02 */
[----:B------:R-:W-:-:S13]  /*e210*/  ISETP.NE.AND P0, PT, R0, RZ, PT ;  /* 0x000000ff0000720c */ /* 0x000fda0003f05270 */
[----:B------:R-:W-:-:S04]  /*e220*/  @!P0 LOP3.LUT R2, RZ, R0, RZ, 0x33, !PT ;  /* 0x00000000ff028212 */ /* 0x000fc800078e33ff */
[----:B------:R-:W-:Y:S01]  /*e230*/  IADD3 R3, -R2, RZ, RZ ;  /* 0x000000ff02037210 */ /* 0x000fe20007ffe1ff */
[----:B------:R-:W-:-:S04]  /*e240*/  IMAD.MOV.U32 R18, RZ, RZ, R2 ;  /* 0x000000ffff127224 */ /* 0x000fc800078e0002 */
[----:B------:R-:W-:Y:S01]  /*e250*/  IMAD R17, R0, R3, R17 ;  /* 0x0000000300117224 */ /* 0x000fe200078e0211 */
[----:B------:R-:W-:Y:S06]  /*e260*/  BRA `(.L_x_306) ;  /* 0x00000000000c7947 */ /* 0x000fec0003800000 */
.L_x_301:
[----:B------:R-:W-:Y:S02]  /*e270*/  IMAD.MOV.U32 R17, RZ, RZ, RZ ;  /* 0x000000ffff117224 */ /* 0x000fe400078e00ff */
[----:B------:R-:W-:Y:S02]  /*e280*/  IMAD.U32 R16, RZ, RZ, UR6 ;  /* 0x00000006ff107e24 */ /* 0x000fe4000f8e00ff */
[----:B------:R-:W-:-:S07]  /*e290*/  IMAD.MOV.U32 R18, RZ, RZ, RZ ;  /* 0x000000ffff127224 */ /* 0x000fce00078e00ff */
.L_x_306:
[----:B------:R-:W0:Y:S01]  /*e2a0*/  S2R R0, SR_TID.X ;  /* 0x0000000000007919 */ /* 0x000e220000002100 */
[----:B------:R-:W-:Y:S01]  /*e2b0*/  STL [R1+0x28], RZ ;  /* 0x000028ff01007387 */ /* 0x000fe20000100800 */
[----:B0-----:R-:W-:-:S04]  /*e2c0*/  LOP3.LUT R0, R0, 0x1f, RZ, 0xc0, !PT ;  /* 0x0000001f00007812 */ /* 0x001fc800078ec0ff */
[----:B------:R-:W-:-:S13]  /*e2d0*/  ISETP.NE.AND P0, PT, R0, RZ, PT ;  /* 0x000000ff0000720c */ /* 0x000fda0003f05270 */
[----:B------:R-:W0:Y:S01]  /*e2e0*/  @!P0 S2R R3, SR_CgaCtaId ;  /* 0x0000000000038919 */ /* 0x000e220000008800 */
[----:B------:R-:W-:-:S04]  /*e2f0*/  @!P0 MOV R0, 0x400 ;  /* 0x0000040000008802 */ /* 0x000fc80000000f00 */
[----:B0-----:R-:W-:-:S05]  /*e300*/  @!P0 LEA R0, R3, R0, 0x18 ;  /* 0x0000000003008211 */ /* 0x001fca00078ec0ff */
[----:B------:R0:W-:Y:S01]  /*e310*/  @!P0 STS.128 [R0+0x368d0], R16 ;  /* 0x0368d01000008388 */ /* 0x0001e20000000c00 */
[----:B------:R-:W-:Y:S06]  /*e320*/  BAR.ARV 0x5, 0x120 ;  /* 0x0144800000007b1d */ /* 0x000fec0000002000 */
[----:B------:R-:W-:Y:S02]  /*e330*/  ISETP.GE.AND P0, PT, R19, UR5, PT ;  /* 0x0000000513007c0c */ /* 0x000fe4000bf06270 */
[----:B0-----:R-:W-:-:S05]  /*e340*/  MOV R0, 0x1 ;  /* 0x0000000100007802 */ /* 0x001fca0000000f00 */
[----:B------:R0:W-:Y:S04]  /*e350*/  STL [R1+0x8], R0 ;  /* 0x0000080001007387 */ /* 0x0001e80000100800 */
[----:B------:R0:W-:Y:S02]  /*e360*/  STL [R1], RZ ;  /* 0x000000ff01007387 */ /* 0x0001e40000100800 */
[----:B------:R-:W-:Y:S05]  /*e370*/  @P0 BRA `(.L_x_307) ;  /* 0x0000003c00f80947 */ /* 0x000fea0003800000 */
[----:B0-----:R-:W-:Y:S01]  /*e380*/  IMAD.MOV.U32 R0, RZ, RZ, 0x1 ;  /* 0x00000001ff007424 */ /* 0x001fe200078e00ff */
[----:B------:R0:W-:Y:S01]  /*e390*/  STL [R1], RZ ;  /* 0x000000ff01007387 */ /* 0x0001e20000100800 */
[----:B------:R-:W-:Y:S01]  /*e3a0*/  ULDC UR38, c[0x0][0xc] ;  /* 0x0000030000267ab9 */ /* 0x000fe20000000800 */
[----:B------:R-:W-:Y:S02]  /*e3b0*/  ULDC.64 UR36, c[0x0][0x198] ;  /* 0x0000660000247ab9 */ /* 0x000fe40000000a00 */
[----:B------:R0:W-:Y:S04]  /*e3c0*/  STL [R1+0x8], R0 ;  /* 0x0000080001007387 */ /* 0x0001e80000100800 */
[----:B------:R0:W-:Y:S02]  /*e3d0*/  STL [R1+0x28], RZ ;  /* 0x000028ff01007387 */ /* 0x0001e40000100800 */
.L_x_372:
[----:B-1----:R-:W1:Y:S02]  /*e3e0*/  LDC.64 R2, c[0x0][0xc60] ;  /* 0x00031800ff027b82 */ /* 0x002e640000000a00 */
[----:B-1----:R-:W-:-:S05]  /*e3f0*/  IMAD.WIDE R2, R19, 0x4, R2 ;  /* 0x0000000413027825 */ /* 0x002fca00078e0202 */
[----:B------:R-:W2:Y:S01]  /*e400*/  LDG.E R5, desc[UR60][R2.64] ;  /* 0x0000003c02057981 */ /* 0x000ea2000c1e1900 */
[----:B------:R-:W-:Y:S05]  /*e410*/  YIELD ;  /* 0x0000000000007946 */ /* 0x000fea0003800000 */
[----:B------:R-:W-:Y:S01]  /*e420*/  ULDC.64 UR4, c[0x0][0xa28] ;  /* 0x00028a0000047ab9 */ /* 0x000fe20000000a00 */
[----:B0-----:R-:W-:Y:S01]  /*e430*/  IMAD.MOV.U32 R0, RZ, RZ, RZ ;  /* 0x000000ffff007224 */ /* 0x001fe200078e00ff */
[----:B------:R-:W-:-:S04]  /*e440*/  ISETP.NE.U32.AND P0, PT, RZ, UR4, PT ;  /* 0x00000004ff007c0c */ /* 0x000fc8000bf05070 */
[----:B------:R-:W-:Y:S01]  /*e450*/  ISETP.NE.AND.EX P0, PT, RZ, UR5, PT, P0 ;  /* 0x00000005ff007c0c */ /* 0x000fe2000bf05300 */
[----:B------:R-:W-:Y:S01]  /*e460*/  IMAD.MOV.U32 R6, RZ, RZ, RZ ;  /* 0x000000ffff067224 */ /* 0x000fe200078e00ff */
[----:B--2---:R-:W-:Y:S01]  /*e470*/  SHF.R.S32.HI R4, RZ, 0x1f, R5 ;  /* 0x0000001fff047819 */ /* 0x004fe20000011405 */
[----:B------:R-:W-:-:S10]  /*e480*/  IMAD.SHL.U32 R7, R5, 0x4, RZ ;  /* 0x0000000405077824 */ /* 0x000fd400078e00ff */
[C---:B------:R-:W-:Y:S01]  /*e490*/  @P0 LEA R2, P1, R5.reuse, UR4, 0x2 ;  /* 0x0000000405020c11 */ /* 0x040fe2000f8210ff */
[----:B------:R-:W-:Y:S03]  /*e4a0*/  STL [R1+0x14], R5 ;  /* 0x0000140501007387 */ /* 0x000fe60000100800 */
[----:B------:R-:W-:Y:S01]  /*e4b0*/  @P0 LEA.HI.X R3, R5, UR5, R4, 0x2, P1 ;  /* 0x0000000505030c11 */ /* 0x000fe200088f1404 */
[----:B------:R-:W-:-:S04]  /*e4c0*/  ULDC.64 UR4, c[0x0][0xa00] ;  /* 0x0002800000047ab9 */ /* 0x000fc80000000a00 */
[----:B------:R0:W5:Y:S01]  /*e4d0*/  @P0 LDG.E R0, desc[UR60][R2.64] ;  /* 0x0000003c02000981 */ /* 0x000162000c1e1900 */
[----:B------:R-:W-:-:S04]  /*e4e0*/  ISETP.NE.U32.AND P0, PT, RZ, UR4, PT ;  /* 0x00000004ff007c0c */ /* 0x000fc8000bf05070 */
[----:B------:R-:W-:-:S13]  /*e4f0*/  ISETP.NE.AND.EX P0, PT, RZ, UR5, PT, P0 ;  /* 0x00000005ff007c0c */ /* 0x000fda000bf05300 */
[----:B0-----:R-:W-:-:S04]  /*e500*/  @P0 LEA R2, P1, R5, UR4, 0x2 ;  /* 0x0000000405020c11 */ /* 0x001fc8000f8210ff */
[----:B------:R-:W-:Y:S01]  /*e510*/  @P0 LEA.HI.X R3, R5, UR5, R4, 0x2, P1 ;  /* 0x0000000505030c11 */ /* 0x000fe200088f1404 */
[----:B------:R-:W-:-:S04]  /*e520*/  ULDC.64 UR4, c[0x0][0xa20] ;  /* 0x0002880000047ab9 */ /* 0x000fc80000000a00 */
[----:B------:R-:W2:Y:S01]  /*e530*/  @P0 LDG.E R6, desc[UR60][R2.64] ;  /* 0x0000003c02060981 */ /* 0x000ea2000c1e1900 */
[----:B------:R-:W-:-:S04]  /*e540*/  ISETP.NE.U32.AND P0, PT, RZ, UR4, PT ;  /* 0x00000004ff007c0c */ /* 0x000fc8000bf05070 */
[----:B------:R-:W-:Y:S01]  /*e550*/  ISETP.NE.AND.EX P0, PT, RZ, UR5, PT, P0 ;  /* 0x00000005ff007c0c */ /* 0x000fe2000bf05300 */
[----:B--2---:R0:W-:Y:S04]  /*e560*/  STL [R1+0x2c], R6 ;  /* 0x00002c0601007387 */ /* 0x0041e80000100800 */
[----:B------:R1:W-:Y:S01]  /*e570*/  STL [R1+0x1c], R7 ;  /* 0x00001c0701007387 */ /* 0x0003e20000100800 */
[----:B0-----:R-:W-:-:S07]  /*e580*/  SHF.L.U64.HI R6, R5, 0x2, R4 ;  /* 0x0000000205067819 */ /* 0x001fce0000010204 */
[C---:B------:R-:W-:Y:S01]  /*e590*/  @P0 IADD3 R4, P1, R7.reuse, UR4, RZ ;  /* 0x0000000407040c10 */ /* 0x040fe2000ff3e0ff */
[----:B------:R0:W-:Y:S03]  /*e5a0*/  STL [R1+0x20], R6 ;  /* 0x0000200601007387 */ /* 0x0001e60000100800 */
[----:B------:R-:W-:Y:S01]  /*e5b0*/  @P0 IADD3.X R5, R6, UR5, RZ, P1, !PT ;  /* 0x0000000506050c10 */ /* 0x000fe20008ffe4ff */
[----:B------:R-:W-:Y:S02]  /*e5c0*/  ULDC.64 UR4, c[0x0][0xa08] ;  /* 0x0002820000047ab9 */ /* 0x000fe40000000a00 */
[----:B------:R-:W-:Y:S01]  /*e5d0*/  IADD3 R2, P1, R7, UR4, RZ ;  /* 0x0000000407027c10 */ /* 0x000fe2000ff3e0ff */
[----:B-1----:R-:W-:-:S03]  /*e5e0*/  IMAD.MOV.U32 R7, RZ, RZ, RZ ;  /* 0x000000ffff077224 */ /* 0x002fc600078e00ff */
[----:B------:R-:W-:Y:S02]  /*e5f0*/  IADD3.X R3, R6, UR5, RZ, P1, !PT ;  /* 0x0000000506037c10 */ /* 0x000fe40008ffe4ff */
[----:B------:R-:W-:-:S04]  /*e600*/  ISETP.NE.U32.AND P1, PT, RZ, UR4, PT ;  /* 0x00000004ff007c0c */ /* 0x000fc8000bf25070 */
[----:B------:R-:W-:Y:S01]  /*e610*/  ISETP.NE.AND.EX P1, PT, RZ, UR5, PT, P1 ;  /* 0x00000005ff007c0c */ /* 0x000fe2000bf25310 */
[----:B------:R-:W-:Y:S02]  /*e620*/  ULDC.64 UR4, c[0x0][0x3f8] ;  /* 0x0000fe0000047ab9 */ /* 0x000fe40000000a00 */
[----:B------:R-:W-:-:S03]  /*e630*/  UISETP.NE.U32.AND UP0, UPT, UR4, URZ, UPT ;  /* 0x0000003f0400728c */ /* 0x000fc6000bf05070 */
[----:B------:R-:W-:Y:S01]  /*e640*/  ULDC UR4, c[0x0][0x404] ;  /* 0x0001010000047ab9 */ /* 0x000fe20000000800 */
[----:B------:R-:W-:-:S03]  /*e650*/  UISETP.NE.AND.EX UP0, UPT, UR5, URZ, UPT, UP0 ;  /* 0x0000003f0500728c */ /* 0x000fc6000bf05300 */
[----:B------:R-:W-:Y:S01]  /*e660*/  ULDC UR5, c[0x0][0x2e0] ;  /* 0x0000b80000057ab9 */ /* 0x000fe20000000800 */
[----:B------:R-:W-:Y:S02]  /*e670*/  USEL UR4, UR4, 0x1, UP0 ;  /* 0x0000000104047887 */ /* 0x000fe40008000000 */
[----:B------:R1:W5:Y:S02]  /*e680*/  @P1 LDG.E R7, desc[UR60][R2.64] ;  /* 0x0000003c02071981 */ /* 0x000364000c1e1900 */
[----:B------:R-:W-:-:S06]  /*e690*/  UIMAD UR4, UR4, UR5, URZ ;  /* 0x00000005040472a4 */ /* 0x000fcc000f8e023f */
[----:B0-----:R-:W-:-:S06]  /*e6a0*/  MOV R6, UR4 ;  /* 0x0000000400067c02 */ /* 0x001fcc0008000f00 */
[----:B------:R1:W5:Y:S01]  /*e6b0*/  @P0 LDG.E R6, desc[UR60][R4.64] ;  /* 0x0000003c04060981 */ /* 0x000362000c1e1900 */
[----:B------:R-:W-:Y:S05]  /*e6c0*/  @P0 BRA `(.L_x_308) ;  /* 0x0000000000100947 */ /* 0x000fea0003800000 */
[----:B------:R-:W-:Y:S05]  /*e6d0*/  @!P1 BRA `(.L_x_308) ;  /* 0x00000000000c9947 */ /* 0x000fea0003800000 */
[----:B-----5:R-:W2:Y:S04]  /*e6e0*/  LDG.E R6, desc[UR60][R2.64] ;  /* 0x0000003c02067981 */ /* 0x020ea8000c1e1900 */
[----:B-1----:R-:W2:Y:S02]  /*e6f0*/  LDG.E R5, desc[UR60][R2.64+0x4] ;  /* 0x0000043c02057981 */ /* 0x002ea4000c1e1900 */
[----:B--2---:R-:W-:-:S07]  /*e700*/  IMAD.IADD R6, R5, 0x1, -R6 ;  /* 0x0000000105067824 */ /* 0x004fce00078e0a06 */
.L_x_308:
[--C-:B-1---5:R-:W-:Y:S01]  /*e710*/  IMAD.IADD R4, R6, 0x1, -R0.reuse ;  /* 0x0000000106047824 */ /* 0x122fe200078e0a00 */
[----:B------:R-:W-:Y:S01]  /*e720*/  BSSY B6, `(.L_x_309) ;  /* 0x0000326000067945 */ /* 0x000fe20003800000 */
[----:B------:R-:W-:Y:S02]  /*e730*/  IMAD.IADD R3, R7, 0x1, R0 ;  /* 0x0000000107037824 */ /* 0x000fe400078e0200 */
[----:B------:R-:W-:Y:S01]  /*e740*/  IMAD.MOV.U32 R2, RZ, RZ, RZ ;  /* 0x000000ffff027224 */ /* 0x000fe200078e00ff */
[----:B------:R-:W-:Y:S01]  /*e750*/  STL [R1+0x24], R4 ;  /* 0x0000240401007387 */ /* 0x000fe20000100800 */
[----:B------:R-:W-:-:S03]  /*e760*/  ISETP.GT.AND P0, PT, R4, RZ, PT ;  /* 0x000000ff0400720c */ /* 0x000fc60003f04270 */
[----:B------:R0:W-:Y:S02]  /*e770*/  STL [R1+0x4], R3 ;  /* 0x0000040301007387 */ /* 0x0001e40000100800 */
[----:B0-----:R-:W-:-:S04]  /*e780*/  VIADD R3, R4, 0x6f ;  /* 0x0000006f04037836 */ /* 0x001fc80000000000 */
[----:B------:R-:W-:-:S05]  /*e790*/  IMAD.HI R2, R3, -0x6db6db6d, R2 ;  /* 0x9249249303027827 */ /* 0x000fca00078e0202 */
[----:B------:R-:W-:-:S04]  /*e7a0*/  SHF.R.U32.HI R3, RZ, 0x1f, R2 ;  /* 0x0000001fff037819 */ /* 0x000fc80000011602 */
[----:B------:R-:W-:-:S05]  /*e7b0*/  LEA.HI.SX32 R0, R2, R3, 0x1a ;  /* 0x0000000302007211 */ /* 0x000fca00078fd2ff */
[----:B------:R0:W-:Y:S01]  /*e7c0*/  STL [R1+0x18], R0 ;  /* 0x0000180001007387 */ /* 0x0001e20000100800 */
[----:B------:R-:W-:Y:S05]  /*e7d0*/  @P0 BRA `(.L_x_310) ;  /* 0x0000000000440947 */ /* 0x000fea0003800000 */
[----:B------:R-:W1:Y:S02]  /*e7e0*/  S2R R4, SR_TID.X ;  /* 0x0000000000047919 */ /* 0x000e640000002100 */
[----:B-1----:R-:W-:-:S04]  /*e7f0*/  LOP3.LUT R4, R4, 0x1f, RZ, 0xc0, !PT ;  /* 0x0000001f04047812 */ /* 0x002fc800078ec0ff */
[----:B------:R-:W-:-:S13]  /*e800*/  ISETP.NE.AND P1, PT, R4, RZ, PT ;  /* 0x000000ff0400720c */ /* 0x000fda0003f25270 */
[----:B------:R-:W-:Y:S05]  /*e810*/  @P1 BRA `(.L_x_311) ;  /* 0x0000003000581947 */ /* 0x000fea0003800000 */
[----:B------:R-:W1:Y:S01]  /*e820*/  S2R R7, SR_LANEID ;  /* 0x0000000000077919 */ /* 0x000e620000000000 */
[----:B------:R-:W-:Y:S01]  /*e830*/  VOTEU.ANY UR4, UPT, PT ;  /* 0x0000000000047886 */ /* 0x000fe200038e0100 */
[----:B------:R-:W2:Y:S01]  /*e840*/  LDC.64 R2, c[0x0][0xc38] ;  /* 0x00030e00ff027b82 */ /* 0x000ea20000000a00 */
[----:B0-----:R-:W1:Y:S08]  /*e850*/  FLO.U32 R0, UR4 ;  /* 0x0000000400007d00 */ /* 0x001e7000080e0000 */
[----:B------:R-:W2:Y:S01]  /*e860*/  POPC R5, UR4 ;  /* 0x0000000400057d09 */ /* 0x000ea20008000000 */
[----:B-1----:R-:W-:-:S13]  /*e870*/  ISETP.EQ.U32.AND P0, PT, R0, R7, PT ;  /* 0x000000070000720c */ /* 0x002fda0003f02070 */
[----:B--2---:R-:W2:Y:S01]  /*e880*/  @P0 ATOMG.E.ADD.STRONG.GPU PT, R3, desc[UR60][R2.64], R5 ;  /* 0x00000005020309a8 */ /* 0x004ea200081ee1fc */
[----:B------:R-:W0:Y:S02]  /*e890*/  S2R R4, SR_LTMASK ;  /* 0x0000000000047919 */ /* 0x000e240000003900 */
[----:B0-----:R-:W-:-:S04]  /*e8a0*/  LOP3.LUT R4, R4, UR4, RZ, 0xc0, !PT ;  /* 0x0000000404047c12 */ /* 0x001fc8000f8ec0ff */
[----:B------:R-:W0:Y:S01]  /*e8b0*/  POPC R7, R4 ;  /* 0x0000000400077309 */ /* 0x000e220000000000 */
[----:B--2---:R-:W0:Y:S02]  /*e8c0*/  SHFL.IDX PT, R0, R3, R0, 0x1f ;  /* 0x00001f0003007589 */ /* 0x004e2400000e0000 */
[----:B0-----:R-:W-:Y:S01]  /*e8d0*/  IADD3 R16, R0, UR38, R7 ;  /* 0x0000002600107c10 */ /* 0x001fe2000fffe007 */
[----:B------:R-:W-:Y:S06]  /*e8e0*/  BRA `(.L_x_311) ;  /* 0x0000003000247947 */ /* 0x000fec0003800000 */
.L_x_310:
[----:B------:R-:W1:Y:S01]  /*e8f0*/  S2R R3, SR_CgaCtaId ;  /* 0x0000000000037919 */ /* 0x000e620000008800 */
[----:B0-----:R-:W-:-:S04]  /*e900*/  MOV R0, 0x400 ;  /* 0x0000040000007802 */ /* 0x001fc80000000f00 */
[----:B-1----:R-:W-:-:S04]  /*e910*/  LEA R2, R3, R0, 0x18 ;  /* 0x0000000003027211 */ /* 0x002fc800078ec0ff */
[----:B------:R-:W-:Y:S01]  /*e920*/  IADD3 R0, R2, 0x21400, RZ ;  /* 0x0002140002007810 */ /* 0x000fe20007ffe0ff */
[----:B------:R0:W-:Y:S03]  /*e930*/  STL [R1+0x10], R2 ;  /* 0x0000100201007387 */ /* 0x0001e60000100800 */
[----:B------:R-:W-:-:S13]  /*e940*/  LOP3.LUT P0, RZ, R0, 0x3ff, RZ, 0xc0, !PT ;  /* 0x000003ff00ff7812 */ /* 0x000fda000780c0ff */
[----:B0-----:R-:W-:Y:S05]  /*e950*/  @!P0 BRA `(.L_x_312) ;  /* 0x0000000000408947 */ /* 0x001fea0003800000 */
[----:B------:R-:W-:Y:S01]  /*e960*/  MOV R2, 0x0 ;  /* 0x0000000000027802 */ /* 0x000fe20000000f00 */
[----:B------:R-:W-:Y:S01]  /*e970*/  ULDC.64 UR6, c[0x4][0xa8] ;  /* 0x01002a0000067ab9 */ /* 0x000fe20000000a00 */
[----:B------:R-:W-:Y:S01]  /*e980*/  ULDC.64 UR8, c[0x4][0xb0] ;  /* 0x01002c0000087ab9 */ /* 0x000fe20000000a00 */
[----:B------:R-:W-:Y:S01]  /*e990*/  ULDC.64 UR4, c[0x4][0x8] ;  /* 0x0100020000047ab9 */ /* 0x000fe20000000a00 */
[----:B------:R-:W-:Y:S01]  /*e9a0*/  IMAD.U32 R4, RZ, RZ, UR6 ;  /* 0x00000006ff047e24 */ /* 0x000fe2000f8e00ff */
[----:B------:R-:W-:Y:S01]  /*e9b0*/  MOV R11, UR5 ;  /* 0x00000005000b7c02 */ /* 0x000fe20008000f00 */
[----:B------:R-:W0:Y:S01]  /*e9c0*/  LDC.64 R2, c[0x4][R2] ;  /* 0x0100000002027b82 */ /* 0x000e220000000a00 */
[----:B------:R-:W-:Y:S02]  /*e9d0*/  IMAD.U32 R5, RZ, RZ, UR7 ;  /* 0x00000007ff057e24 */ /* 0x000fe4000f8e00ff */
[----:B------:R-:W-:Y:S02]  /*e9e0*/  IMAD.U32 R6, RZ, RZ, UR8 ;  /* 0x00000008ff067e24 */ /* 0x000fe4000f8e00ff */
[----:B------:R-:W-:-:S02]  /*e9f0*/  IMAD.U32 R7, RZ, RZ, UR9 ;  /* 0x00000009ff077e24 */ /* 0x000fc4000f8e00ff */
[----:B------:R-:W-:Y:S02]  /*ea00*/  IMAD.U32 R10, RZ, RZ, UR4 ;  /* 0x00000004ff0a7e24 */ /* 0x000fe4000f8e00ff */
[----:B------:R-:W-:Y:S02]  /*ea10*/  IMAD.MOV.U32 R8, RZ, RZ, 0x70 ;  /* 0x00000070ff087424 */ /* 0x000fe400078e00ff */
[----:B------:R-:W-:Y:S02]  /*ea20*/  IMAD.MOV.U32 R12, RZ, RZ, 0x1 ;  /* 0x00000001ff0c7424 */ /* 0x000fe400078e00ff */
[----:B------:R-:W-:-:S07]  /*ea30*/  IMAD.MOV.U32 R13, RZ, RZ, RZ ;  /* 0x000000ffff0d7224 */ /* 0x000fce00078e00ff */
[----:B------:R-:W-:-:S07]  /*ea40*/  LEPC R20, `(.L_x_312) ;  /* 0x000000001014794e */ /* 0x000fce0000000000 */
[----:B0-----:R-:W-:Y:S05]  /*ea50*/  CALL.ABS.NOINC R2 ;  /* 0x0000000002007343 */ /* 0x001fea0003c00000 */
.L_x_312:
[----:B------:R-:W2:Y:S02]  /*ea60*/  LDL R2, [R1+0x10] ;  /* 0x0000100001027983 */ /* 0x000ea40000100800 */
[----:B--2---:R-:W-:-:S05]  /*ea70*/  VIADD R0, R2, 0x400 ;  /* 0x0000040002007836 */ /* 0x004fca0000000000 */
[----:B------:R-:W-:-:S13]  /*ea80*/  LOP3.LUT P0, RZ, R0, 0x3ff, RZ, 0xc0, !PT ;  /* 0x000003ff00ff7812 */ /* 0x000fda000780c0ff */
[----:B------:R-:W-:Y:S05]  /*ea90*/  @!P0 BRA `(.L_x_313) ;  /* 0x0000000000808947 */ /* 0x000fea0003800000 */
[----:B------:R-:W-:Y:S01]  /*eaa0*/  MOV R0, 0x0 ;  /* 0x0000000000007802 */ /* 0x000fe20000000f00 */
[----:B------:R-:W-:Y:S01]  /*eab0*/  ULDC.64 UR6, c[0x4][0xa8] ;  /* 0x01002a0000067ab9 */ /* 0x000fe20000000a00 */
[----:B------:R-:W-:Y:S01]  /*eac0*/  ULDC.64 UR8, c[0x4][0xb0] ;  /* 0x01002c0000087ab9 */ /* 0x000fe20000000a00 */
[----:B------:R-:W-:Y:S01]  /*ead0*/  ULDC.64 UR4, c[0x4][0x10] ;  /* 0x0100040000047ab9 */ /* 0x000fe20000000a00 */
[----:B------:R0:W1:Y:S01]  /*eae0*/  LDC.64 R2, c[0x4][R0] ;  /* 0x0100000000027b82 */ /* 0x0000620000000a00 */
[----:B------:R-:W-:Y:S01]  /*eaf0*/  IMAD.U32 R4, RZ, RZ, UR6 ;  /* 0x00000006ff047e24 */ /* 0x000fe2000f8e00ff */
[----:B------:R-:W-:Y:S01]  /*eb00*/  MOV R5, UR7 ;  /* 0x0000000700057c02 */ /* 0x000fe20008000f00 */
        /* <DEDUP_REMOVED lines=9> */
.L_x_314:
        /* <DEDUP_REMOVED lines=16> */
.L_x_313:
[----:B------:R-:W2:Y:S01]  /*eca0*/  LDL.LU R2, [R1+0x1c] ;  /* 0x00001c0001027983 */ /* 0x000ea20000300800 */
[----:B------:R-:W-:-:S03]  /*ecb0*/  ULDC.64 UR4, c[0x0][0x9f8] ;  /* 0x00027e0000047ab9 */ /* 0x000fc60000000a00 */
[----:B------:R-:W3:Y:S04]  /*ecc0*/  LDL.LU R0, [R1+0x20] ;  /* 0x0000200001007983 */ /* 0x000ee80000300800 */
[----:B------:R-:W4:Y:S04]  /*ecd0*/  LDL.LU R4, [R1+0x2c] ;  /* 0x00002c0001047983 */ /* 0x000f280000300800 */
[----:B------:R-:W4:Y:S01]  /*ece0*/  LDL.LU R8, [R1+0x14] ;  /* 0x0000140001087983 */ /* 0x000f220000300800 */
[----:B------:R-:W-:-:S04]  /*ecf0*/  ISETP.NE.U32.AND P0, PT, RZ, UR4, PT ;  /* 0x00000004ff007c0c */ /* 0x000fc8000bf05070 */
[----:B------:R-:W-:Y:S01]  /*ed00*/  ISETP.NE.AND.EX P0, PT, RZ, UR5, PT, P0 ;  /* 0x00000005ff007c0c */ /* 0x000fe2000bf05300 */
[----:B------:R-:W0:Y:S02]  /*ed10*/  S2R R9, SR_TID.X ;  /* 0x0000000000097919 */ /* 0x000e240000002100 */
[----:B0-----:R-:W-:-:S04]  /*ed20*/  LOP3.LUT R9, R9, 0x1f, RZ, 0xc0, !PT ;  /* 0x0000001f09097812 */ /* 0x001fc800078ec0ff */
[----:B------:R-:W-:-:S13]  /*ed30*/  ISETP.NE.AND P6, PT, R9, RZ, PT ;  /* 0x000000ff0900720c */ /* 0x000fda0003fc5270 */
[----:B------:R-:W-:-:S05]  /*ed40*/  VOTEU.ALL UP1, P6 ;  /* 0x00000000003f7886 */ /* 0x000fca0003020000 */
[----:B------:R-:W-:-:S04]  /*ed50*/  @!UP1 UIADD3 UR8, UP0, UR36, 0x270, URZ ;  /* 0x0000027024089890 */ /* 0x000fc8000ff1e03f */
[----:B------:R-:W-:-:S03]  /*ed60*/  @!UP1 UIADD3.X UR9, URZ, UR37, URZ, UP0, !UPT ;  /* 0x000000253f099290 */ /* 0x000fc600087fe43f */
[----:B------:R-:W-:Y:S01]  /*ed70*/  VOTEU.ALL UP0, P6 ;  /* 0x00000000003f7886 */ /* 0x000fe20003000000 */
[----:B--2---:R-:W-:-:S04]  /*ed80*/  @P0 IADD3 R2, P1, R2, UR4, RZ ;  /* 0x0000000402020c10 */ /* 0x004fc8000ff3e0ff */
[----:B---3--:R-:W-:Y:S01]  /*ed90*/  @P0 IADD3.X R3, R0, UR5, RZ, P1, !PT ;  /* 0x0000000500030c10 */ /* 0x008fe20008ffe4ff */
[----:B------:R-:W-:Y:S01]  /*eda0*/  ULDC.64 UR4, c[0x0][0xa00] ;  /* 0x0002800000047ab9 */ /* 0x000fe20000000a00 */
[----:B----4-:R-:W-:Y:S02]  /*edb0*/  LEA R17, R17, R4, 0x7 ;  /* 0x0000000411117211 */ /* 0x010fe400078e38ff */
[----:B------:R-:W0:Y:S01]  /*edc0*/  LDC R4, c[0x0][0x428] ;  /* 0x00010a00ff047b82 */ /* 0x000e220000000800 */
[----:B------:R-:W-:-:S06]  /*edd0*/  IMAD.MOV.U32 R0, RZ, RZ, R8 ;  /* 0x000000ffff007224 */ /* 0x000fcc00078e0008 */
[----:B------:R1:W5:Y:S01]  /*ede0*/  @P0 LDG.E R0, desc[UR60][R2.64] ;  /* 0x0000003c02000981 */ /* 0x000362000c1e1900 */
[----:B------:R-:W-:Y:S02]  /*edf0*/  PLOP3.LUT P1, PT, P6, PT, PT, 0x8, 0x0 ;  /* 0x000000000000781c */ /* 0x000fe4000372e170 */
[----:B0-----:R-:W-:Y:S01]  /*ee00*/  ISETP.NE.AND P0, PT, R4, 0x1, PT ;  /* 0x000000010400780c */ /* 0x001fe20003f05270 */
[----:B------:R-:W-:-:S12]  /*ee10*/  IMAD.MOV.U32 R4, RZ, RZ, R18 ;  /* 0x000000ffff047224 */ /* 0x000fd800078e0012 */
[----:B------:R-:W0:Y:S08]  /*ee20*/  @P0 LDC R7, c[0x0][0x42c] ;  /* 0x00010b00ff070b82 */ /* 0x000e300000000800 */
[----:B------:R-:W2:Y:S01]  /*ee30*/  @P0 LDC R5, c[0x0][0x430] ;  /* 0x00010c00ff050b82 */ /* 0x000ea20000000800 */
[----:B0-----:R-:W-:-:S05]  /*ee40*/  @P0 IMAD.HI.U32 R6, R18, R7, RZ ;  /* 0x0000000712060227 */ /* 0x001fca00078e00ff */
[----:B--2---:R-:W-:Y:S02]  /*ee50*/  @P0 SHF.R.U32.HI R4, RZ, R5, R6 ;  /* 0x00000005ff040219 */ /* 0x004fe40000011606 */
[----:B------:R-:W-:-:S04]  /*ee60*/  ISETP.NE.U32.AND P0, PT, RZ, UR4, PT ;  /* 0x00000004ff007c0c */ /* 0x000fc8000bf05070 */
[----:B------:R-:W-:-:S04]  /*ee70*/  ISETP.NE.AND.EX P0, PT, RZ, UR5, PT, P0 ;  /* 0x00000005ff007c0c */ /* 0x000fc8000bf05300 */
[----:B-1----:R-:W-:-:S09]  /*ee80*/  SEL R6, R8, RZ, !P0 ;  /* 0x000000ff08067207 */ /* 0x002fd20004000000 */
.L_x_315:
[----:B------:R-:W-:Y:S02]  /*ee90*/  PLOP3.LUT P0, PT, P0, P1, PT, 0xa2, 0x0 ;  /* 0x000000000000781c */ /* 0x000fe40000703472 */
[----:B------:R-:W-:Y:S01]  /*eea0*/  @P1 R2UR P0, UR7, R6 ;  /* 0x00000000060712ca */ /* 0x000fe20000000000 */
[----:B------:R-:W-:-:S07]  /*eeb0*/  UMOV UR4, URZ ;  /* 0x0000003f00047c82 */ /* 0x000fce0008000000 */
[----:B------:R-:W-:Y:S02]  /*eec0*/  PLOP3.LUT P0, PT, P0, P1, PT, 0xa2, 0x0 ;  /* 0x000000000000781c */ /* 0x000fe40000703472 */
[----:B------:R-:W-:-:S08]  /*eed0*/  @P1 R2UR.OR P0, UR6, R18 ;  /* 0x00000000120612ca */ /* 0x000fd00000100000 */
[----:B------:R-:W-:Y:S02]  /*eee0*/  PLOP3.LUT P0, PT, P0, P1, PT, 0xa2, 0x0 ;  /* 0x000000000000781c */ /* 0x000fe40000703472 */
[----:B------:R-:W-:-:S08]  /*eef0*/  @P1 R2UR.OR P0, UR5, R17 ;  /* 0x00000000110512ca */ /* 0x000fd00000100000 */
[----:B------:R-:W-:-:S05]  /*ef00*/  @P1 PLOP3.LUT P1, PT, P0, PT, PT, 0x80, 0x0 ;  /* 0x000000000000181c */ /* 0x000fca000072f070 */
[----:B------:R0:W-:Y:S08]  /*ef10*/  @!UP0 UTMAPF.L2.4D [UR4], [UR8] ;  /* 0x00000004080085b8 */ /* 0x0001f00008018000 */
[----:B0-----:R-:W-:Y:S05]  /*ef20*/  @P1 BRA.U.ANY `(.L_x_315) ;  /* 0xfffffffd00d81947 */ /* 0x001fea000393ffff */
[----:B------:R-:W0:Y:S01]  /*ef30*/  S2R R2, SR_TID.X ;  /* 0x0000000000027919 */ /* 0x000e220000002100 */
[----:B------:R-:W-:Y:S01]  /*ef40*/  UMOV UR4, 0x40 ;  /* 0x0000004000047882 */ /* 0x000fe20000000000 */
[----:B0-----:R-:W-:-:S04]  /*ef50*/  LOP3.LUT R2, R2, 0x1f, RZ, 0xc0, !PT ;  /* 0x0000001f02027812 */ /* 0x001fc800078ec0ff */
[----:B------:R-:W-:-:S04]  /*ef60*/  ISETP.NE.AND P2, PT, R2, RZ, PT ;  /* 0x000000ff0200720c */ /* 0x000fc80003f45270 */
[----:B------:R-:W-:-:S09]  /*ef70*/  PLOP3.LUT P1, PT, P2, PT, PT, 0x8, 0x0 ;  /* 0x000000000000781c */ /* 0x000fd2000172e170 */
[----:B------:R-:W-:-:S05]  /*ef80*/  VOTEU.ALL UP0, P2 ;  /* 0x00000000003f7886 */ /* 0x000fca0001000000 */
.L_x_316:
[----:B------:R-:W-:Y:S02]  /*ef90*/  PLOP3.LUT P0, PT, P0, P1, PT, 0xa2, 0x0 ;  /* 0x000000000000781c */ /* 0x000fe40000703472 */
[----:B------:R-:W-:-:S08]  /*efa0*/  @P1 R2UR P0, UR7, R6 ;  /* 0x00000000060712ca */ /* 0x000fd00000000000 */
        /* <DEDUP_REMOVED lines=13> */
.L_x_317:
        /* <DEDUP_REMOVED lines=9> */
[----:B------:R-:W0:Y:S01]  /*f110*/  LDC.64 R2, c[0x0][0x3f8] ;  /* 0x0000fe00ff027b82 */ /* 0x000e220000000a00 */
[----:B------:R-:W-:Y:S02]  /*f120*/  ULDC.64 UR4, c[0x0][0xa08] ;  /* 0x0002820000047ab9 */ /* 0x000fe40000000a00 */
[----:B0-----:R-:W-:Y:S01]  /*f130*/  LOP3.LUT P0, RZ, R2, UR4, RZ, 0xfc, !PT ;  /* 0x0000000402ff7c12 */ /* 0x001fe2000f80fcff */
[----:B------:R-:W-:-:S03]  /*f140*/  UMOV UR4, 0xffffffff ;  /* 0xffffffff00047882 */ /* 0x000fc60000000000 */
[----:B------:R-:W-:-:S04]  /*f150*/  LOP3.LUT P0, RZ, R3, UR5, RZ, 0xfc, P0 ;  /* 0x0000000503ff7c12 */ /* 0x000fc8000800fcff */
[----:B-----5:R-:W-:Y:S01]  /*f160*/  SEL R5, R0, RZ, !P0 ;  /* 0x000000ff00057207 */ /* 0x020fe20004000000 */
[----:B------:R-:W-:Y:S08]  /*f170*/  BRA.DIV UR4, `(.L_x_318) ;  /* 0x0000003604d07947 */ /* 0x000ff0000b800000 */
.L_x_388:
[----:B------:R-:W2:Y:S01]  /*f180*/  LDL R7, [R1+0x18] ;  /* 0x0000180001077983 */ /* 0x000ea20000100800 */
[----:B------:R-:W-:Y:S01]  /*f190*/  UMOV UR4, 0xffffffff ;  /* 0xffffffff00047882 */ /* 0x000fe20000000000 */
[----:B------:R-:W-:Y:S01]  /*f1a0*/  SHF.R.S32.HI R12, RZ, 0x1f, R0 ;  /* 0x0000001fff0c7819 */ /* 0x000fe20000011400 */
[----:B--2---:R-:W-:Y:S01]  /*f1b0*/  VIADD R7, R7, 0xffffffff ;  /* 0xffffffff07077836 */ /* 0x004fe20000000000 */
[----:B------:R-:W-:Y:S06]  /*f1c0*/  BRA.DIV UR4, `(.L_x_319) ;  /* 0x0000003604f07947 */ /* 0x000fec000b800000 */
[----:B------:R-:W-:-:S13]  /*f1d0*/  ELECT P6, URZ, PT ;  /* 0x00000000003f782f */ /* 0x000fda00038c0000 */
.L_x_391:
[----:B------:R-:W-:Y:S05]  /*f1e0*/  @!P6 BRA `(.L_x_320) ;  /* 0x000000040034e947 */ /* 0x000fea0003800000 */
[----:B------:R0:W-:Y:S01]  /*f1f0*/  STL [R1+0xc], R7 ;  /* 0x00000c0701007387 */ /* 0x0001e20000100800 */
[----:B------:R-:W-:-:S04]  /*f200*/  ISETP.NE.U32.AND P0, PT, R2, RZ, PT ;  /* 0x000000ff0200720c */ /* 0x000fc80003f05070 */
[----:B------:R-:W-:-:S13]  /*f210*/  ISETP.NE.AND.EX P0, PT, R3, RZ, PT, P0 ;  /* 0x000000ff0300720c */ /* 0x000fda0003f05300 */
[----:B0-----:R-:W-:Y:S05]  /*f220*/  @!P0 BRA `(.L_x_321) ;  /* 0x00000000004c8947 */ /* 0x001fea0003800000 */
[----:B------:R-:W0:Y:S01]  /*f230*/  LDC R10, c[0x0][0x41c] ;  /* 0x00010700ff0a7b82 */ /* 0x000e220000000800 */
[----:B------:R-:W-:Y:S01]  /*f240*/  IMAD.MOV.U32 R5, RZ, RZ, R7 ;  /* 0x000000ffff057224 */ /* 0x000fe200078e0007 */
[----:B------:R-:W-:Y:S01]  /*f250*/  ULDC.64 UR4, c[0x0][0x408] ;  /* 0x0001020000047ab9 */ /* 0x000fe20000000a00 */
[----:B0-----:R-:W-:-:S13]  /*f260*/  ISETP.NE.AND P0, PT, R10, 0x1, PT ;  /* 0x000000010a00780c */ /* 0x001fda0003f05270 */
[----:B------:R-:W0:Y:S02]  /*f270*/  @P0 LDC.64 R8, c[0x0][0x420] ;  /* 0x00010800ff080b82 */ /* 0x000e240000000a00 */
[----:B0-----:R-:W-:-:S05]  /*f280*/  @P0 IMAD.HI.U32 R8, R7, R8, RZ ;  /* 0x0000000807080227 */ /* 0x001fca00078e00ff */
[----:B------:R-:W-:-:S05]  /*f290*/  @P0 SHF.R.U32.HI R5, RZ, R9, R8 ;  /* 0x00000009ff050219 */ /* 0x000fca0000011608 */
[----:B------:R-:W-:-:S04]  /*f2a0*/  IMAD.MOV R8, RZ, RZ, -R5 ;  /* 0x000000ffff087224 */ /* 0x000fc800078e0a05 */
[----:B------:R-:W-:Y:S02]  /*f2b0*/  IMAD R9, R10, R8, R7 ;  /* 0x000000080a097224 */ /* 0x000fe400078e0207 */
[----:B------:R-:W-:-:S03]  /*f2c0*/  IMAD R8, R12, UR4, RZ ;  /* 0x000000040c087c24 */ /* 0x000fc6000f8e02ff */
[----:B------:R0:W-:Y:S01]  /*f2d0*/  STL [R1+0xc], R9 ;  /* 0x00000c0901007387 */ /* 0x0001e20000100800 */
[----:B------:R-:W-:Y:S02]  /*f2e0*/  IMAD R10, R0, UR5, R8 ;  /* 0x00000005000a7c24 */ /* 0x000fe4000f8e0208 */
[--C-:B------:R-:W-:Y:S01]  /*f2f0*/  IMAD.MOV.U32 R8, RZ, RZ, R5.reuse ;  /* 0x000000ffff087224 */ /* 0x100fe200078e0005 */
[----:B0-----:R-:W-:-:S03]  /*f300*/  SHF.R.S32.HI R9, RZ, 0x1f, R5 ;  /* 0x0000001fff097819 */ /* 0x001fc60000011405 */
[----:B------:R-:W-:-:S05]  /*f310*/  IMAD.WIDE.U32 R8, R0, UR4, R8 ;  /* 0x0000000400087c25 */ /* 0x000fca000f8e0008 */
[----:B------:R-:W-:Y:S02]  /*f320*/  IADD3 R5, R9, R10, RZ ;  /* 0x0000000a09057210 */ /* 0x000fe40007ffe0ff */
[----:B------:R-:W-:-:S04]  /*f330*/  LEA R10, P0, R8, R2, 0x2 ;  /* 0x00000002080a7211 */ /* 0x000fc800078010ff */
[----:B------:R-:W-:-:S05]  /*f340*/  LEA.HI.X R11, R8, R3, R5, 0x2, P0 ;  /* 0x00000003080b7211 */ /* 0x000fca00000f1405 */
[----:B------:R0:W5:Y:S04]  /*f350*/  LDG.E R5, desc[UR60][R10.64] ;  /* 0x0000003c0a057981 */ /* 0x000168000c1e1900 */
.L_x_321:
[----:B------:R-:W2:Y:S01]  /*f360*/  LDL R8, [R1] ;  /* 0x0000000001087983 */ /* 0x000ea20000100800 */
[----:B0-----:R-:W-:-:S03]  /*f370*/  MOV R10, 0x400 ;  /* 0x00000400000a7802 */ /* 0x001fc60000000f00 */
[----:B------:R-:W3:Y:S01]  /*f380*/  LDL R9, [R1+0x8] ;  /* 0x0000080001097983 */ /* 0x000ee20000100800 */
[----:B------:R-:W0:Y:S02]  /*f390*/  S2R R11, SR_CgaCtaId ;  /* 0x00000000000b7919 */ /* 0x000e240000008800 */
[----:B0-----:R-:W-:-:S05]  /*f3a0*/  LEA R10, R11, R10, 0x18 ;  /* 0x0000000a0b0a7211 */ /* 0x001fca00078ec0ff */
[----:B--2---:R-:W-:Y:S01]  /*f3b0*/  IMAD R8, R8, 0x8, R10 ;  /* 0x0000000808087824 */ /* 0x004fe200078e020a */
[----:B---3--:R-:W-:-:S04]  /*f3c0*/  SHF.L.U32 R9, R9, 0x1f, RZ ;  /* 0x0000001f09097819 */ /* 0x008fc800000006ff */
[----:B------:R-:W0:Y:S02]  /*f3d0*/  SYNCS.PHASECHK.TRANS64.TRYWAIT P0, [R8+URZ+0x36840], R9 ;  /* 0x03684009080075a7 */ /* 0x000e24000800017f */
[----:B0-----:R-:W-:Y:S05]  /*f3e0*/  @!P0 BRA `(.L_x_322) ;  /* 0x0000003400888947 */ /* 0x001fea0003800000 */
.L_x_392:
[----:B------:R-:W1:Y:S02]  /*f3f0*/  S2R R10, SR_TID.X ;  /* 0x00000000000a7919 */ /* 0x000e640000002100 */
[----:B-1----:R-:W-:-:S04]  /*f400*/  LOP3.LUT R10, R10, 0x7f, RZ, 0xc0, !PT ;  /* 0x0000007f0a0a7812 */ /* 0x002fc800078ec0ff */
[----:B------:R-:W-:-:S13]  /*f410*/  ISETP.NE.AND P0, PT, R10, RZ, PT ;  /* 0x000000ff0a00720c */ /* 0x000fda0003f05270 */
[----:B------:R-:W-:Y:S05]  /*f420*/  @P0 BRA `(.L_x_323) ;  /* 0x00000000001c0947 */ /* 0x000fea0003800000 */
[----:B------:R-:W1:Y:S01]  /*f430*/  S2R R10, SR_TID.X ;  /* 0x00000000000a7919 */ /* 0x000e620000002100 */
[----:B0-----:R-:W-:-:S04]  /*f440*/  IMAD.MOV.U32 R9, RZ, RZ, 0xa800 ;  /* 0x0000a800ff097424 */ /* 0x001fc800078e00ff */
[----:B------:R2:W-:Y:S01]  /*f450*/  SYNCS.ARRIVE.TRANS64 RZ, [R8+URZ+0x36830], R9 ;  /* 0x0368300908ff79a7 */ /* 0x0005e2000800003f */
[----:B-1----:R-:W-:-:S04]  /*f460*/  LOP3.LUT R10, R10, 0x1f, RZ, 0xc0, !PT ;  /* 0x0000001f0a0a7812 */ /* 0x002fc800078ec0ff */
[----:B------:R-:W-:-:S13]  /*f470*/  ISETP.NE.AND P1, PT, R10, RZ, PT ;  /* 0x000000ff0a00720c */ /* 0x000fda0003f25270 */
[----:B--2---:R-:W-:Y:S05]  /*f480*/  @!P1 BRA `(.L_x_323) ;  /* 0x0000000000049947 */ /* 0x004fea0003800000 */
[----:B------:R-:W-:Y:S01]  /*f490*/  BPT.TRAP 0x1 ;  /* 0x000000040000795c */ /* 0x000fe20000300000 */
.L_x_323:
[----:B------:R-:W2:Y:S01]  /*f4a0*/  LDL R11, [R1] ;  /* 0x00000000010b7983 */ /* 0x000ea20000100800 */
[----:B------:R-:W-:-:S03]  /*f4b0*/  MOV R13, 0x400 ;  /* 0x00000400000d7802 */ /* 0x000fc60000000f00 */
[----:B------:R-:W3:Y:S04]  /*f4c0*/  LDL R10, [R1+0xc] ;  /* 0x00000c00010a7983 */ /* 0x000ee80000100800 */
[----:B0-----:R-:W4:Y:S01]  /*f4d0*/  LDL R9, [R1+0x4] ;  /* 0x0000040001097983 */ /* 0x001f220000100800 */
[----:B------:R-:W0:Y:S01]  /*f4e0*/  S2R R14, SR_CgaCtaId ;  /* 0x00000000000e7919 */ /* 0x000e220000008800 */
[----:B------:R-:W-:Y:S01]  /*f4f0*/  R2UR UR9, R8 ;  /* 0x00000000080972ca */ /* 0x000fe200000e0000 */
[----:B------:R-:W-:Y:S01]  /*f500*/  UIADD3 UR4, UP0, UR36, 0x370, URZ ;  /* 0x0000037024047890 */ /* 0x000fe2000ff1e03f */
[----:B------:R-:W-:Y:S02]  /*f510*/  R2UR UR12, R4 ;  /* 0x00000000040c72ca */ /* 0x000fe400000e0000 */
[----:B-----5:R-:W-:-:S02]  /*f520*/  R2UR UR13, R5 ;  /* 0x00000000050d72ca */ /* 0x020fc400000e0000 */
[----:B0-----:R-:W-:-:S07]  /*f530*/  LEA R13, R14, R13, 0x18 ;  /* 0x0000000d0e0d7211 */ /* 0x001fce00078ec0ff */
[----:B------:R-:W-:Y:S01]  /*f540*/  UIADD3 UR9, UR9, 0x36830, URZ ;  /* 0x0003683009097890 */ /* 0x000fe2000fffe03f */
[----:B------:R-:W-:Y:S01]  /*f550*/  UMOV UR10, URZ ;  /* 0x0000003f000a7c82 */ /* 0x000fe20008000000 */
[----:B------:R-:W-:Y:S01]  /*f560*/  UMOV UR6, 0x0 ;  /* 0x0000000000067882 */ /* 0x000fe20000000000 */
[----:B------:R-:W-:Y:S01]  /*f570*/  UMOV UR7, 0x14f00000 ;  /* 0x14f0000000077882 */ /* 0x000fe20000000000 */
[----:B------:R-:W-:Y:S01]  /*f580*/  UMOV UR16, 0x40 ;  /* 0x0000004000107882 */ /* 0x000fe20000000000 */
[----:B--2---:R-:W-:Y:S01]  /*f590*/  IMAD R8, R11, 0xa800, R13 ;  /* 0x0000a8000b087824 */ /* 0x004fe200078e020d */
[----:B---3--:R-:W-:-:S04]  /*f5a0*/  R2UR UR11, R10 ;  /* 0x000000000a0b72ca */ /* 0x008fc800000e0000 */
[----:B------:R-:W-:Y:S02]  /*f5b0*/  R2UR UR8, R8 ;  /* 0x00000000080872ca */ /* 0x000fe400000e0000 */
[----:B----4-:R-:W-:-:S11]  /*f5c0*/  R2UR UR5, R9 ;  /* 0x00000000090572ca */ /* 0x010fd600000e0000 */
[----:B------:R-:W-:Y:S02]  /*f5d0*/  UIADD3 UR14, UR8, 0x21400, URZ ;  /* 0x00021400080e7890 */ /* 0x000fe4000fffe03f */
[----:B------:R-:W-:Y:S02]  /*f5e0*/  UIMAD UR11, UR11, 0x70, UR5 ;  /* 0x000000700b0b78a4 */ /* 0x000fe4000f8e0205 */
[----:B------:R-:W-:Y:S02]  /*f5f0*/  UIADD3.X UR5, URZ, UR37, URZ, UP0, !UPT ;  /* 0x000000253f057290 */ /* 0x000fe400087fe43f */
[----:B------:R-:W-:Y:S02]  /*f600*/  UIADD3 UR15, UR8, 0x24c00, URZ ;  /* 0x00024c00080f7890 */ /* 0x000fe4000fffe03f */
[----:B------:R-:W-:-:S03]  /*f610*/  UIADD3 UR17, UR8, 0x28400, URZ ;  /* 0x0002840008117890 */ /* 0x000fc6000fffe03f */
[----:B------:R-:W-:Y:S02]  /*f620*/  UMOV UR8, UR14 ;  /* 0x0000000e00087c82 */ /* 0x000fe40008000000 */
[----:B------:R0:W-:Y:S01]  /*f630*/  UTMALDG.4D [UR8], [UR4], desc[UR6] ;  /* 0x00000608040075b4 */ /* 0x0001e20008019000 */
[----:B------:R-:W-:Y:S01]  /*f640*/  UMOV UR14, 0x80 ;  /* 0x00000080000e7882 */ /* 0x000fe20000000000 */
[----:B0-----:R-:W-:Y:S01]  /*f650*/  UMOV UR8, UR15 ;  /* 0x0000000f00087c82 */ /* 0x001fe20008000000 */
[----:B------:R-:W-:Y:S02]  /*f660*/  UMOV UR10, UR16 ;  /* 0x00000010000a7c82 */ /* 0x000fe40008000000 */
[----:B------:R0:W-:Y:S02]  /*f670*/  UTMALDG.4D [UR8], [UR4], desc[UR6] ;  /* 0x00000608040075b4 */ /* 0x0001e40008019000 */
[----:B0-----:R-:W-:Y:S01]  /*f680*/  UMOV UR8, UR17 ;  /* 0x0000001100087c82 */ /* 0x001fe20008000000 */
[----:B------:R-:W-:-:S02]  /*f690*/  UMOV UR10, UR14 ;  /* 0x0000000e000a7c82 */ /* 0x000fc40008000000 */
[----:B------:R0:W-:Y:S02]  /*f6a0*/  UTMALDG.4D [UR8], [UR4], desc[UR6] ;  /* 0x00000608040075b4 */ /* 0x0001e40008019000 */
[----:B0-----:R-:W-:Y:S01]  /*f6b0*/  NOP ;  /* 0x0000000000007918 */ /* 0x001fe20000000000 */
.L_x_320:
[----:B------:R-:W2:Y:S01]  /*f6c0*/  LDL.LU R11, [R1+0x28] ;  /* 0x00002800010b7983 */ /* 0x000ea20000300800 */
[----:B------:R-:W-:Y:S01]  /*f6d0*/  MOV R9, 0x400 ;  /* 0x0000040000097802 */ /* 0x000fe20000000f00 */
[----:B------:R-:W-:Y:S05]  /*f6e0*/  WARPSYNC.ALL ;  /* 0x0000000000007948 */ /* 0x000fea0003800000 */
[----:B------:R-:W0:Y:S01]  /*f6f0*/  S2R R10, SR_CgaCtaId ;  /* 0x00000000000a7919 */ /* 0x000e220000008800 */
[----:B------:R-:W-:-:S13]  /*f700*/  ELECT P0, URZ, PT ;  /* 0x00000000003f782f */ /* 0x000fda0003800000 */
[----:B------:R-:W-:Y:S01]  /*f710*/  @P0 R2UR UR13, R6 ;  /* 0x00000000060d02ca */ /* 0x000fe200000e0000 */
[----:B------:R-:W-:Y:S01]  /*f720*/  UIADD3 UR4, UP0, UR36, 0x270, URZ ;  /* 0x0000027024047890 */ /* 0x000fe2000ff1e03f */
[----:B------:R-:W-:Y:S01]  /*f730*/  @P0 R2UR UR12, R18 ;  /* 0x00000000120c02ca */ /* 0x000fe200000e0000 */
[----:B------:R-:W-:Y:S01]  /*f740*/  UMOV UR6, 0x0 ;  /* 0x0000000000067882 */ /* 0x000fe20000000000 */
[C---:B------:R-:W-:Y:S01]  /*f750*/  @P0 R2UR UR11, R17.reuse ;  /* 0x00000000110b02ca */ /* 0x040fe200000e0000 */
[----:B------:R-:W-:Y:S01]  /*f760*/  UIADD3.X UR5, URZ, UR37, URZ, UP0, !UPT ;  /* 0x000000253f057290 */ /* 0x000fe200087fe43f */
[----:B------:R-:W-:Y:S01]  /*f770*/  @P0 R2UR UR21, R6 ;  /* 0x00000000061502ca */ /* 0x000fe200000e0000 */
[----:B------:R-:W-:Y:S01]  /*f780*/  UMOV UR7, 0x12f00000 ;  /* 0x12f0000000077882 */ /* 0x000fe20000000000 */
[----:B------:R-:W-:Y:S01]  /*f790*/  UMOV UR10, URZ ;  /* 0x0000003f000a7c82 */ /* 0x000fe20008000000 */
[----:B------:R-:W-:Y:S01]  /*f7a0*/  @P0 R2UR UR20, R18 ;  /* 0x00000000121402ca */ /* 0x000fe200000e0000 */
[----:B------:R-:W-:Y:S01]  /*f7b0*/  UMOV UR14, 0x0 ;  /* 0x00000000000e7882 */ /* 0x000fe20000000000 */
[----:B------:R-:W-:Y:S01]  /*f7c0*/  @P0 R2UR UR19, R17 ;  /* 0x00000000111302ca */ /* 0x000fe200000e0000 */
[----:B------:R-:W-:Y:S01]  /*f7d0*/  @P0 IMAD.MOV.U32 R8, RZ, RZ, 0xc000 ;  /* 0x0000c000ff080424 */ /* 0x000fe200078e00ff */
[----:B------:R-:W-:Y:S01]  /*f7e0*/  UMOV UR15, 0x12f00000 ;  /* 0x12f00000000f7882 */ /* 0x000fe20000000000 */
[----:B------:R-:W-:Y:S01]  /*f7f0*/  UMOV UR18, 0x40 ;  /* 0x0000004000127882 */ /* 0x000fe20000000000 */
[----:B------:R-:W-:Y:S01]  /*f800*/  UMOV UR22, 0x0 ;  /* 0x0000000000167882 */ /* 0x000fe20000000000 */
[----:B------:R-:W-:Y:S01]  /*f810*/  UMOV UR23, 0x12f00000 ;  /* 0x12f0000000177882 */ /* 0x000fe20000000000 */
[----:B------:R-:W-:Y:S01]  /*f820*/  BSSY B0, `(.L_x_324) ;  /* 0x0000019000007945 */ /* 0x000fe20003800000 */
[----:B0-----:R-:W-:Y:S01]  /*f830*/  LEA R9, R10, R9, 0x18 ;  /* 0x000000090a097211 */ /* 0x001fe200078ec0ff */
[----:B------:R-:W-:Y:S03]  /*f840*/  BAR.SYNC.DEFER_BLOCKING 0x8, 0x120 ;  /* 0x0204800000007b1d */ /* 0x000fe60000010000 */
[----:B------:R-:W-:-:S13]  /*f850*/  R2UR UR24, R9 ;  /* 0x00000000091872ca */ /* 0x000fda00000e0000 */
[----:B------:R-:W-:Y:S02]  /*f860*/  UIADD3 UR8, UR24, 0x15400, URZ ;  /* 0x0001540018087890 */ /* 0x000fe4000fffe03f */
[----:B------:R-:W-:Y:S02]  /*f870*/  UIADD3 UR9, UR24, 0x36800, URZ ;  /* 0x0003680018097890 */ /* 0x000fe4000fffe03f */
[----:B------:R-:W-:Y:S01]  /*f880*/  UIADD3 UR16, UR24, 0x19400, URZ ;  /* 0x0001940018107890 */ /* 0x000fe2000fffe03f */
[----:B------:R0:W-:Y:S04]  /*f890*/  @P0 SYNCS.ARRIVE.TRANS64 RZ, [R9+URZ+0x36800], R8 ;  /* 0x0368000809ff09a7 */ /* 0x0001e8000800003f */
[----:B------:R-:W-:Y:S02]  /*f8a0*/  UMOV UR17, UR9 ;  /* 0x0000000900117c82 */ /* 0x000fe40008000000 */
[----:B------:R1:W-:Y:S02]  /*f8b0*/  UTMALDG.4D [UR8], [UR4], desc[UR6] ;  /* 0x00000608040075b4 */ /* 0x0003e40008019000 */
[----:B------:R0:W-:Y:S01]  /*f8c0*/  UTMALDG.4D [UR16], [UR4], desc[UR14] ;  /* 0x00000e10040075b4 */ /* 0x0001e20008019000 */
[----:B-1----:R-:W-:Y:S01]  /*f8d0*/  @P0 R2UR UR13, R6 ;  /* 0x00000000060d02ca */ /* 0x002fe200000e0000 */
[----:B------:R-:W-:Y:S01]  /*f8e0*/  UIADD3 UR8, UR24, 0x1d400, URZ ;  /* 0x0001d40018087890 */ /* 0x000fe2000fffe03f */
[----:B------:R-:W-:Y:S01]  /*f8f0*/  @P0 R2UR UR12, R18 ;  /* 0x00000000120c02ca */ /* 0x000fe200000e0000 */
[----:B------:R-:W-:Y:S01]  /*f900*/  UMOV UR10, 0x80 ;  /* 0x00000080000a7882 */ /* 0x000fe20000000000 */
[----:B------:R-:W-:-:S13]  /*f910*/  @P0 R2UR UR11, R17 ;  /* 0x00000000110b02ca */ /* 0x000fda00000e0000 */
[----:B------:R0:W-:Y:S01]  /*f920*/  UTMALDG.4D [UR8], [UR4], desc[UR22] ;  /* 0x00001608040075b4 */ /* 0x0001e20008019000 */
[----:B--2---:R-:W-:-:S05]  /*f930*/  VIADD R11, R11, 0x1 ;  /* 0x000000010b0b7836 */ /* 0x004fca0000000000 */
[----:B------:R-:W-:Y:S01]  /*f940*/  LEA.HI R6, R11, R11, RZ, 0x1 ;  /* 0x0000000b0b067211 */ /* 0x000fe200078f08ff */
[----:B------:R0:W-:Y:S03]  /*f950*/  STL [R1+0x28], R11 ;  /* 0x0000280b01007387 */ /* 0x0001e60000100800 */
[----:B------:R-:W-:-:S05]  /*f960*/  LOP3.LUT R6, R6, 0xfffffffe, RZ, 0xc0, !PT ;  /* 0xfffffffe06067812 */ /* 0x000fca00078ec0ff */
[----:B------:R-:W-:-:S05]  /*f970*/  IMAD.IADD R6, R11, 0x1, -R6 ;  /* 0x000000010b067824 */ /* 0x000fca00078e0a06 */
[----:B------:R-:W-:-:S04]  /*f980*/  SHF.L.U32 R6, R6, 0x1f, RZ ;  /* 0x0000001f06067819 */ /* 0x000fc800000006ff */
[----:B------:R-:W1:Y:S02]  /*f990*/  SYNCS.PHASECHK.TRANS64.TRYWAIT P0, [R9+URZ+0x36820], R6 ;  /* 0x03682006090075a7 */ /* 0x000e64000800017f */
[----:B01----:R-:W-:Y:S05]  /*f9a0*/  @!P0 BRA `(.L_x_325) ;  /* 0x00000030002c8947 */ /* 0x003fea0003800000 */
.L_x_393:
[----:B------:R-:W-:Y:S05]  /*f9b0*/  BSYNC B0 ;  /* 0x0000000000007941 */ /* 0x000fea0003800000 */
.L_x_324:
[----:B0-----:R-:W2:Y:S01]  /*f9c0*/  LDL.LU R8, [R1+0x24] ;  /* 0x0000240001087983 */ /* 0x001ea20000300800 */
[----:B------:R-:W-:Y:S01]  /*f9d0*/  BSSY B0, `(.L_x_326) ;  /* 0x00001a6000007945 */ /* 0x000fe20003800000 */
[----:B--2---:R-:W-:-:S13]  /*f9e0*/  ISETP.GE.AND P0, PT, R8, 0x71, PT ;  /* 0x000000710800780c */ /* 0x004fda0003f06270 */
[----:B------:R-:W-:Y:S05]  /*f9f0*/  @!P0 BRA `(.L_x_327) ;  /* 0x00000018008c8947 */ /* 0x000fea0003800000 */
[----:B------:R-:W2:Y:S01]  /*fa00*/  LDL R8, [R1+0x18] ;  /* 0x0000180001087983 */ /* 0x000ea20000100800 */
[----:B------:R-:W-:Y:S01]  /*fa10*/  IMAD.MOV.U32 R6, RZ, RZ, 0x1 ;  /* 0x00000001ff067424 */ /* 0x000fe200078e00ff */
[----:B------:R-:W-:Y:S01]  /*fa20*/  BSSY B1, `(.L_x_328) ;  /* 0x0000093000017945 */ /* 0x000fe20003800000 */
[----:B--2---:R-:W-:-:S04]  /*fa30*/  IADD3 R14, -R8, RZ, RZ ;  /* 0x000000ff080e7210 */ /* 0x004fc80007ffe1ff */
[----:B------:R-:W-:-:S05]  /*fa40*/  VIADDMNMX R14, R14, R6, 0xffffffff, !PT ;  /* 0xffffffff0e0e7446 */ /* 0x000fca0007800106 */
[----:B------:R-:W-:-:S05]  /*fa50*/  IMAD.IADD R6, R8, 0x1, R14 ;  /* 0x0000000108067824 */ /* 0x000fca00078e020e */
[----:B------:R-:W-:-:S04]  /*fa60*/  LOP3.LUT R6, R6, 0x1, RZ, 0xc0, !PT ;  /* 0x0000000106067812 */ /* 0x000fc800078ec0ff */
[----:B------:R-:W-:Y:S01]  /*fa70*/  ISETP.NE.U32.AND P0, PT, R6, 0x1, PT ;  /* 0x000000010600780c */ /* 0x000fe20003f05070 */
[----:B------:R-:W-:-:S12]  /*fa80*/  VIADD R6, R8, 0xfffffffe ;  /* 0xfffffffe08067836 */ /* 0x000fd80000000000 */
[----:B------:R-:W-:Y:S05]  /*fa90*/  @P0 BRA `(.L_x_329) ;  /* 0x00000008002c0947 */ /* 0x000fea0003800000 */
[----:B------:R-:W2:Y:S04]  /*faa0*/  LDL R9, [R1] ;  /* 0x0000000001097983 */ /* 0x000ea80000100800 */
[----:B------:R-:W3:Y:S01]  /*fab0*/  LDL R8, [R1+0x8] ;  /* 0x0000080001087983 */ /* 0x000ee20000100800 */
[----:B------:R-:W-:Y:S01]  /*fac0*/  BSSY B2, `(.L_x_330) ;  /* 0x0000084000027945 */ /* 0x000fe20003800000 */
[----:B--2---:R-:W-:-:S05]  /*fad0*/  VIADD R13, R9, 0x1 ;  /* 0x00000001090d7836 */ /* 0x004fca0000000000 */
[----:B------:R-:W-:-:S04]  /*fae0*/  ISETP.NE.AND P0, PT, R13, 0x2, PT ;  /* 0x000000020d00780c */ /* 0x000fc80003f05270 */
[----:B------:R-:W-:Y:S02]  /*faf0*/  SEL R15, RZ, 0x1, P0 ;  /* 0x00000001ff0f7807 */ /* 0x000fe40000000000 */
[----:B------:R-:W-:Y:S02]  /*fb00*/  SEL R13, R13, RZ, P0 ;  /* 0x000000ff0d0d7207 */ /* 0x000fe40000000000 */
[----:B---3--:R-:W-:Y:S01]  /*fb10*/  LOP3.LUT R15, R8, R15, RZ, 0x3c, !PT ;  /* 0x0000000f080f7212 */ /* 0x008fe200078e3cff */
[----:B------:R-:W-:Y:S06]  /*fb20*/  @!P6 BRA `(.L_x_331) ;  /* 0x0000000400f4e947 */ /* 0x000fec0003800000 */
[----:B------:R-:W-:Y:S01]  /*fb30*/  ISETP.NE.U32.AND P0, PT, R2, RZ, PT ;  /* 0x000000ff0200720c */ /* 0x000fe20003f05070 */
[----:B------:R-:W-:-:S03]  /*fb40*/  IMAD.MOV.U32 R8, RZ, RZ, R5 ;  /* 0x000000ffff087224 */ /* 0x000fc600078e0005 */
[----:B------:R-:W-:-:S13]  /*fb50*/  ISETP.NE.AND.EX P0, PT, R3, RZ, PT, P0 ;  /* 0x000000ff0300720c */ /* 0x000fda0003f05300 */
[----:B------:R-:W-:Y:S05]  /*fb60*/  @!P0 BRA `(.L_x_332) ;  /* 0x0000000000448947 */ /* 0x000fea0003800000 */
[----:B------:R-:W0:Y:S01]  /*fb70*/  LDC R18, c[0x0][0x41c] ;  /* 0x00010700ff127b82 */ /* 0x000e220000000800 */
[----:B------:R-:W-:Y:S01]  /*fb80*/  ULDC.64 UR4, c[0x0][0x408] ;  /* 0x0001020000047ab9 */ /* 0x000fe20000000a00 */
[----:B0-----:R-:W-:-:S13]  /*fb90*/  ISETP.NE.AND P0, PT, R18, 0x1, PT ;  /* 0x000000011200780c */ /* 0x001fda0003f05270 */
[----:B------:R-:W0:Y:S02]  /*fba0*/  @P0 LDC.64 R8, c[0x0][0x420] ;  /* 0x00010800ff080b82 */ /* 0x000e240000000a00 */
[----:B0-----:R-:W-:Y:S01]  /*fbb0*/  @P0 IMAD.HI.U32 R10, R6, R8, RZ ;  /* 0x00000008060a0227 */ /* 0x001fe200078e00ff */
[----:B------:R-:W-:-:S04]  /*fbc0*/  MOV R8, R6 ;  /* 0x0000000600087202 */ /* 0x000fc80000000f00 */
[----:B------:R-:W-:Y:S01]  /*fbd0*/  @P0 SHF.R.U32.HI R8, RZ, R9, R10 ;  /* 0x00000009ff080219 */ /* 0x000fe2000001160a */
[----:B------:R-:W-:-:S03]  /*fbe0*/  IMAD R10, R12, UR4, RZ ;  /* 0x000000040c0a7c24 */ /* 0x000fc6000f8e02ff */
[----:B------:R-:W-:Y:S01]  /*fbf0*/  SHF.R.S32.HI R9, RZ, 0x1f, R8 ;  /* 0x0000001fff097819 */ /* 0x000fe20000011408 */
[C---:B------:R-:W-:Y:S02]  /*fc00*/  IMAD R17, R0.reuse, UR5, R10 ;  /* 0x0000000500117c24 */ /* 0x040fe4000f8e020a */
[----:B------:R-:W-:-:S04]  /*fc10*/  IMAD.WIDE.U32 R10, R0, UR4, R8 ;  /* 0x00000004000a7c25 */ /* 0x000fc8000f8e0008 */
[----:B------:R-:W-:Y:S01]  /*fc20*/  IMAD.IADD R17, R17, 0x1, R11 ;  /* 0x0000000111117824 */ /* 0x000fe200078e020b */
[----:B------:R-:W-:Y:S01]  /*fc30*/  LEA R2, P0, R10, R2, 0x2 ;  /* 0x000000020a027211 */ /* 0x000fe200078010ff */
[----:B------:R-:W-:-:S03]  /*fc40*/  IMAD.MOV R8, RZ, RZ, -R8 ;  /* 0x000000ffff087224 */ /* 0x000fc600078e0a08 */
[----:B------:R-:W-:Y:S01]  /*fc50*/  LEA.HI.X R3, R10, R3, R17, 0x2, P0 ;  /* 0x000000030a037211 */ /* 0x000fe200000f1411 */
[----:B------:R-:W-:-:S04]  /*fc60*/  IMAD R6, R18, R8, R6 ;  /* 0x0000000812067224 */ /* 0x000fc800078e0206 */
[----:B------:R0:W5:Y:S04]  /*fc70*/  LDG.E R8, desc[UR60][R2.64] ;  /* 0x0000003c02087981 */ /* 0x000168000c1e1900 */
.L_x_332:
[----:B0-----:R-:W0:Y:S01]  /*fc80*/  S2R R3, SR_CgaCtaId ;  /* 0x0000000000037919 */ /* 0x001e220000008800 */
[----:B------:R-:W-:-:S04]  /*fc90*/  MOV R2, 0x400 ;  /* 0x0000040000027802 */ /* 0x000fc80000000f00 */
[----:B0-----:R-:W-:Y:S02]  /*fca0*/  LEA R2, R3, R2, 0x18 ;  /* 0x0000000203027211 */ /* 0x001fe400078ec0ff */
[----:B------:R-:W-:-:S03]  /*fcb0*/  SHF.L.U32 R3, R15, 0x1f, RZ ;  /* 0x0000001f0f037819 */ /* 0x000fc600000006ff */
[----:B------:R-:W-:-:S04]  /*fcc0*/  IMAD R2, R13, 0x8, R2 ;  /* 0x000000080d027824 */ /* 0x000fc800078e0202 */
[----:B------:R-:W0:Y:S02]  /*fcd0*/  SYNCS.PHASECHK.TRANS64.TRYWAIT P0, [R2+URZ+0x36840], R3 ;  /* 0x03684003020075a7 */ /* 0x000e24000800017f */
[----:B0-----:R-:W-:Y:S05]  /*fce0*/  @!P0 BRA `(.L_x_333) ;  /* 0x0000002c007c8947 */ /* 0x001fea0003800000 */
.L_x_394:
        /* <DEDUP_REMOVED lines=11> */
.L_x_334:
[----:B------:R-:W2:Y:S04]  /*fda0*/  LDL R17, [R1+0x4] ;  /* 0x0000040001117983 */ /* 0x000ea80000100800 */
[----:B------:R-:W3:Y:S01]  /*fdb0*/  LDL.LU R11, [R1+0x8] ;  /* 0x00000800010b7983 */ /* 0x000ee20000300800 */
[----:B0-----:R-:W-:-:S03]  /*fdc0*/  MOV R3, 0x400 ;  /* 0x0000040000037802 */ /* 0x001fc60000000f00 */
[----:B------:R-:W4:Y:S01]  /*fdd0*/  LDL R9, [R1] ;  /* 0x0000000001097983 */ /* 0x000f220000100800 */
[----:B------:R-:W0:Y:S01]  /*fde0*/  S2R R10, SR_CgaCtaId ;  /* 0x00000000000a7919 */ /* 0x000e220000008800 */
[----:B------:R-:W-:Y:S02]  /*fdf0*/  R2UR UR9, R2 ;  /* 0x00000000020972ca */ /* 0x000fe400000e0000 */
[----:B------:R-:W-:Y:S01]  /*fe00*/  R2UR UR11, R6 ;  /* 0x00000000060b72ca */ /* 0x000fe200000e0000 */
[----:B------:R-:W-:Y:S01]  /*fe10*/  UIADD3 UR4, UP0, UR36, 0x370, URZ ;  /* 0x0000037024047890 */ /* 0x000fe2000ff1e03f */
[----:B------:R-:W-:Y:S02]  /*fe20*/  R2UR UR12, R4 ;  /* 0x00000000040c72ca */ /* 0x000fe400000e0000 */
[----:B-----5:R-:W-:Y:S02]  /*fe30*/  R2UR UR13, R8 ;  /* 0x00000000080d72ca */ /* 0x020fe400000e0000 */
[----:B0-----:R-:W-:-:S05]  /*fe40*/  LEA R3, R10, R3, 0x18 ;  /* 0x000000030a037211 */ /* 0x001fca00078ec0ff */
[----:B------:R-:W-:-:S05]  /*fe50*/  IMAD R2, R13, 0xa800, R3 ;  /* 0x0000a8000d027824 */ /* 0x000fca00078e0203 */
[----:B------:R-:W-:Y:S01]  /*fe60*/  R2UR UR14, R2 ;  /* 0x00000000020e72ca */ /* 0x000fe200000e0000 */
[----:B------:R-:W-:Y:S01]  /*fe70*/  UIADD3 UR9, UR9, 0x36830, URZ ;  /* 0x0003683009097890 */ /* 0x000fe2000fffe03f */
[----:B------:R-:W-:Y:S01]  /*fe80*/  VIADD R3, R3, 0x36800 ;  /* 0x0003680003037836 */ /* 0x000fe20000000000 */
[----:B------:R-:W-:Y:S01]  /*fe90*/  UMOV UR10, URZ ;  /* 0x0000003f000a7c82 */ /* 0x000fe20008000000 */
[----:B------:R-:W-:Y:S01]  /*fea0*/  UMOV UR6, 0x0 ;  /* 0x0000000000067882 */ /* 0x000fe20000000000 */
[----:B------:R-:W-:-:S08]  /*feb0*/  UMOV UR7, 0x14f00000 ;  /* 0x14f0000000077882 */ /* 0x000fd00000000000 */
[----:B------:R-:W-:Y:S02]  /*fec0*/  UIADD3 UR8, UR14, 0x21400, URZ ;  /* 0x000214000e087890 */ /* 0x000fe4000fffe03f */
[----:B------:R-:W-:Y:S02]  /*fed0*/  UIADD3 UR15, UR14, 0x24c00, URZ ;  /* 0x00024c000e0f7890 */ /* 0x000fe4000fffe03f */
[----:B------:R-:W-:Y:S01]  /*fee0*/  UIADD3 UR14, UR14, 0x28400, URZ ;  /* 0x000284000e0e7890 */ /* 0x000fe2000fffe03f */
[----:B------:R-:W-:Y:S01]  /*fef0*/  UMOV UR16, 0x40 ;  /* 0x0000004000107882 */ /* 0x000fe20000000000 */
[----:B------:R-:W-:Y:S01]  /*ff00*/  UMOV UR17, 0x80 ;  /* 0x0000008000117882 */ /* 0x000fe20000000000 */
[----:B--2---:R-:W-:-:S13]  /*ff10*/  R2UR UR5, R17 ;  /* 0x00000000110572ca */ /* 0x004fda00000e0000 */
[----:B------:R-:W-:Y:S02]  /*ff20*/  UIMAD UR11, UR11, 0x70, UR5 ;  /* 0x000000700b0b78a4 */ /* 0x000fe4000f8e0205 */
[----:B------:R-:W-:Y:S01]  /*ff30*/  UIADD3.X UR5, URZ, UR37, URZ, UP0, !UPT ;  /* 0x000000253f057290 */ /* 0x000fe200087fe43f */
[----:B---3--:R-:W-:Y:S02]  /*ff40*/  SHF.L.U32 R2, R11, 0x1f, RZ ;  /* 0x0000001f0b027819 */ /* 0x008fe400000006ff */
[----:B----4-:R-:W-:-:S06]  /*ff50*/  LEA R3, R9, R3, 0x3 ;  /* 0x0000000309037211 */ /* 0x010fcc00078e18ff */
[----:B------:R0:W-:Y:S02]  /*ff60*/  UTMALDG.4D [UR8], [UR4], desc[UR6] ;  /* 0x00000608040075b4 */ /* 0x0001e40008019000 */
[----:B0-----:R-:W-:Y:S01]  /*ff70*/  UMOV UR8, UR15 ;  /* 0x0000000f00087c82 */ /* 0x001fe20008000000 */
[----:B------:R-:W-:Y:S02]  /*ff80*/  UMOV UR10, UR16 ;  /* 0x00000010000a7c82 */ /* 0x000fe40008000000 */
[----:B------:R0:W-:Y:S02]  /*ff90*/  UTMALDG.4D [UR8], [UR4], desc[UR6] ;  /* 0x00000608040075b4 */ /* 0x0001e40008019000 */
[----:B0-----:R-:W-:Y:S01]  /*ffa0*/  UMOV UR8, UR14 ;  /* 0x0000000e00087c82 */ /* 0x001fe20008000000 */
[----:B------:R-:W-:Y:S02]  /*ffb0*/  UMOV UR10, UR17 ;  /* 0x00000011000a7c82 */ /* 0x000fe40008000000 */
[----:B------:R0:W-:Y:S01]  /*ffc0*/  UTMALDG.4D [UR8], [UR4], desc[UR6] ;  /* 0x00000608040075b4 */ /* 0x0001e20008019000 */
[----:B------:R-:W1:Y:S02]  /*ffd0*/  SYNCS.PHASECHK.TRANS64.TRYWAIT P0, [R3+URZ+0x60], R2 ;  /* 0x00006002030075a7 */ /* 0x000e64000800017f */
[----:B01----:R-:W-:Y:S05]  /*ffe0*/  @!P0 BRA `(.L_x_335) ;  /* 0x0000002800d08947 */ /* 0x003fea0003800000 */
.L_x_395:
[----:B------:R-:W-:Y:S05]  /*fff0*/  @P1 BRA `(.L_x_336) ;  /* 0x0000000000301947 */ /* 0x000fea0003800000 */
[----:B------:R-:W1:Y:S01]  /*10000*/  S2R R9, SR_TID.X ;  /* 0x0000000000097919 */ /* 0x000e620000002100 */
[----:B------:R-:W-:Y:S01]  /*10010*/  MOV R10, 0x400 ;  /* 0x00000400000a7802 */ /* 0x000fe20000000f00 */
[----:B------:R-:W2:Y:S01]  /*10020*/  S2R R11, SR_CgaCtaId ;  /* 0x00000000000b7919 */ /* 0x000ea20000008800 */
[----:B-1----:R-:W-:Y:S02]  /*10030*/  LOP3.LUT R17, R9, 0x1f, RZ, 0xc0, !PT ;  /* 0x0000001f09117812 */ /* 0x002fe400078ec0ff */
[----:B------:R-:W3:Y:S02]  /*10040*/  LDL R9, [R1] ;  /* 0x0000000001097983 */ /* 0x000ee40000100800 */
[----:B------:R-:W-:Y:S02]  /*10050*/  ISETP.NE.AND P0, PT, R17, RZ, PT ;  /* 0x000000ff1100720c */ /* 0x000fe40003f05270 */
[----:B--2---:R-:W-:Y:S01]  /*10060*/  LEA R10, R11, R10, 0x18 ;  /* 0x0000000a0b0a7211 */ /* 0x004fe200078ec0ff */
[----:B0-----:R-:W-:-:S04]  /*10070*/  IMAD.MOV.U32 R3, RZ, RZ, 0xa800 ;  /* 0x0000a800ff037424 */ /* 0x001fc800078e00ff */
[----:B---3--:R-:W-:-:S04]  /*10080*/  IMAD R2, R9, 0x8, R10 ;  /* 0x0000000809027824 */ /* 0x008fc800078e020a */
[----:B------:R1:W-:Y:S02]  /*10090*/  SYNCS.ARRIVE.TRANS64 RZ, [R2+URZ+0x36850], R3 ;  /* 0x0368500302ff79a7 */ /* 0x0003e4000800003f */
[----:B------:R-:W-:Y:S05]  /*100a0*/  @!P0 BRA `(.L_x_336) ;  /* 0x0000000000048947 */ /* 0x000fea0003800000 */
[----:B------:R-:W-:Y:S01]  /*100b0*/  BPT.TRAP 0x1 ;  /* 0x000000040000795c */ /* 0x000fe20000300000 */
.L_x_336:
[----:B01----:R-:W2:Y:S01]  /*100c0*/  LDL.LU R2, [R1+0xc] ;  /* 0x00000c0001027983 */ /* 0x003ea20000300800 */
[----:B------:R-:W-:-:S03]  /*100d0*/  MOV R10, 0x400 ;  /* 0x00000400000a7802 */ /* 0x000fc60000000f00 */
[----:B------:R-:W3:Y:S04]  /*100e0*/  LDL.LU R9, [R1] ;  /* 0x0000000001097983 */ /* 0x000ee80000300800 */
[----:B------:R-:W4:Y:S01]  /*100f0*/  LDL R3, [R1+0x4] ;  /* 0x0000040001037983 */ /* 0x000f220000100800 */
[----:B------:R-:W0:Y:S01]  /*10100*/  S2R R11, SR_CgaCtaId ;  /* 0x00000000000b7919 */ /* 0x000e220000008800 */
[----:B------:R-:W-:Y:S01]  /*10110*/  R2UR UR13, R5 ;  /* 0x00000000050d72ca */ /* 0x000fe200000e0000 */
[----:B------:R-:W-:Y:S01]  /*10120*/  UIADD3 UR4, UP0, UR36, 0x470, URZ ;  /* 0x0000047024047890 */ /* 0x000fe2000ff1e03f */
[----:B------:R-:W-:Y:S02]  /*10130*/  R2UR UR12, R4 ;  /* 0x00000000040c72ca */ /* 0x000fe400000e0000 */
[----:B0-----:R-:W-:Y:S01]  /*10140*/  LEA R10, R11, R10, 0x18 ;  /* 0x0000000a0b0a7211 */ /* 0x001fe200078ec0ff */
[----:B------:R-:W-:Y:S01]  /*10150*/  UMOV UR10, URZ ;  /* 0x0000003f000a7c82 */ /* 0x000fe20008000000 */
[----:B------:R-:W-:Y:S01]  /*10160*/  UMOV UR6, 0x0 ;  /* 0x0000000000067882 */ /* 0x000fe20000000000 */
[----:B------:R-:W-:Y:S01]  /*10170*/  UMOV UR7, 0x14f00000 ;  /* 0x14f0000000077882 */ /* 0x000fe20000000000 */
[----:B------:R-:W-:Y:S01]  /*10180*/  UMOV UR16, 0x40 ;  /* 0x0000004000107882 */ /* 0x000fe20000000000 */
[----:B------:R0:W-:Y:S01]  /*10190*/  STL [R1+0xc], R6 ;  /* 0x00000c0601007387 */ /* 0x0001e20000100800 */
[----:B------:R-:W-:Y:S01]  /*101a0*/  IMAD.MOV.U32 R5, RZ, RZ, R8 ;  /* 0x000000ffff057224 */ /* 0x000fe200078e0008 */
[----:B--2---:R-:W-:Y:S01]  /*101b0*/  R2UR UR11, R2 ;  /* 0x00000000020b72ca */ /* 0x004fe200000e0000 */
[----:B---3--:R-:W-:-:S05]  /*101c0*/  IMAD R2, R9, 0x8, R10 ;  /* 0x0000000809027824 */ /* 0x008fca00078e020a */
[----:B------:R-:W-:Y:S01]  /*101d0*/  R2UR UR9, R2 ;  /* 0x00000000020972ca */ /* 0x000fe200000e0000 */
[----:B------:R-:W-:Y:S01]  /*101e0*/  IMAD R2, R9, 0xa800, R10 ;  /* 0x0000a80009027824 */ /* 0x000fe200078e020a */
[----:B----4-:R-:W-:-:S04]  /*101f0*/  R2UR UR5, R3 ;  /* 0x00000000030572ca */ /* 0x010fc800000e0000 */
[----:B------:R-:W-:-:S07]  /*10200*/  R2UR UR15, R2 ;  /* 0x00000000020f72ca */ /* 0x000fce00000e0000 */
[----:B------:R-:W-:Y:S02]  /*10210*/  UIADD3 UR9, UR9, 0x36850, URZ ;  /* 0x0003685009097890 */ /* 0x000fe4000fffe03f */
[----:B------:R-:W-:Y:S02]  /*10220*/  UIMAD UR11, UR11, 0x70, UR5 ;  /* 0x000000700b0b78a4 */ /* 0x000fe4000f8e0205 */
[----:B------:R-:W-:Y:S02]  /*10230*/  UIADD3.X UR5, URZ, UR37, URZ, UP0, !UPT ;  /* 0x000000253f057290 */ /* 0x000fe400087fe43f */
        /* <DEDUP_REMOVED lines=11> */
[----:B0-----:R-:W-:Y:S01]  /*102f0*/  NOP ;  /* 0x0000000000007918 */ /* 0x001fe20000000000 */
.L_x_331:
[----:B------:R-:W-:Y:S05]  /*10300*/  BSYNC B2 ;  /* 0x0000000000027941 */ /* 0x000fea0003800000 */
.L_x_330:
[----:B------:R-:W2:Y:S04]  /*10310*/  LDL.LU R2, [R1+0x18] ;  /* 0x0000180001027983 */ /* 0x000ea80000300800 */
[----:B------:R0:W-:Y:S04]  /*10320*/  STL [R1], R13 ;  /* 0x0000000d01007387 */ /* 0x0001e80000100800 */
[----:B------:R0:W-:Y:S02]  /*10330*/  STL [R1+0x8], R15 ;  /* 0x0000080f01007387 */ /* 0x0001e40000100800 */
[----:B0-2---:R-:W-:-:S07]  /*10340*/  VIADD R6, R2, 0xfffffffd ;  /* 0xfffffffd02067836 */ /* 0x005fce0000000000 */
.L_x_329:
[----:B------:R-:W-:Y:S05]  /*10350*/  BSYNC B1 ;  /* 0x0000000000017941 */ /* 0x000fea0003800000 */
.L_x_328:
[----:B------:R-:W-:-:S04]  /*10360*/  IADD3 R14, -R14, RZ, RZ ;  /* 0x000000ff0e0e7210 */ /* 0x000fc80007ffe1ff */
[----:B------:R-:W-:-:S13]  /*10370*/  ISETP.NE.AND P0, PT, R7, R14, PT ;  /* 0x0000000e0700720c */ /* 0x000fda0003f05270 */
[----:B------:R-:W-:Y:S05]  /*10380*/  @!P0 BRA `(.L_x_327) ;  /* 0x0000001000288947 */ /* 0x000fea0003800000 */
[----:B------:R-:W-:-:S07]  /*10390*/  IMAD.MOV.U32 R10, RZ, RZ, R5 ;  /* 0x000000ffff0a7224 */ /* 0x000fce00078e0005 */
.L_x_351:
[----:B------:R-:W2:Y:S04]  /*103a0*/  LDL R3, [R1] ;  /* 0x0000000001037983 */ /* 0x000ea80000100800 */
[----:B------:R-:W3:Y:S01]  /*103b0*/  LDL R2, [R1+0x8] ;  /* 0x0000080001027983 */ /* 0x000ee20000100800 */
[----:B------:R-:W-:Y:S05]  /*103c0*/  YIELD ;  /* 0x0000000000007946 */ /* 0x000fea0003800000 */
[----:B------:R-:W-:Y:S01]  /*103d0*/  BSSY B1, `(.L_x_337) ;  /* 0x0000080000017945 */ /* 0x000fe20003800000 */
[----:B--2---:R-:W-:-:S05]  /*103e0*/  VIADD R7, R3, 0x1 ;  /* 0x0000000103077836 */ /* 0x004fca0000000000 */
[----:B------:R-:W-:-:S04]  /*103f0*/  ISETP.NE.AND P0, PT, R7, 0x2, PT ;  /* 0x000000020700780c */ /* 0x000fc80003f05270 */
[----:B------:R-:W-:Y:S02]  /*10400*/  SEL R8, RZ, 0x1, P0 ;  /* 0x00000001ff087807 */ /* 0x000fe40000000000 */
[----:B------:R-:W-:Y:S02]  /*10410*/  SEL R7, R7, RZ, P0 ;  /* 0x000000ff07077207 */ /* 0x000fe40000000000 */
[----:B---3--:R-:W-:Y:S01]  /*10420*/  LOP3.LUT R8, R2, R8, RZ, 0x3c, !PT ;  /* 0x0000000802087212 */ /* 0x008fe200078e3cff */
[----:B0-----:R-:W-:Y:S06]  /*10430*/  @!P6 BRA `(.L_x_338) ;  /* 0x0000000400e4e947 */ /* 0x001fec0003800000 */
[----:B------:R-:W-:Y:S01]  /*10440*/  ULDC.64 UR4, c[0x0][0x3f8] ;  /* 0x0000fe0000047ab9 */ /* 0x000fe20000000a00 */
[----:B------:R-:W-:Y:S01]  /*10450*/  IMAD.MOV.U32 R9, RZ, RZ, R6 ;  /* 0x000000ffff097224 */ /* 0x000fe200078e0006 */
[----:B------:R-:W-:-:S04]  /*10460*/  ISETP.NE.U32.AND P0, PT, RZ, UR4, PT ;  /* 0x00000004ff007c0c */ /* 0x000fc8000bf05070 */
[----:B------:R-:W-:-:S13]  /*10470*/  ISETP.NE.AND.EX P0, PT, RZ, UR5, PT, P0 ;  /* 0x00000005ff007c0c */ /* 0x000fda000bf05300 */
[----:B------:R-:W-:Y:S05]  /*10480*/  @!P0 BRA `(.L_x_339) ;  /* 0x0000000000448947 */ /* 0x000fea0003800000 */
[----:B------:R-:W0:Y:S01]  /*10490*/  LDC R9, c[0x0][0x41c] ;  /* 0x00010700ff097b82 */ /* 0x000e220000000800 */
[----:B------:R-:W-:Y:S01]  /*104a0*/  ULDC.64 UR6, c[0x0][0x408] ;  /* 0x0001020000067ab9 */ /* 0x000fe20000000a00 */
[----:B0-----:R-:W-:-:S13]  /*104b0*/  ISETP.NE.AND P0, PT, R9, 0x1, PT ;  /* 0x000000010900780c */ /* 0x001fda0003f05270 */
[----:B------:R-:W0:Y:S02]  /*104c0*/  @P0 LDC.64 R2, c[0x0][0x420] ;  /* 0x00010800ff020b82 */ /* 0x000e240000000a00 */
[----:B0-----:R-:W-:-:S04]  /*104d0*/  @P0 IMAD.HI.U32 R10, R6, R2, RZ ;  /* 0x00000002060a0227 */ /* 0x001fc800078e00ff */
[----:B------:R-:W-:Y:S01]  /*104e0*/  IMAD.MOV.U32 R2, RZ, RZ, R6 ;  /* 0x000000ffff027224 */ /* 0x000fe200078e0006 */
[----:B------:R-:W-:Y:S01]  /*104f0*/  @P0 SHF.R.U32.HI R2, RZ, R3, R10 ;  /* 0x00000003ff020219 */ /* 0x000fe2000001160a */
[----:B------:R-:W-:-:S04]  /*10500*/  IMAD R10, R12, UR6, RZ ;  /* 0x000000060c0a7c24 */ /* 0x000fc8000f8e02ff */
[----:B------:R-:W-:Y:S02]  /*10510*/  IMAD.MOV R3, RZ, RZ, -R2 ;  /* 0x000000ffff037224 */ /* 0x000fe400078e0a02 */
[----:B------:R-:W-:Y:S02]  /*10520*/  IMAD R10, R0, UR7, R10 ;  /* 0x00000007000a7c24 */ /* 0x000fe4000f8e020a */
[----:B------:R-:W-:Y:S01]  /*10530*/  IMAD R9, R9, R3, R6 ;  /* 0x0000000309097224 */ /* 0x000fe200078e0206 */
[----:B------:R-:W-:-:S03]  /*10540*/  SHF.R.S32.HI R3, RZ, 0x1f, R2 ;  /* 0x0000001fff037819 */ /* 0x000fc60000011402 */
[----:B------:R-:W-:-:S05]  /*10550*/  IMAD.WIDE.U32 R2, R0, UR6, R2 ;  /* 0x0000000600027c25 */ /* 0x000fca000f8e0002 */
[----:B------:R-:W-:Y:S02]  /*10560*/  IADD3 R3, R10, R3, RZ ;  /* 0x000000030a037210 */ /* 0x000fe40007ffe0ff */
[----:B------:R-:W-:-:S04]  /*10570*/  LEA R10, P0, R2, UR4, 0x2 ;  /* 0x00000004020a7c11 */ /* 0x000fc8000f8010ff */
[----:B------:R-:W-:-:S05]  /*10580*/  LEA.HI.X R11, R2, UR5, R3, 0x2, P0 ;  /* 0x00000005020b7c11 */ /* 0x000fca00080f1403 */
[----:B------:R0:W5:Y:S04]  /*10590*/  LDG.E R10, desc[UR60][R10.64] ;  /* 0x0000003c0a0a7981 */ /* 0x000168000c1e1900 */
.L_x_339:
[----:B------:R-:W1:Y:S01]  /*105a0*/  S2R R3, SR_CgaCtaId ;  /* 0x0000000000037919 */ /* 0x000e620000008800 */
[----:B------:R-:W-:-:S04]  /*105b0*/  MOV R2, 0x400 ;  /* 0x0000040000027802 */ /* 0x000fc80000000f00 */
[----:B-1----:R-:W-:Y:S02]  /*105c0*/  LEA R2, R3, R2, 0x18 ;  /* 0x0000000203027211 */ /* 0x002fe400078ec0ff */
[----:B------:R-:W-:-:S03]  /*105d0*/  SHF.L.U32 R3, R8, 0x1f, RZ ;  /* 0x0000001f08037819 */ /* 0x000fc600000006ff */
[----:B------:R-:W-:-:S04]  /*105e0*/  IMAD R2, R7, 0x8, R2 ;  /* 0x0000000807027824 */ /* 0x000fc800078e0202 */
[----:B------:R-:W1:Y:S02]  /*105f0*/  SYNCS.PHASECHK.TRANS64.TRYWAIT P0, [R2+URZ+0x36840], R3 ;  /* 0x03684003020075a7 */ /* 0x000e64000800017f */
[----:B-1----:R-:W-:Y:S05]  /*10600*/  @!P0 BRA `(.L_x_340) ;  /* 0x00000024005c8947 */ /* 0x002fea0003800000 */
.L_x_396:
[----:B0-----:R-:W0:Y:S02]  /*10610*/  S2R R11, SR_TID.X ;  /* 0x00000000000b7919 */ /* 0x001e240000002100 */
[----:B0-----:R-:W-:-:S04]  /*10620*/  LOP3.LUT R11, R11, 0x7f, RZ, 0xc0, !PT ;  /* 0x0000007f0b0b7812 */ /* 0x001fc800078ec0ff */
[----:B------:R-:W-:-:S13]  /*10630*/  ISETP.NE.AND P0, PT, R11, RZ, PT ;  /* 0x000000ff0b00720c */ /* 0x000fda0003f05270 */
[----:B------:R-:W-:Y:S05]  /*10640*/  @P0 BRA `(.L_x_341) ;  /* 0x00000000001c0947 */ /* 0x000fea0003800000 */
[----:B------:R-:W0:Y:S01]  /*10650*/  S2R R11, SR_TID.X ;  /* 0x00000000000b7919 */ /* 0x000e220000002100 */
[----:B-1----:R-:W-:-:S04]  /*10660*/  IMAD.MOV.U32 R3, RZ, RZ, 0xa800 ;  /* 0x0000a800ff037424 */ /* 0x002fc800078e00ff */
[----:B------:R2:W-:Y:S01]  /*10670*/  SYNCS.ARRIVE.TRANS64 RZ, [R2+URZ+0x36830], R3 ;  /* 0x0368300302ff79a7 */ /* 0x0005e2000800003f */
[----:B0-----:R-:W-:-:S04]  /*10680*/  LOP3.LUT R11, R11, 0x1f, RZ, 0xc0, !PT ;  /* 0x0000001f0b0b7812 */ /* 0x001fc800078ec0ff */
[----:B------:R-:W-:-:S13]  /*10690*/  ISETP.NE.AND P1, PT, R11, RZ, PT ;  /* 0x000000ff0b00720c */ /* 0x000fda0003f25270 */
[----:B--2---:R-:W-:Y:S05]  /*106a0*/  @!P1 BRA `(.L_x_341) ;  /* 0x0000000000049947 */ /* 0x004fea0003800000 */
[----:B------:R-:W-:Y:S01]  /*106b0*/  BPT.TRAP 0x1 ;  /* 0x000000040000795c */ /* 0x000fe20000300000 */
.L_x_341:
[----:B------:R-:W2:Y:S04]  /*106c0*/  LDL R15, [R1+0x4] ;  /* 0x00000400010f7983 */ /* 0x000ea80000100800 */
[----:B-1----:R-:W3:Y:S01]  /*106d0*/  LDL.LU R3, [R1+0x8] ;  /* 0x0000080001037983 */ /* 0x002ee20000300800 */
[----:B------:R-:W-:-:S03]  /*106e0*/  MOV R13, 0x400 ;  /* 0x00000400000d7802 */ /* 0x000fc60000000f00 */
        /* <DEDUP_REMOVED lines=23> */
[----:B---3--:R-:W-:Y:S01]  /*10860*/  SHF.L.U32 R3, R3, 0x1f, RZ ;  /* 0x0000001f03037819 */ /* 0x008fe200000006ff */
[----:B----4-:R-:W-:-:S07]  /*10870*/  IMAD R2, R11, 0x8, R2 ;  /* 0x000000080b027824 */ /* 0x010fce00078e0202 */
        /* <DEDUP_REMOVED lines=9> */
.L_x_397:
        /* <DEDUP_REMOVED lines=8> */
.L_x_343:
[----:B------:R-:W2:Y:S01]  /*10990*/  LDL.LU R15, [R1+0xc] ;  /* 0x00000c00010f7983 */ /* 0x000ea20000300800 */
[----:B------:R-:W-:-:S03]  /*109a0*/  MOV R13, 0x400 ;  /* 0x00000400000d7802 */ /* 0x000fc60000000f00 */
[----:B0-----:R-:W3:Y:S04]  /*109b0*/  LDL.LU R3, [R1] ;  /* 0x0000000001037983 */ /* 0x001ee80000300800 */
[----:B------:R-:W4:Y:S01]  /*109c0*/  LDL R11, [R1+0x4] ;  /* 0x00000400010b7983 */ /* 0x000f220000100800 */
[----:B------:R-:W0:Y:S01]  /*109d0*/  S2R R14, SR_CgaCtaId ;  /* 0x00000000000e7919 */ /* 0x000e220000008800 */
[----:B------:R-:W-:Y:S01]  /*109e0*/  R2UR UR9, R2 ;  /* 0x00000000020972ca */ /* 0x000fe200000e0000 */
[----:B------:R-:W-:Y:S01]  /*109f0*/  UIADD3 UR4, UP0, UR36, 0x470, URZ ;  /* 0x0000047024047890 */ /* 0x000fe2000ff1e03f */
[----:B------:R-:W-:Y:S02]  /*10a00*/  R2UR UR13, R5 ;  /* 0x00000000050d72ca */ /* 0x000fe400000e0000 */
[----:B------:R-:W-:-:S02]  /*10a10*/  R2UR UR12, R4 ;  /* 0x00000000040c72ca */ /* 0x000fc400000e0000 */
[----:B0-----:R-:W-:-:S07]  /*10a20*/  LEA R13, R14, R13, 0x18 ;  /* 0x0000000d0e0d7211 */ /* 0x001fce00078ec0ff */
[----:B------:R-:W-:Y:S01]  /*10a30*/  UIADD3 UR9, UR9, 0x50, URZ ;  /* 0x0000005009097890 */ /* 0x000fe2000fffe03f */
[----:B------:R-:W-:Y:S01]  /*10a40*/  UMOV UR10, URZ ;  /* 0x0000003f000a7c82 */ /* 0x000fe20008000000 */
[----:B------:R-:W-:Y:S01]  /*10a50*/  UMOV UR6, 0x0 ;  /* 0x0000000000067882 */ /* 0x000fe20000000000 */
[----:B------:R-:W-:Y:S01]  /*10a60*/  UMOV UR7, 0x14f00000 ;  /* 0x14f0000000077882 */ /* 0x000fe20000000000 */
[----:B------:R-:W-:Y:S01]  /*10a70*/  UMOV UR17, 0x40 ;  /* 0x0000004000117882 */ /* 0x000fe20000000000 */
[----:B------:R0:W-:Y:S01]  /*10a80*/  STL [R1+0xc], R9 ;  /* 0x00000c0901007387 */ /* 0x0001e20000100800 */
[----:B------:R-:W-:Y:S02]  /*10a90*/  MOV R5, R10 ;  /* 0x0000000a00057202 */ /* 0x000fe40000000f00 */
[----:B--2---:R-:W-:Y:S01]  /*10aa0*/  R2UR UR11, R15 ;  /* 0x000000000f0b72ca */ /* 0x004fe200000e0000 */
[----:B---3--:R-:W-:Y:S01]  /*10ab0*/  IMAD R3, R3, 0xa800, R13 ;  /* 0x0000a80003037824 */ /* 0x008fe200078e020d */
[----:B----4-:R-:W-:-:S04]  /*10ac0*/  R2UR UR5, R11 ;  /* 0x000000000b0572ca */ /* 0x010fc800000e0000 */
[----:B------:R-:W-:-:S09]  /*10ad0*/  R2UR UR8, R3 ;  /* 0x00000000030872ca */ /* 0x000fd200000e0000 */
[----:B------:R-:W-:-:S04]  /*10ae0*/  UIMAD UR11, UR11, 0x70, UR5 ;  /* 0x000000700b0b78a4 */ /* 0x000fc8000f8e0205 */
[----:B------:R-:W-:Y:S02]  /*10af0*/  UIADD3 UR14, UR8, 0x400, URZ ;  /* 0x00000400080e7890 */ /* 0x000fe4000fffe03f */
[----:B------:R-:W-:Y:S02]  /*10b00*/  UIADD3.X UR5, URZ, UR37, URZ, UP0, !UPT ;  /* 0x000000253f057290 */ /* 0x000fe400087fe43f */
[----:B------:R-:W-:Y:S02]  /*10b10*/  UIADD3 UR15, UR8, 0x3c00, URZ ;  /* 0x00003c00080f7890 */ /* 0x000fe4000fffe03f */
[----:B------:R-:W-:-:S03]  /*10b20*/  UIADD3 UR16, UR8, 0x7400, URZ ;  /* 0x0000740008107890 */ /* 0x000fc6000fffe03f */
[----:B------:R-:W-:Y:S02]  /*10b30*/  UMOV UR8, UR14 ;  /* 0x0000000e00087c82 */ /* 0x000fe40008000000 */
[----:B------:R1:W-:Y:S01]  /*10b40*/  UTMALDG.4D [UR8], [UR4], desc[UR6] ;  /* 0x00000608040075b4 */ /* 0x0003e20008019000 */
[----:B------:R-:W-:Y:S01]  /*10b50*/  UMOV UR14, 0x80 ;  /* 0x00000080000e7882 */ /* 0x000fe20000000000 */
[----:B-1----:R-:W-:Y:S01]  /*10b60*/  UMOV UR8, UR15 ;  /* 0x0000000f00087c82 */ /* 0x002fe20008000000 */
[----:B------:R-:W-:Y:S02]  /*10b70*/  UMOV UR10, UR17 ;  /* 0x00000011000a7c82 */ /* 0x000fe40008000000 */
[----:B------:R1:W-:Y:S02]  /*10b80*/  UTMALDG.4D [UR8], [UR4], desc[UR6] ;  /* 0x00000608040075b4 */ /* 0x0003e40008019000 */
[----:B-1----:R-:W-:Y:S01]  /*10b90*/  UMOV UR8, UR16 ;  /* 0x0000001000087c82 */ /* 0x002fe20008000000 */
[----:B------:R-:W-:-:S02]  /*10ba0*/  UMOV UR10, UR14 ;  /* 0x0000000e000a7c82 */ /* 0x000fc40008000000 */
[----:B------:R0:W-:Y:S02]  /*10bb0*/  UTMALDG.4D [UR8], [UR4], desc[UR6] ;  /* 0x00000608040075b4 */ /* 0x0001e40008019000 */
[----:B0-----:R-:W-:Y:S01]  /*10bc0*/  NOP ;  /* 0x0000000000007918 */ /* 0x001fe20000000000 */
.L_x_338:
[----:B------:R-:W-:Y:S05]  /*10bd0*/  BSYNC B1 ;  /* 0x0000000000017941 */ /* 0x000fea0003800000 */
.L_x_337:
[----:B------:R-:W-:Y:S01]  /*10be0*/  VIADD R2, R7, 0x1 ;  /* 0x0000000107027836 */ /* 0x000fe20000000000 */
[----:B------:R-:W-:Y:S04]  /*10bf0*/  BSSY B1, `(.L_x_344) ;  /* 0x0000080000017945 */ /* 0x000fe80003800000 */
[----:B------:R-:W-:-:S04]  /*10c00*/  ISETP.NE.AND P0, PT, R2, 0x2, PT ;  /* 0x000000020200780c */ /* 0x000fc80003f05270 */
[----:B------:R-:W-:Y:S02]  /*10c10*/  SEL R3, RZ, 0x1, P0 ;  /* 0x00000001ff037807 */ /* 0x000fe40000000000 */
[----:B------:R-:W-:Y:S02]  /*10c20*/  SEL R14, R2, RZ, P0 ;  /* 0x000000ff020e7207 */ /* 0x000fe40000000000 */
[----:B------:R-:W-:-:S05]  /*10c30*/  LOP3.LUT R13, R8, R3, RZ, 0x3c, !PT ;  /* 0x00000003080d7212 */ /* 0x000fca00078e3cff */
[----:B------:R0:W-:Y:S04]  /*10c40*/  STL [R1+0x8], R13 ;  /* 0x0000080d01007387 */ /* 0x0001e80000100800 */
[----:B------:R0:W-:Y:S01]  /*10c50*/  STL [R1], R14 ;  /* 0x0000000e01007387 */ /* 0x0001e20000100800 */
[----:B------:R-:W-:Y:S05]  /*10c60*/  @!P6 BRA `(.L_x_345) ;  /* 0x0000000400e0e947 */ /* 0x000fea0003800000 */
[----:B------:R-:W-:Y:S01]  /*10c70*/  ULDC.64 UR4, c[0x0][0x3f8] ;  /* 0x0000fe0000047ab9 */ /* 0x000fe20000000a00 */
[----:B------:R-:W-:Y:S01]  /*10c80*/  VIADD R9, R6, 0xffffffff ;  /* 0xffffffff06097836 */ /* 0x000fe20000000000 */
[----:B------:R-:W-:-:S04]  /*10c90*/  ISETP.NE.U32.AND P0, PT, RZ, UR4, PT ;  /* 0x00000004ff007c0c */ /* 0x000fc8000bf05070 */
[----:B------:R-:W-:-:S13]  /*10ca0*/  ISETP.NE.AND.EX P0, PT, RZ, UR5, PT, P0 ;  /* 0x00000005ff007c0c */ /* 0x000fda000bf05300 */
[----:B------:R-:W-:Y:S05]  /*10cb0*/  @!P0 BRA `(.L_x_346) ;  /* 0x0000000000448947 */ /* 0x000fea0003800000 */
[----:B------:R-:W1:Y:S01]  /*10cc0*/  LDC R11, c[0x0][0x41c] ;  /* 0x00010700ff0b7b82 */ /* 0x000e620000000800 */
[----:B------:R-:W-:Y:S01]  /*10cd0*/  ULDC.64 UR6, c[0x0][0x408] ;  /* 0x0001020000067ab9 */ /* 0x000fe20000000a00 */
[----:B-1----:R-:W-:-:S13]  /*10ce0*/  ISETP.NE.AND P0, PT, R11, 0x1, PT ;  /* 0x000000010b00780c */ /* 0x002fda0003f05270 */
[----:B------:R-:W1:Y:S02]  /*10cf0*/  @P0 LDC.64 R2, c[0x0][0x420] ;  /* 0x00010800ff020b82 */ /* 0x000e640000000a00 */
[----:B-1----:R-:W-:-:S04]  /*10d00*/  @P0 IMAD.HI.U32 R10, R9, R2, RZ ;  /* 0x00000002090a0227 */ /* 0x002fc800078e00ff */
[----:B------:R-:W-:Y:S01]  /*10d10*/  IMAD.MOV.U32 R2, RZ, RZ, R9 ;  /* 0x000000ffff027224 */ /* 0x000fe200078e0009 */
[----:B------:R-:W-:Y:S01]  /*10d20*/  @P0 SHF.R.U32.HI R2, RZ, R3, R10 ;  /* 0x00000003ff020219 */ /* 0x000fe2000001160a */
[----:B------:R-:W-:-:S04]  /*10d30*/  IMAD R10, R12, UR6, RZ ;  /* 0x000000060c0a7c24 */ /* 0x000fc8000f8e02ff */
[----:B------:R-:W-:Y:S02]  /*10d40*/  IMAD.MOV R3, RZ, RZ, -R2 ;  /* 0x000000ffff037224 */ /* 0x000fe400078e0a02 */
[----:B------:R-:W-:Y:S02]  /*10d50*/  IMAD R10, R0, UR7, R10 ;  /* 0x00000007000a7c24 */ /* 0x000fe4000f8e020a */
[----:B------:R-:W-:Y:S01]  /*10d60*/  IMAD R9, R11, R3, R9 ;  /* 0x000000030b097224 */ /* 0x000fe200078e0209 */
[----:B------:R-:W-:-:S03]  /*10d70*/  SHF.R.S32.HI R3, RZ, 0x1f, R2 ;  /* 0x0000001fff037819 */ /* 0x000fc60000011402 */
[----:B------:R-:W-:-:S04]  /*10d80*/  IMAD.WIDE.U32 R2, R0, UR6, R2 ;  /* 0x0000000600027c25 */ /* 0x000fc8000f8e0002 */
[----:B------:R-:W-:Y:S01]  /*10d90*/  IMAD.IADD R3, R10, 0x1, R3 ;  /* 0x000000010a037824 */ /* 0x000fe200078e0203 */
[----:B------:R-:W-:-:S04]  /*10da0*/  LEA R10, P0, R2, UR4, 0x2 ;  /* 0x00000004020a7c11 */ /* 0x000fc8000f8010ff */
[----:B------:R-:W-:-:S05]  /*10db0*/  LEA.HI.X R11, R2, UR5, R3, 0x2, P0 ;  /* 0x00000005020b7c11 */ /* 0x000fca00080f1403 */
[----:B------:R1:W5:Y:S04]  /*10dc0*/  LDG.E R10, desc[UR60][R10.64] ;  /* 0x0000003c0a0a7981 */ /* 0x000368000c1e1900 */
.L_x_346:
[----:B------:R-:W2:Y:S01]  /*10dd0*/  S2R R3, SR_CgaCtaId ;  /* 0x0000000000037919 */ /* 0x000ea20000008800 */
[----:B------:R-:W-:-:S04]  /*10de0*/  MOV R2, 0x400 ;  /* 0x0000040000027802 */ /* 0x000fc80000000f00 */
[----:B--2---:R-:W-:Y:S02]  /*10df0*/  LEA R2, R3, R2, 0x18 ;  /* 0x0000000203027211 */ /* 0x004fe400078ec0ff */
[----:B------:R-:W-:Y:S02]  /*10e00*/  SHF.L.U32 R3, R13, 0x1f, RZ ;  /* 0x0000001f0d037819 */ /* 0x000fe400000006ff */
[----:B------:R-:W-:-:S04]  /*10e10*/  LEA R2, R14, R2, 0x3 ;  /* 0x000000020e027211 */ /* 0x000fc800078e18ff */
[----:B------:R-:W2:Y:S02]  /*10e20*/  SYNCS.PHASECHK.TRANS64.TRYWAIT P0, [R2+URZ+0x36840], R3 ;  /* 0x03684003020075a7 */ /* 0x000ea4000800017f */
[----:B--2---:R-:W-:Y:S05]  /*10e30*/  @!P0 BRA `(.L_x_347) ;  /* 0x0000001c00788947 */ /* 0x004fea0003800000 */
.L_x_398:
[----:B-1----:R-:W1:Y:S02]  /*10e40*/  S2R R11, SR_TID.X ;  /* 0x00000000000b7919 */ /* 0x002e640000002100 */
[----:B-1----:R-:W-:-:S04]  /*10e50*/  LOP3.LUT R11, R11, 0x7f, RZ, 0xc0, !PT ;  /* 0x0000007f0b0b7812 */ /* 0x002fc800078ec0ff */
[----:B------:R-:W-:-:S13]  /*10e60*/  ISETP.NE.AND P0, PT, R11, RZ, PT ;  /* 0x000000ff0b00720c */ /* 0x000fda0003f05270 */
[----:B------:R-:W-:Y:S05]  /*10e70*/  @P0 BRA `(.L_x_348) ;  /* 0x00000000001c0947 */ /* 0x000fea0003800000 */
[----:B------:R-:W1:Y:S01]  /*10e80*/  S2R R11, SR_TID.X ;  /* 0x00000000000b7919 */ /* 0x000e620000002100 */
[----:B--2---:R-:W-:-:S04]  /*10e90*/  IMAD.MOV.U32 R3, RZ, RZ, 0xa800 ;  /* 0x0000a800ff037424 */ /* 0x004fc800078e00ff */
[----:B------:R3:W-:Y:S01]  /*10ea0*/  SYNCS.ARRIVE.TRANS64 RZ, [R2+URZ+0x36830], R3 ;  /* 0x0368300302ff79a7 */ /* 0x0007e2000800003f */
[----:B-1----:R-:W-:-:S04]  /*10eb0*/  LOP3.LUT R11, R11, 0x1f, RZ, 0xc0, !PT ;  /* 0x0000001f0b0b7812 */ /* 0x002fc800078ec0ff */
[----:B------:R-:W-:-:S13]  /*10ec0*/  ISETP.NE.AND P1, PT, R11, RZ, PT ;  /* 0x000000ff0b00720c */ /* 0x000fda0003f25270 */
[----:B---3--:R-:W-:Y:S05]  /*10ed0*/  @!P1 BRA `(.L_x_348) ;  /* 0x0000000000049947 */ /* 0x008fea0003800000 */
[----:B------:R-:W-:Y:S01]  /*10ee0*/  BPT.TRAP 0x1 ;  /* 0x000000040000795c */ /* 0x000fe20000300000 */
.L_x_348:
[----:B0-----:R-:W3:Y:S01]  /*10ef0*/  LDL R13, [R1] ;  /* 0x00000000010d7983 */ /* 0x001ee20000100800 */
[----:B------:R-:W-:-:S03]  /*10f00*/  MOV R14, 0x400 ;  /* 0x00000400000e7802 */ /* 0x000fc60000000f00 */
[----:B------:R-:W4:Y:S01]  /*10f10*/  LDL R11, [R1+0x4] ;  /* 0x00000400010b7983 */ /* 0x000f220000100800 */
[----:B------:R-:W0:Y:S01]  /*10f20*/  S2R R15, SR_CgaCtaId ;  /* 0x00000000000f7919 */ /* 0x000e220000008800 */
[----:B------:R-:W-:Y:S01]  /*10f30*/  R2UR UR11, R9 ;  /* 0x00000000090b72ca */ /* 0x000fe200000e0000 */
[----:B------:R-:W-:Y:S01]  /*10f40*/  UIADD3 UR4, UP0, UR36, 0x370, URZ ;  /* 0x0000037024047890 */ /* 0x000fe2000ff1e03f */
[----:B------:R-:W-:Y:S02]  /*10f50*/  R2UR UR12, R4 ;  /* 0x00000000040c72ca */ /* 0x000fe400000e0000 */
[----:B0-----:R-:W-:-:S05]  /*10f60*/  LEA R14, R15, R14, 0x18 ;  /* 0x0000000e0f0e7211 */ /* 0x001fca00078ec0ff */
[----:B--2---:R-:W-:Y:S01]  /*10f70*/  VIADD R2, R14, 0x36800 ;  /* 0x000368000e027836 */ /* 0x004fe20000000000 */
[----:B-----5:R-:W-:Y:S01]  /*10f80*/  R2UR UR13, R10 ;  /* 0x000000000a0d72ca */ /* 0x020fe200000e0000 */
[----:B------:R-:W-:Y:S01]  /*10f90*/  UMOV UR10, URZ ;  /* 0x0000003f000a7c82 */ /* 0x000fe20008000000 */
[----:B------:R-:W-:Y:S01]  /*10fa0*/  UMOV UR6, 0x0 ;  /* 0x0000000000067882 */ /* 0x000fe20000000000 */
[----:B------:R-:W-:Y:S01]  /*10fb0*/  UMOV UR7, 0x14f00000 ;  /* 0x14f0000000077882 */ /* 0x000fe20000000000 */
[----:B------:R-:W-:Y:S01]  /*10fc0*/  UMOV UR17, 0x40 ;  /* 0x0000004000117882 */ /* 0x000fe20000000000 */
[----:B------:R-:W-:Y:S01]  /*10fd0*/  UMOV UR18, 0x80 ;  /* 0x0000008000127882 */ /* 0x000fe20000000000 */
[----:B------:R-:W-:Y:S01]  /*10fe0*/  SHF.L.U32 R8, R8, 0x1f, RZ ;  /* 0x0000001f08087819 */ /* 0x000fe200000006ff */
        /* <DEDUP_REMOVED lines=10> */
[----:B------:R-:W-:-:S03]  /*11090*/  UIADD3 UR16, UR8, 0x28400, URZ ;  /* 0x0002840008107890 */ /* 0x000fc6000fffe03f */
[----:B------:R-:W-:Y:S02]  /*110a0*/  UMOV UR8, UR14 ;  /* 0x0000000e00087c82 */ /* 0x000fe40008000000 */
[----:B------:R0:W-:Y:S01]  /*110b0*/  UTMALDG.4D [UR8], [UR4], desc[UR6] ;  /* 0x00000608040075b4 */ /* 0x0001e20008019000 */
[----:B------:R-:W-:Y:S01]  /*110c0*/  IMAD R2, R7, 0x8, R2 ;  /* 0x0000000807027824 */ /* 0x000fe200078e0202 */
[----:B0-----:R-:W-:Y:S01]  /*110d0*/  UMOV UR8, UR15 ;  /* 0x0000000f00087c82 */ /* 0x001fe20008000000 */
[----:B------:R-:W-:Y:S02]  /*110e0*/  UMOV UR10, UR17 ;  /* 0x00000011000a7c82 */ /* 0x000fe40008000000 */
[----:B------:R0:W-:Y:S02]  /*110f0*/  UTMALDG.4D [UR8], [UR4], desc[UR6] ;  /* 0x00000608040075b4 */ /* 0x0001e40008019000 */
[----:B0-----:R-:W-:Y:S01]  /*11100*/  UMOV UR8, UR16 ;  /* 0x0000001000087c82 */ /* 0x001fe20008000000 */
[----:B------:R-:W-:-:S02]  /*11110*/  UMOV UR10, UR18 ;  /* 0x00000012000a7c82 */ /* 0x000fc40008000000 */
[----:B------:R0:W-:Y:S01]  /*11120*/  UTMALDG.4D [UR8], [UR4], desc[UR6] ;  /* 0x00000608040075b4 */ /* 0x0001e20008019000 */
[----:B------:R-:W1:Y:S02]  /*11130*/  SYNCS.PHASECHK.TRANS64.TRYWAIT P1, [R2+URZ+0x60], R8 ;  /* 0x00006008020075a7 */ /* 0x000e64000802017f */
[----:B01----:R-:W-:Y:S05]  /*11140*/  @!P1 BRA `(.L_x_349) ;  /* 0x0000001800c89947 */ /* 0x003fea0003800000 */
.L_x_399:
[----:B------:R-:W-:Y:S05]  /*11150*/  @P0 BRA `(.L_x_350) ;  /* 0x00000000001c0947 */ /* 0x000fea0003800000 */
[----:B------:R-:W1:Y:S02]  /*11160*/  S2R R3, SR_TID.X ;  /* 0x0000000000037919 */ /* 0x000e640000002100 */
[----:B-1----:R-:W-:-:S04]  /*11170*/  LOP3.LUT R3, R3, 0x1f, RZ, 0xc0, !PT ;  /* 0x0000001f03037812 */ /* 0x002fc800078ec0ff */
[----:B------:R-:W-:Y:S01]  /*11180*/  ISETP.NE.AND P1, PT, R3, RZ, PT ;  /* 0x000000ff0300720c */ /* 0x000fe20003f25270 */
[----:B------:R-:W-:-:S04]  /*11190*/  IMAD.MOV.U32 R3, RZ, RZ, 0xa800 ;  /* 0x0000a800ff037424 */ /* 0x000fc800078e00ff */
[----:B------:R1:W-:Y:S08]  /*111a0*/  SYNCS.ARRIVE.TRANS64 RZ, [R2+URZ+0x50], R3 ;  /* 0x0000500302ff79a7 */ /* 0x0003f0000800003f */
[----:B------:R-:W-:Y:S05]  /*111b0*/  @!P1 BRA `(.L_x_350) ;  /* 0x0000000000049947 */ /* 0x000fea0003800000 */
[----:B------:R-:W-:Y:S01]  /*111c0*/  BPT.TRAP 0x1 ;  /* 0x000000040000795c */ /* 0x000fe20000300000 */
.L_x_350:
[----:B------:R-:W2:Y:S01]  /*111d0*/  LDL.LU R13, [R1+0xc] ;  /* 0x00000c00010d7983 */ /* 0x000ea20000300800 */
[----:B0-----:R-:W-:-:S03]  /*111e0*/  MOV R8, 0x400 ;  /* 0x0000040000087802 */ /* 0x001fc60000000f00 */
[----:B-1----:R-:W3:Y:S01]  /*111f0*/  LDL R3, [R1+0x4] ;  /* 0x0000040001037983 */ /* 0x002ee20000100800 */
[----:B------:R-:W0:Y:S01]  /*11200*/  S2R R11, SR_CgaCtaId ;  /* 0x00000000000b7919 */ /* 0x000e220000008800 */
[----:B------:R-:W-:Y:S01]  /*11210*/  R2UR UR9, R2 ;  /* 0x00000000020972ca */ /* 0x000fe200000e0000 */
[----:B------:R-:W-:Y:S01]  /*11220*/  UIADD3 UR4, UP0, UR36, 0x470, URZ ;  /* 0x0000047024047890 */ /* 0x000fe2000ff1e03f */
[----:B------:R-:W-:Y:S02]  /*11230*/  R2UR UR13, R5 ;  /* 0x00000000050d72ca */ /* 0x000fe400000e0000 */
[----:B------:R-:W-:Y:S02]  /*11240*/  R2UR UR12, R4 ;  /* 0x00000000040c72ca */ /* 0x000fe400000e0000 */
[----:B0-----:R-:W-:-:S05]  /*11250*/  LEA R8, R11, R8, 0x18 ;  /* 0x000000080b087211 */ /* 0x001fca00078ec0ff */
[----:B------:R-:W-:-:S05]  /*11260*/  IMAD R7, R7, 0xa800, R8 ;  /* 0x0000a80007077824 */ /* 0x000fca00078e0208 */
[----:B------:R-:W-:Y:S01]  /*11270*/  R2UR UR15, R7 ;  /* 0x00000000070f72ca */ /* 0x000fe200000e0000 */
[----:B------:R-:W-:Y:S01]  /*11280*/  UIADD3 UR9, UR9, 0x50, URZ ;  /* 0x0000005009097890 */ /* 0x000fe2000fffe03f */
[----:B------:R-:W-:Y:S01]  /*11290*/  UMOV UR10, URZ ;  /* 0x0000003f000a7c82 */ /* 0x000fe20008000000 */
[----:B------:R-:W-:Y:S01]  /*112a0*/  UMOV UR6, 0x0 ;  /* 0x0000000000067882 */ /* 0x000fe20000000000 */
[----:B------:R-:W-:-:S09]  /*112b0*/  UMOV UR7, 0x14f00000 ;  /* 0x14f0000000077882 */ /* 0x000fd20000000000 */
[----:B------:R-:W-:Y:S02]  /*112c0*/  UIADD3 UR8, UR15, 0x400, URZ ;  /* 0x000004000f087890 */ /* 0x000fe4000fffe03f */
[----:B------:R-:W-:Y:S02]  /*112d0*/  UIADD3 UR14, UR15, 0x3c00, URZ ;  /* 0x00003c000f0e7890 */ /* 0x000fe4000fffe03f */
[----:B------:R-:W-:Y:S01]  /*112e0*/  UIADD3 UR15, UR15, 0x7400, URZ ;  /* 0x000074000f0f7890 */ /* 0x000fe2000fffe03f */
[----:B------:R-:W-:Y:S01]  /*112f0*/  UMOV UR16, 0x40 ;  /* 0x0000004000107882 */ /* 0x000fe20000000000 */
[----:B------:R1:W-:Y:S01]  /*11300*/  STL [R1+0xc], R9 ;  /* 0x00000c0901007387 */ /* 0x0003e20000100800 */
[----:B------:R-:W-:Y:S02]  /*11310*/  MOV R5, R10 ;  /* 0x0000000a00057202 */ /* 0x000fe40000000f00 */
[----:B--2---:R-:W-:Y:S02]  /*11320*/  R2UR UR11, R13 ;  /* 0x000000000d0b72ca */ /* 0x004fe400000e0000 */
[----:B---3--:R-:W-:-:S13]  /*11330*/  R2UR UR5, R3 ;  /* 0x00000000030572ca */ /* 0x008fda00000e0000 */
[----:B------:R-:W-:Y:S02]  /*11340*/  UIMAD UR11, UR11, 0x70, UR5 ;  /* 0x000000700b0b78a4 */ /* 0x000fe4000f8e0205 */
[----:B------:R-:W-:-:S09]  /*11350*/  UIADD3.X UR5, URZ, UR37, URZ, UP0, !UPT ;  /* 0x000000253f057290 */ /* 0x000fd200087fe43f */
[----:B------:R0:W-:Y:S02]  /*11360*/  UTMALDG.4D [UR8], [UR4], desc[UR6] ;  /* 0x00000608040075b4 */ /* 0x0001e40008019000 */
[----:B0-----:R-:W-:Y:S01]  /*11370*/  UMOV UR8, UR14 ;  /* 0x0000000e00087c82 */ /* 0x001fe20008000000 */
[----:B------:R-:W-:Y:S01]  /*11380*/  UMOV UR10, UR16 ;  /* 0x00000010000a7c82 */ /* 0x000fe20008000000 */
[----:B------:R-:W-:Y:S01]  /*11390*/  UMOV UR14, 0x80 ;  /* 0x00000080000e7882 */ /* 0x000fe20000000000 */
[----:B------:R0:W-:Y:S02]  /*113a0*/  UTMALDG.4D [UR8], [UR4], desc[UR6] ;  /* 0x00000608040075b4 */ /* 0x0001e40008019000 */
[----:B0-----:R-:W-:Y:S01]  /*113b0*/  UMOV UR8, UR15 ;  /* 0x0000000f00087c82 */ /* 0x001fe20008000000 */
[----:B------:R-:W-:Y:S02]  /*113c0*/  UMOV UR10, UR14 ;  /* 0x0000000e000a7c82 */ /* 0x000fe40008000000 */
[----:B------:R1:W-:Y:S02]  /*113d0*/  UTMALDG.4D [UR8], [UR4], desc[UR6] ;  /* 0x00000608040075b4 */ /* 0x0003e40008019000 */
[----:B-1----:R-:W-:Y:S01]  /*113e0*/  NOP ;  /* 0x0000000000007918 */ /* 0x002fe20000000000 */
.L_x_345:
[----:B------:R-:W-:Y:S05]  /*113f0*/  BSYNC B1 ;  /* 0x0000000000017941 */ /* 0x000fea0003800000 */
.L_x_344:
[C---:B------:R-:W-:Y:S01]  /*11400*/  ISETP.GT.AND P0, PT, R6.reuse, 0x1, PT ;  /* 0x000000010600780c */ /* 0x040fe20003f04270 */
[----:B------:R-:W-:-:S12]  /*11410*/  VIADD R6, R6, 0xfffffffe ;  /* 0xfffffffe06067836 */ /* 0x000fd80000000000 */
[----:B------:R-:W-:Y:S05]  /*11420*/  @P0 BRA `(.L_x_351) ;  /* 0xffffffec00dc0947 */ /* 0x000fea000383ffff */
.L_x_327:
[----:B------:R-:W-:Y:S05]  /*11430*/  BSYNC B0 ;  /* 0x0000000000007941 */ /* 0x000fea0003800000 */
.L_x_326:
[----:B------:R-:W1:Y:S01]  /*11440*/  S2R R2, SR_TID.X ;  /* 0x0000000000027919 */ /* 0x000e620000002100 */
[----:B------:R-:W-:Y:S01]  /*11450*/  BSSY B0, `(.L_x_352) ;  /* 0x0000010000007945 */ /* 0x000fe20003800000 */
[----:B-1----:R-:W-:-:S04]  /*11460*/  LOP3.LUT R2, R2, 0x1f, RZ, 0xc0, !PT ;  /* 0x0000001f02027812 */ /* 0x002fc800078ec0ff */
[----:B------:R-:W-:-:S13]  /*11470*/  ISETP.NE.AND P0, PT, R2, RZ, PT ;  /* 0x000000ff0200720c */ /* 0x000fda0003f05270 */
[----:B------:R-:W-:Y:S05]  /*11480*/  @P0 BRA `(.L_x_353) ;  /* 0x0000000000300947 */ /* 0x000fea0003800000 */
[----:B------:R-:W1:Y:S01]  /*11490*/  S2R R9, SR_LANEID ;  /* 0x0000000000097919 */ /* 0x000e620000000000 */
[----:B------:R-:W-:Y:S01]  /*114a0*/  VOTEU.ANY UR4, UPT, PT ;  /* 0x0000000000047886 */ /* 0x000fe200038e0100 */
[----:B------:R-:W2:Y:S01]  /*114b0*/  LDC.64 R2, c[0x0][0xc38] ;  /* 0x00030e00ff027b82 */ /* 0x000ea20000000a00 */
[----:B------:R-:W1:Y:S08]  /*114c0*/  FLO.U32 R0, UR4 ;  /* 0x0000000400007d00 */ /* 0x000e7000080e0000 */
[----:B------:R-:W2:Y:S01]  /*114d0*/  POPC R7, UR4 ;  /* 0x0000000400077d09 */ /* 0x000ea20008000000 */
[----:B-1----:R-:W-:-:S13]  /*114e0*/  ISETP.EQ.U32.AND P0, PT, R0, R9, PT ;  /* 0x000000090000720c */ /* 0x002fda0003f02070 */
[----:B--2---:R-:W2:Y:S01]  /*114f0*/  @P0 ATOMG.E.ADD.STRONG.GPU PT, R3, desc[UR60][R2.64], R7 ;  /* 0x00000007020309a8 */ /* 0x004ea200081ee1fc */
[----:B------:R-:W1:Y:S02]  /*11500*/  S2R R6, SR_LTMASK ;  /* 0x0000000000067919 */ /* 0x000e640000003900 */
[----:B-1----:R-:W-:-:S04]  /*11510*/  LOP3.LUT R6, R6, UR4, RZ, 0xc0, !PT ;  /* 0x0000000406067c12 */ /* 0x002fc8000f8ec0ff */
[----:B------:R-:W1:Y:S01]  /*11520*/  POPC R9, R6 ;  /* 0x0000000600097309 */ /* 0x000e620000000000 */
[----:B--2---:R-:W1:Y:S02]  /*11530*/  SHFL.IDX PT, R0, R3, R0, 0x1f ;  /* 0x00001f0003007589 */ /* 0x004e6400000e0000 */
[----:B-1----:R-:W-:-:S07]  /*11540*/  IADD3 R16, R0, UR38, R9 ;  /* 0x0000002600107c10 */ /* 0x002fce000fffe009 */
.L_x_353:
[----:B------:R-:W-:Y:S05]  /*11550*/  BSYNC B0 ;  /* 0x0000000000007941 */ /* 0x000fea0003800000 */
.L_x_352:
[----:B------:R-:W-:Y:S04]  /*11560*/  BSSY B0, `(.L_x_354) ;  /* 0x0000038000007945 */ /* 0x000fe80003800000 */
[----:B------:R-:W-:Y:S05]  /*11570*/  @!P6 BRA `(.L_x_355) ;  /* 0x0000000000d8e947 */ /* 0x000fea0003800000 */
[----:B------:R-:W2:Y:S01]  /*11580*/  LDL R2, [R1] ;  /* 0x0000000001027983 */ /* 0x000ea20000100800 */
[----:B------:R-:W-:-:S03]  /*11590*/  MOV R3, 0x400 ;  /* 0x0000040000037802 */ /* 0x000fc60000000f00 */
[----:B------:R-:W3:Y:S01]  /*115a0*/  LDL R0, [R1+0x8] ;  /* 0x0000080001007983 */ /* 0x000ee20000100800 */
[----:B------:R-:W1:Y:S02]  /*115b0*/  S2R R6, SR_CgaCtaId ;  /* 0x0000000000067919 */ /* 0x000e640000008800 */
[----:B-1----:R-:W-:-:S05]  /*115c0*/  LEA R3, R6, R3, 0x18 ;  /* 0x0000000306037211 */ /* 0x002fca00078ec0ff */
[----:B--2---:R-:W-:Y:S01]  /*115d0*/  IMAD R3, R2, 0x8, R3 ;  /* 0x0000000802037824 */ /* 0x004fe200078e0203 */
[----:B---3--:R-:W-:-:S04]  /*115e0*/  SHF.L.U32 R0, R0, 0x1f, RZ ;  /* 0x0000001f00007819 */ /* 0x008fc800000006ff */
[----:B------:R-:W1:Y:S02]  /*115f0*/  SYNCS.PHASECHK.TRANS64.TRYWAIT P0, [R3+URZ+0x36860], R0 ;  /* 0x03686000030075a7 */ /* 0x000e64000800017f */
[----:B-1----:R-:W-:Y:S05]  /*11600*/  @!P0 BRA `(.L_x_356) ;  /* 0x0000001400ac8947 */ /* 0x002fea0003800000 */
.L_x_400:
        /* <DEDUP_REMOVED lines=11> */
.L_x_357:
[----:B-1----:R-:W2:Y:S01]  /*116c0*/  LDL R0, [R1] ;  /* 0x0000000001007983 */ /* 0x002ea20000100800 */
[----:B------:R-:W-:-:S03]  /*116d0*/  MOV R7, 0x400 ;  /* 0x0000040000077802 */ /* 0x000fc60000000f00 */
[----:B------:R-:W3:Y:S04]  /*116e0*/  LDL.LU R6, [R1+0x4] ;  /* 0x0000040001067983 */ /* 0x000ee80000300800 */
[----:B------:R-:W4:Y:S01]  /*116f0*/  LDL R2, [R1+0xc] ;  /* 0x00000c0001027983 */ /* 0x000f220000100800 */
[----:B------:R-:W1:Y:S01]  /*11700*/  S2R R8, SR_CgaCtaId ;  /* 0x0000000000087919 */ /* 0x000e620000008800 */
[----:B------:R-:W-:Y:S01]  /*11710*/  R2UR UR9, R3 ;  /* 0x00000000030972ca */ /* 0x000fe200000e0000 */
[----:B------:R-:W-:Y:S01]  /*11720*/  UIADD3 UR4, UP0, UR36, 0x470, URZ ;  /* 0x0000047024047890 */ /* 0x000fe2000ff1e03f */
[----:B------:R-:W-:Y:S02]  /*11730*/  R2UR UR12, R4 ;  /* 0x00000000040c72ca */ /* 0x000fe400000e0000 */
[----:B------:R-:W-:-:S02]  /*11740*/  R2UR UR13, R5 ;  /* 0x00000000050d72ca */ /* 0x000fc400000e0000 */
[----:B-1----:R-:W-:-:S07]  /*11750*/  LEA R7, R8, R7, 0x18 ;  /* 0x0000000708077211 */ /* 0x002fce00078ec0ff */
        /* <DEDUP_REMOVED lines=23> */
[----:B-1----:R-:W-:Y:S01]  /*118d0*/  NOP ;  /* 0x0000000000007918 */ /* 0x002fe20000000000 */
.L_x_355:
[----:B------:R-:W-:Y:S05]  /*118e0*/  BSYNC B0 ;  /* 0x0000000000007941 */ /* 0x000fea0003800000 */
.L_x_354:
[----:B------:R-:W2:Y:S04]  /*118f0*/  LDL.LU R0, [R1] ;  /* 0x0000000001007983 */ /* 0x000ea80000300800 */
[----:B------:R-:W3:Y:S01]  /*11900*/  LDL.LU R3, [R1+0x8] ;  /* 0x0000080001037983 */ /* 0x000ee20000300800 */
[----:B--2---:R-:W-:-:S05]  /*11910*/  VIADD R0, R0, 0x1 ;  /* 0x0000000100007836 */ /* 0x004fca0000000000 */
[----:B------:R-:W-:-:S04]  /*11920*/  ISETP.NE.AND P0, PT, R0, 0x2, PT ;  /* 0x000000020000780c */ /* 0x000fc80003f05270 */
[----:B------:R-:W-:Y:S02]  /*11930*/  SEL R2, RZ, 0x1, P0 ;  /* 0x00000001ff027807 */ /* 0x000fe40000000000 */
[----:B------:R-:W-:Y:S02]  /*11940*/  SEL R0, R0, RZ, P0 ;  /* 0x000000ff00007207 */ /* 0x000fe40000000000 */
[----:B---3--:R-:W-:-:S05]  /*11950*/  LOP3.LUT R3, R3, R2, RZ, 0x3c, !PT ;  /* 0x0000000203037212 */ /* 0x008fca00078e3cff */
[----:B------:R1:W-:Y:S04]  /*11960*/  STL [R1+0x8], R3 ;  /* 0x0000080301007387 */ /* 0x0003e80000100800 */
[----:B------:R1:W-:Y:S02]  /*11970*/  STL [R1], R0 ;  /* 0x0000000001007387 */ /* 0x0003e40000100800 */
.L_x_311:
[----:B------:R-:W-:Y:S05]  /*11980*/  BSYNC B6 ;  /* 0x0000000000067941 */ /* 0x000fea0003800000 */
.L_x_309:
[----:B------:R-:W-:-:S03]  /*11990*/  UMOV UR4, 0xffffffff ;  /* 0xffffffff00047882 */ /* 0x000fc60000000000 */
[----:B------:R-:W-:Y:S05]  /*119a0*/  BRA.DIV UR4, `(.L_x_358) ;  /* 0x0000001204d87947 */ /* 0x000fea000b800000 */
[----:B------:R2:W3:Y:S04]  /*119b0*/  SHFL.IDX PT, R4, R16, RZ, 0x1f ;  /* 0x00001fff10047589 */ /* 0x0004e800000e0000 */
[----:B------:R2:W4:Y:S02]  /*119c0*/  SHFL.IDX PT, R5, R16, 0x1, 0x1f ;  /* 0x00201f0010057f89 */ /* 0x00052400000e0000 */
.L_x_404:
[----:B01----:R-:W0:Y:S01]  /*119d0*/  S2R R0, SR_TID.X ;  /* 0x0000000000007919 */ /* 0x003e220000002100 */
[----:B------:R-:W-:Y:S01]  /*119e0*/  ULDC UR4, c[0x0][0xc14] ;  /* 0x0003050000047ab9 */ /* 0x000fe20000000800 */
[----:B------:R-:W-:Y:S01]  /*119f0*/  BSSY B0, `(.L_x_359) ;  /* 0x000000b000007945 */ /* 0x000fe20003800000 */
[----:B------:R-:W-:Y:S01]  /*11a00*/  IMAD.MOV.U32 R3, RZ, RZ, RZ ;  /* 0x000000ffff037224 */ /* 0x000fe200078e00ff */
[----:B0-----:R-:W-:Y:S02]  /*11a10*/  LOP3.LUT R9, R0, 0x1f, RZ, 0xc0, !PT ;  /* 0x0000001f00097812 */ /* 0x001fe400078ec0ff */
[----:B------:R-:W-:Y:S02]  /*11a20*/  MOV R0, UR4 ;  /* 0x0000000400007c02 */ /* 0x000fe40008000f00 */
[C---:B------:R-:W-:Y:S01]  /*11a30*/  ISETP.NE.AND P0, PT, R9.reuse, 0x1f, PT ;  /* 0x0000001f0900780c */ /* 0x040fe20003f05270 */
[----:B------:R-:W-:-:S05]  /*11a40*/  IMAD.IADD R7, R9, 0x1, R19 ;  /* 0x0000000109077824 */ /* 0x000fca00078e0213 */
[----:B------:R-:W-:-:S13]  /*11a50*/  ISETP.GE.OR P0, PT, R7, R0, !P0 ;  /* 0x000000000700720c */ /* 0x000fda0004706670 */
[----:B------:R-:W-:Y:S05]  /*11a60*/  @P0 BRA `(.L_x_360) ;  /* 0x00000000000c0947 */ /* 0x000fea0003800000 */
[----:B------:R-:W0:Y:S02]  /*11a70*/  LDC.64 R2, c[0x0][0xc58] ;  /* 0x00031600ff027b82 */ /* 0x000e240000000a00 */
[----:B0-----:R-:W-:-:S06]  /*11a80*/  IMAD.WIDE R2, R7, 0x4, R2 ;  /* 0x0000000407027825 */ /* 0x001fcc00078e0202 */
[----:B------:R0:W5:Y:S02]  /*11a90*/  LDG.E R3, desc[UR60][R2.64] ;  /* 0x0000003c02037981 */ /* 0x000164000c1e1900 */
.L_x_360:
[----:B------:R-:W-:Y:S05]  /*11aa0*/  BSYNC B0 ;  /* 0x0000000000007941 */ /* 0x000fea0003800000 */
.L_x_359:
[----:B------:R-:W-:-:S03]  /*11ab0*/  UMOV UR4, 0xffffffff ;  /* 0xffffffff00047882 */ /* 0x000fc60000000000 */
[----:B------:R-:W-:Y:S05]  /*11ac0*/  BRA.DIV UR4, `(.L_x_361) ;  /* 0x0000001204dc7947 */ /* 0x000fea000b800000 */
[----:B-----5:R-:W1:Y:S01]  /*11ad0*/  SHFL.UP PT, R14, R3, 0x1, RZ ;  /* 0x04200000030e7989 */ /* 0x020e6200000e00ff */
[C---:B------:R-:W-:Y:S02]  /*11ae0*/  ISETP.NE.AND P0, PT, R9.reuse, RZ, PT ;  /* 0x000000ff0900720c */ /* 0x040fe40003f05270 */
[C---:B------:R-:W-:Y:S02]  /*11af0*/  ISETP.GE.U32.AND P1, PT, R9.reuse, 0x2, PT ;  /* 0x000000020900780c */ /* 0x040fe40003f26070 */
[----:B-1----:R-:W-:Y:S02]  /*11b00*/  SEL R14, R14, RZ, P0 ;  /* 0x000000ff0e0e7207 */ /* 0x002fe40000000000 */
[----:B------:R-:W-:-:S03]  /*11b10*/  ISETP.GE.U32.AND P0, PT, R9, 0x4, PT ;  /* 0x000000040900780c */ /* 0x000fc60003f06070 */
[----:B------:R-:W-:-:S05]  /*11b20*/  IMAD.IADD R13, R3, 0x1, R14 ;  /* 0x00000001030d7824 */ /* 0x000fca00078e020e */
[----:B------:R-:W1:Y:S02]  /*11b30*/  SHFL.UP PT, R14, R13, 0x2, RZ ;  /* 0x044000000d0e7989 */ /* 0x000e6400000e00ff */
        /* <DEDUP_REMOVED lines=8> */
[----:B-1----:R-:W-:-:S05]  /*11bc0*/  SEL R8, R14, RZ, P1 ;  /* 0x000000ff0e087207 */ /* 0x002fca0000800000 */
[----:B------:R-:W-:-:S05]  /*11bd0*/  IMAD.IADD R8, R7, 0x1, R8 ;  /* 0x0000000107087824 */ /* 0x000fca00078e0208 */
[----:B------:R-:W1:Y:S02]  /*11be0*/  SHFL.UP PT, R14, R8, 0x10, RZ ;  /* 0x06000000080e7989 */ /* 0x000e6400000e00ff */
[----:B-1----:R-:W-:-:S04]  /*11bf0*/  SEL R9, R14, RZ, P0 ;  /* 0x000000ff0e097207 */ /* 0x002fc80000000000 */
[----:B0-----:R-:W-:-:S05]  /*11c00*/  IADD3 R2, R8, R9, RZ ;  /* 0x0000000908027210 */ /* 0x001fca0007ffe0ff */
[----:B------:R0:W1:Y:S02]  /*11c10*/  SHFL.IDX PT, R14, R2, 0x1f, 0x1f ;  /* 0x03e01f00020e7f89 */ /* 0x00006400000e0000 */
.L_x_412:
[----:B------:R-:W-:Y:S02]  /*11c20*/  ULDC UR4, c[0x0][0xc10] ;  /* 0x0003040000047ab9 */ /* 0x000fe40000000800 */
[----:B--2---:R-:W-:-:S04]  /*11c30*/  IMAD.U32 R16, RZ, RZ, UR4 ;  /* 0x00000004ff107e24 */ /* 0x004fc8000f8e00ff */
[----:B-1----:R-:W-:-:S04]  /*11c40*/  IMAD R6, R14, R16, RZ ;  /* 0x000000100e067224 */ /* 0x002fc800078e02ff */
[----:B----4-:R-:W-:-:S05]  /*11c50*/  IMAD.IADD R5, R5, 0x1, R6 ;  /* 0x0000000105057824 */ /* 0x010fca00078e0206 */
[----:B---3--:R-:W-:-:S13]  /*11c60*/  ISETP.GT.AND P0, PT, R5, R4, PT ;  /* 0x000000040500720c */ /* 0x008fda0003f04270 */
[----:B------:R-:W-:Y:S05]  /*11c70*/  @P0 BRA `(.L_x_362) ;  /* 0x0000000000b40947 */ /* 0x000fea0003800000 */
[----:B------:R-:W1:Y:S02]  /*11c80*/  LDC R0, c[0x0][0xc14] ;  /* 0x00030500ff007b82 */ /* 0x000e640000000800 */
.L_x_367:
[----:B------:R-:W-:-:S05]  /*11c90*/  VIADD R19, R19, 0x1f ;  /* 0x0000001f13137836 */ /* 0x000fca0000000000 */
[----:B-1----:R-:W-:-:S13]  /*11ca0*/  ISETP.GE.AND P0, PT, R19, R0, PT ;  /* 0x000000001300720c */ /* 0x002fda0003f06270 */
[----:B------:R-:W-:Y:S05]  /*11cb0*/  @P0 BRA `(.L_x_363) ;  /* 0x00000004005c0947 */ /* 0x000fea0003800000 */
[----:B0-----:R-:W0:Y:S01]  /*11cc0*/  S2R R2, SR_TID.X ;  /* 0x0000000000027919 */ /* 0x001e220000002100 */
[----:B------:R-:W-:Y:S01]  /*11cd0*/  BSSY B0, `(.L_x_364) ;  /* 0x000000a000007945 */ /* 0x000fe20003800000 */
[----:B------:R-:W-:Y:S01]  /*11ce0*/  IMAD.MOV.U32 R3, RZ, RZ, RZ ;  /* 0x000000ffff037224 */ /* 0x000fe200078e00ff */
[----:B0-----:R-:W-:-:S04]  /*11cf0*/  LOP3.LUT R8, R2, 0x1f, RZ, 0xc0, !PT ;  /* 0x0000001f02087812 */ /* 0x001fc800078ec0ff */
[C---:B------:R-:W-:Y:S01]  /*11d00*/  ISETP.NE.AND P1, PT, R8.reuse, 0x1f, PT ;  /* 0x0000001f0800780c */ /* 0x040fe20003f25270 */
[----:B------:R-:W-:-:S05]  /*11d10*/  IMAD.IADD R7, R8, 0x1, R19 ;  /* 0x0000000108077824 */ /* 0x000fca00078e0213 */
[----:B------:R-:W-:-:S13]  /*11d20*/  ISETP.GE.OR P0, PT, R7, R0, !P1 ;  /* 0x000000000700720c */ /* 0x000fda0004f06670 */
[----:B------:R-:W-:Y:S05]  /*11d30*/  @P0 BRA `(.L_x_365) ;  /* 0x00000000000c0947 */ /* 0x000fea0003800000 */
[----:B------:R-:W0:Y:S02]  /*11d40*/  LDC.64 R2, c[0x0][0xc58] ;  /* 0x00031600ff027b82 */ /* 0x000e240000000a00 */
[----:B0-----:R-:W-:-:S06]  /*11d50*/  IMAD.WIDE R2, R7, 0x4, R2 ;  /* 0x0000000407027825 */ /* 0x001fcc00078e0202 */
[----:B------:R0:W5:Y:S02]  /*11d60*/  LDG.E R3, desc[UR60][R2.64] ;  /* 0x0000003c02037981 */ /* 0x000164000c1e1900 */
.L_x_365:
[----:B------:R-:W-:Y:S05]  /*11d70*/  BSYNC B0 ;  /* 0x0000000000007941 */ /* 0x000fea0003800000 */
.L_x_364:
[----:B------:R-:W-:-:S03]  /*11d80*/  UMOV UR4, 0xffffffff ;  /* 0xffffffff00047882 */ /* 0x000fc60000000000 */
[----:B------:R-:W-:Y:S05]  /*11d90*/  BRA.DIV UR4, `(.L_x_366) ;  /* 0x0000001204f87947 */ /* 0x000fea000b800000 */
[----:B-----5:R-:W1:Y:S01]  /*11da0*/  SHFL.UP PT, R14, R3, 0x1, RZ ;  /* 0x04200000030e7989 */ /* 0x020e6200000e00ff */
[C---:B------:R-:W-:Y:S02]  /*11db0*/  ISETP.NE.AND P0, PT, R8.reuse, RZ, PT ;  /* 0x000000ff0800720c */ /* 0x040fe40003f05270 */
[----:B------:R-:W-:Y:S02]  /*11dc0*/  ISETP.GE.U32.AND P1, PT, R8, 0x2, PT ;  /* 0x000000020800780c */ /* 0x000fe40003f26070 */
[----:B-1----:R-:W-:Y:S02]  /*11dd0*/  SEL R14, R14, RZ, P0 ;  /* 0x000000ff0e0e7207 */ /* 0x002fe40000000000 */
[----:B------:R-:W-:Y:S02]  /*11de0*/  ISETP.GE.U32.AND P0, PT, R8, 0x4, PT ;  /* 0x000000040800780c */ /* 0x000fe40003f06070 */
[----:B------:R-:W-:-:S05]  /*11df0*/  IADD3 R13, R3, R14, RZ ;  /* 0x0000000e030d7210 */ /* 0x000fca0007ffe0ff */
        /* <DEDUP_REMOVED lines=14> */
[----:B------:R0:W1:Y:S02]  /*11ee0*/  SHFL.IDX PT, R14, R2, 0x1f, 0x1f ;  /* 0x03e01f00020e7f89 */ /* 0x00006400000e0000 */
.L_x_420:
[----:B------:R-:W-:Y:S02]  /*11ef0*/  ULDC UR4, c[0x0][0xc10] ;  /* 0x0003040000047ab9 */ /* 0x000fe40000000800 */
[----:B------:R-:W-:-:S04]  /*11f00*/  IMAD.U32 R16, RZ, RZ, UR4 ;  /* 0x00000004ff107e24 */ /* 0x000fc8000f8e00ff */
[----:B-1----:R-:W-:-:S05]  /*11f10*/  IMAD R6, R14, R16, RZ ;  /* 0x000000100e067224 */ /* 0x002fca00078e02ff */
[----:B------:R-:W-:-:S04]  /*11f20*/  IADD3 R5, R6, R5, RZ ;  /* 0x0000000506057210 */ /* 0x000fc80007ffe0ff */
[----:B------:R-:W-:-:S13]  /*11f30*/  ISETP.GT.AND P0, PT, R5, R4, PT ;  /* 0x000000040500720c */ /* 0x000fda0003f04270 */
[----:B------:R-:W-:Y:S05]  /*11f40*/  @!P0 BRA `(.L_x_367) ;  /* 0xfffffffc00508947 */ /* 0x000fea000383ffff */
.L_x_362:
[----:B------:R-:W-:Y:S01]  /*11f50*/  IMAD.IADD R6, R5, 0x1, -R6 ;  /* 0x0000000105067824 */ /* 0x000fe200078e0a06 */
[----:B------:R-:W-:-:S03]  /*11f60*/  UMOV UR4, 0xffffffff ;  /* 0xffffffff00047882 */ /* 0x000fc60000000000 */
[----:B------:R-:W-:-:S05]  /*11f70*/  IMAD R5, R2, R16, R6 ;  /* 0x0000001002057224 */ /* 0x000fca00078e0206 */
[----:B------:R-:W-:Y:S01]  /*11f80*/  ISETP.GT.AND P6, PT, R5, R4, PT ;  /* 0x000000040500720c */ /* 0x000fe20003fc4270 */
[----:B------:R-:W-:-:S12]  /*11f90*/  BRA.DIV UR4, `(.L_x_368) ;  /* 0x0000001604487947 */ /* 0x000fd8000b800000 */
[----:B------:R-:W-:-:S04]  /*11fa0*/  VOTE.ANY R7, PT, !P6 ;  /* 0x0000000000077806 */ /* 0x000fc800070e0100 */
[----:B------:R-:W1:Y:S02]  /*11fb0*/  POPC R5, R7 ;  /* 0x0000000700057309 */ /* 0x000e640000000000 */
[----:B-1----:R1:W2:Y:S02]  /*11fc0*/  SHFL.IDX PT, R17, R3, R5, 0x1f ;  /* 0x00001f0503117589 */ /* 0x0022a400000e0000 */
.L_x_424:
[----:B------:R-:W-:Y:S01]  /*11fd0*/  ISETP.NE.AND P0, PT, R7, RZ, PT ;  /* 0x000000ff0700720c */ /* 0x000fe20003f05270 */
[----:B------:R-:W-:-:S12]  /*11fe0*/  IMAD.MOV.U32 R14, RZ, RZ, RZ ;  /* 0x000000ffff0e7224 */ /* 0x000fd800078e00ff */
[----:B------:R-:W-:Y:S05]  /*11ff0*/  @!P0 BRA `(.L_x_369) ;  /* 0x0000000000108947 */ /* 0x000fea0003800000 */
[----:B------:R-:W-:Y:S01]  /*12000*/  UMOV UR4, 0xffffffff ;  /* 0xffffffff00047882 */ /* 0x000fe20000000000 */
[----:B------:R-:W-:Y:S02]  /*12010*/  VIADD R12, R5, 0xffffffff ;  /* 0xffffffff050c7836 */ /* 0x000fe40000000000 */
[----:B------:R-:W-:Y:S05]  /*12020*/  BRA.DIV UR4, `(.L_x_370) ;  /* 0x00000016046c7947 */ /* 0x000fea000b800000 */
[----:B------:R3:W4:Y:S02]  /*12030*/  SHFL.IDX PT, R14, R2, R12, 0x1f ;  /* 0x00001f0c020e7589 */ /* 0x00072400000e0000 */
.L_x_369:
[-C--:B--2---:R-:W-:Y:S01]  /*12040*/  IABS R7, R17.reuse ;  /* 0x0000001100077213 */ /* 0x084fe20000000000 */
[----:B----4-:R-:W-:Y:S01]  /*12050*/  IMAD R16, R14, R16, R6 ;  /* 0x000000100e107224 */ /* 0x010fe200078e0206 */
[----:B------:R-:W-:Y:S01]  /*12060*/  IABS R6, R17 ;  /* 0x0000001100067213 */ /* 0x000fe20000000000 */
[----:B------:R-:W-:Y:S01]  /*12070*/  IMAD.IADD R19, R5, 0x1, R19 ;  /* 0x0000000105137824 */ /* 0x000fe200078e0213 */
[----:B------:R-:W2:Y:S03]  /*12080*/  I2F.RP R8, R7 ;  /* 0x0000000700087306 */ /* 0x000ea60000209400 */
[----:B------:R-:W-:-:S05]  /*12090*/  IMAD.MOV R6, RZ, RZ, -R6 ;  /* 0x000000ffff067224 */ /* 0x000fca00078e0a06 */
[----:B--2---:R-:W2:Y:S02]  /*120a0*/  MUFU.RCP R8, R8 ;  /* 0x0000000800087308 */ /* 0x004ea40000001000 */
[----:B--2---:R-:W-:-:S06]  /*120b0*/  VIADD R9, R8, 0xffffffe ;  /* 0x0ffffffe08097836 */ /* 0x004fcc0000000000 */
[----:B-1----:R-:W0:Y:S02]  /*120c0*/  F2I.FTZ.U32.TRUNC.NTZ R3, R9 ;  /* 0x0000000900037305 */ /* 0x002e24000021f000 */
[----:B0--3--:R-:W-:-:S04]  /*120d0*/  IMAD.MOV R2, RZ, RZ, -R3 ;  /* 0x000000ffff027224 */ /* 0x009fc800078e0a03 */
[----:B------:R-:W-:Y:S01]  /*120e0*/  IMAD R11, R2, R7, RZ ;  /* 0x00000007020b7224 */ /* 0x000fe200078e02ff */
[----:B------:R-:W-:-:S05]  /*120f0*/  MOV R2, RZ ;  /* 0x000000ff00027202 */ /* 0x000fca0000000f00 */
[----:B------:R-:W-:-:S04]  /*12100*/  IMAD.HI.U32 R3, R3, R11, R2 ;  /* 0x0000000b03037227 */ /* 0x000fc800078e0002 */
[----:B------:R-:W-:-:S05]  /*12110*/  IMAD.IADD R2, R4, 0x1, -R16 ;  /* 0x0000000104027824 */ /* 0x000fca00078e0a10 */
[----:B------:R-:W-:-:S05]  /*12120*/  IABS R4, R2 ;  /* 0x0000000200047213 */ /* 0x000fca0000000000 */
        /* <DEDUP_REMOVED lines=9> */
[----:B------:R-:W-:Y:S02]  /*121c0*/  @!P0 IADD3 R3, -R3, RZ, RZ ;  /* 0x000000ff03038210 */ /* 0x000fe40007ffe1ff */
[----:B------:R-:W-:-:S13]  /*121d0*/  ISETP.NE.AND P0, PT, R17, RZ, PT ;  /* 0x000000ff1100720c */ /* 0x000fda0003f05270 */
[----:B------:R-:W-:-:S05]  /*121e0*/  @!P0 LOP3.LUT R3, RZ, R17, RZ, 0x33, !PT ;  /* 0x00000011ff038212 */ /* 0x000fca00078e33ff */
[--C-:B------:R-:W-:Y:S02]  /*121f0*/  IMAD.MOV R4, RZ, RZ, -R3.reuse ;  /* 0x000000ffff047224 */ /* 0x100fe400078e0a03 */
[----:B------:R-:W-:Y:S02]  /*12200*/  IMAD.MOV.U32 R18, RZ, RZ, R3 ;  /* 0x000000ffff127224 */ /* 0x000fe400078e0003 */
[----:B------:R-:W-:Y:S01]  /*12210*/  IMAD R17, R17, R4, R2 ;  /* 0x0000000411117224 */ /* 0x000fe200078e0202 */
[----:B------:R-:W-:Y:S06]  /*12220*/  BRA `(.L_x_371) ;  /* 0x00000000001c7947 */ /* 0x000fec0003800000 */
.L_x_363:
[----:B------:R-:W-:Y:S01]  /*12230*/  UMOV UR4, URZ ;  /* 0x0000003f00047c82 */ /* 0x000fe20008000000 */
[----:B------:R-:W-:Y:S01]  /*12240*/  UMOV UR5, URZ ;  /* 0x0000003f00057c82 */ /* 0x000fe20008000000 */
[----:B------:R-:W-:Y:S01]  /*12250*/  ULDC UR6, c[0x0][0xc14] ;  /* 0x0003050000067ab9 */ /* 0x000fe20000000800 */
[----:B------:R-:W-:Y:S01]  /*12260*/  IMAD.MOV.U32 R16, RZ, RZ, R4 ;  /* 0x000000ffff107224 */ /* 0x000fe200078e0004 */
[----:B------:R-:W-:Y:S01]  /*12270*/  MOV R18, UR5 ;  /* 0x0000000500127c02 */ /* 0x000fe20008000f00 */
[----:B------:R-:W-:Y:S02]  /*12280*/  IMAD.U32 R17, RZ, RZ, UR4 ;  /* 0x00000004ff117e24 */ /* 0x000fe4000f8e00ff */
[----:B------:R-:W-:-:S07]  /*12290*/  IMAD.U32 R19, RZ, RZ, UR6 ;  /* 0x00000006ff137e24 */ /* 0x000fce000f8e00ff */
.L_x_371:
[----:B0-----:R-:W0:Y:S01]  /*122a0*/  S2R R2, SR_TID.X ;  /* 0x0000000000027919 */ /* 0x001e220000002100 */
[----:B------:R-:W-:Y:S05]  /*122b0*/  WARPSYNC.ALL ;  /* 0x0000000000007948 */ /* 0x000fea0003800000 */
[----:B------:R-:W-:Y:S01]  /*122c0*/  BAR.SYNC.DEFER_BLOCKING 0x4, 0x120 ;  /* 0x0104800000007b1d */ /* 0x000fe20000010000 */
[----:B0-----:R-:W-:-:S04]  /*122d0*/  LOP3.LUT R2, R2, 0x1f, RZ, 0xc0, !PT ;  /* 0x0000001f02027812 */ /* 0x001fc800078ec0ff */
[----:B------:R-:W-:-:S13]  /*122e0*/  ISETP.NE.AND P0, PT, R2, RZ, PT ;  /* 0x000000ff0200720c */ /* 0x000fda0003f05270 */
[----:B------:R-:W0:Y:S01]  /*122f0*/  @!P0 S2R R3, SR_CgaCtaId ;  /* 0x0000000000038919 */ /* 0x000e220000008800 */
[----:B------:R-:W-:-:S04]  /*12300*/  @!P0 MOV R2, 0x400 ;  /* 0x0000040000028802 */ /* 0x000fc80000000f00 */
[----:B0-----:R-:W-:-:S05]  /*12310*/  @!P0 LEA R2, R3, R2, 0x18 ;  /* 0x0000000203028211 */ /* 0x001fca00078ec0ff */
[----:B------:R1:W-:Y:S01]  /*12320*/  @!P0 STS.128 [R2+0x368d0], R16 ;  /* 0x0368d01002008388 */ /* 0x0003e20000000c00 */
[----:B------:R-:W-:Y:S06]  /*12330*/  BAR.ARV 0x5, 0x120 ;  /* 0x0144800000007b1d */ /* 0x000fec0000002000 */
[----:B------:R-:W-:-:S13]  /*12340*/  ISETP.GE.AND P0, PT, R19, R0, PT ;  /* 0x000000001300720c */ /* 0x000fda0003f06270 */
[----:B------:R-:W-:Y:S05]  /*12350*/  @!P0 BRA `(.L_x_372) ;  /* 0xffffffc000208947 */ /* 0x000fea000383ffff */
.L_x_307:
[----:B0-----:R-:W2:Y:S01]  /*12360*/  LDL.LU R0, [R1+0x28] ;  /* 0x0000280001007983 */ /* 0x001ea20000300800 */
[----:B------:R-:W-:Y:S01]  /*12370*/  BSSY B0, `(.L_x_373) ;  /* 0x000000b000007945 */ /* 0x000fe20003800000 */
[----:B------:R-:W0:Y:S01]  /*12380*/  S2R R5, SR_CgaCtaId ;  /* 0x0000000000057919 */ /* 0x000e220000008800 */
[----:B--2---:R-:W-:-:S05]  /*12390*/  VIADD R0, R0, 0x1 ;  /* 0x0000000100007836 */ /* 0x004fca0000000000 */
[----:B-1----:R-:W-:-:S04]  /*123a0*/  LEA.HI R2, R0, R0, RZ, 0x1 ;  /* 0x0000000000027211 */ /* 0x002fc800078f08ff */
[----:B------:R-:W-:-:S05]  /*123b0*/  LOP3.LUT R3, R2, 0xfffffffe, RZ, 0xc0, !PT ;  /* 0xfffffffe02037812 */ /* 0x000fca00078ec0ff */
[----:B------:R-:W-:Y:S01]  /*123c0*/  IMAD.IADD R3, R0, 0x1, -R3 ;  /* 0x0000000100037824 */ /* 0x000fe200078e0a03 */
[----:B------:R-:W-:-:S04]  /*123d0*/  MOV R0, 0x400 ;  /* 0x0000040000007802 */ /* 0x000fc80000000f00 */
[----:B0-----:R-:W-:Y:S02]  /*123e0*/  LEA R0, R5, R0, 0x18 ;  /* 0x0000000005007211 */ /* 0x001fe400078ec0ff */
[----:B------:R-:W-:-:S04]  /*123f0*/  SHF.L.U32 R3, R3, 0x1f, RZ ;  /* 0x0000001f03037819 */ /* 0x000fc800000006ff */
[----:B------:R-:W0:Y:S02]  /*12400*/  SYNCS.PHASECHK.TRANS64.TRYWAIT P0, [R0+URZ+0x36820], R3 ;  /* 0x03682003000075a7 */ /* 0x000e24000800017f */
[----:B0-----:R-:W-:Y:S05]  /*12410*/  @!P0 BRA `(.L_x_374) ;  /* 0x0000001000948947 */ /* 0x001fea0003800000 */
.L_x_427:
[----:B------:R-:W-:Y:S05]  /*12420*/  BSYNC B0 ;  /* 0x0000000000007941 */ /* 0x000fea0003800000 */
.L_x_373:
[----:B------:R-:W-:-:S03]  /*12430*/  UMOV UR4, 0xffffffff ;  /* 0xffffffff00047882 */ /* 0x000fc60000000000 */
[----:B------:R-:W-:Y:S05]  /*12440*/  BRA.DIV UR4, `(.L_x_375) ;  /* 0x00000012049c7947 */ /* 0x000fea000b800000 */
[----:B------:R-:W1:Y:S02]  /*12450*/  S2R R2, SR_TID.X ;  /* 0x0000000000027919 */ /* 0x000e640000002100 */
[----:B-1----:R-:W-:-:S04]  /*12460*/  SHF.R.U32.HI R2, RZ, 0x5, R2 ;  /* 0x00000005ff027819 */ /* 0x002fc80000011602 */
[----:B------:R-:W-:-:S05]  /*12470*/  LOP3.LUT R2, R2, 0x3, RZ, 0xc0, !PT ;  /* 0x0000000302027812 */ /* 0x000fca00078ec0ff */
[----:B------:R1:W2:Y:S02]  /*12480*/  SHFL.IDX PT, R14, R2, RZ, 0x1f ;  /* 0x00001fff020e7589 */ /* 0x0002a400000e0000 */
.L_x_430:
[----:B--2---:R-:W-:Y:S01]  /*12490*/  ISETP.NE.AND P0, PT, R14, RZ, PT ;  /* 0x000000ff0e00720c */ /* 0x004fe20003f05270 */
[----:B------:R-:W-:-:S12]  /*124a0*/  BSSY B0, `(.L_x_376) ;  /* 0x0000027000007945 */ /* 0x000fd80003800000 */
[----:B------:R-:W-:Y:S05]  /*124b0*/  @P0 BRA `(.L_x_377) ;  /* 0x0000000000940947 */ /* 0x000fea0003800000 */
[----:B------:R-:W-:-:S03]  /*124c0*/  UMOV UR4, 0xffffffff ;  /* 0xffffffff00047882 */ /* 0x000fc60000000000 */
[----:B------:R-:W-:Y:S05]  /*124d0*/  BRA.DIV UR4, `(.L_x_378) ;  /* 0x0000001204ac7947 */ /* 0x000fea000b800000 */
[----:B------:R-:W-:-:S13]  /*124e0*/  ELECT P6, URZ, PT ;  /* 0x00000000003f782f */ /* 0x000fda00038c0000 */
.L_x_433:
[----:B------:R-:W-:Y:S05]  /*124f0*/  @!P6 BRA `(.L_x_377) ;  /* 0x000000000084e947 */ /* 0x000fea0003800000 */
[----:B-1----:R-:W2:Y:S02]  /*12500*/  LDL.LU R2, [R1+0x30] ;  /* 0x0000300001027983 */ /* 0x002ea40000300800 */
[----:B--2---:R-:W-:-:S04]  /*12510*/  LOP3.LUT R2, R2, 0x2, RZ, 0xfc, !PT ;  /* 0x0000000202027812 */ /* 0x004fc800078efcff */
[----:B------:R-:W-:-:S13]  /*12520*/  ISETP.NE.AND P2, PT, R2, 0x3, PT ;  /* 0x000000030200780c */ /* 0x000fda0003f45270 */
[----:B------:R-:W-:Y:S05]  /*12530*/  @!P2 BRA `(.L_x_379) ;  /* 0x000000000004a947 */ /* 0x000fea0003800000 */
[----:B------:R-:W-:Y:S01]  /*12540*/  BPT.TRAP 0x1 ;  /* 0x000000040000795c */ /* 0x000fe20000300000 */
.L_x_379:
[----:B0-----:R-:W2:Y:S04]  /*12550*/  LDL R3, [R1] ;  /* 0x0000000001037983 */ /* 0x001ea80000100800 */
[----:B------:R-:W3:Y:S01]  /*12560*/  LDL.LU R7, [R1+0x8] ;  /* 0x0000080001077983 */ /* 0x000ee20000300800 */
[----:B------:R-:W-:-:S04]  /*12570*/  VIADD R2, R0, 0x36840 ;  /* 0x0003684000027836 */ /* 0x000fc80000000000 */
[C---:B--2---:R-:W-:Y:S01]  /*12580*/  IMAD R6, R3.reuse, 0x8, R2 ;  /* 0x0000000803067824 */ /* 0x044fe200078e0202 */
[----:B------:R-:W-:Y:S02]  /*12590*/  IADD3 R3, R3, 0x1, RZ ;  /* 0x0000000103037810 */ /* 0x000fe40007ffe0ff */
[----:B---3--:R-:W-:Y:S02]  /*125a0*/  SHF.L.U32 R5, R7, 0x1f, RZ ;  /* 0x0000001f07057819 */ /* 0x008fe400000006ff */
[C---:B------:R-:W-:Y:S02]  /*125b0*/  ISETP.NE.AND P1, PT, R3.reuse, 0x2, PT ;  /* 0x000000020300780c */ /* 0x040fe40003f25270 */
[----:B------:R-:W0:Y:S02]  /*125c0*/  SYNCS.PHASECHK.TRANS64.TRYWAIT P0, [R6+URZ], R5 ;  /* 0x00000005060075a7 */ /* 0x000e24000800017f */
[----:B------:R-:W-:Y:S02]  /*125d0*/  SEL R4, RZ, 0x1, P1 ;  /* 0x00000001ff047807 */ /* 0x000fe40000800000 */
[----:B------:R-:W-:-:S02]  /*125e0*/  SEL R3, R3, RZ, P1 ;  /* 0x000000ff03037207 */ /* 0x000fc40000800000 */
[----:B------:R-:W-:-:S03]  /*125f0*/  LOP3.LUT R4, R7, R4, RZ, 0x3c, !PT ;  /* 0x0000000407047212 */ /* 0x000fc600078e3cff */
[----:B------:R-:W-:Y:S01]  /*12600*/  IMAD R7, R3, 0x8, R2 ;  /* 0x0000000803077824 */ /* 0x000fe200078e0202 */
[----:B------:R-:W-:Y:S01]  /*12610*/  SHF.L.U32 R2, R4, 0x1f, RZ ;  /* 0x0000001f04027819 */ /* 0x000fe200000006ff */
[----:B0-----:R-:W-:Y:S06]  /*12620*/  @!P0 BRA `(.L_x_380) ;  /* 0x0000001000788947 */ /* 0x001fec0003800000 */
.L_x_434:
[----:B------:R-:W1:Y:S02]  /*12630*/  SYNCS.PHASECHK.TRANS64.TRYWAIT P0, [R7+URZ], R2 ;  /* 0x00000002070075a7 */ /* 0x000e64000800017f */
[----:B-1----:R-:W-:Y:S05]  /*12640*/  @!P0 BRA `(.L_x_381) ;  /* 0x0000001000848947 */ /* 0x002fea0003800000 */
.L_x_435:
[----:B------:R-:W-:Y:S05]  /*12650*/  @!P2 BRA `(.L_x_382) ;  /* 0x000000000004a947 */ /* 0x000fea0003800000 */
[----:B------:R-:W-:Y:S01]  /*12660*/  BPT.TRAP 0x1 ;  /* 0x000000040000795c */ /* 0x000fe20000300000 */
.L_x_382:
[----:B------:R-:W2:Y:S01]  /*12670*/  LDL.LU R4, [R1] ;  /* 0x0000000001047983 */ /* 0x000ea20000300800 */
[----:B------:R-:W-:-:S04]  /*12680*/  VIADD R0, R0, 0x36860 ;  /* 0x0003686000007836 */ /* 0x000fc80000000000 */
[----:B--2---:R-:W-:-:S04]  /*12690*/  IMAD R4, R4, 0x8, R0 ;  /* 0x0000000804047824 */ /* 0x004fc800078e0200 */
[----:B------:R-:W2:Y:S02]  /*126a0*/  SYNCS.PHASECHK.TRANS64.TRYWAIT P0, [R4+URZ], R5 ;  /* 0x00000005040075a7 */ /* 0x000ea4000800017f */
[----:B--2---:R-:W-:Y:S05]  /*126b0*/  @!P0 BRA `(.L_x_383) ;  /* 0x00000010007c8947 */ /* 0x004fea0003800000 */
.L_x_436:
[----:B------:R-:W-:-:S07]  /*126c0*/  IMAD R3, R3, 0x8, R0 ;  /* 0x0000000803037824 */ /* 0x000fce00078e0200 */
.L_x_384:
[----:B---3--:R3:W4:Y:S02]  /*126d0*/  SYNCS.PHASECHK.TRANS64.TRYWAIT P0, [R3+URZ], R2 ;  /* 0x00000002030075a7 */ /* 0x008724000800017f */
[----:B----4-:R-:W-:Y:S05]  /*126e0*/  @!P0 NANOSLEEP.SYNCS 0x989680 ;  /* 0x009896800000895d */ /* 0x010fea0003900000 */
[----:B------:R-:W4:Y:S02]  /*126f0*/  @!P0 SYNCS.PHASECHK.TRANS64 P0, [R3+URZ], R2 ;  /* 0x00000002030085a7 */ /* 0x000f24000800007f */
[----:B----4-:R-:W-:Y:S05]  /*12700*/  @!P0 BRA `(.L_x_384) ;  /* 0xfffffffc00f08947 */ /* 0x010fea000383ffff */
.L_x_377:
[----:B------:R-:W-:Y:S05]  /*12710*/  BSYNC B0 ;  /* 0x0000000000007941 */ /* 0x000fea0003800000 */
.L_x_376:
[----:B------:R-:W-:Y:S05]  /*12720*/  EXIT ;  /* 0x000000000000794d */ /* 0x000fea0003800000 */
.L_x_261:
[----:B0-----:R0:W1:Y:S02]  /*12730*/  SYNCS.PHASECHK.TRANS64.TRYWAIT P1, [R2+URZ+0x36800], R3 ;  /* 0x03680003020075a7 */ /* 0x001064000802017f */
[----:B-1----:R-:W-:Y:S05]  /*12740*/  @!P1 NANOSLEEP.SYNCS 0x989680 ;  /* 0x009896800000995d */ /* 0x002fea0003900000 */
[----:B------:R-:W1:Y:S02]  /*12750*/  @!P1 SYNCS.PHASECHK.TRANS64 P1, [R2+URZ+0x36800], R3 ;  /* 0x03680003020095a7 */ /* 0x000e64000802007f */
[----:B-1----:R-:W-:Y:S05]  /*12760*/  @!P1 BRA `(.L_x_261) ;  /* 0xfffffffc00f09947 */ /* 0x002fea000383ffff */
[----:B------:R-:W-:Y:S05]  /*12770*/  BRA `(.L_x_385) ;  /* 0xfffffeec00ac7947 */ /* 0x000fea000383ffff */
.L_x_265:
[----:B-1----:R1:W2:Y:S02]  /*12780*/  SYNCS.PHASECHK.TRANS64.TRYWAIT P2, [R0+URZ+0x36830], R3 ;  /* 0x03683003000075a7 */ /* 0x0022a4000804017f */
[----:B--2---:R-:W-:Y:S05]  /*12790*/  @!P2 NANOSLEEP.SYNCS 0x989680 ;  /* 0x009896800000a95d */ /* 0x004fea0003900000 */
[----:B------:R-:W2:Y:S02]  /*127a0*/  @!P2 SYNCS.PHASECHK.TRANS64 P2, [R0+URZ+0x36830], R3 ;  /* 0x036830030000a5a7 */ /* 0x000ea4000804007f */
[----:B--2---:R-:W-:Y:S05]  /*127b0*/  @!P2 BRA `(.L_x_265) ;  /* 0xfffffffc00f0a947 */ /* 0x004fea000383ffff */
[----:B------:R-:W-:Y:S05]  /*127c0*/  BRA `(.L_x_264) ;  /* 0xfffffeec00d07947 */ /* 0x000fea000383ffff */
.L_x_270:
[----:B-1----:R1:W2:Y:S02]  /*127d0*/  SYNCS.PHASECHK.TRANS64.TRYWAIT P2, [R12+URZ+0x36830], R5 ;  /* 0x036830050c0075a7 */ /* 0x0022a4000804017f */
[----:B--2---:R-:W-:Y:S05]  /*127e0*/  @!P2 NANOSLEEP.SYNCS 0x989680 ;  /* 0x009896800000a95d */ /* 0x004fea0003900000 */
[----:B------:R-:W2:Y:S02]  /*127f0*/  @!P2 SYNCS.PHASECHK.TRANS64 P2, [R12+URZ+0x36830], R5 ;  /* 0x036830050c00a5a7 */ /* 0x000ea4000804007f */
[----:B--2---:R-:W-:Y:S05]  /*12800*/  @!P2 BRA `(.L_x_270) ;  /* 0xfffffffc00f0a947 */ /* 0x004fea000383ffff */
[----:B------:R-:W-:Y:S05]  /*12810*/  BRA `(.L_x_269) ;  /* 0xffffff3800b47947 */ /* 0x000fea000383ffff */
.L_x_274:
[----:B-1----:R1:W2:Y:S02]  /*12820*/  SYNCS.PHASECHK.TRANS64.TRYWAIT P2, [R13+URZ+0x36850], R0 ;  /* 0x036850000d0075a7 */ /* 0x0022a4000804017f */
[----:B--2---:R-:W-:Y:S05]  /*12830*/  @!P2 NANOSLEEP.SYNCS 0x989680 ;  /* 0x009896800000a95d */ /* 0x004fea0003900000 */
[----:B------:R-:W2:Y:S02]  /*12840*/  @!P2 SYNCS.PHASECHK.TRANS64 P2, [R13+URZ+0x36850], R0 ;  /* 0x036850000d00a5a7 */ /* 0x000ea4000804007f */
[----:B--2---:R-:W-:Y:S05]  /*12850*/  @!P2 BRA `(.L_x_274) ;  /* 0xfffffffc00f0a947 */ /* 0x004fea000383ffff */
[----:B------:R-:W-:Y:S05]  /*12860*/  BRA `(.L_x_273) ;  /* 0xffffff6000007947 */ /* 0x000fea000383ffff */
.L_x_279:
[----:B-1----:R1:W2:Y:S02]  /*12870*/  SYNCS.PHASECHK.TRANS64.TRYWAIT P0, [R15+URZ+0x36850], R0 ;  /* 0x036850000f0075a7 */ /* 0x0022a4000800017f */
[----:B--2---:R-:W-:Y:S05]  /*12880*/  @!P0 NANOSLEEP.SYNCS 0x989680 ;  /* 0x009896800000895d */ /* 0x004fea0003900000 */
[----:B------:R-:W2:Y:S02]  /*12890*/  @!P0 SYNCS.PHASECHK.TRANS64 P0, [R15+URZ+0x36850], R0 ;  /* 0x036850000f0085a7 */ /* 0x000ea4000800007f */
[----:B--2---:R-:W-:Y:S05]  /*128a0*/  @!P0 BRA `(.L_x_279) ;  /* 0xfffffffc00f08947 */ /* 0x004fea000383ffff */
[----:B------:R-:W-:Y:S05]  /*128b0*/  BRA `(.L_x_278) ;  /* 0xffffff8000607947 */ /* 0x000fea000383ffff */
.L_x_318:
[----:B------:R-:W0:Y:S01]  /*128c0*/  S2R R7, SR_TID.X ;  /* 0x0000000000077919 */ /* 0x000e220000002100 */
[----:B------:R-:W-:Y:S01]  /*128d0*/  BSSY B0, `(.L_x_386) ;  /* 0x000000a000007945 */ /* 0x000fe20003800000 */
[----:B------:R-:W-:Y:S01]  /*128e0*/  MOV R12, RZ ;  /* 0x000000ff000c7202 */ /* 0x000fe20000000f00 */
[----:B------:R-:W-:Y:S02]  /*128f0*/  IMAD.MOV.U32 R11, RZ, RZ, 0x1f ;  /* 0x0000001fff0b7424 */ /* 0x000fe400078e00ff */
[----:B------:R-:W-:Y:S01]  /*12900*/  IMAD.MOV.U32 R15, RZ, RZ, -0x1 ;  /* 0xffffffffff0f7424 */ /* 0x000fe200078e00ff */
[----:B0-----:R-:W-:-:S04]  /*12910*/  SHF.R.U32.HI R7, RZ, 0x5, R7 ;  /* 0x00000005ff077819 */ /* 0x001fc80000011607 */
[----:B------:R-:W-:-:S05]  /*12920*/  LOP3.LUT R7, R7, 0x3, RZ, 0xc0, !PT ;  /* 0x0000000307077812 */ /* 0x000fca00078ec0ff */
[----:B------:R-:W-:-:S07]  /*12930*/  IMAD.MOV.U32 R13, RZ, RZ, R7 ;  /* 0x000000ffff0d7224 */ /* 0x000fce00078e0007 */
[----:B------:R-:W-:Y:S05]  /*12940*/  WARPSYNC.COLLECTIVE R15, `(.L_x_387) ;  /* 0x000000000f087348 */ /* 0x000fea0003c00000 */
[----:B------:R0:W1:Y:S02]  /*12950*/  SHFL.IDX P6, R14, R13, R12, R11 ;  /* 0x0000000c0d0e7389 */ /* 0x00006400000c000b */
[----:B01----:R-:W-:Y:S01]  /*12960*/  ENDCOLLECTIVE ;  /* 0x000000000000791b */ /* 0x003fe20003800000 */
.L_x_387:
[----:B------:R-:W-:Y:S05]  /*12970*/  BSYNC B0 ;  /* 0x0000000000007941 */ /* 0x000fea0003800000 */
.L_x_386:
[----:B------:R-:W-:Y:S05]  /*12980*/  BRA `(.L_x_388) ;  /* 0xffffffc400fc7947 */ /* 0x000fea000383ffff */
.L_x_319:
[----:B------:R-:W-:Y:S01]  /*12990*/  BSSY B0, `(.L_x_389) ;  /* 0x0000006000007945 */ /* 0x000fe20003800000 */
[----:B------:R-:W-:-:S07]  /*129a0*/  IMAD.MOV.U32 R15, RZ, RZ, -0x1 ;  /* 0xffffffffff0f7424 */ /* 0x000fce00078e00ff */
[----:B------:R-:W-:Y:S05]  /*129b0*/  WARPSYNC.COLLECTIVE R15, `(.L_x_390) ;  /* 0x000000000f0c7348 */ /* 0x000fea0003c00000 */
[----:B------:R-:W-:Y:S02]  /*129c0*/  ELECT P6, UR62, PT ;  /* 0x00000000003e782f */ /* 0x000fe400038c0000 */
[----:B------:R-:W-:Y:S01]  /*129d0*/  MOV R14, UR62 ;  /* 0x0000003e000e7c02 */ /* 0x000fe20008000f00 */
[----:B------:R-:W-:Y:S10]  /*129e0*/  ENDCOLLECTIVE ;  /* 0x000000000000791b */ /* 0x000ff40003800000 */
.L_x_390:
[----:B------:R-:W-:Y:S05]  /*129f0*/  BSYNC B0 ;  /* 0x0000000000007941 */ /* 0x000fea0003800000 */
.L_x_389:
[----:B------:R-:W-:Y:S05]  /*12a00*/  BRA `(.L_x_391) ;  /* 0xffffffc400f47947 */ /* 0x000fea000383ffff */
.L_x_322:
[----:B0-----:R0:W1:Y:S02]  /*12a10*/  SYNCS.PHASECHK.TRANS64.TRYWAIT P0, [R8+URZ+0x36840], R9 ;  /* 0x03684009080075a7 */ /* 0x001064000800017f */
[----:B-1----:R-:W-:Y:S05]  /*12a20*/  @!P0 NANOSLEEP.SYNCS 0x989680 ;  /* 0x009896800000895d */ /* 0x002fea0003900000 */
[----:B------:R-:W1:Y:S02]  /*12a30*/  @!P0 SYNCS.PHASECHK.TRANS64 P0, [R8+URZ+0x36840], R9 ;  /* 0x03684009080085a7 */ /* 0x000e64000800007f */
[----:B-1----:R-:W-:Y:S05]  /*12a40*/  @!P0 BRA `(.L_x_322) ;  /* 0xfffffffc00f08947 */ /* 0x002fea000383ffff */
[----:B------:R-:W-:Y:S05]  /*12a50*/  BRA `(.L_x_392) ;  /* 0xffffffc800647947 */ /* 0x000fea000383ffff */
.L_x_325:
[----:B0-----:R-:W0:Y:S01]  /*12a60*/  S2R R9, SR_CgaCtaId ;  /* 0x0000000000097919 */ /* 0x001e220000008800 */
[----:B------:R-:W-:-:S04]  /*12a70*/  MOV R8, 0x400 ;  /* 0x0000040000087802 */ /* 0x000fc80000000f00 */
[----:B0-----:R-:W-:-:S04]  /*12a80*/  LEA R8, R9, R8, 0x18 ;  /* 0x0000000809087211 */ /* 0x001fc800078ec0ff */
[----:B------:R0:W1:Y:S03]  /*12a90*/  SYNCS.PHASECHK.TRANS64.TRYWAIT P0, [R8+URZ+0x36820], R6 ;  /* 0x03682006080075a7 */ /* 0x000066000800017f */
[----:B-1----:R-:W-:Y:S05]  /*12aa0*/  @!P0 NANOSLEEP.SYNCS 0x989680 ;  /* 0x009896800000895d */ /* 0x002fea0003900000 */
[----:B------:R-:W1:Y:S02]  /*12ab0*/  @!P0 SYNCS.PHASECHK.TRANS64 P0, [R8+URZ+0x36820], R6 ;  /* 0x03682006080085a7 */ /* 0x000e64000800007f */
[----:B-1----:R-:W-:Y:S05]  /*12ac0*/  @!P0 BRA `(.L_x_325) ;  /* 0xfffffffc00e48947 */ /* 0x002fea000383ffff */
[----:B------:R-:W-:Y:S05]  /*12ad0*/  BRA `(.L_x_393) ;  /* 0xffffffcc00b47947 */ /* 0x000fea000383ffff */
.L_x_333:
[----:B0-----:R0:W1:Y:S02]  /*12ae0*/  SYNCS.PHASECHK.TRANS64.TRYWAIT P0, [R2+URZ+0x36840], R3 ;  /* 0x03684003020075a7 */ /* 0x001064000800017f */
[----:B-1----:R-:W-:Y:S05]  /*12af0*/  @!P0 NANOSLEEP.SYNCS 0x989680 ;  /* 0x009896800000895d */ /* 0x002fea0003900000 */
[----:B------:R-:W1:Y:S02]  /*12b00*/  @!P0 SYNCS.PHASECHK.TRANS64 P0, [R2+URZ+0x36840], R3 ;  /* 0x03684003020085a7 */ /* 0x000e64000800007f */
[----:B-1----:R-:W-:Y:S05]  /*12b10*/  @!P0 BRA `(.L_x_333) ;  /* 0xfffffffc00f08947 */ /* 0x002fea000383ffff */
[----:B------:R-:W-:Y:S05]  /*12b20*/  BRA `(.L_x_394) ;  /* 0xffffffd000707947 */ /* 0x000fea000383ffff */
.L_x_335:
[----:B0-----:R0:W1:Y:S02]  /*12b30*/  SYNCS.PHASECHK.TRANS64.TRYWAIT P0, [R3+URZ+0x60], R2 ;  /* 0x00006002030075a7 */ /* 0x001064000800017f */
[----:B-1----:R-:W-:Y:S05]  /*12b40*/  @!P0 NANOSLEEP.SYNCS 0x989680 ;  /* 0x009896800000895d */ /* 0x002fea0003900000 */
[----:B------:R-:W1:Y:S02]  /*12b50*/  @!P0 SYNCS.PHASECHK.TRANS64 P0, [R3+URZ+0x60], R2 ;  /* 0x00006002030085a7 */ /* 0x000e64000800007f */
[----:B-1----:R-:W-:Y:S05]  /*12b60*/  @!P0 BRA `(.L_x_335) ;  /* 0xfffffffc00f08947 */ /* 0x002fea000383ffff */
[----:B------:R-:W-:Y:S05]  /*12b70*/  BRA `(.L_x_395) ;  /* 0xffffffd4001c7947 */ /* 0x000fea000383ffff */
.L_x_340:
[----:B-1----:R1:W2:Y:S02]  /*12b80*/  SYNCS.PHASECHK.TRANS64.TRYWAIT P0, [R2+URZ+0x36840], R3 ;  /* 0x03684003020075a7 */ /* 0x0022a4000800017f */
[----:B--2---:R-:W-:Y:S05]  /*12b90*/  @!P0 NANOSLEEP.SYNCS 0x989680 ;  /* 0x009896800000895d */ /* 0x004fea0003900000 */
[----:B------:R-:W2:Y:S02]  /*12ba0*/  @!P0 SYNCS.PHASECHK.TRANS64 P0, [R2+URZ+0x36840], R3 ;  /* 0x03684003020085a7 */ /* 0x000ea4000800007f */
[----:B--2---:R-:W-:Y:S05]  /*12bb0*/  @!P0 BRA `(.L_x_340) ;  /* 0xfffffffc00f08947 */ /* 0x004fea000383ffff */
[----:B------:R-:W-:Y:S05]  /*12bc0*/  BRA `(.L_x_396) ;  /* 0xffffffd800907947 */ /* 0x000fea000383ffff */
.L_x_342:
[----:B0-----:R0:W1:Y:S02]  /*12bd0*/  SYNCS.PHASECHK.TRANS64.TRYWAIT P1, [R2+URZ+0x60], R3 ;  /* 0x00006003020075a7 */ /* 0x001064000802017f */
[----:B-1----:R-:W-:Y:S05]  /*12be0*/  @!P1 NANOSLEEP.SYNCS 0x989680 ;  /* 0x009896800000995d */ /* 0x002fea0003900000 */
[----:B------:R-:W1:Y:S02]  /*12bf0*/  @!P1 SYNCS.PHASECHK.TRANS64 P1, [R2+URZ+0x60], R3 ;  /* 0x00006003020095a7 */ /* 0x000e64000802007f */
[----:B-1----:R-:W-:Y:S05]  /*12c00*/  @!P1 BRA `(.L_x_342) ;  /* 0xfffffffc00f09947 */ /* 0x002fea000383ffff */
[----:B------:R-:W-:Y:S05]  /*12c10*/  BRA `(.L_x_397) ;  /* 0xffffffdc003c7947 */ /* 0x000fea000383ffff */
.L_x_347:
[----:B--2---:R2:W3:Y:S02]  /*12c20*/  SYNCS.PHASECHK.TRANS64.TRYWAIT P0, [R2+URZ+0x36840], R3 ;  /* 0x03684003020075a7 */ /* 0x0044e4000800017f */
[----:B---3--:R-:W-:Y:S05]  /*12c30*/  @!P0 NANOSLEEP.SYNCS 0x989680 ;  /* 0x009896800000895d */ /* 0x008fea0003900000 */
[----:B------:R-:W3:Y:S02]  /*12c40*/  @!P0 SYNCS.PHASECHK.TRANS64 P0, [R2+URZ+0x36840], R3 ;  /* 0x03684003020085a7 */ /* 0x000ee4000800007f */
[----:B---3--:R-:W-:Y:S05]  /*12c50*/  @!P0 BRA `(.L_x_347) ;  /* 0xfffffffc00f08947 */ /* 0x008fea000383ffff */
[----:B------:R-:W-:Y:S05]  /*12c60*/  BRA `(.L_x_398) ;  /* 0xffffffe000747947 */ /* 0x000fea000383ffff */
.L_x_349:
[----:B0-----:R0:W1:Y:S02]  /*12c70*/  SYNCS.PHASECHK.TRANS64.TRYWAIT P1, [R2+URZ+0x60], R8 ;  /* 0x00006008020075a7 */ /* 0x001064000802017f */
[----:B-1----:R-:W-:Y:S05]  /*12c80*/  @!P1 NANOSLEEP.SYNCS 0x989680 ;  /* 0x009896800000995d */ /* 0x002fea0003900000 */
[----:B------:R-:W1:Y:S02]  /*12c90*/  @!P1 SYNCS.PHASECHK.TRANS64 P1, [R2+URZ+0x60], R8 ;  /* 0x00006008020095a7 */ /* 0x000e64000802007f */
[----:B-1----:R-:W-:Y:S05]  /*12ca0*/  @!P1 BRA `(.L_x_349) ;  /* 0xfffffffc00f09947 */ /* 0x002fea000383ffff */
[----:B------:R-:W-:Y:S05]  /*12cb0*/  BRA `(.L_x_399) ;  /* 0xffffffe400247947 */ /* 0x000fea000383ffff */
.L_x_356:
[----:B-1----:R1:W2:Y:S02]  /*12cc0*/  SYNCS.PHASECHK.TRANS64.TRYWAIT P0, [R3+URZ+0x36860], R0 ;  /* 0x03686000030075a7 */ /* 0x0022a4000800017f */
[----:B--2---:R-:W-:Y:S05]  /*12cd0*/  @!P0 NANOSLEEP.SYNCS 0x989680 ;  /* 0x009896800000895d */ /* 0x004fea0003900000 */
[----:B------:R-:W2:Y:S02]  /*12ce0*/  @!P0 SYNCS.PHASECHK.TRANS64 P0, [R3+URZ+0x36860], R0 ;  /* 0x03686000030085a7 */ /* 0x000ea4000800007f */
[----:B--2---:R-:W-:Y:S05]  /*12cf0*/  @!P0 BRA `(.L_x_356) ;  /* 0xfffffffc00f08947 */ /* 0x004fea000383ffff */
[----:B------:R-:W-:Y:S05]  /*12d00*/  BRA `(.L_x_400) ;  /* 0xffffffe800407947 */ /* 0x000fea000383ffff */
.L_x_358:
[----:B------:R-:W-:Y:S01]  /*12d10*/  BSSY B0, `(.L_x_401) ;  /* 0x0000008000007945 */ /* 0x000fe20003800000 */
[----:B0-----:R-:W-:Y:S01]  /*12d20*/  IMAD.MOV.U32 R13, RZ, RZ, R16 ;  /* 0x000000ffff0d7224 */ /* 0x001fe200078e0010 */
[----:B------:R-:W-:Y:S01]  /*12d30*/  MOV R11, 0x1f ;  /* 0x0000001f000b7802 */ /* 0x000fe20000000f00 */
[----:B------:R-:W-:Y:S02]  /*12d40*/  IMAD.MOV.U32 R12, RZ, RZ, RZ ;  /* 0x000000ffff0c7224 */ /* 0x000fe400078e00ff */
[----:B------:R-:W-:-:S07]  /*12d50*/  IMAD.MOV.U32 R15, RZ, RZ, -0x1 ;  /* 0xffffffffff0f7424 */ /* 0x000fce00078e00ff */
[----:B-1----:R-:W-:Y:S05]  /*12d60*/  WARPSYNC.COLLECTIVE R15, `(.L_x_402) ;  /* 0x000000000f087348 */ /* 0x002fea0003c00000 */
[----:B------:R0:W2:Y:S02]  /*12d70*/  SHFL.IDX P6, R14, R13, R12, R11 ;  /* 0x0000000c0d0e7389 */ /* 0x0000a400000c000b */
[----:B012---:R-:W-:Y:S01]  /*12d80*/  ENDCOLLECTIVE ;  /* 0x000000000000791b */ /* 0x007fe20003800000 */
.L_x_402:
[----:B------:R-:W-:Y:S05]  /*12d90*/  BSYNC B0 ;  /* 0x0000000000007941 */ /* 0x000fea0003800000 */
.L_x_401:
[----:B------:R-:W-:Y:S01]  /*12da0*/  IMAD.MOV.U32 R13, RZ, RZ, R16 ;  /* 0x000000ffff0d7224 */ /* 0x000fe200078e0010 */
[----:B------:R-:W-:Y:S01]  /*12db0*/  MOV R15, 0xffffffff ;  /* 0xffffffff000f7802 */ /* 0x000fe20000000f00 */
[----:B------:R-:W-:Y:S02]  /*12dc0*/  IMAD.MOV.U32 R12, RZ, RZ, 0x1 ;  /* 0x00000001ff0c7424 */ /* 0x000fe400078e00ff */
[----:B------:R-:W-:Y:S02]  /*12dd0*/  IMAD.MOV.U32 R11, RZ, RZ, 0x1f ;  /* 0x0000001fff0b7424 */ /* 0x000fe400078e00ff */
[----:B------:R-:W-:-:S07]  /*12de0*/  IMAD.MOV.U32 R4, RZ, RZ, R14 ;  /* 0x000000ffff047224 */ /* 0x000fce00078e000e */
[----:B------:R-:W-:Y:S05]  /*12df0*/  WARPSYNC.COLLECTIVE R15, `(.L_x_403) ;  /* 0x000000000f087348 */ /* 0x000fea0003c00000 */
[----:B------:R0:W1:Y:S02]  /*12e00*/  SHFL.IDX P6, R14, R13, R12, R11 ;  /* 0x0000000c0d0e7389 */ /* 0x00006400000c000b */
[----:B01----:R-:W-:Y:S01]  /*12e10*/  ENDCOLLECTIVE ;  /* 0x000000000000791b */ /* 0x003fe20003800000 */
.L_x_403:
[----:B------:R-:W-:Y:S01]  /*12e20*/  IMAD.MOV.U32 R5, RZ, RZ, R14 ;  /* 0x000000ffff057224 */ /* 0x000fe200078e000e */
[----:B------:R-:W-:Y:S06]  /*12e30*/  BRA `(.L_x_404) ;  /* 0xffffffe800e47947 */ /* 0x000fec000383ffff */
.L_x_361:
[----:B------:R-:W-:Y:S01]  /*12e40*/  BSSY B0, `(.L_x_405) ;  /* 0x0000008000007945 */ /* 0x000fe20003800000 */
[----:B-----5:R-:W-:Y:S02]  /*12e50*/  IMAD.MOV.U32 R13, RZ, RZ, R3 ;  /* 0x000000ffff0d7224 */ /* 0x020fe400078e0003 */
[----:B------:R-:W-:Y:S02]  /*12e60*/  IMAD.MOV.U32 R12, RZ, RZ, 0x1 ;  /* 0x00000001ff0c7424 */ /* 0x000fe400078e00ff */
[----:B------:R-:W-:Y:S02]  /*12e70*/  IMAD.MOV.U32 R11, RZ, RZ, RZ ;  /* 0x000000ffff0b7224 */ /* 0x000fe400078e00ff */
[----:B------:R-:W-:-:S07]  /*12e80*/  IMAD.MOV.U32 R15, RZ, RZ, -0x1 ;  /* 0xffffffffff0f7424 */ /* 0x000fce00078e00ff */
[----:B0-234-:R-:W-:Y:S05]  /*12e90*/  WARPSYNC.COLLECTIVE R15, `(.L_x_406) ;  /* 0x000000000f087348 */ /* 0x01dfea0003c00000 */
[----:B------:R1:W0:Y:S02]  /*12ea0*/  SHFL.UP P6, R14, R13, R12, R11 ;  /* 0x0400000c0d0e7389 */ /* 0x00022400000c000b */
[----:B01234-:R-:W-:Y:S01]  /*12eb0*/  ENDCOLLECTIVE ;  /* 0x000000000000791b */ /* 0x01ffe20003800000 */
.L_x_406:
[----:B------:R-:W-:Y:S05]  /*12ec0*/  BSYNC B0 ;  /* 0x0000000000007941 */ /* 0x000fea0003800000 */
.L_x_405:
[C---:B------:R-:W-:Y:S01]  /*12ed0*/  ISETP.NE.AND P0, PT, R9.reuse, RZ, PT ;  /* 0x000000ff0900720c */ /* 0x040fe20003f05270 */
[----:B------:R-:W-:Y:S02]  /*12ee0*/  IMAD.MOV.U32 R12, RZ, RZ, 0x2 ;  /* 0x00000002ff0c7424 */ /* 0x000fe400078e00ff */
[----:B------:R-:W-:Y:S01]  /*12ef0*/  IMAD.MOV.U32 R11, RZ, RZ, RZ ;  /* 0x000000ffff0b7224 */ /* 0x000fe200078e00ff */
[----:B------:R-:W-:Y:S01]  /*12f00*/  SEL R14, R14, RZ, P0 ;  /* 0x000000ff0e0e7207 */ /* 0x000fe20000000000 */
[----:B------:R-:W-:Y:S01]  /*12f10*/  IMAD.MOV.U32 R15, RZ, RZ, -0x1 ;  /* 0xffffffffff0f7424 */ /* 0x000fe200078e00ff */
[----:B------:R-:W-:Y:S02]  /*12f20*/  ISETP.GE.U32.AND P0, PT, R9, 0x2, PT ;  /* 0x000000020900780c */ /* 0x000fe40003f06070 */
[----:B------:R-:W-:-:S11]  /*12f30*/  IADD3 R13, R3, R14, RZ ;  /* 0x0000000e030d7210 */ /* 0x000fd60007ffe0ff */
[----:B------:R-:W-:Y:S05]  /*12f40*/  WARPSYNC.COLLECTIVE R15, `(.L_x_407) ;  /* 0x000000000f087348 */ /* 0x000fea0003c00000 */
[----:B------:R0:W1:Y:S02]  /*12f50*/  SHFL.UP P6, R14, R13, R12, R11 ;  /* 0x0400000c0d0e7389 */ /* 0x00006400000c000b */
[----:B01----:R-:W-:Y:S01]  /*12f60*/  ENDCOLLECTIVE ;  /* 0x000000000000791b */ /* 0x003fe20003800000 */
.L_x_407:
[----:B------:R-:W-:Y:S02]  /*12f70*/  MOV R12, 0x4 ;  /* 0x00000004000c7802 */ /* 0x000fe40000000f00 */
[----:B------:R-:W-:Y:S02]  /*12f80*/  SEL R6, R14, RZ, P0 ;  /* 0x000000ff0e067207 */ /* 0x000fe40000000000 */
[----:B------:R-:W-:-:S03]  /*12f90*/  ISETP.GE.U32.AND P0, PT, R9, 0x4, PT ;  /* 0x000000040900780c */ /* 0x000fc60003f06070 */
[----:B------:R-:W-:-:S04]  /*12fa0*/  IMAD.IADD R6, R13, 0x1, R6 ;  /* 0x000000010d067824 */ /* 0x000fc800078e0206 */
[----:B------:R-:W-:-:S07]  /*12fb0*/  IMAD.MOV.U32 R13, RZ, RZ, R6 ;  /* 0x000000ffff0d7224 */ /* 0x000fce00078e0006 */
[----:B------:R-:W-:Y:S05]  /*12fc0*/  WARPSYNC.COLLECTIVE R15, `(.L_x_408) ;  /* 0x000000000f087348 */ /* 0x000fea0003c00000 */
[----:B------:R0:W1:Y:S02]  /*12fd0*/  SHFL.UP P6, R14, R13, R12, R11 ;  /* 0x0400000c0d0e7389 */ /* 0x00006400000c000b */
[----:B01----:R-:W-:Y:S01]  /*12fe0*/  ENDCOLLECTIVE ;  /* 0x000000000000791b */ /* 0x003fe20003800000 */
.L_x_408:
[----:B------:R-:W-:Y:S01]  /*12ff0*/  IMAD.MOV.U32 R12, RZ, RZ, 0x8 ;  /* 0x00000008ff0c7424 */ /* 0x000fe200078e00ff */
[----:B------:R-:W-:Y:S02]  /*13000*/  SEL R7, R14, RZ, P0 ;  /* 0x000000ff0e077207 */ /* 0x000fe40000000000 */
[----:B------:R-:W-:-:S03]  /*13010*/  ISETP.GE.U32.AND P0, PT, R9, 0x8, PT ;  /* 0x000000080900780c */ /* 0x000fc60003f06070 */
[----:B------:R-:W-:-:S04]  /*13020*/  IMAD.IADD R7, R6, 0x1, R7 ;  /* 0x0000000106077824 */ /* 0x000fc800078e0207 */
[----:B------:R-:W-:-:S07]  /*13030*/  IMAD.MOV.U32 R13, RZ, RZ, R7 ;  /* 0x000000ffff0d7224 */ /* 0x000fce00078e0007 */
[----:B------:R-:W-:Y:S05]  /*13040*/  WARPSYNC.COLLECTIVE R15, `(.L_x_409) ;  /* 0x000000000f087348 */ /* 0x000fea0003c00000 */
[----:B------:R0:W1:Y:S02]  /*13050*/  SHFL.UP P6, R14, R13, R12, R11 ;  /* 0x0400000c0d0e7389 */ /* 0x00006400000c000b */
[----:B01----:R-:W-:Y:S01]  /*13060*/  ENDCOLLECTIVE ;  /* 0x000000000000791b */ /* 0x003fe20003800000 */
.L_x_409:
        /* <DEDUP_REMOVED lines=8> */
.L_x_410:
[----:B------:R-:W-:Y:S02]  /*130f0*/  IMAD.MOV.U32 R12, RZ, RZ, 0x1f ;  /* 0x0000001fff0c7424 */ /* 0x000fe400078e00ff */
[----:B------:R-:W-:Y:S01]  /*13100*/  IMAD.MOV.U32 R11, RZ, RZ, 0x1f ;  /* 0x0000001fff0b7424 */ /* 0x000fe200078e00ff */
[----:B------:R-:W-:-:S05]  /*13110*/  SEL R7, R14, RZ, P0 ;  /* 0x000000ff0e077207 */ /* 0x000fca0000000000 */
[----:B------:R-:W-:-:S04]  /*13120*/  IMAD.IADD R2, R8, 0x1, R7 ;  /* 0x0000000108027824 */ /* 0x000fc800078e0207 */
[----:B------:R-:W-:-:S07]  /*13130*/  IMAD.MOV.U32 R13, RZ, RZ, R2 ;  /* 0x000000ffff0d7224 */ /* 0x000fce00078e0002 */
[----:B------:R-:W-:Y:S05]  /*13140*/  WARPSYNC.COLLECTIVE R15, `(.L_x_411) ;  /* 0x000000000f087348 */ /* 0x000fea0003c00000 */
[----:B------:R0:W1:Y:S02]  /*13150*/  SHFL.IDX P6, R14, R13, R12, R11 ;  /* 0x0000000c0d0e7389 */ /* 0x00006400000c000b */
[----:B01----:R-:W-:Y:S01]  /*13160*/  ENDCOLLECTIVE ;  /* 0x000000000000791b */ /* 0x003fe20003800000 */
.L_x_411:
[----:B------:R-:W-:Y:S05]  /*13170*/  BRA `(.L_x_412) ;  /* 0xffffffe800a87947 */ /* 0x000fea000383ffff */
.L_x_366:
[----:B------:R-:W-:Y:S01]  /*13180*/  BSSY B0, `(.L_x_413) ;  /* 0x0000008000007945 */ /* 0x000fe20003800000 */
[----:B-----5:R-:W-:Y:S01]  /*13190*/  IMAD.MOV.U32 R13, RZ, RZ, R3 ;  /* 0x000000ffff0d7224 */ /* 0x020fe200078e0003 */
[----:B------:R-:W-:Y:S01]  /*131a0*/  MOV R12, 0x1 ;  /* 0x00000001000c7802 */ /* 0x000fe20000000f00 */
[----:B------:R-:W-:Y:S02]  /*131b0*/  IMAD.MOV.U32 R11, RZ, RZ, RZ ;  /* 0x000000ffff0b7224 */ /* 0x000fe400078e00ff */
[----:B------:R-:W-:-:S07]  /*131c0*/  IMAD.MOV.U32 R15, RZ, RZ, -0x1 ;  /* 0xffffffffff0f7424 */ /* 0x000fce00078e00ff */
[----:B0-----:R-:W-:Y:S05]  /*131d0*/  WARPSYNC.COLLECTIVE R15, `(.L_x_414) ;  /* 0x000000000f087348 */ /* 0x001fea0003c00000 */
[----:B------:R1:W2:Y:S02]  /*131e0*/  SHFL.UP P6, R14, R13, R12, R11 ;  /* 0x0400000c0d0e7389 */ /* 0x0002a400000c000b */
[----:B012---:R-:W-:Y:S01]  /*131f0*/  ENDCOLLECTIVE ;  /* 0x000000000000791b */ /* 0x007fe20003800000 */
.L_x_414:
[----:B------:R-:W-:Y:S05]  /*13200*/  BSYNC B0 ;  /* 0x0000000000007941 */ /* 0x000fea0003800000 */
.L_x_413:
[----:B------:R-:W-:Y:S01]  /*13210*/  ISETP.NE.AND P0, PT, R8, RZ, PT ;  /* 0x000000ff0800720c */ /* 0x000fe20003f05270 */
[----:B------:R-:W-:Y:S01]  /*13220*/  IMAD.MOV.U32 R12, RZ, RZ, 0x2 ;  /* 0x00000002ff0c7424 */ /* 0x000fe200078e00ff */
[----:B------:R-:W-:Y:S01]  /*13230*/  MOV R15, 0xffffffff ;  /* 0xffffffff000f7802 */ /* 0x000fe20000000f00 */
[----:B------:R-:W-:Y:S01]  /*13240*/  IMAD.MOV.U32 R11, RZ, RZ, RZ ;  /* 0x000000ffff0b7224 */ /* 0x000fe200078e00ff */
[----:B------:R-:W-:Y:S02]  /*13250*/  SEL R14, R14, RZ, P0 ;  /* 0x000000ff0e0e7207 */ /* 0x000fe40000000000 */
[----:B------:R-:W-:-:S03]  /*13260*/  ISETP.GE.U32.AND P0, PT, R8, 0x2, PT ;  /* 0x000000020800780c */ /* 0x000fc60003f06070 */
[----:B------:R-:W-:-:S10]  /*13270*/  IMAD.IADD R13, R3, 0x1, R14 ;  /* 0x00000001030d7824 */ /* 0x000fd400078e020e */
[----:B------:R-:W-:Y:S05]  /*13280*/  WARPSYNC.COLLECTIVE R15, `(.L_x_415) ;  /* 0x000000000f087348 */ /* 0x000fea0003c00000 */
[----:B------:R0:W1:Y:S02]  /*13290*/  SHFL.UP P6, R14, R13, R12, R11 ;  /* 0x0400000c0d0e7389 */ /* 0x00006400000c000b */
[----:B01----:R-:W-:Y:S01]  /*132a0*/  ENDCOLLECTIVE ;  /* 0x000000000000791b */ /* 0x003fe20003800000 */
.L_x_415:
        /* <DEDUP_REMOVED lines=8> */
.L_x_416:
        /* <DEDUP_REMOVED lines=8> */
.L_x_417:
        /* <DEDUP_REMOVED lines=8> */
.L_x_418:
[----:B------:R-:W-:Y:S01]  /*13430*/  MOV R12, 0x1f ;  /* 0x0000001f000c7802 */ /* 0x000fe20000000f00 */
[----:B------:R-:W-:Y:S01]  /*13440*/  IMAD.MOV.U32 R11, RZ, RZ, 0x1f ;  /* 0x0000001fff0b7424 */ /* 0x000fe200078e00ff */
[----:B------:R-:W-:-:S05]  /*13450*/  SEL R2, R14, RZ, P0 ;  /* 0x000000ff0e027207 */ /* 0x000fca0000000000 */
[----:B------:R-:W-:-:S04]  /*13460*/  IMAD.IADD R2, R7, 0x1, R2 ;  /* 0x0000000107027824 */ /* 0x000fc800078e0202 */
[----:B------:R-:W-:-:S07]  /*13470*/  IMAD.MOV.U32 R13, RZ, RZ, R2 ;  /* 0x000000ffff0d7224 */ /* 0x000fce00078e0002 */
[----:B------:R-:W-:Y:S05]  /*13480*/  WARPSYNC.COLLECTIVE R15, `(.L_x_419) ;  /* 0x000000000f087348 */ /* 0x000fea0003c00000 */
[----:B------:R0:W1:Y:S02]  /*13490*/  SHFL.IDX P6, R14, R13, R12, R11 ;  /* 0x0000000c0d0e7389 */ /* 0x00006400000c000b */
[----:B01----:R-:W-:Y:S01]  /*134a0*/  ENDCOLLECTIVE ;  /* 0x000000000000791b */ /* 0x003fe20003800000 */
.L_x_419:
[----:B------:R-:W-:Y:S05]  /*134b0*/  BRA `(.L_x_420) ;  /* 0xffffffe8008c7947 */ /* 0x000fea000383ffff */
.L_x_368:
[----:B------:R-:W-:Y:S01]  /*134c0*/  BSSY B0, `(.L_x_421) ;  /* 0x0000006000007945 */ /* 0x000fe20003800000 */
[----:B------:R-:W-:Y:S01]  /*134d0*/  PLOP3.LUT P6, PT, P6, PT, PT, 0x8, 0x0 ;  /* 0x000000000000781c */ /* 0x000fe200037ce170 */
[----:B------:R-:W-:-:S12]  /*134e0*/  IMAD.MOV.U32 R15, RZ, RZ, -0x1 ;  /* 0xffffffffff0f7424 */ /* 0x000fd800078e00ff */
[----:B0-----:R-:W-:Y:S05]  /*134f0*/  WARPSYNC.COLLECTIVE R15, `(.L_x_422) ;  /* 0x000000000f087348 */ /* 0x001fea0003c00000 */
[----:B------:R-:W-:Y:S01]  /*13500*/  VOTE.ANY R14, PT, P6 ;  /* 0x00000000000e7806 */ /* 0x000fe200030e0100 */
[----:B0-----:R-:W-:Y:S06]  /*13510*/  ENDCOLLECTIVE ;  /* 0x000000000000791b */ /* 0x001fec0003800000 */
.L_x_422:
[----:B------:R-:W-:Y:S05]  /*13520*/  BSYNC B0 ;  /* 0x0000000000007941 */ /* 0x000fea0003800000 */
.L_x_421:
[----:B------:R-:W-:Y:S01]  /*13530*/  IMAD.MOV.U32 R7, RZ, RZ, R14 ;  /* 0x000000ffff077224 */ /* 0x000fe200078e000e */
[----:B------:R-:W-:Y:S01]  /*13540*/  MOV R11, 0x1f ;  /* 0x0000001f000b7802 */ /* 0x000fe20000000f00 */
[----:B------:R-:W-:Y:S02]  /*13550*/  IMAD.MOV.U32 R13, RZ, RZ, R3 ;  /* 0x000000ffff0d7224 */ /* 0x000fe400078e0003 */
[----:B------:R-:W0:Y:S01]  /*13560*/  POPC R5, R7 ;  /* 0x0000000700057309 */ /* 0x000e220000000000 */
[----:B------:R-:W-:Y:S02]  /*13570*/  IMAD.MOV.U32 R15, RZ, RZ, -0x1 ;  /* 0xffffffffff0f7424 */ /* 0x000fe400078e00ff */
[----:B0-----:R-:W-:-:S07]  /*13580*/  IMAD.MOV.U32 R12, RZ, RZ, R5 ;  /* 0x000000ffff0c7224 */ /* 0x001fce00078e0005 */
[----:B------:R-:W-:Y:S05]  /*13590*/  WARPSYNC.COLLECTIVE R15, `(.L_x_423) ;  /* 0x000000000f087348 */ /* 0x000fea0003c00000 */
[----:B------:R0:W1:Y:S02]  /*135a0*/  SHFL.IDX P6, R14, R13, R12, R11 ;  /* 0x0000000c0d0e7389 */ /* 0x00006400000c000b */
[----:B01----:R-:W-:Y:S01]  /*135b0*/  ENDCOLLECTIVE ;  /* 0x000000000000791b */ /* 0x003fe20003800000 */
.L_x_423:
[----:B------:R-:W-:Y:S01]  /*135c0*/  IMAD.MOV.U32 R17, RZ, RZ, R14 ;  /* 0x000000ffff117224 */ /* 0x000fe200078e000e */
[----:B------:R-:W-:Y:S06]  /*135d0*/  BRA `(.L_x_424) ;  /* 0xffffffe8007c7947 */ /* 0x000fec000383ffff */
.L_x_370:
[----:B------:R-:W-:Y:S01]  /*135e0*/  BSSY B0, `(.L_x_425) ;  /* 0x0000007000007945 */ /* 0x000fe20003800000 */
[----:B------:R-:W-:Y:S02]  /*135f0*/  IMAD.MOV.U32 R13, RZ, RZ, R2 ;  /* 0x000000ffff0d7224 */ /* 0x000fe400078e0002 */
[----:B------:R-:W-:Y:S02]  /*13600*/  IMAD.MOV.U32 R11, RZ, RZ, 0x1f ;  /* 0x0000001fff0b7424 */ /* 0x000fe400078e00ff */
[----:B------:R-:W-:-:S07]  /*13610*/  IMAD.MOV.U32 R15, RZ, RZ, -0x1 ;  /* 0xffffffffff0f7424 */ /* 0x000fce00078e00ff */
[----:B012---:R-:W-:Y:S05]  /*13620*/  WARPSYNC.COLLECTIVE R15, `(.L_x_426) ;  /* 0x000000000f087348 */ /* 0x007fea0003c00000 */
[----:B------:R3:W4:Y:S02]  /*13630*/  SHFL.IDX P6, R14, R13, R12, R11 ;  /* 0x0000000c0d0e7389 */ /* 0x00072400000c000b */
[----:B01234-:R-:W-:Y:S01]  /*13640*/  ENDCOLLECTIVE ;  /* 0x000000000000791b */ /* 0x01ffe20003800000 */
.L_x_426:
[----:B------:R-:W-:Y:S05]  /*13650*/  BSYNC B0 ;  /* 0x0000000000007941 */ /* 0x000fea0003800000 */
.L_x_425:
[----:B------:R-:W-:Y:S05]  /*13660*/  BRA `(.L_x_369) ;  /* 0xffffffe800747947 */ /* 0x000fea000383ffff */
.L_x_374:
[----:B0-----:R0:W1:Y:S02]  /*13670*/  SYNCS.PHASECHK.TRANS64.TRYWAIT P0, [R0+URZ+0x36820], R3 ;  /* 0x03682003000075a7 */ /* 0x001064000800017f */
[----:B-1----:R-:W-:Y:S05]  /*13680*/  @!P0 NANOSLEEP.SYNCS 0x989680 ;  /* 0x009896800000895d */ /* 0x002fea0003900000 */
[----:B------:R-:W1:Y:S02]  /*13690*/  @!P0 SYNCS.PHASECHK.TRANS64 P0, [R0+URZ+0x36820], R3 ;  /* 0x03682003000085a7 */ /* 0x000e64000800007f */
[----:B-1----:R-:W-:Y:S05]  /*136a0*/  @!P0 BRA `(.L_x_374) ;  /* 0xfffffffc00f08947 */ /* 0x002fea000383ffff */
[----:B------:R-:W-:Y:S05]  /*136b0*/  BRA `(.L_x_427) ;  /* 0xffffffec00587947 */ /* 0x000fea000383ffff */
.L_x_375:
        /* <DEDUP_REMOVED lines=8> */
[----:B0-----:R-:W-:Y:S05]  /*13740*/  WARPSYNC.COLLECTIVE R15, `(.L_x_429) ;  /* 0x000000000f087348 */ /* 0x001fea0003c00000 */
[----:B------:R1:W2:Y:S02]  /*13750*/  SHFL.IDX P6, R14, R13, R12, R11 ;  /* 0x0000000c0d0e7389 */ /* 0x0002a400000c000b */
[----:B012---:R-:W-:Y:S01]  /*13760*/  ENDCOLLECTIVE ;  /* 0x000000000000791b */ /* 0x007fe20003800000 */
.L_x_429:
[----:B------:R-:W-:Y:S05]  /*13770*/  BSYNC B0 ;  /* 0x0000000000007941 */ /* 0x000fea0003800000 */
.L_x_428:
[----:B------:R-:W-:Y:S05]  /*13780*/  BRA `(.L_x_430) ;  /* 0xffffffec00407947 */ /* 0x000fea000383ffff */
.L_x_378:
[----:B------:R-:W-:Y:S01]  /*13790*/  BSSY B1, `(.L_x_431) ;  /* 0x0000006000017945 */ /* 0x000fe20003800000 */
[----:B------:R-:W-:-:S07]  /*137a0*/  IMAD.MOV.U32 R15, RZ, RZ, -0x1 ;  /* 0xffffffffff0f7424 */ /* 0x000fce00078e00ff */
[----:B01----:R-:W-:Y:S05]  /*137b0*/  WARPSYNC.COLLECTIVE R15, `(.L_x_432) ;  /* 0x000000000f0c7348 */ /* 0x003fea0003c00000 */
[----:B------:R-:W-:Y:S02]  /*137c0*/  ELECT P6, UR62, PT ;  /* 0x00000000003e782f */ /* 0x000fe400038c0000 */
[----:B------:R-:W-:Y:S01]  /*137d0*/  MOV R14, UR62 ;  /* 0x0000003e000e7c02 */ /* 0x000fe20008000f00 */
[----:B01----:R-:W-:Y:S10]  /*137e0*/  ENDCOLLECTIVE ;  /* 0x000000000000791b */ /* 0x003ff40003800000 */
.L_x_432:
[----:B------:R-:W-:Y:S05]  /*137f0*/  BSYNC B1 ;  /* 0x0000000000017941 */ /* 0x000fea0003800000 */
.L_x_431:
[----:B------:R-:W-:Y:S05]  /*13800*/  BRA `(.L_x_433) ;  /* 0xffffffec00387947 */ /* 0x000fea000383ffff */
.L_x_380:
[----:B0-----:R0:W1:Y:S02]  /*13810*/  SYNCS.PHASECHK.TRANS64.TRYWAIT P0, [R6+URZ], R5 ;  /* 0x00000005060075a7 */ /* 0x001064000800017f */
[----:B-1----:R-:W-:Y:S05]  /*13820*/  @!P0 NANOSLEEP.SYNCS 0x989680 ;  /* 0x009896800000895d */ /* 0x002fea0003900000 */
[----:B------:R-:W1:Y:S02]  /*13830*/  @!P0 SYNCS.PHASECHK.TRANS64 P0, [R6+URZ], R5 ;  /* 0x00000005060085a7 */ /* 0x000e64000800007f */
[----:B-1----:R-:W-:Y:S05]  /*13840*/  @!P0 BRA `(.L_x_380) ;  /* 0xfffffffc00f08947 */ /* 0x002fea000383ffff */
[----:B------:R-:W-:Y:S05]  /*13850*/  BRA `(.L_x_434) ;  /* 0xffffffec00747947 */ /* 0x000fea000383ffff */
.L_x_381:
[----:B-1----:R1:W2:Y:S02]  /*13860*/  SYNCS.PHASECHK.TRANS64.TRYWAIT P0, [R7+URZ], R2 ;  /* 0x00000002070075a7 */ /* 0x0022a4000800017f */
[----:B--2---:R-:W-:Y:S05]  /*13870*/  @!P0 NANOSLEEP.SYNCS 0x989680 ;  /* 0x009896800000895d */ /* 0x004fea0003900000 */
[----:B------:R-:W2:Y:S02]  /*13880*/  @!P0 SYNCS.PHASECHK.TRANS64 P0, [R7+URZ], R2 ;  /* 0x00000002070085a7 */ /* 0x000ea4000800007f */
[----:B--2---:R-:W-:Y:S05]  /*13890*/  @!P0 BRA `(.L_x_381) ;  /* 0xfffffffc00f08947 */ /* 0x004fea000383ffff */
[----:B------:R-:W-:Y:S05]  /*138a0*/  BRA `(.L_x_435) ;  /* 0xffffffec00687947 */ /* 0x000fea000383ffff */
.L_x_383:
[----:B--2---:R2:W3:Y:S02]  /*138b0*/  SYNCS.PHASECHK.TRANS64.TRYWAIT P0, [R4+URZ], R5 ;  /* 0x00000005040075a7 */ /* 0x0044e4000800017f */
[----:B---3--:R-:W-:Y:S05]  /*138c0*/  @!P0 NANOSLEEP.SYNCS 0x989680 ;  /* 0x009896800000895d */ /* 0x008fea0003900000 */
[----:B------:R-:W3:Y:S02]  /*138d0*/  @!P0 SYNCS.PHASECHK.TRANS64 P0, [R4+URZ], R5 ;  /* 0x00000005040085a7 */ /* 0x000ee4000800007f */
[----:B---3--:R-:W-:Y:S05]  /*138e0*/  @!P0 BRA `(.L_x_383) ;  /* 0xfffffffc00f08947 */ /* 0x008fea000383ffff */
[----:B------:R-:W-:Y:S05]  /*138f0*/  BRA `(.L_x_436) ;  /* 0xffffffec00707947 */ /* 0x000fea000383ffff */
.L_x_437:
        /* <DEDUP_REMOVED lines=16> */
.L_x_2657:


//--------------------- .text._ZN7cutlass13device_kernelIN5flash11enable_sm90INS1_16FlashAttnFwdSm90INS1_25CollectiveMainloopFwdSm90ILi2EN4cute5tupleIJNS5_1CILi1EEES8_S8_EEENS6_IJNS7_ILi128EEENS7_ILi112EEENS7_ILi192EEEEEELi192ENS_10bfloat16_tEfNS_4arch4Sm90ELb0ELb0ELb1ELb1ELb0ELb1ELb0ELb1ELb1ELb0ELb0ELb0EEENS1_21CollectiveEpilogueFwdINS6_IJSA_SC_SB_EEES9_SE_SG_Li256ELb1ELb0ELb0ELb0EEENS1_36VarlenDynamicPersistentTileSchedulerILi128ELi112ELi256ELi32ELb0ELb0ELb1ELb0ELb1ELb1EEEEEEEEEvNT_6ParamsE --------------------------
	.section	.text._ZN7cutlass13device_kernelIN5flash11enable_sm90INS1_16FlashAttnFwdSm90INS1_25CollectiveMainloopFwdSm90ILi2EN4cute5tupleIJNS5_1CILi1EEES8_S8_EEENS6_IJNS7_ILi128EEENS7_ILi112EEENS7_ILi192EEEEEELi192ENS_10bfloat16_tEfNS_4arch4Sm90ELb0ELb0ELb1ELb1ELb0ELb1ELb0ELb1ELb1ELb0ELb0ELb0EEENS1_21CollectiveEpilogueFwdINS6_IJSA_SC_SB_EEES9_SE_SG_Li256ELb1ELb0ELb0ELb0EEENS1_36VarlenDynamicPersistentTileSchedulerILi128ELi112ELi256ELi32ELb0ELb0ELb1ELb0ELb1ELb1EEEEEEEEEvNT_6ParamsE,"ax",@progbits
	.align	128
.text._ZN7cutlass13device_kernelIN5flash11enable_sm90INS1_16FlashAttnFwdSm90INS1_25CollectiveMainloopFwdSm90ILi2EN4cute5tupleIJNS5_1CILi1EEES8_S8_EEENS6_IJNS7_ILi128EEENS7_ILi112EEENS7_ILi192EEEEEELi192ENS_10bfloat16_tEfNS_4arch4Sm90ELb0ELb0ELb1ELb1ELb0ELb1ELb0ELb1ELb1ELb0ELb0ELb0EEENS1_21CollectiveEpilogueFwdINS6_IJSA_SC_SB_EEES9_SE_SG_Li256ELb1ELb0ELb0ELb0EEENS1_36VarlenDynamicPersistentTileSchedulerILi128ELi112ELi256ELi32ELb0ELb0ELb1ELb0ELb1ELb1EEEEEEEEEvNT_6ParamsE:
        .type           _ZN7cutlass13device_kernelIN5flash11enable_sm90INS1_16FlashAttnFwdSm90INS1_25CollectiveMainloopFwdSm90ILi2EN4cute5tupleIJNS5_1CILi1EEES8_S8_EEENS6_IJNS7_ILi128EEENS7_ILi112EEENS7_ILi192EEEEEELi192ENS_10bfloat16_tEfNS_4arch4Sm90ELb0ELb0ELb1ELb1ELb0ELb1ELb0ELb1ELb1ELb0ELb0ELb0EEENS1_21CollectiveEpilogueFwdINS6_IJSA_SC_SB_EEES9_SE_SG_Li256ELb1ELb0ELb0ELb0EEENS1_36VarlenDynamicPersistentTileSchedulerILi128ELi112ELi256ELi32ELb0ELb0ELb1ELb0ELb1ELb1EEEEEEEEEvNT_6ParamsE,@function
        .size           _ZN7cutlass13device_kernelIN5flash11enable_sm90INS1_16FlashAttnFwdSm90INS1_25CollectiveMainloopFwdSm90ILi2EN4cute5tupleIJNS5_1CILi1EEES8_S8_EEENS6_IJNS7_ILi128EEENS7_ILi112EEENS7_ILi192EEEEEELi192ENS_10bfloat16_tEfNS_4arch4Sm90ELb0ELb0ELb1ELb1ELb0ELb1ELb0ELb1ELb1ELb0ELb0ELb0EEENS1_21CollectiveEpilogueFwdINS6_IJSA_SC_SB_EEES9_SE_SG_Li256ELb1ELb0ELb0ELb0EEENS1_36VarlenDynamicPersistentTileSchedulerILi128ELi112ELi256ELi32ELb0ELb0ELb1ELb0ELb1ELb1EEEEEEEEEvNT_6ParamsE,(.L_x_2658 - _ZN7cutlass13device_kernelIN5flash11enable_sm90INS1_16FlashAttnFwdSm90INS1_25CollectiveMainloopFwdSm90ILi2EN4cute5tupleIJNS5_1CILi1EEES8_S8_EEENS6_IJNS7_ILi128EEENS7_ILi112EEENS7_ILi192EEEEEELi192ENS_10bfloat16_tEfNS_4arch4Sm90ELb0ELb0ELb1ELb1ELb0ELb1ELb0ELb1ELb1ELb0ELb0ELb0EEENS1_21CollectiveEpilogueFwdINS6_IJSA_SC_SB_EEES9_SE_SG_Li256ELb1ELb0ELb0ELb0EEENS1_36VarlenDynamicPersistentTileSchedulerILi128ELi112ELi256ELi32ELb0ELb0ELb1ELb0ELb1ELb1EEEEEEEEEvNT_6ParamsE)
        .other          _ZN7cutlass13device_kernelIN5flash11enable_sm90INS1_16FlashAttnFwdSm90INS1_25CollectiveMainloopFwdSm90ILi2EN4cute5tupleIJNS5_1CILi1EEES8_S8_EEENS6_IJNS7_ILi128EEENS7_ILi112EEENS7_ILi192EEEEEELi192ENS_10bfloat16_tEfNS_4arch4Sm90ELb0ELb0ELb1ELb1ELb0ELb1ELb0ELb1ELb1ELb0ELb0ELb0EEENS1_21CollectiveEpilogueFwdINS6_IJSA_SC_SB_EEES9_SE_SG_Li256ELb1ELb0ELb0ELb0EEENS1_36VarlenDynamicPersistentTileSchedulerILi128ELi112ELi256ELi32ELb0ELb0ELb1ELb0ELb1ELb1EEEEEEEEEvNT_6ParamsE,@"STO_CUDA_ENTRY STV_DEFAULT"
_ZN7cutlass13device_kernelIN5flash11enable_sm90INS1_16FlashAttnFwdSm90INS1_25CollectiveMainloopFwdSm90ILi2EN4cute5tupleIJNS5_1CILi1EEES8_S8_EEENS6_IJNS7_ILi128EEENS7_ILi112EEENS7_ILi192EEEEEELi192ENS_10bfloat16_tEfNS_4arch4Sm90ELb0ELb0ELb1ELb1ELb0ELb1ELb0ELb1ELb1ELb0ELb0ELb0EEENS1_21CollectiveEpilogueFwdINS6_IJSA_SC_SB_EEES9_SE_SG_Li256ELb1ELb0ELb0ELb0EEENS1_36VarlenDynamicPersistentTileSchedulerILi128ELi112ELi256ELi32ELb0ELb0ELb1ELb0ELb1ELb1EEEEEEEEEvNT_6ParamsE:
[----:B------:R-:W0:Y:S02]  /*0000*/  LDC R1, c[0x0][0x28] ;  /* 0x00000a00ff017b82 */ /* 0x000e240000000800 */
[----:B0-----:R-:W-:Y:S01]  /*0010*/  VIADD R1, R1, 0xffffff90 ;  /* 0xffffff9001017836 */ /* 0x001fe20000000000 */
[----:B------:R-:W0:Y:S01]  /*0020*/  S2R R4, SR_TID.X ;  /* 0x0000000000047919 */ /* 0x000e220000002100 */
[----:B------:R-:W-:Y:S01]  /*0030*/  ELECT P0, URZ, PT ;  /* 0x00000000003f782f */ /* 0x000fe20003800000 */
[----:B------:R-:W-:Y:S01]  /*0040*/  BSSY B0, `(.L_x_438) ;  /* 0x0000017000007945 */ /* 0x000fe20003800000 */
[----:B0-----:R-:W-:-:S05]  /*0050*/  SHF.R.U32.HI R0, RZ, 0x5, R4 ;  /* 0x00000005ff007819 */ /* 0x001fca0000011604 */
[----:B------:R-:W0:Y:S02]  /*0060*/  SHFL.IDX PT, R2, R0, RZ, 0x1f ;  /* 0x00001fff00027589 */ /* 0x000e2400000e0000 */
[----:B0-----:R-:W-:Y:S02]  /*0070*/  ISETP.EQ.AND P0, PT, R2, RZ, P0 ;  /* 0x000000ff0200720c */ /* 0x001fe40000702270 */
[----:B------:R-:W-:-:S11]  /*0080*/  SHF.R.U32.HI R2, RZ, 0x7, R4 ;  /* 0x00000007ff027819 */ /* 0x000fd60000011604 */
[----:B------:R-:W-:Y:S05]  /*0090*/  @!P0 BRA `(.L_x_439) ;  /* 0x0000000000448947 */ /* 0x000fea0003800000 */
[----:B------:R-:W-:Y:S02]  /*00a0*/  ULDC.64 UR4, c[0x0][0x198] ;  /* 0x0000660000047ab9 */ /* 0x000fe40000000a00 */
[----:B------:R-:W-:Y:S02]  /*00b0*/  UIADD3 UR6, UP0, UR4, 0x270, URZ ;  /* 0x0000027004067890 */ /* 0x000fe4000ff1e03f */
[----:B------:R-:W-:Y:S02]  /*00c0*/  UIADD3 UR8, UP1, UR4, 0x370, URZ ;  /* 0x0000037004087890 */ /* 0x000fe4000ff3e03f */
[----:B------:R-:W-:Y:S02]  /*00d0*/  UIADD3 UR10, UP2, UR4, 0x470, URZ ;  /* 0x00000470040a7890 */ /* 0x000fe4000ff5e03f */
[----:B------:R-:W-:Y:S02]  /*00e0*/  UIADD3 UR12, UP3, UR4, 0x570, URZ ;  /* 0x00000570040c7890 */ /* 0x000fe4000ff7e03f */
[----:B------:R-:W-:-:S02]  /*00f0*/  UIADD3 UR4, UP4, UR4, 0x670, URZ ;  /* 0x0000067004047890 */ /* 0x000fc4000ff9e03f */
[----:B------:R-:W-:Y:S02]  /*0100*/  UIADD3.X UR7, URZ, UR5, URZ, UP0, !UPT ;  /* 0x000000053f077290 */ /* 0x000fe400087fe43f */
[----:B------:R-:W-:Y:S02]  /*0110*/  UIADD3.X UR9, URZ, UR5, URZ, UP1, !UPT ;  /* 0x000000053f097290 */ /* 0x000fe40008ffe43f */
[----:B------:R-:W-:Y:S02]  /*0120*/  UIADD3.X UR11, URZ, UR5, URZ, UP2, !UPT ;  /* 0x000000053f0b7290 */ /* 0x000fe400097fe43f */
[----:B------:R-:W-:Y:S02]  /*0130*/  UIADD3.X UR13, URZ, UR5, URZ, UP3, !UPT ;  /* 0x000000053f0d7290 */ /* 0x000fe40009ffe43f */
[----:B------:R-:W-:Y:S01]  /*0140*/  UIADD3.X UR5, URZ, UR5, URZ, UP4, !UPT ;  /* 0x000000053f057290 */ /* 0x000fe2000a7fe43f */
[----:B------:R0:W-:Y:S02]  /*0150*/  UTMACCTL.PF [UR6] ;  /* 0x00000000060079b9 */ /* 0x0001e40008040000 */
[----:B------:R0:W-:Y:S02]  /*0160*/  UTMACCTL.PF [UR8] ;  /* 0x00000000080079b9 */ /* 0x0001e40008040000 */
[----:B------:R0:W-:Y:S02]  /*0170*/  UTMACCTL.PF [UR10] ;  /* 0x000000000a0079b9 */ /* 0x0001e40008040000 */
[----:B------:R0:W-:Y:S02]  /*0180*/  UTMACCTL.PF [UR12] ;  /* 0x000000000c0079b9 */ /* 0x0001e40008040000 */
[----:B------:R0:W-:Y:S02]  /*0190*/  UTMACCTL.PF [UR4] ;  /* 0x00000000040079b9 */ /* 0x0001e40008040000 */
[----:B0-----:R-:W-:Y:S01]  /*01a0*/  NOP ;  /* 0x0000000000007918 */ /* 0x001fe20000000000 */
.L_x_439:
[----:B------:R-:W-:Y:S05]  /*01b0*/  BSYNC B0 ;  /* 0x0000000000007941 */ /* 0x000fea0003800000 */
.L_x_438:
[----:B------:R-:W-:Y:S01]  /*01c0*/  VOTEU.ANY UP0, P0 ;  /* 0x00000000003f7886 */ /* 0x000fe20000000100 */
[----:B------:R-:W0:Y:S01]  /*01d0*/  SHFL.IDX PT, R2, R2, RZ, 0x1f ;  /* 0x00001fff02027589 */ /* 0x000e2200000e0000 */
[----:B------:R-:W-:Y:S01]  /*01e0*/  UMOV UR4, 0x1 ;  /* 0x0000000100047882 */ /* 0x000fe20000000000 */
[----:B------:R-:W-:Y:S01]  /*01f0*/  UMOV UR7, 0x100 ;  /* 0x0000010000077882 */ /* 0x000fe20000000000 */
[----:B------:R-:W-:Y:S01]  /*0200*/  VOTEU.ANY UP1, P0 ;  /* 0x00000000003f7886 */ /* 0x000fe20000020100 */
[----:B------:R-:W1:Y:S01]  /*0210*/  @UP0 S2UR UR8, SR_CgaCtaId ;  /* 0x00000000000809c3 */ /* 0x000e620000008800 */
[----:B------:R-:W2:Y:S01]  /*0220*/  SHFL.IDX PT, R3, R0, RZ, 0x1f ;  /* 0x00001fff00037589 */ /* 0x000ea200000e0000 */
[----:B------:R-:W-:Y:S01]  /*0230*/  @UP0 UMOV UR6, 0x400 ;  /* 0x0000040000060882 */ /* 0x000fe20000000000 */
[----:B------:R-:W-:-:S04]  /*0240*/  @UP0 UIADD3 UR4, -UR4, 0x100000, URZ ;  /* 0x0010000004040890 */ /* 0x000fc8000fffe13f */
[----:B------:R-:W-:Y:S02]  /*0250*/  @UP0 USHF.L.U32 UR5, UR4, 0xb, URZ ;  /* 0x0000000b04050899 */ /* 0x000fe4000800063f */
[----:B------:R-:W-:Y:S01]  /*0260*/  @UP0 USHF.L.U32 UR4, UR4, 0x1, URZ ;  /* 0x0000000104040899 */ /* 0x000fe2000800063f */
[----:B------:R-:W-:Y:S01]  /*0270*/  VOTEU.ANY UP2, P0 ;  /* 0x00000000003f7886 */ /* 0x000fe20000040100 */
[----:B0-----:R-:W-:Y:S01]  /*0280*/  R2UR UR9, R2 ;  /* 0x00000000020972ca */ /* 0x001fe200000e0000 */
[----:B-1----:R-:W-:Y:S01]  /*0290*/  @UP0 ULEA UR8, UR8, UR6, 0x18 ;  /* 0x0000000608080291 */ /* 0x002fe2000f8ec03f */
[----:B--2---:R-:W-:Y:S01]  /*02a0*/  ISETP.NE.AND P1, PT, R3, RZ, PT ;  /* 0x000000ff0300720c */ /* 0x004fe20003f25270 */
[----:B------:R-:W-:-:S04]  /*02b0*/  @UP0 UIADD3 UR6, -UR7, 0x100000, URZ ;  /* 0x0010000007060890 */ /* 0x000fc8000fffe13f */
[----:B------:R-:W-:Y:S02]  /*02c0*/  @UP0 USHF.L.U32 UR7, UR6, 0xb, URZ ;  /* 0x0000000b06070899 */ /* 0x000fe4000800063f */
[----:B------:R-:W-:-:S04]  /*02d0*/  @UP0 USHF.L.U32 UR6, UR6, 0x1, URZ ;  /* 0x0000000106060899 */ /* 0x000fc8000800063f */
[----:B------:R-:W-:Y:S01]  /*02e0*/  UISETP.NE.AND UP0, UPT, UR9, URZ, UPT ;  /* 0x0000003f0900728c */ /* 0x000fe2000bf05270 */
[----:B------:R-:W0:Y:S02]  /*02f0*/  FENCE.VIEW.ASYNC.S ;  /* 0x00000000000073c6 */ /* 0x000e240000000000 */
[----:B0-----:R0:W1:Y:S05]  /*0300*/  @UP1 SYNCS.EXCH.64 URZ, [UR8+0x36800], UR4 ;  /* 0x03680004083f15b2 */ /* 0x00106a0008000100 */
[----:B------:R0:W2:Y:S01]  /*0310*/  @UP2 SYNCS.EXCH.64 URZ, [UR8+0x36820], UR6 ;  /* 0x03682006083f25b2 */ /* 0x0000a20008000100 */
[----:B------:R-:W-:Y:S05]  /*0320*/  @P1 BRA `(.L_x_440) ;  /* 0x0000000000481947 */ /* 0x000fea0003800000 */
[----:B0-----:R-:W0:Y:S01]  /*0330*/  S2UR UR5, SR_CgaCtaId ;  /* 0x00000000000579c3 */ /* 0x001e220000008800 */
[----:B------:R-:W-:Y:S01]  /*0340*/  UMOV UR4, 0x400 ;  /* 0x0000040000047882 */ /* 0x000fe20000000000 */
[----:B------:R-:W-:Y:S01]  /*0350*/  UMOV UR6, 0x1 ;  /* 0x0000000100067882 */ /* 0x000fe20000000000 */
[----:B------:R-:W-:Y:S01]  /*0360*/  UMOV UR9, 0x2 ;  /* 0x0000000200097882 */ /* 0x000fe20000000000 */
[----:B------:R-:W-:-:S04]  /*0370*/  UIADD3 UR6, -UR6, 0x100000, URZ ;  /* 0x0010000006067890 */ /* 0x000fc8000fffe13f */
[----:B------:R-:W-:Y:S02]  /*0380*/  USHF.L.U32 UR7, UR6, 0xb, URZ ;  /* 0x0000000b06077899 */ /* 0x000fe4000800063f */
[----:B------:R-:W-:Y:S01]  /*0390*/  USHF.L.U32 UR6, UR6, 0x1, URZ ;  /* 0x0000000106067899 */ /* 0x000fe2000800063f */
[----:B------:R-:W-:Y:S01]  /*03a0*/  ELECT P0, URZ, PT ;  /* 0x00000000003f782f */ /* 0x000fe20003800000 */
[----:B0-----:R-:W-:Y:S02]  /*03b0*/  ULEA UR8, UR5, UR4, 0x18 ;  /* 0x0000000405087291 */ /* 0x001fe4000f8ec03f */
[----:B------:R-:W-:-:S04]  /*03c0*/  UIADD3 UR4, -UR9, 0x100000, URZ ;  /* 0x0010000009047890 */ /* 0x000fc8000fffe13f */
[----:B------:R-:W-:Y:S02]  /*03d0*/  USHF.L.U32 UR5, UR4, 0xb, URZ ;  /* 0x0000000b04057899 */ /* 0x000fe4000800063f */
[----:B------:R-:W-:Y:S01]  /*03e0*/  USHF.L.U32 UR4, UR4, 0x1, URZ ;  /* 0x0000000104047899 */ /* 0x000fe2000800063f */
[----:B------:R-:W0:Y:S03]  /*03f0*/  FENCE.VIEW.ASYNC.S ;  /* 0x00000000000073c6 */ /* 0x000e260000000000 */
[----:B0-----:R3:W4:Y:S08]  /*0400*/  SYNCS.EXCH.64 URZ, [UR8+0x36830], UR6 ;  /* 0x03683006083f75b2 */ /* 0x0017300008000100 */
[----:B------:R3:W0:Y:S01]  /*0410*/  SYNCS.EXCH.64 URZ, [UR8+0x36840], UR4 ;  /* 0x03684004083f75b2 */ /* 0x0006220008000100 */
[----:B------:R3:W0:Y:S01]  /*0420*/  SYNCS.EXCH.64 URZ, [UR8+0x36838], UR6 ;  /* 0x03683806083f75b2 */ /* 0x0006220008000100 */
[----:B------:R3:W0:Y:S02]  /*0430*/  SYNCS.EXCH.64 URZ, [UR8+0x36848], UR4 ;  /* 0x03684804083f75b2 */ /* 0x0006240008000100 */
[----:B---3--:R-:W-:Y:S01]  /*0440*/  NOP ;  /* 0x0000000000007918 */ /* 0x008fe20000000000 */
.L_x_440:
[----:B------:R-:W3:Y:S01]  /*0450*/  SHFL.IDX PT, R2, R0, RZ, 0x1f ;  /* 0x00001fff00027589 */ /* 0x000ee200000e0000 */
[----:B------:R-:W-:Y:S01]  /*0460*/  NOP ;  /* 0x0000000000007918 */ /* 0x000fe20000000000 */
[----:B---3--:R-:W-:-:S13]  /*0470*/  ISETP.NE.AND P0, PT, R2, RZ, PT ;  /* 0x000000ff0200720c */ /* 0x008fda0003f05270 */
[----:B------:R-:W-:Y:S05]  /*0480*/  @P0 BRA `(.L_x_441) ;  /* 0x0000000000480947 */ /* 0x000fea0003800000 */
[----:B0-----:R-:W0:Y:S01]  /*0490*/  S2UR UR5, SR_CgaCtaId ;  /* 0x00000000000579c3 */ /* 0x001e220000008800 */
[----:B------:R-:W-:Y:S01]  /*04a0*/  UMOV UR4, 0x400 ;  /* 0x0000040000047882 */ /* 0x000fe20000000000 */
[----:B------:R-:W-:Y:S01]  /*04b0*/  UMOV UR6, 0x1 ;  /* 0x0000000100067882 */ /* 0x000fe20000000000 */
[----:B------:R-:W-:Y:S01]  /*04c0*/  UMOV UR7, 0x2 ;  /* 0x0000000200077882 */ /* 0x000fe20000000000 */
[----:B------:R-:W-:Y:S01]  /*04d0*/  ELECT P0, URZ, PT ;  /* 0x00000000003f782f */ /* 0x000fe20003800000 */
[----:B0-----:R-:W-:Y:S02]  /*04e0*/  ULEA UR8, UR5, UR4, 0x18 ;  /* 0x0000000405087291 */ /* 0x001fe4000f8ec03f */
[----:B------:R-:W-:-:S04]  /*04f0*/  UIADD3 UR4, -UR6, 0x100000, URZ ;  /* 0x0010000006047890 */ /* 0x000fc8000fffe13f */
[----:B------:R-:W-:Y:S02]  /*0500*/  USHF.L.U32 UR5, UR4, 0xb, URZ ;  /* 0x0000000b04057899 */ /* 0x000fe4000800063f */
[----:B------:R-:W-:Y:S02]  /*0510*/  USHF.L.U32 UR4, UR4, 0x1, URZ ;  /* 0x0000000104047899 */ /* 0x000fe4000800063f */
[----:B------:R-:W-:-:S04]  /*0520*/  UIADD3 UR6, -UR7, 0x100000, URZ ;  /* 0x0010000007067890 */ /* 0x000fc8000fffe13f */
[----:B------:R-:W-:Y:S02]  /*0530*/  USHF.L.U32 UR7, UR6, 0xb, URZ ;  /* 0x0000000b06077899 */ /* 0x000fe4000800063f */
[----:B------:R-:W-:Y:S01]  /*0540*/  USHF.L.U32 UR6, UR6, 0x1, URZ ;  /* 0x0000000106067899 */ /* 0x000fe2000800063f */
[----:B------:R-:W0:Y:S03]  /*0550*/  FENCE.VIEW.ASYNC.S ;  /* 0x00000000000073c6 */ /* 0x000e260000000000 */
[----:B0-----:R3:W0:Y:S08]  /*0560*/  SYNCS.EXCH.64 URZ, [UR8+0x36850], UR4 ;  /* 0x03685004083f75b2 */ /* 0x0016300008000100 */
[----:B------:R3:W0:Y:S01]  /*0570*/  SYNCS.EXCH.64 URZ, [UR8+0x36860], UR6 ;  /* 0x03686006083f75b2 */ /* 0x0006220008000100 */
[----:B------:R3:W0:Y:S01]  /*0580*/  SYNCS.EXCH.64 URZ, [UR8+0x36858], UR4 ;  /* 0x03685804083f75b2 */ /* 0x0006220008000100 */
[----:B------:R3:W0:Y:S02]  /*0590*/  SYNCS.EXCH.64 URZ, [UR8+0x36868], UR6 ;  /* 0x03686806083f75b2 */ /* 0x0006240008000100 */
[----:B---3--:R-:W-:Y:S01]  /*05a0*/  NOP ;  /* 0x0000000000007918 */ /* 0x008fe20000000000 */
.L_x_441:
[----:B------:R-:W3:Y:S01]  /*05b0*/  SHFL.IDX PT, R2, R0, RZ, 0x1f ;  /* 0x00001fff00027589 */ /* 0x000ee200000e0000 */
[----:B------:R-:W-:Y:S01]  /*05c0*/  NOP ;  /* 0x0000000000007918 */ /* 0x000fe20000000000 */
[----:B---3--:R-:W-:-:S13]  /*05d0*/  ISETP.NE.AND P0, PT, R2, RZ, PT ;  /* 0x000000ff0200720c */ /* 0x008fda0003f05270 */
[----:B------:R-:W-:Y:S05]  /*05e0*/  @P0 BRA `(.L_x_442) ;  /* 0x0000000000380947 */ /* 0x000fea0003800000 */
[----:B0-----:R-:W0:Y:S01]  /*05f0*/  S2UR UR5, SR_CgaCtaId ;  /* 0x00000000000579c3 */ /* 0x001e220000008800 */
[----:B------:R-:W-:Y:S01]  /*0600*/  UMOV UR4, 0x400 ;  /* 0x0000040000047882 */ /* 0x000fe20000000000 */
[----:B------:R-:W-:Y:S01]  /*0610*/  UMOV UR7, 0x1 ;  /* 0x0000000100077882 */ /* 0x000fe20000000000 */
[----:B------:R-:W-:Y:S01]  /*0620*/  ELECT P0, URZ, PT ;  /* 0x00000000003f782f */ /* 0x000fe20003800000 */
[----:B0-----:R-:W-:Y:S02]  /*0630*/  ULEA UR6, UR5, UR4, 0x18 ;  /* 0x0000000405067291 */ /* 0x001fe4000f8ec03f */
[----:B------:R-:W-:-:S04]  /*0640*/  UIADD3 UR4, -UR7, 0x100000, URZ ;  /* 0x0010000007047890 */ /* 0x000fc8000fffe13f */
[----:B------:R-:W-:Y:S02]  /*0650*/  USHF.L.U32 UR5, UR4, 0xb, URZ ;  /* 0x0000000b04057899 */ /* 0x000fe4000800063f */
[----:B------:R-:W-:Y:S01]  /*0660*/  USHF.L.U32 UR4, UR4, 0x1, URZ ;  /* 0x0000000104047899 */ /* 0x000fe2000800063f */
[----:B------:R-:W0:Y:S11]  /*0670*/  FENCE.VIEW.ASYNC.S ;  /* 0x00000000000073c6 */ /* 0x000e360000000000 */
[----:B0-----:R3:W0:Y:S01]  /*0680*/  SYNCS.EXCH.64 URZ, [UR6+0x36870], UR4 ;  /* 0x03687004063f75b2 */ /* 0x0016220008000100 */
[----:B------:R3:W0:Y:S01]  /*0690*/  SYNCS.EXCH.64 URZ, [UR6+0x36880], UR4 ;  /* 0x03688004063f75b2 */ /* 0x0006220008000100 */
[----:B------:R3:W0:Y:S01]  /*06a0*/  SYNCS.EXCH.64 URZ, [UR6+0x36878], UR4 ;  /* 0x03687804063f75b2 */ /* 0x0006220008000100 */
[----:B------:R3:W0:Y:S02]  /*06b0*/  SYNCS.EXCH.64 URZ, [UR6+0x36888], UR4 ;  /* 0x03688804063f75b2 */ /* 0x0006240008000100 */
[----:B---3--:R-:W-:Y:S01]  /*06c0*/  NOP ;  /* 0x0000000000007918 */ /* 0x008fe20000000000 */
.L_x_442:
        /* <DEDUP_REMOVED lines=22> */
.L_x_443:
        /* <DEDUP_REMOVED lines=22> */
.L_x_444:
[----:B0-----:R-:W-:Y:S01]  /*0990*/  UMOV UR4, 0x1 ;  /* 0x0000000100047882 */ /* 0x001fe20000000000 */
[----:B------:R-:W-:Y:S01]  /*09a0*/  PLOP3.LUT P0, PT, PT, PT, UP0, 0x80, 0x0 ;  /* 0x000000000000781c */ /* 0x000fe20003f0f008 */
[----:B------:R-:W-:Y:S01]  /*09b0*/  USEL UR4, UR4, 0x2, !UP0 ;  /* 0x0000000204047887 */ /* 0x000fe2000c000000 */
[----:B------:R-:W-:Y:S01]  /*09c0*/  NOP ;  /* 0x0000000000007918 */ /* 0x000fe20000000000 */
[----:B------:R-:W-:Y:S01]  /*09d0*/  ULDC.64 UR60, c[0x0][0x208] ;  /* 0x00008200003c7ab9 */ /* 0x000fe20000000a00 */
[----:B------:R-:W-:Y:S03]  /*09e0*/  BSSY B7, `(.L_x_445) ;  /* 0x000243c000077945 */ /* 0x000fe60003800000 */
[----:B------:R-:W-:-:S05]  /*09f0*/  IMAD.U32 R2, RZ, RZ, UR4 ;  /* 0x00000004ff027e24 */ /* 0x000fca000f8e00ff */
[----:B------:R0:W-:Y:S01]  /*0a00*/  STL [R1+0x64], R2 ;  /* 0x0000640201007387 */ /* 0x0001e20000100800 */
[----:B-12-4-:R-:W-:Y:S06]  /*0a10*/  BAR.SYNC.DEFER_BLOCKING 0x0 ;  /* 0x0000000000007b1d */ /* 0x016fec0000010000 */
[----:B------:R-:W-:Y:S05]  /*0a20*/  @!P0 BRA `(.L_x_446) ;  /* 0x000001e4006c8947 */ /* 0x000fea0003800000 */
.L_x_447:
        /* <DEDUP_REMOVED lines=8> */
[----:B-1----:R-:W-:-:S06]  /*0ab0*/  ULEA UR4, UR5, UR4, 0x18 ;  /* 0x0000000405047291 */ /* 0x002fcc000f8ec03f */
[----:B0-----:R-:W-:Y:S01]  /*0ac0*/  IMAD.U32 R2, RZ, RZ, UR4 ;  /* 0x00000004ff027e24 */ /* 0x001fe2000f8e00ff */
[----:B------:R-:W-:-:S04]  /*0ad0*/  ULDC UR4, c[0x0][0xc14] ;  /* 0x0003050000047ab9 */ /* 0x000fc80000000800 */
[----:B------:R-:W0:Y:S01]  /*0ae0*/  LDS.128 R148, [R2+0x368d0] ;  /* 0x0368d00002947984 */ /* 0x000e220000000c00 */
[----:B------:R-:W-:Y:S06]  /*0af0*/  BAR.ARV 0x4, 0x120 ;  /* 0x0104800000007b1d */ /* 0x000fec0000002000 */
[----:B0-----:R-:W-:-:S13]  /*0b00*/  ISETP.GE.AND P0, PT, R151, UR4, PT ;  /* 0x0000000497007c0c */ /* 0x001fda000bf06270 */
[----:B------:R-:W-:Y:S05]  /*0b10*/  @P0 BRA `(.L_x_448) ;  /* 0x0000024000a00947 */ /* 0x000fea0003800000 */
[----:B------:R-:W2:Y:S01]  /*0b20*/  LDL R0, [R1+0x64] ;  /* 0x0000640001007983 */ /* 0x000ea20000100800 */
[----:B------:R-:W-:Y:S01]  /*0b30*/  VIADD R227, R4, 0xffffff80 ;  /* 0xffffff8004e37836 */ /* 0x000fe20000000000 */
[----:B------:R-:W-:Y:S01]  /*0b40*/  R2UR UR4, R2 ;  /* 0x00000000020472ca */ /* 0x000fe200000e0000 */
[----:B------:R-:W-:Y:S02]  /*0b50*/  IMAD.MOV.U32 R224, RZ, RZ, RZ ;  /* 0x000000ffffe07224 */ /* 0x000fe400078e00ff */
[----:B------:R-:W-:Y:S02]  /*0b60*/  IMAD.MOV.U32 R206, RZ, RZ, RZ ;  /* 0x000000ffffce7224 */ /* 0x000fe400078e00ff */
[----:B------:R-:W-:Y:S02]  /*0b70*/  IMAD.MOV.U32 R18, RZ, RZ, RZ ;  /* 0x000000ffff127224 */ /* 0x000fe400078e00ff */
[----:B------:R-:W-:Y:S02]  /*0b80*/  IMAD.MOV.U32 R213, RZ, RZ, RZ ;  /* 0x000000ffffd57224 */ /* 0x000fe400078e00ff */
[----:B------:R-:W-:-:S04]  /*0b90*/  IMAD.MOV.U32 R211, RZ, RZ, RZ ;  /* 0x000000ffffd37224 */ /* 0x000fc800078e00ff */
[----:B------:R-:W-:Y:S01]  /*0ba0*/  UIADD3 UR4, UR4, 0x15400, URZ ;  /* 0x0001540004047890 */ /* 0x000fe2000fffe03f */
[----:B--2---:R-:W-:Y:S02]  /*0bb0*/  R2UR UR5, R0 ;  /* 0x00000000000572ca */ /* 0x004fe400000e0000 */
[----:B------:R-:W-:-:S04]  /*0bc0*/  SHF.R.S32.HI R0, RZ, 0x1f, R227 ;  /* 0x0000001fff007819 */ /* 0x000fc800000114e3 */
[CC--:B------:R-:W-:Y:S02]  /*0bd0*/  LEA.HI R4, R0.reuse, R227.reuse, RZ, 0x7 ;  /* 0x000000e300047211 */ /* 0x0c0fe400078f38ff */
[-C--:B------:R-:W-:Y:S02]  /*0be0*/  LEA.HI R3, R0, R227.reuse, RZ, 0x4 ;  /* 0x000000e300037211 */ /* 0x080fe400078f20ff */
[----:B------:R-:W-:Y:S02]  /*0bf0*/  LOP3.LUT R6, R4, 0xffffff80, RZ, 0xc0, !PT ;  /* 0xffffff8004067812 */ /* 0x000fe400078ec0ff */
[CC--:B------:R-:W-:Y:S01]  /*0c00*/  LEA.HI R5, R0.reuse, R227.reuse, RZ, 0x5 ;  /* 0x000000e300057211 */ /* 0x0c0fe200078f28ff */
[----:B------:R-:W-:Y:S01]  /*0c10*/  ULOP3.LUT UR5, UR5, 0x1, URZ, 0xfc, !UPT ;  /* 0x0000000105057892 */ /* 0x000fe2000f8efc3f */
[----:B------:R-:W-:Y:S01]  /*0c20*/  LEA.HI R216, R0, R227, RZ, 0x3 ;  /* 0x000000e300d87211 */ /* 0x000fe200078f18ff */
[----:B------:R-:W-:Y:S01]  /*0c30*/  IMAD.IADD R229, R227, 0x1, -R6 ;  /* 0x00000001e3e57824 */ /* 0x000fe200078e0a06 */
[----:B------:R-:W-:-:S02]  /*0c40*/  SHF.R.S32.HI R6, RZ, 0x4, R3 ;  /* 0x00000004ff067819 */ /* 0x000fc40000011403 */
[----:B------:R-:W-:Y:S02]  /*0c50*/  LEA.HI R11, R0, R227, RZ, 0x2 ;  /* 0x000000e3000b7211 */ /* 0x000fe400078f10ff */
[----:B------:R-:W-:Y:S02]  /*0c60*/  SHF.R.S32.HI R10, RZ, 0x1f, R229 ;  /* 0x0000001fff0a7819 */ /* 0x000fe400000114e5 */
[C---:B------:R-:W-:Y:S02]  /*0c70*/  LOP3.LUT R0, R3.reuse, 0x3fffff0, RZ, 0xc0, !PT ;  /* 0x03fffff003007812 */ /* 0x040fe400078ec0ff */
[----:B------:R-:W-:Y:S02]  /*0c80*/  LEA.HI R7, R10, R229, RZ, 0x2 ;  /* 0x000000e50a077211 */ /* 0x000fe400078f10ff */
[----:B------:R-:W-:Y:S01]  /*0c90*/  LEA.HI R3, R3, R6, RZ, 0x1 ;  /* 0x0000000603037211 */ /* 0x000fe200078f08ff */
[----:B------:R-:W-:Y:S01]  /*0ca0*/  IMAD.IADD R0, R227, 0x1, -R0 ;  /* 0x00000001e3007824 */ /* 0x000fe200078e0a00 */
[----:B------:R-:W-:-:S02]  /*0cb0*/  SHF.R.S32.HI R9, RZ, 0x2, R7 ;  /* 0x00000002ff097819 */ /* 0x000fc40000011407 */
[----:B------:R-:W-:Y:S02]  /*0cc0*/  SHF.R.S32.HI R12, RZ, 0x1f, R7 ;  /* 0x0000001fff0c7819 */ /* 0x000fe40000011407 */
[----:B------:R-:W-:Y:S02]  /*0cd0*/  SHF.R.S32.HI R237, RZ, 0x7, R4 ;  /* 0x00000007ffed7819 */ /* 0x000fe40000011404 */
[----:B------:R-:W-:Y:S02]  /*0ce0*/  LEA.HI R12, R12, R9, RZ, 0x3 ;  /* 0x000000090c0c7211 */ /* 0x000fe400078f18ff */
[----:B------:R-:W-:Y:S02]  /*0cf0*/  LOP3.LUT R3, R3, 0x1ffffffe, RZ, 0xc0, !PT ;  /* 0x1ffffffe03037812 */ /* 0x000fe400078ec0ff */
[----:B------:R-:W-:Y:S02]  /*0d00*/  LOP3.LUT R12, R12, 0xfffffff8, RZ, 0xc0, !PT ;  /* 0xfffffff80c0c7812 */ /* 0x000fe400078ec0ff */
[----:B------:R-:W-:Y:S01]  /*0d10*/  LEA.HI R10, R10, R229, RZ, 0x5 ;  /* 0x000000e50a0a7211 */ /* 0x000fe200078f28ff */
[----:B------:R-:W-:Y:S01]  /*0d20*/  IMAD.IADD R3, R6, 0x1, -R3 ;  /* 0x0000000106037824 */ /* 0x000fe200078e0a03 */
[----:B------:R-:W-:Y:S01]  /*0d30*/  LEA.HI R4, R4, R237, RZ, 0x1 ;  /* 0x000000ed04047211 */ /* 0x000fe200078f08ff */
[----:B------:R-:W-:Y:S01]  /*0d40*/  IMAD.IADD R9, R9, 0x1, -R12 ;  /* 0x0000000109097824 */ /* 0x000fe200078e0a0c */
[----:B------:R-:W-:-:S02]  /*0d50*/  SHF.R.S32.HI R5, RZ, 0x5, R5 ;  /* 0x00000005ff057819 */ /* 0x000fc40000011405 */
[----:B------:R-:W-:Y:S01]  /*0d60*/  LOP3.LUT R6, R7, 0x7ffffffc, RZ, 0xc0, !PT ;  /* 0x7ffffffc07067812 */ /* 0x000fe200078ec0ff */
[----:B------:R-:W-:Y:S01]  /*0d70*/  IMAD.MOV.U32 R7, RZ, RZ, -0x2 ;  /* 0xfffffffeff077424 */ /* 0x000fe200078e00ff */
[----:B------:R-:W-:Y:S01]  /*0d80*/  SHF.R.S32.HI R10, RZ, 0x5, R10 ;  /* 0x00000005ff0a7819 */ /* 0x000fe2000001140a */
[----:B------:R-:W-:Y:S01]  /*0d90*/  IMAD R12, R5, 0x10, R0 ;  /* 0x00000010050c7824 */ /* 0x000fe200078e0200 */
[----:B------:R-:W-:Y:S01]  /*0da0*/  LOP3.LUT R4, R4, 0x3fffffe, RZ, 0xc0, !PT ;  /* 0x03fffffe04047812 */ /* 0x000fe200078ec0ff */
[----:B------:R-:W-:Y:S01]  /*0db0*/  IMAD.IADD R6, R229, 0x1, -R6 ;  /* 0x00000001e5067824 */ /* 0x000fe200078e0a06 */
[----:B------:R-:W-:Y:S01]  /*0dc0*/  LOP3.LUT R8, R216, 0x1ffffff8, RZ, 0xc0, !PT ;  /* 0x1ffffff8d8087812 */ /* 0x000fe200078ec0ff */
[----:B------:R-:W-:Y:S01]  /*0dd0*/  IMAD R9, R10, 0x10, R9 ;  /* 0x000000100a097824 */ /* 0x000fe200078e0209 */
[----:B------:R-:W-:Y:S01]  /*0de0*/  LOP3.LUT R14, R11, 0xfffffffc, RZ, 0xc0, !PT ;  /* 0xfffffffc0b0e7812 */ /* 0x000fe200078ec0ff */
[----:B------:R-:W-:Y:S01]  /*0df0*/  IMAD.IADD R4, R237, 0x1, -R4 ;  /* 0x00000001ed047824 */ /* 0x000fe200078e0a04 */
[--C-:B------:R-:W-:Y:S01]  /*0e00*/  SHF.R.S32.HI R19, RZ, 0x2, R11.reuse ;  /* 0x00000002ff137819 */ /* 0x100fe2000001140b */
[C---:B------:R-:W-:Y:S01]  /*0e10*/  IMAD.IADD R8, R227.reuse, 0x1, -R8 ;  /* 0x00000001e3087824 */ /* 0x040fe200078e0a08 */
[----:B------:R-:W-:Y:S01]  /*0e20*/  SHF.R.S32.HI R0, RZ, 0x1f, R11 ;  /* 0x0000001fff007819 */ /* 0x000fe2000001140b */
[----:B------:R-:W-:Y:S01]  /*0e30*/  IMAD.IADD R227, R227, 0x1, -R14 ;  /* 0x00000001e3e37824 */ /* 0x000fe200078e0a0e */
[----:B------:R-:W-:Y:S01]  /*0e40*/  SHF.R.S32.HI R216, RZ, 0x3, R216 ;  /* 0x00000003ffd87819 */ /* 0x000fe200000114d8 */
[----:B------:R-:W-:Y:S01]  /*0e50*/  IMAD R12, R12, 0x8, R3 ;  /* 0x000000080c0c7824 */ /* 0x000fe200078e0203 */
[----:B------:R-:W-:Y:S01]  /*0e60*/  LEA.HI R0, R0, R19, RZ, 0x3 ;  /* 0x0000001300007211 */ /* 0x000fe200078f18ff */
[----:B------:R-:W-:-:S02]  /*0e70*/  IMAD R3, R6, R7, 0x70 ;  /* 0x0000007006037424 */ /* 0x000fc400078e0207 */
[----:B------:R-:W-:Y:S01]  /*0e80*/  IMAD R4, R4, 0x40, R9 ;  /* 0x0000004004047824 */ /* 0x000fe200078e0209 */
[----:B------:R-:W-:Y:S01]  /*0e90*/  LOP3.LUT R0, R0, 0xfffffff8, RZ, 0xc0, !PT ;  /* 0xfffffff800007812 */ /* 0x000fe200078ec0ff */
[----:B------:R-:W-:Y:S01]  /*0ea0*/  IMAD.SHL.U32 R22, R227, 0x8, RZ ;  /* 0x00000008e3167824 */ /* 0x000fe200078e00ff */
[----:B------:R0:W-:Y:S01]  /*0eb0*/  STL [R1+0x58], R3 ;  /* 0x0000580301007387 */ /* 0x0001e20000100800 */
[C---:B------:R-:W-:Y:S02]  /*0ec0*/  VIADD R223, R19.reuse, 0x40 ;  /* 0x0000004013df7836 */ /* 0x040fe40000000000 */
[C---:B------:R-:W-:Y:S01]  /*0ed0*/  VIADD R204, R22.reuse, 0x20 ;  /* 0x0000002016cc7836 */ /* 0x040fe20000000000 */
[----:B------:R1:W-:Y:S01]  /*0ee0*/  STL [R1+0x5c], R4 ;  /* 0x00005c0401007387 */ /* 0x0003e20000100800 */
[----:B------:R-:W-:Y:S01]  /*0ef0*/  IMAD.IADD R218, R19, 0x1, -R0 ;  /* 0x0000000113da7824 */ /* 0x000fe200078e0a00 */
[----:B------:R-:W-:Y:S01]  /*0f00*/  SHF.R.S32.HI R6, RZ, 0x1f, R223 ;  /* 0x0000001fff067819 */ /* 0x000fe200000114df */
[----:B------:R-:W-:Y:S01]  /*0f10*/  VIADD R205, R22, 0x40 ;  /* 0x0000004016cd7836 */ /* 0x000fe20000000000 */
[----:B------:R-:W-:Y:S01]  /*0f20*/  SHF.L.U32 R207, R223, 0x6, RZ ;  /* 0x00000006dfcf7819 */ /* 0x000fe200000006ff */
[----:B------:R-:W-:Y:S01]  /*0f30*/  IMAD.SHL.U32 R208, R218, 0x40, RZ ;  /* 0x00000040dad07824 */ /* 0x000fe200078e00ff */
[----:B0-----:R-:W-:Y:S01]  /*0f40*/  SHF.R.S32.HI R3, RZ, 0x1f, R204 ;  /* 0x0000001fff037819 */ /* 0x001fe200000114cc */
[----:B------:R-:W-:Y:S01]  /*0f50*/  IMAD.SHL.U32 R210, R5, 0x200, RZ ;  /* 0x0000020005d27824 */ /* 0x000fe200078e00ff */
[----:B------:R-:W-:Y:S01]  /*0f60*/  LEA.HI R6, R6, R223, RZ, 0x3 ;  /* 0x000000df06067211 */ /* 0x000fe200078f18ff */
[----:B------:R-:W-:Y:S01]  /*0f70*/  IMAD.SHL.U32 R214, R8, 0x8, RZ ;  /* 0x0000000808d67824 */ /* 0x000fe200078e00ff */
[-C--:B------:R-:W-:Y:S01]  /*0f80*/  LEA.HI R0, R3, R204.reuse, RZ, 0x6 ;  /* 0x000000cc03007211 */ /* 0x080fe200078f30ff */
[----:B-1----:R-:W-:Y:S01]  /*0f90*/  IMAD.U32 R4, RZ, RZ, UR5 ;  /* 0x00000005ff047e24 */ /* 0x002fe2000f8e00ff */
[----:B------:R-:W-:Y:S01]  /*0fa0*/  SHF.R.S32.HI R10, RZ, 0x1f, R205 ;  /* 0x0000001fff0a7819 */ /* 0x000fe200000114cd */
[----:B------:R-:W-:Y:S01]  /*0fb0*/  IMAD.SHL.U32 R6, R6, 0x40, RZ ;  /* 0x0000004006067824 */ /* 0x000fe200078e00ff */
[----:B------:R-:W-:Y:S01]  /*0fc0*/  LOP3.LUT R207, R207, 0x1c0, RZ, 0xc0, !PT ;  /* 0x000001c0cfcf7812 */ /* 0x000fe200078ec0ff */
[----:B------:R-:W-:Y:S01]  /*0fd0*/  IMAD.SHL.U32 R5, R0, 0x80, RZ ;  /* 0x0000008000057824 */ /* 0x000fe200078e00ff */
[----:B------:R0:W-:Y:S01]  /*0fe0*/  STL [R1+0x14], R4 ;  /* 0x0000140401007387 */ /* 0x0001e20000100800 */
[----:B------:R-:W-:Y:S01]  /*0ff0*/  LOP3.LUT R208, R208, 0x1c0, RZ, 0xc0, !PT ;  /* 0x000001c0d0d07812 */ /* 0x000fe200078ec0ff */
[----:B------:R-:W-:Y:S01]  /*1000*/  IMAD.SHL.U32 R16, R227, 0x4, RZ ;  /* 0x00000004e3107824 */ /* 0x000fe200078e00ff */
[----:B------:R-:W-:-:S02]  /*1010*/  LEA.HI R3, R3, R204, RZ, 0x3 ;  /* 0x000000cc03037211 */ /* 0x000fc400078f18ff */
[CC--:B------:R-:W-:Y:S02]  /*1020*/  LEA.HI R233, R10.reuse, R205.reuse, RZ, 0x3 ;  /* 0x000000cd0ae97211 */ /* 0x0c0fe400078f18ff */
[----:B------:R-:W-:Y:S02]  /*1030*/  LEA.HI R10, R10, R205, RZ, 0x6 ;  /* 0x000000cd0a0a7211 */ /* 0x000fe400078f30ff */
[----:B------:R-:W-:Y:S01]  /*1040*/  SHF.R.U32.HI R236, RZ, 0x3, R207 ;  /* 0x00000003ffec7819 */ /* 0x000fe200000116cf */
[----:B0-----:R-:W-:Y:S01]  /*1050*/  IMAD.U32 R4, RZ, RZ, UR4 ;  /* 0x00000004ff047e24 */ /* 0x001fe2000f8e00ff */
[----:B------:R-:W-:Y:S01]  /*1060*/  SHF.R.U32.HI R209, RZ, 0x3, R208 ;  /* 0x00000003ffd17819 */ /* 0x000fe200000116d0 */
[----:B------:R-:W-:Y:S01]  /*1070*/  IMAD.SHL.U32 R10, R10, 0x80, RZ ;  /* 0x000000800a0a7824 */ /* 0x000fe200078e00ff */
[--C-:B------:R-:W-:Y:S02]  /*1080*/  LOP3.LUT R0, R208, 0x38, R3.reuse, 0xf8, !PT ;  /* 0x00000038d0007812 */ /* 0x100fe400078ef803 */
[----:B------:R0:W-:Y:S01]  /*1090*/  STL [R1+0x54], R4 ;  /* 0x0000540401007387 */ /* 0x0001e20000100800 */
[----:B------:R-:W-:-:S02]  /*10a0*/  LOP3.LUT R7, R207, 0x38, R3, 0xf8, !PT ;  /* 0x00000038cf077812 */ /* 0x000fc400078ef803 */
[----:B------:R-:W-:Y:S02]  /*10b0*/  LOP3.LUT R212, R6, 0xfffffe00, RZ, 0xc0, !PT ;  /* 0xfffffe0006d47812 */ /* 0x000fe400078ec0ff */
[----:B------:R-:W-:Y:S02]  /*10c0*/  LOP3.LUT R5, R5, 0xffffe000, RZ, 0xc0, !PT ;  /* 0xffffe00005057812 */ /* 0x000fe400078ec0ff */
[----:B------:R-:W-:Y:S02]  /*10d0*/  LOP3.LUT R0, R0, R209, RZ, 0x3c, !PT ;  /* 0x000000d100007212 */ /* 0x000fe400078e3cff */
[----:B------:R-:W-:Y:S02]  /*10e0*/  LOP3.LUT R7, R7, R236, RZ, 0x3c, !PT ;  /* 0x000000ec07077212 */ /* 0x000fe400078e3cff */
[----:B0-----:R-:W-:Y:S02]  /*10f0*/  SHF.L.U32 R4, R12, 0x3, RZ ;  /* 0x000000030c047819 */ /* 0x001fe400000006ff */
[----:B------:R-:W-:-:S02]  /*1100*/  LOP3.LUT R6, R208, 0x38, R233, 0xf8, !PT ;  /* 0x00000038d0067812 */ /* 0x000fc400078ef8e9 */
[----:B------:R-:W-:Y:S01]  /*1110*/  LOP3.LUT R11, R207, 0x38, R233, 0xf8, !PT ;  /* 0x00000038cf0b7812 */ /* 0x000fe200078ef8e9 */
[----:B------:R0:W-:Y:S01]  /*1120*/  STL [R1+0x60], R4 ;  /* 0x0000600401007387 */ /* 0x0001e20000100800 */
[-C--:B------:R-:W-:Y:S02]  /*1130*/  IADD3 R0, R0, R5.reuse, R210 ;  /* 0x0000000500007210 */ /* 0x080fe40007ffe0d2 */
[----:B------:R-:W-:Y:S02]  /*1140*/  IADD3 R7, R7, R5, R212 ;  /* 0x0000000507077210 */ /* 0x000fe40007ffe0d4 */
[----:B------:R-:W-:Y:S02]  /*1150*/  LOP3.LUT R5, R10, 0xffffe000, RZ, 0xc0, !PT ;  /* 0xffffe0000a057812 */ /* 0x000fe400078ec0ff */
[----:B------:R-:W-:Y:S02]  /*1160*/  LOP3.LUT R6, R6, R209, RZ, 0x3c, !PT ;  /* 0x000000d106067212 */ /* 0x000fe400078e3cff */
[----:B------:R-:W-:-:S02]  /*1170*/  LOP3.LUT R11, R11, R236, RZ, 0x3c, !PT ;  /* 0x000000ec0b0b7212 */ /* 0x000fc400078e3cff */
[-C--:B------:R-:W-:Y:S02]  /*1180*/  IADD3 R6, R6, R5.reuse, R210 ;  /* 0x0000000506067210 */ /* 0x080fe40007ffe0d2 */
[----:B------:R-:W-:Y:S02]  /*1190*/  IADD3 R11, R11, R5, R212 ;  /* 0x000000050b0b7210 */ /* 0x000fe40007ffe0d4 */
[----:B------:R-:W-:Y:S02]  /*11a0*/  LOP3.LUT R5, R207, 0x38, R22, 0xf8, !PT ;  /* 0x00000038cf057812 */ /* 0x000fe400078ef816 */
[----:B------:R-:W-:Y:S02]  /*11b0*/  SHF.R.S32.HI R228, RZ, 0x3, R3 ;  /* 0x00000003ffe47819 */ /* 0x000fe40000011403 */
[----:B------:R-:W-:Y:S02]  /*11c0*/  LOP3.LUT R5, R212, R5, R236, 0xf6, !PT ;  /* 0x00000005d4057212 */ /* 0x000fe400078ef6ec */
[----:B------:R-:W-:-:S02]  /*11d0*/  SHF.R.S32.HI R233, RZ, 0x3, R233 ;  /* 0x00000003ffe97819 */ /* 0x000fc400000114e9 */
[----:B------:R-:W-:Y:S02]  /*11e0*/  LEA R234, R5, UR4, 0x1 ;  /* 0x0000000405ea7c11 */ /* 0x000fe4000f8e08ff */
[----:B------:R-:W-:Y:S02]  /*11f0*/  LEA R235, R0, UR4, 0x1 ;  /* 0x0000000400eb7c11 */ /* 0x000fe4000f8e08ff */
[----:B------:R-:W-:Y:S02]  /*1200*/  LEA R231, R7, UR4, 0x1 ;  /* 0x0000000407e77c11 */ /* 0x000fe4000f8e08ff */
[----:B------:R-:W-:Y:S02]  /*1210*/  LEA R232, R6, UR4, 0x1 ;  /* 0x0000000406e87c11 */ /* 0x000fe4000f8e08ff */
[----:B0-----:R-:W-:-:S07]  /*1220*/  LEA R230, R11, UR4, 0x1 ;  /* 0x000000040be67c11 */ /* 0x001fce000f8e08ff */
.L_x_659:
[----:B0-2--5:R-:W0:Y:S01]  /*1230*/  LDC.64 R4, c[0x0][0xc60] ;  /* 0x00031800ff047b82 */ /* 0x025e220000000a00 */
[----:B------:R-:W-:Y:S01]  /*1240*/  ULDC.64 UR4, c[0x0][0xa28] ;  /* 0x00028a0000047ab9 */ /* 0x000fe20000000a00 */
[----:B------:R-:W-:Y:S01]  /*1250*/  ULDC.64 UR8, c[0x0][0xa18] ;  /* 0x0002860000087ab9 */ /* 0x000fe20000000a00 */
[----:B------:R-:W-:Y:S01]  /*1260*/  ULDC.64 UR6, c[0x0][0xa08] ;  /* 0x0002820000067ab9 */ /* 0x000fe20000000a00 */
[----:B0-----:R-:W-:-:S05]  /*1270*/  IMAD.WIDE R4, R151, 0x4, R4 ;  /* 0x0000000497047825 */ /* 0x001fca00078e0204 */
[----:B------:R-:W2:Y:S01]  /*1280*/  LDG.E R222, desc[UR60][R4.64] ;  /* 0x0000003c04de7981 */ /* 0x000ea2000c1e1900 */
[----:B------:R-:W-:Y:S01]  /*1290*/  ISETP.NE.U32.AND P2, PT, RZ, UR4, PT ;  /* 0x00000004ff007c0c */ /* 0x000fe2000bf45070 */
[----:B------:R-:W-:Y:S01]  /*12a0*/  IMAD.MOV.U32 R0, RZ, RZ, RZ ;  /* 0x000000ffff007224 */ /* 0x000fe200078e00ff */
[----:B------:R-:W-:Y:S01]  /*12b0*/  ISETP.NE.U32.AND P1, PT, RZ, UR8, PT ;  /* 0x00000008ff007c0c */ /* 0x000fe2000bf25070 */
[----:B------:R-:W-:Y:S01]  /*12c0*/  IMAD.MOV.U32 R28, RZ, RZ, RZ ;  /* 0x000000ffff1c7224 */ /* 0x000fe200078e00ff */
[----:B------:R-:W-:Y:S02]  /*12d0*/  ISETP.NE.AND.EX P2, PT, RZ, UR5, PT, P2 ;  /* 0x00000005ff007c0c */ /* 0x000fe4000bf45320 */
[----:B------:R-:W-:Y:S02]  /*12e0*/  ISETP.NE.AND.EX P1, PT, RZ, UR9, PT, P1 ;  /* 0x00000009ff007c0c */ /* 0x000fe4000bf25310 */
[----:B------:R-:W-:-:S04]  /*12f0*/  ISETP.NE.U32.AND P0, PT, RZ, UR6, PT ;  /* 0x00000006ff007c0c */ /* 0x000fc8000bf05070 */
[----:B------:R-:W-:Y:S02]  /*1300*/  ISETP.NE.AND.EX P0, PT, RZ, UR7, PT, P0 ;  /* 0x00000007ff007c0c */ /* 0x000fe4000bf05300 */
[----:B--2---:R-:W-:Y:S01]  /*1310*/  SHF.R.S32.HI R226, RZ, 0x1f, R222 ;  /* 0x0000001fffe27819 */ /* 0x004fe200000114de */
[C---:B------:R-:W-:Y:S02]  /*1320*/  IMAD.SHL.U32 R220, R222.reuse, 0x4, RZ ;  /* 0x00000004dedc7824 */ /* 0x040fe400078e00ff */
[C---:B------:R-:W-:Y:S02]  /*1330*/  @P2 LEA R4, P3, R222.reuse, UR4, 0x2 ;  /* 0x00000004de042c11 */ /* 0x040fe4000f8610ff */
[C-C-:B------:R-:W-:Y:S02]  /*1340*/  SHF.L.U64.HI R221, R222.reuse, 0x2, R226.reuse ;  /* 0x00000002dedd7819 */ /* 0x140fe400000102e2 */
[----:B------:R-:W-:Y:S01]  /*1350*/  @P2 LEA.HI.X R5, R222, UR5, R226, 0x2, P3 ;  /* 0x00000005de052c11 */ /* 0x000fe200098f14e2 */
[----:B------:R-:W-:Y:S01]  /*1360*/  ULDC UR4, c[0x0][0x288] ;  /* 0x0000a20000047ab9 */ /* 0x000fe20000000800 */
[----:B---3--:R-:W-:-:S03]  /*1370*/  IADD3 R8, P4, R220, UR6, RZ ;  /* 0x00000006dc087c10 */ /* 0x008fc6000ff9e0ff */
[----:B------:R0:W5:Y:S01]  /*1380*/  @P2 LDG.E R0, desc[UR60][R4.64] ;  /* 0x0000003c04002981 */ /* 0x000162000c1e1900 */
[----:B----4-:R-:W-:Y:S01]  /*1390*/  @P1 IADD3 R6, P2, R220, UR8, RZ ;  /* 0x00000008dc061c10 */ /* 0x010fe2000ff5e0ff */
[----:B------:R-:W-:Y:S01]  /*13a0*/  IMAD.U32 R152, RZ, RZ, UR4 ;  /* 0x00000004ff987e24 */ /* 0x000fe2000f8e00ff */
[C---:B------:R-:W-:Y:S01]  /*13b0*/  IADD3.X R9, R221.reuse, UR7, RZ, P4, !PT ;  /* 0x00000007dd097c10 */ /* 0x040fe2000a7fe4ff */
[----:B------:R-:W-:Y:S01]  /*13c0*/  ULDC.64 UR4, c[0x0][0x3f8] ;  /* 0x0000fe0000047ab9 */ /* 0x000fe20000000a00 */
[----:B------:R-:W-:-:S03]  /*13d0*/  @P1 IADD3.X R7, R221, UR9, RZ, P2, !PT ;  /* 0x00000009dd071c10 */ /* 0x000fc600097fe4ff */
[----:B------:R0:W5:Y:S01]  /*13e0*/  @P0 LDG.E R28, desc[UR60][R8.64] ;  /* 0x0000003c081c0981 */ /* 0x000162000c1e1900 */
[----:B------:R-:W-:Y:S01]  /*13f0*/  UISETP.NE.U32.AND UP0, UPT, UR4, URZ, UPT ;  /* 0x0000003f0400728c */ /* 0x000fe2000bf05070 */
[----:B------:R-:W-:Y:S02]  /*1400*/  ULDC.64 UR8, c[0x0][0xa20] ;  /* 0x0002880000087ab9 */ /* 0x000fe40000000a00 */
[----:B------:R0:W5:Y:S01]  /*1410*/  @P1 LDG.E R152, desc[UR60][R6.64] ;  /* 0x0000003c06981981 */ /* 0x000162000c1e1900 */
[----:B------:R-:W-:Y:S01]  /*1420*/  UISETP.NE.AND.EX UP0, UPT, UR5, URZ, UPT, UP0 ;  /* 0x0000003f0500728c */ /* 0x000fe2000bf05300 */
[----:B------:R-:W-:Y:S01]  /*1430*/  ULDC UR4, c[0x0][0x404] ;  /* 0x0001010000047ab9 */ /* 0x000fe20000000800 */
[----:B------:R-:W-:Y:S02]  /*1440*/  ISETP.NE.U32.AND P2, PT, RZ, UR8, PT ;  /* 0x00000008ff007c0c */ /* 0x000fe4000bf45070 */
[----:B------:R-:W-:Y:S01]  /*1450*/  USEL UR4, UR4, 0x1, UP0 ;  /* 0x0000000104047887 */ /* 0x000fe20008000000 */
[----:B------:R-:W-:Y:S01]  /*1460*/  ULDC UR5, c[0x0][0x2e0] ;  /* 0x0000b80000057ab9 */ /* 0x000fe20000000800 */
[----:B------:R-:W-:-:S02]  /*1470*/  ISETP.NE.AND.EX P2, PT, RZ, UR9, PT, P2 ;  /* 0x00000009ff007c0c */ /* 0x000fc4000bf45320 */
[----:B------:R-:W-:-:S03]  /*1480*/  UIMAD UR4, UR4, UR5, URZ ;  /* 0x00000005040472a4 */ /* 0x000fc6000f8e023f */
[----:B------:R-:W-:Y:S01]  /*1490*/  ULDC UR5, c[0x0][0x338] ;  /* 0x0000ce0000057ab9 */ /* 0x000fe20000000800 */
[----:B------:R-:W-:Y:S02]  /*14a0*/  IMAD.MOV.U32 R225, RZ, RZ, R149 ;  /* 0x000000ffffe17224 */ /* 0x000fe400078e0095 */
[----:B------:R-:W-:Y:S02]  /*14b0*/  IMAD.MOV.U32 R219, RZ, RZ, R150 ;  /* 0x000000ffffdb7224 */ /* 0x000fe400078e0096 */
[----:B------:R-:W-:Y:S01]  /*14c0*/  IMAD.MOV.U32 R27, RZ, RZ, R222 ;  /* 0x000000ffff1b7224 */ /* 0x000fe200078e00de */
[----:B0-----:R-:W-:Y:S06]  /*14d0*/  @P1 BRA `(.L_x_449) ;  /* 0x0000000000241947 */ /* 0x001fec0003800000 */
[----:B------:R-:W-:Y:S02]  /*14e0*/  ULDC.64 UR6, c[0x0][0xa00] ;  /* 0x0002800000067ab9 */ /* 0x000fe40000000a00 */
[----:B------:R-:W-:-:S04]  /*14f0*/  ISETP.NE.U32.AND P1, PT, RZ, UR6, PT ;  /* 0x00000006ff007c0c */ /* 0x000fc8000bf25070 */
[----:B------:R-:W-:-:S13]  /*1500*/  ISETP.NE.AND.EX P1, PT, RZ, UR7, PT, P1 ;  /* 0x00000007ff007c0c */ /* 0x000fda000bf25310 */
[----:B------:R-:W-:Y:S05]  /*1510*/  @!P1 BRA `(.L_x_449) ;  /* 0x0000000000149947 */ /* 0x000fea0003800000 */
[----:B------:R-:W0:Y:S02]  /*1520*/  LDC.64 R4, c[0x0][0xa00] ;  /* 0x00028000ff047b82 */ /* 0x000e240000000a00 */
[----:B0-----:R-:W-:-:S05]  /*1530*/  IMAD.WIDE R4, R27, 0x4, R4 ;  /* 0x000000041b047825 */ /* 0x001fca00078e0204 */
[----:B-----5:R-:W2:Y:S04]  /*1540*/  LDG.E R152, desc[UR60][R4.64] ;  /* 0x0000003c04987981 */ /* 0x020ea8000c1e1900 */
[----:B------:R-:W2:Y:S02]  /*1550*/  LDG.E R3, desc[UR60][R4.64+0x4] ;  /* 0x0000043c04037981 */ /* 0x000ea4000c1e1900 */
[----:B--2---:R-:W-:-:S07]  /*1560*/  IMAD.IADD R152, R3, 0x1, -R152 ;  /* 0x0000000103987824 */ /* 0x004fce00078e0a98 */
.L_x_449:
[----:B------:R-:W-:Y:S02]  /*1570*/  IMAD.U32 R24, RZ, RZ, UR5 ;  /* 0x00000005ff187e24 */ /* 0x000fe4000f8e00ff */
[----:B------:R-:W-:Y:S01]  /*1580*/  IMAD.U32 R29, RZ, RZ, UR4 ;  /* 0x00000004ff1d7e24 */ /* 0x000fe2000f8e00ff */
[----:B------:R-:W-:Y:S06]  /*1590*/  @!P2 BRA `(.L_x_450) ;  /* 0x000000000010a947 */ /* 0x000fec0003800000 */
[----:B------:R-:W-:-:S04]  /*15a0*/  IADD3 R4, P0, R220, UR8, RZ ;  /* 0x00000008dc047c10 */ /* 0x000fc8000ff1e0ff */
[----:B------:R-:W-:-:S05]  /*15b0*/  IADD3.X R5, R221, UR9, RZ, P0, !PT ;  /* 0x00000009dd057c10 */ /* 0x000fca00087fe4ff */
[----:B------:R0:W5:Y:S01]  /*15c0*/  LDG.E R29, desc[UR60][R4.64] ;  /* 0x0000003c041d7981 */ /* 0x000162000c1e1900 */
[----:B------:R-:W-:Y:S05]  /*15d0*/  BRA `(.L_x_451) ;  /* 0x0000000000107947 */ /* 0x000fea0003800000 */
.L_x_450:
[----:B------:R-:W-:Y:S05]  /*15e0*/  @!P0 BRA `(.L_x_451) ;  /* 0x00000000000c8947 */ /* 0x000fea0003800000 */
[----:B------:R-:W2:Y:S04]  /*15f0*/  LDG.E R4, desc[UR60][R8.64] ;  /* 0x0000003c08047981 */ /* 0x000ea8000c1e1900 */
[----:B------:R-:W2:Y:S02]  /*1600*/  LDG.E R29, desc[UR60][R8.64+0x4] ;  /* 0x0000043c081d7981 */ /* 0x000ea4000c1e1900 */
[----:B--2---:R-:W-:-:S07]  /*1610*/  IMAD.IADD R29, R29, 0x1, -R4 ;  /* 0x000000011d1d7824 */ /* 0x004fce00078e0a04 */
.L_x_451:
[----:B------:R-:W-:Y:S02]  /*1620*/  ULDC.64 UR4, c[0x0][0xa10] ;  /* 0x0002840000047ab9 */ /* 0x000fe40000000a00 */
[----:B------:R-:W-:-:S04]  /*1630*/  ISETP.NE.U32.AND P0, PT, RZ, UR4, PT ;  /* 0x00000004ff007c0c */ /* 0x000fc8000bf05070 */
[----:B------:R-:W-:Y:S01]  /*1640*/  ISETP.NE.AND.EX P0, PT, RZ, UR5, PT, P0 ;  /* 0x00000005ff007c0c */ /* 0x000fe2000bf05300 */
[----:B------:R-:W-:-:S12]  /*1650*/  ULDC.64 UR4, c[0x0][0xa30] ;  /* 0x00028c0000047ab9 */ /* 0x000fd80000000a00 */
[----:B0-----:R-:W0:Y:S02]  /*1660*/  @P0 LDC.64 R4, c[0x0][0xa10] ;  /* 0x00028400ff040b82 */ /* 0x001e240000000a00 */
[----:B0-----:R-:W-:-:S05]  /*1670*/  @P0 IMAD.WIDE R4, R27, 0x4, R4 ;  /* 0x000000041b040825 */ /* 0x001fca00078e0204 */
[----:B------:R-:W2:Y:S04]  /*1680*/  @P0 LDG.E R3, desc[UR60][R4.64] ;  /* 0x0000003c04030981 */ /* 0x000ea8000c1e1900 */
[----:B------:R0:W2:Y:S01]  /*1690*/  @P0 LDG.E R8, desc[UR60][R4.64+0x4] ;  /* 0x0000043c04080981 */ /* 0x0000a2000c1e1900 */
[----:B------:R-:W-:Y:S01]  /*16a0*/  ISETP.NE.U32.AND P1, PT, RZ, UR4, PT ;  /* 0x00000004ff007c0c */ /* 0x000fe2000bf25070 */
[----:B-----5:R-:W-:-:S03]  /*16b0*/  IMAD.MOV.U32 R145, RZ, RZ, R29 ;  /* 0x000000ffff917224 */ /* 0x020fc600078e001d */
[----:B------:R-:W-:-:S13]  /*16c0*/  ISETP.NE.AND.EX P1, PT, RZ, UR5, PT, P1 ;  /* 0x00000005ff007c0c */ /* 0x000fda000bf25310 */
[----:B------:R-:W-:-:S04]  /*16d0*/  @P1 IADD3 R6, P2, R220, UR4, RZ ;  /* 0x00000004dc061c10 */ /* 0x000fc8000ff5e0ff */
[----:B------:R-:W-:-:S05]  /*16e0*/  @P1 IADD3.X R7, R221, UR5, RZ, P2, !PT ;  /* 0x00000005dd071c10 */ /* 0x000fca00097fe4ff */
[----:B------:R1:W5:Y:S01]  /*16f0*/  @P1 LDG.E R145, desc[UR60][R6.64] ;  /* 0x0000003c06911981 */ /* 0x000362000c1e1900 */
[----:B------:R-:W-:Y:S01]  /*1700*/  IMAD.IADD R9, R29, 0x1, -R0 ;  /* 0x000000011d097824 */ /* 0x000fe200078e0a00 */
[----:B------:R-:W-:Y:S01]  /*1710*/  PLOP3.LUT P2, PT, PT, PT, PT, 0x80, 0x0 ;  /* 0x000000000000781c */ /* 0x000fe20003f4f070 */
[----:B0-----:R-:W-:Y:S02]  /*1720*/  IMAD.MOV.U32 R4, RZ, RZ, RZ ;  /* 0x000000ffff047224 */ /* 0x001fe400078e00ff */
[----:B------:R-:W-:-:S05]  /*1730*/  IMAD.MOV R0, RZ, RZ, -R9 ;  /* 0x000000ffff007224 */ /* 0x000fca00078e0a09 */
[----:B------:R-:W-:-:S04]  /*1740*/  VIMNMX R0, RZ, R0, !PT ;  /* 0x00000000ff007248 */ /* 0x000fc80007fe0100 */
[----:B------:R-:W-:-:S05]  /*1750*/  SHF.R.U32.HI R126, RZ, 0x4, R0 ;  /* 0x00000004ff7e7819 */ /* 0x000fca0000011600 */
[----:B------:R-:W-:-:S04]  /*1760*/  IMAD.WIDE.U32 R126, R126, 0x24924925, RZ ;  /* 0x249249257e7e7825 */ /* 0x000fc800078e00ff */
[----:B------:R-:W-:-:S04]  /*1770*/  IMAD.MOV.U32 R126, RZ, RZ, R127 ;  /* 0x000000ffff7e7224 */ /* 0x000fc800078e007f */
[----:B------:R-:W-:Y:S02]  /*1780*/  IMAD.MOV.U32 R25, RZ, RZ, R126 ;  /* 0x000000ffff197224 */ /* 0x000fe400078e007e */
[----:B--2---:R-:W-:-:S04]  /*1790*/  @P0 IMAD.IADD R24, R8, 0x1, -R3 ;  /* 0x0000000108180824 */ /* 0x004fc800078e0a03 */
[----:B------:R-:W-:-:S04]  /*17a0*/  IMAD.IADD R151, R9, 0x1, R24 ;  /* 0x0000000109977824 */ /* 0x000fc800078e0218 */
[----:B------:R-:W-:-:S04]  /*17b0*/  VIADD R5, R151, 0x6f ;  /* 0x0000006f97057836 */ /* 0x000fc80000000000 */
[----:B------:R-:W-:-:S05]  /*17c0*/  IMAD.HI R4, R5, -0x6db6db6d, R4 ;  /* 0x9249249305047827 */ /* 0x000fca00078e0204 */
[----:B------:R-:W-:-:S04]  /*17d0*/  SHF.R.U32.HI R153, RZ, 0x1f, R4 ;  /* 0x0000001fff997819 */ /* 0x000fc80000011604 */
[----:B------:R-:W-:-:S05]  /*17e0*/  LEA.HI.SX32 R153, R4, R153, 0x1a ;  /* 0x0000009904997211 */ /* 0x000fca00078fd2ff */
[----:B------:R-:W-:-:S05]  /*17f0*/  IMAD R3, R153, 0x70, -R9 ;  /* 0x0000007099037824 */ /* 0x000fca00078e0a09 */
[----:B------:R-:W-:-:S04]  /*1800*/  VIMNMX R3, R3, R24, PT ;  /* 0x0000001803037248 */ /* 0x000fc80003fe0100 */
[----:B------:R-:W-:-:S13]  /*1810*/  ISETP.GT.AND P0, PT, R3, R0, PT ;  /* 0x000000000300720c */ /* 0x000fda0003f04270 */
[----:B------:R-:W-:Y:S01]  /*1820*/  @P0 IADD3 R5, R3, 0x6f, RZ ;  /* 0x0000006f03050810 */ /* 0x000fe20007ffe0ff */
[----:B------:R-:W-:-:S04]  /*1830*/  @P0 IMAD.MOV.U32 R4, RZ, RZ, RZ ;  /* 0x000000ffff040224 */ /* 0x000fc800078e00ff */
[----:B------:R-:W-:-:S05]  /*1840*/  @P0 IMAD.HI R4, R5, -0x6db6db6d, R4 ;  /* 0x9249249305040827 */ /* 0x000fca00078e0204 */
[----:B------:R-:W-:-:S04]  /*1850*/  @P0 SHF.R.U32.HI R3, RZ, 0x1f, R4 ;  /* 0x0000001fff030819 */ /* 0x000fc80000011604 */
[----:B------:R-:W-:-:S04]  /*1860*/  @P0 LEA.HI.SX32 R25, R4, R3, 0x1a ;  /* 0x0000000304190211 */ /* 0x000fc800078fd2ff */
[----:B------:R-:W-:-:S13]  /*1870*/  ISETP.GT.AND P0, PT, R25, R126, PT ;  /* 0x0000007e1900720c */ /* 0x000fda0003f04270 */
[----:B-1----:R-:W-:Y:S05]  /*1880*/  @!P0 BRA `(.L_x_452) ;  /* 0x0000009000d48947 */ /* 0x002fea0003800000 */
[----:B------:R-:W-:Y:S01]  /*1890*/  VIADD R0, R2, 0x21400 ;  /* 0x0002140002007836 */ /* 0x000fe20000000000 */
[----:B------:R-:W-:Y:S04]  /*18a0*/  BSSY B6, `(.L_x_453) ;  /* 0x0000013000067945 */ /* 0x000fe80003800000 */
[----:B------:R-:W-:-:S13]  /*18b0*/  LOP3.LUT P0, RZ, R0, 0x3ff, RZ, 0xc0, !PT ;  /* 0x000003ff00ff7812 */ /* 0x000fda000780c0ff */
[----:B------:R-:W-:Y:S05]  /*18c0*/  @!P0 BRA `(.L_x_454) ;  /* 0x0000000000408947 */ /* 0x000fea0003800000 */
[----:B------:R-:W-:Y:S01]  /*18d0*/  MOV R0, 0x0 ;  /* 0x0000000000007802 */ /* 0x000fe20000000f00 */
[----:B------:R-:W-:Y:S01]  /*18e0*/  ULDC.64 UR4, c[0x4][0xa8] ;  /* 0x01002a0000047ab9 */ /* 0x000fe20000000a00 */
[----:B------:R-:W-:Y:S01]  /*18f0*/  ULDC.64 UR6, c[0x4][0x18] ;  /* 0x0100060000067ab9 */ /* 0x000fe20000000a00 */
[----:B------:R-:W-:Y:S01]  /*1900*/  IMAD.U32 R4, RZ, RZ, UR4 ;  /* 0x00000004ff047e24 */ /* 0x000fe2000f8e00ff */
[----:B------:R0:W1:Y:S01]  /*1910*/  LDC.64 R14, c[0x4][R0] ;  /* 0x01000000000e7b82 */ /* 0x0000620000000a00 */
[----:B------:R-:W-:Y:S01]  /*1920*/  IMAD.U32 R5, RZ, RZ, UR5 ;  /* 0x00000005ff057e24 */ /* 0x000fe2000f8e00ff */
[----:B------:R-:W-:Y:S01]  /*1930*/  ULDC.64 UR4, c[0x4][0xb0] ;  /* 0x01002c0000047ab9 */ /* 0x000fe20000000a00 */
[----:B------:R-:W-:Y:S02]  /*1940*/  IMAD.U32 R10, RZ, RZ, UR6 ;  /* 0x00000006ff0a7e24 */ /* 0x000fe4000f8e00ff */
[----:B------:R-:W-:Y:S02]  /*1950*/  IMAD.U32 R6, RZ, RZ, UR4 ;  /* 0x00000004ff067e24 */ /* 0x000fe4000f8e00ff */
[----:B------:R-:W-:-:S02]  /*1960*/  IMAD.U32 R7, RZ, RZ, UR5 ;  /* 0x00000005ff077e24 */ /* 0x000fc4000f8e00ff */
[----:B------:R-:W-:Y:S02]  /*1970*/  IMAD.U32 R11, RZ, RZ, UR7 ;  /* 0x00000007ff0b7e24 */ /* 0x000fe4000f8e00ff */
[----:B------:R-:W-:Y:S02]  /*1980*/  IMAD.MOV.U32 R8, RZ, RZ, 0x70 ;  /* 0x00000070ff087424 */ /* 0x000fe400078e00ff */
[----:B------:R-:W-:Y:S02]  /*1990*/  IMAD.MOV.U32 R12, RZ, RZ, 0x1 ;  /* 0x00000001ff0c7424 */ /* 0x000fe400078e00ff */
[----:B0-----:R-:W-:-:S07]  /*19a0*/  IMAD.MOV.U32 R13, RZ, RZ, RZ ;  /* 0x000000ffff0d7224 */ /* 0x001fce00078e00ff */
[----:B------:R-:W-:-:S07]  /*19b0*/  LEPC R20, `(.L_x_454) ;  /* 0x000000001014794e */ /* 0x000fce0000000000 */
[----:B-1---5:R-:W-:Y:S05]  /*19c0*/  CALL.ABS.NOINC R14 ;  /* 0x000000000e007343 */ /* 0x022fea0003c00000 */
.L_x_454:
[----:B------:R-:W-:Y:S05]  /*19d0*/  BSYNC B6 ;  /* 0x0000000000067941 */ /* 0x000fea0003800000 */
.L_x_453:
        /* <DEDUP_REMOVED lines=11> */
[----:B------:R-:W-:Y:S01]  /*1a90*/  MOV R10, UR6 ;  /* 0x00000006000a7c02 */ /* 0x000fe20008000f00 */
        /* <DEDUP_REMOVED lines=8> */
.L_x_456:
[----:B------:R-:W-:Y:S05]  /*1b20*/  BSYNC B6 ;  /* 0x0000000000067941 */ /* 0x000fea0003800000 */
.L_x_455:
[----:B------:R-:W-:Y:S01]  /*1b30*/  ULDC.64 UR4, c[0x0][0x9f8] ;  /* 0x00027e0000047ab9 */ /* 0x000fe20000000a00 */
[----:B------:R-:W2:Y:S01]  /*1b40*/  LDL.LU R20, [R1] ;  /* 0x0000000001147983 */ /* 0x000ea20000300800 */
[----:B------:R-:W-:Y:S01]  /*1b50*/  ISETP.NE.U32.AND P0, PT, RZ, UR4, PT ;  /* 0x00000004ff007c0c */ /* 0x000fe2000bf05070 */
[----:B------:R-:W0:Y:S01]  /*1b60*/  LDC R0, c[0x0][0x428] ;  /* 0x00010a00ff007b82 */ /* 0x000e220000000800 */
[----:B------:R-:W-:-:S07]  /*1b70*/  ULDC UR6, c[0x0][0x2e4] ;  /* 0x0000b90000067ab9 */ /* 0x000fce0000000800 */
[----:B------:R-:W1:Y:S01]  /*1b80*/  LDC.64 R114, c[0x0][0x2f0] ;  /* 0x0000bc00ff727b82 */ /* 0x000e620000000a00 */
[----:B------:R-:W-:Y:S01]  /*1b90*/  ISETP.NE.AND.EX P0, PT, RZ, UR5, PT, P0 ;  /* 0x00000005ff007c0c */ /* 0x000fe2000bf05300 */
[----:B------:R-:W-:Y:S01]  /*1ba0*/  IMAD.IADD R28, R28, 0x1, R29 ;  /* 0x000000011c1c7824 */ /* 0x000fe200078e021d */
[----:B------:R-:W-:Y:S01]  /*1bb0*/  SHF.R.S32.HI R23, RZ, 0x1f, R22 ;  /* 0x0000001fff177819 */ /* 0x000fe20000011416 */
[----:B------:R-:W-:-:S04]  /*1bc0*/  ULDC.64 UR8, c[0x0][0xa08] ;  /* 0x0002820000087ab9 */ /* 0x000fc80000000a00 */
[----:B------:R-:W3:Y:S06]  /*1bd0*/  LDC.64 R108, c[0x0][0x3e8] ;  /* 0x0000fa00ff6c7b82 */ /* 0x000eec0000000a00 */
[----:B------:R-:W-:Y:S02]  /*1be0*/  @P0 IADD3 R4, P1, R220, UR4, RZ ;  /* 0x00000004dc040c10 */ /* 0x000fe4000ff3e0ff */
[----:B------:R-:W4:Y:S02]  /*1bf0*/  LDC R125, c[0x0][0x3d4] ;  /* 0x0000f500ff7d7b82 */ /* 0x000f240000000800 */
[----:B------:R-:W-:Y:S01]  /*1c00*/  @P0 IADD3.X R5, R221, UR5, RZ, P1, !PT ;  /* 0x00000005dd050c10 */ /* 0x000fe20008ffe4ff */
[----:B------:R-:W-:-:S04]  /*1c10*/  ULDC.64 UR4, c[0x0][0x320] ;  /* 0x0000c80000047ab9 */ /* 0x000fc80000000a00 */
[----:B------:R3:W2:Y:S01]  /*1c20*/  @P0 LDG.E R27, desc[UR60][R4.64] ;  /* 0x0000003c041b0981 */ /* 0x0006a2000c1e1900 */
[----:B0-----:R-:W-:Y:S01]  /*1c30*/  ISETP.NE.AND P0, PT, R0, 0x1, PT ;  /* 0x000000010000780c */ /* 0x001fe20003f05270 */
[----:B------:R-:W0:Y:S01]  /*1c40*/  LDC.64 R102, c[0x0][0x3d8] ;  /* 0x0000f600ff667b82 */ /* 0x000e220000000a00 */
[----:B------:R-:W-:Y:S01]  /*1c50*/  ISETP.GE.AND P2, PT, R204, UR6, PT ;  /* 0x00000006cc007c0c */ /* 0x000fe2000bf46270 */
[----:B------:R-:W4:Y:S01]  /*1c60*/  S2R R154, SR_TID.X ;  /* 0x00000000009a7919 */ /* 0x000f220000002100 */
[----:B------:R-:W-:Y:S01]  /*1c70*/  ISETP.GE.AND P1, PT, R22, UR6, PT ;  /* 0x0000000616007c0c */ /* 0x000fe2000bf26270 */
[----:B-1----:R-:W-:Y:S01]  /*1c80*/  IMAD R127, R115, 0x70, RZ ;  /* 0x00000070737f7824 */ /* 0x002fe200078e02ff */
[----:B------:R-:W-:Y:S01]  /*1c90*/  SEL R0, RZ, 0xffffffff, P2 ;  /* 0xffffffffff007807 */ /* 0x000fe20001000000 */
[----:B------:R-:W-:Y:S01]  /*1ca0*/  IMAD.SHL.U32 R137, R114, 0x40, RZ ;  /* 0x0000004072897824 */ /* 0x000fe200078e00ff */
[----:B------:R-:W-:Y:S01]  /*1cb0*/  SEL R3, RZ, 0x1, P1 ;  /* 0x00000001ff037807 */ /* 0x000fe20000800000 */
[----:B---3--:R-:W-:Y:S01]  /*1cc0*/  IMAD.WIDE.U32 R110, R19, R108, R22 ;  /* 0x0000006c136e7225 */ /* 0x008fe200078e0016 */
[----:B------:R-:W-:-:S02]  /*1cd0*/  ISETP.GE.AND P1, PT, R205, UR6, PT ;  /* 0x00000006cd007c0c */ /* 0x000fc4000bf26270 */
[----:B------:R-:W-:Y:S01]  /*1ce0*/  SHF.R.S32.HI R15, RZ, 0x1f, R28 ;  /* 0x0000001fff0f7819 */ /* 0x000fe2000001141c */
[----:B------:R-:W1:Y:S01]  /*1cf0*/  @P0 LDC R7, c[0x0][0x42c] ;  /* 0x00010b00ff070b82 */ /* 0x000e620000000800 */
[----:B------:R-:W-:Y:S01]  /*1d00*/  IMAD.SHL.U32 R4, R0, 0x2, RZ ;  /* 0x0000000200047824 */ /* 0x000fe200078e00ff */
[----:B------:R-:W-:Y:S01]  /*1d10*/  SEL R5, RZ, 0x4, P1 ;  /* 0x00000004ff057807 */ /* 0x000fe20000800000 */
[----:B------:R-:W-:Y:S01]  /*1d20*/  VIADD R0, R22, 0x60 ;  /* 0x0000006016007836 */ /* 0x000fe20000000000 */
[----:B------:R-:W-:Y:S01]  /*1d30*/  SHF.R.S32.HI R146, RZ, 0x1f, R19 ;  /* 0x0000001fff927819 */ /* 0x000fe20000011413 */
[----:B------:R-:W-:Y:S01]  /*1d40*/  IMAD R10, R15, R114, RZ ;  /* 0x000000720f0a7224 */ /* 0x000fe200078e02ff */
[----:B------:R-:W-:Y:S01]  /*1d50*/  LOP3.LUT R4, R4, 0x2, R3, 0xe2, !PT ;  /* 0x0000000204047812 */ /* 0x000fe200078ee203 */
[----:B------:R-:W-:Y:S01]  /*1d60*/  IMAD R135, R109, 0x70, RZ ;  /* 0x000000706d877824 */ /* 0x000fe200078e02ff */
[----:B------:R-:W3:Y:S01]  /*1d70*/  @P0 LDC R8, c[0x0][0x430] ;  /* 0x00010c00ff080b82 */ /* 0x000ee20000000800 */
[----:B------:R-:W-:Y:S01]  /*1d80*/  ISETP.GE.AND P2, PT, R0, UR6, PT ;  /* 0x0000000600007c0c */ /* 0x000fe2000bf46270 */
[----:B------:R-:W-:Y:S01]  /*1d90*/  IMAD R11, R28, R115, R10 ;  /* 0x000000731c0b7224 */ /* 0x000fe200078e020a */
[----:B------:R-:W-:Y:S01]  /*1da0*/  SHF.R.S32.HI R17, RZ, 0x1f, R16 ;  /* 0x0000001fff117819 */ /* 0x000fe20000011410 */
[----:B0-----:R-:W-:Y:S01]  /*1db0*/  IMAD.WIDE.U32 R104, R19, R102, R22 ;  /* 0x0000006613687225 */ /* 0x001fe200078e0016 */
[----:B------:R-:W-:-:S02]  /*1dc0*/  SEL R6, RZ, 0x8, P2 ;  /* 0x00000008ff067807 */ /* 0x000fc40001000000 */
[-C--:B----4-:R-:W-:Y:S01]  /*1dd0*/  ISETP.GE.AND P1, PT, R204, R125.reuse, PT ;  /* 0x0000007dcc00720c */ /* 0x090fe20003f26270 */
[----:B------:R-:W-:Y:S01]  /*1de0*/  IMAD.WIDE.U32 R112, R19, R108, R16 ;  /* 0x0000006c13707225 */ /* 0x000fe200078e0010 */
[----:B------:R-:W-:Y:S02]  /*1df0*/  LOP3.LUT R31, R6, R4, R5, 0xfe, !PT ;  /* 0x00000004061f7212 */ /* 0x000fe400078efe05 */
[----:B------:R-:W-:Y:S01]  /*1e00*/  ISETP.GE.AND P3, PT, R205, R125, PT ;  /* 0x0000007dcd00720c */ /* 0x000fe20003f66270 */
[----:B------:R-:W-:Y:S01]  /*1e10*/  IMAD.WIDE.U32 R106, R19, R102, R16 ;  /* 0x00000066136a7225 */ /* 0x000fe200078e0010 */
[----:B------:R-:W-:Y:S02]  /*1e20*/  LOP3.LUT P2, RZ, R218, 0x4, RZ, 0xc0, !PT ;  /* 0x00000004daff7812 */ /* 0x000fe4000784c0ff */
[----:B------:R-:W-:Y:S01]  /*1e30*/  SHF.L.U64.HI R136, R114, 0x6, R115 ;  /* 0x0000000672887819 */ /* 0x000fe20000010273 */
[----:B-1----:R-:W-:Y:S01]  /*1e40*/  @P0 IMAD.HI.U32 R3, R150, R7, RZ ;  /* 0x0000000796030227 */ /* 0x002fe200078e00ff */
[----:B------:R-:W-:-:S02]  /*1e50*/  SHF.R.S32.HI R148, RZ, 0x1f, R223 ;  /* 0x0000001fff947819 */ /* 0x000fc400000114df */
[----:B------:R-:W-:Y:S02]  /*1e60*/  LEA.HI R154, R154, 0x8, RZ, 0x19 ;  /* 0x000000089a9a7811 */ /* 0x000fe400078fc8ff */
[----:B---3--:R-:W-:Y:S01]  /*1e70*/  @P0 SHF.R.U32.HI R150, RZ, R8, R3 ;  /* 0x00000008ff960219 */ /* 0x008fe20000011603 */
[----:B------:R-:W-:-:S03]  /*1e80*/  VIADD R3, R22, 0x80 ;  /* 0x0000008016037836 */ /* 0x000fc60000000000 */
[----:B------:R-:W-:Y:S01]  /*1e90*/  SHF.R.S32.HI R9, RZ, 0x1f, R150 ;  /* 0x0000001fff097819 */ /* 0x000fe20000011496 */
[----:B------:R-:W-:Y:S01]  /*1ea0*/  IMAD.WIDE.U32 R6, R150, UR4, R22 ;  /* 0x0000000496067c25 */ /* 0x000fe2000f8e0016 */
[----:B------:R-:W-:-:S03]  /*1eb0*/  ISETP.GE.AND P0, PT, R3, UR6, PT ;  /* 0x0000000603007c0c */ /* 0x000fc6000bf06270 */
[----:B------:R-:W-:Y:S01]  /*1ec0*/  IMAD R5, R9, UR4, RZ ;  /* 0x0000000409057c24 */ /* 0x000fe2000f8e02ff */
[----:B------:R-:W-:Y:S01]  /*1ed0*/  SEL R8, RZ, 0x10, P0 ;  /* 0x00000010ff087807 */ /* 0x000fe20000000000 */
[----:B------:R-:W-:Y:S01]  /*1ee0*/  IMAD.MOV.U32 R116, RZ, RZ, R6 ;  /* 0x000000ffff747224 */ /* 0x000fe200078e0006 */
[----:B------:R-:W-:Y:S01]  /*1ef0*/  ISETP.NE.U32.AND P0, PT, RZ, UR8, PT ;  /* 0x00000008ff007c0c */ /* 0x000fe2000bf05070 */
[----:B------:R-:W-:Y:S01]  /*1f00*/  IMAD R117, R150, UR5, R5 ;  /* 0x0000000596757c24 */ /* 0x000fe2000f8e0205 */
[----:B------:R-:W-:Y:S01]  /*1f10*/  ULDC.64 UR4, c[0x0][0x2f8] ;  /* 0x0000be0000047ab9 */ /* 0x000fe20000000a00 */
[----:B------:R-:W-:Y:S01]  /*1f20*/  IMAD.WIDE.U32 R4, R28, R114, RZ ;  /* 0x000000721c047225 */ /* 0x000fe200078e00ff */
[----:B------:R-:W-:Y:S02]  /*1f30*/  ISETP.NE.AND.EX P0, PT, RZ, UR9, PT, P0 ;  /* 0x00000009ff007c0c */ /* 0x000fe4000bf05300 */
[----:B------:R-:W-:Y:S01]  /*1f40*/  LOP3.LUT R31, R31, R8, RZ, 0xfc, !PT ;  /* 0x000000081f1f7212 */ /* 0x000fe200078efcff */
[----:B------:R-:W-:-:S02]  /*1f50*/  IMAD.IADD R5, R5, 0x1, R11 ;  /* 0x0000000105057824 */ /* 0x000fc400078e020b */
[----:B------:R-:W-:Y:S02]  /*1f60*/  IMAD R9, R9, UR4, RZ ;  /* 0x0000000409097c24 */ /* 0x000fe4000f8e02ff */
[----:B------:R-:W-:-:S04]  /*1f70*/  IMAD.WIDE.U32 R4, R150, UR4, R4 ;  /* 0x0000000496047c25 */ /* 0x000fc8000f8e0004 */
[----:B------:R-:W-:Y:S01]  /*1f80*/  IMAD R9, R150, UR5, R9 ;  /* 0x0000000596097c24 */ /* 0x000fe2000f8e0209 */
[----:B------:R-:W-:Y:S01]  /*1f90*/  ULDC.64 UR4, c[0x0][0x300] ;  /* 0x0000c00000047ab9 */ /* 0x000fe20000000a00 */
[----:B------:R-:W-:Y:S02]  /*1fa0*/  IMAD.IADD R117, R7, 0x1, R117 ;  /* 0x0000000107757824 */ /* 0x000fe400078e0275 */
[----:B------:R-:W-:Y:S01]  /*1fb0*/  IMAD.IADD R5, R5, 0x1, R9 ;  /* 0x0000000105057824 */ /* 0x000fe200078e0209 */
[----:B--2---:R-:W-:-:S04]  /*1fc0*/  LOP3.LUT R20, R20, 0xfffffffe, RZ, 0xc0, !PT ;  /* 0xfffffffe14147812 */ /* 0x004fc800078ec0ff */
[----:B------:R-:W-:-:S04]  /*1fd0*/  @P3 LOP3.LUT R20, R20, 0x1, RZ, 0xfc, !PT ;  /* 0x0000000114143812 */ /* 0x000fc800078efcff */
[----:B------:R-:W-:-:S04]  /*1fe0*/  LOP3.LUT R20, R20, 0xfffffffb, RZ, 0xc0, !PT ;  /* 0xfffffffb14147812 */ /* 0x000fc800078ec0ff */
[----:B------:R-:W-:-:S05]  /*1ff0*/  @P2 LOP3.LUT R20, R20, 0x4, RZ, 0xfc, !PT ;  /* 0x0000000414142812 */ /* 0x000fca00078efcff */
[----:B------:R0:W-:Y:S01]  /*2000*/  STL [R1], R20 ;  /* 0x0000001401007387 */ /* 0x0001e20000100800 */
[----:B------:R-:W-:Y:S02]  /*2010*/  SHF.R.S32.HI R6, RZ, 0x1f, R27 ;  /* 0x0000001fff067819 */ /* 0x000fe4000001141b */
[----:B------:R-:W-:Y:S01]  /*2020*/  SEL R9, R27, RZ, !P0 ;  /* 0x000000ff1b097207 */ /* 0x000fe20004000000 */
[----:B------:R-:W-:Y:S01]  /*2030*/  IMAD R27, R103, 0x70, RZ ;  /* 0x00000070671b7824 */ /* 0x000fe200078e02ff */
[----:B------:R-:W-:Y:S01]  /*2040*/  SEL R8, R6, RZ, !P0 ;  /* 0x000000ff06087207 */ /* 0x000fe20004000000 */
[----:B------:R-:W-:Y:S02]  /*2050*/  IMAD R6, R146, R108, RZ ;  /* 0x0000006c92067224 */ /* 0x000fe400078e02ff */
[----:B------:R-:W-:-:S04]  /*2060*/  IMAD.WIDE.U32 R118, R9, UR4, R4 ;  /* 0x0000000409767c25 */ /* 0x000fc8000f8e0004 */
[----:B------:R-:W-:Y:S02]  /*2070*/  IMAD R10, R8, UR4, RZ ;  /* 0x00000004080a7c24 */ /* 0x000fe4000f8e02ff */
[-C--:B------:R-:W-:Y:S02]  /*2080*/  IMAD R4, R146, R114.reuse, RZ ;  /* 0x0000007292047224 */ /* 0x080fe400078e02ff */
[----:B------:R-:W-:Y:S02]  /*2090*/  IMAD R11, R19, R109, R6 ;  /* 0x0000006d130b7224 */ /* 0x000fe400078e0206 */
[----:B------:R-:W-:Y:S01]  /*20a0*/  IMAD R13, R9, UR5, R10 ;  /* 0x00000005090d7c24 */ /* 0x000fe2000f8e020a */
[----:B------:R-:W-:Y:S01]  /*20b0*/  ULDC.64 UR4, c[0x0][0x328] ;  /* 0x0000ca0000047ab9 */ /* 0x000fe20000000a00 */
[----:B------:R-:W-:-:S04]  /*20c0*/  IMAD.WIDE.U32 R6, R19, R114, R22 ;  /* 0x0000007213067225 */ /* 0x000fc800078e0016 */
[----:B------:R-:W-:Y:S01]  /*20d0*/  IMAD R21, R19, R115, R4 ;  /* 0x0000007313157224 */ /* 0x000fe200078e0204 */
[----:B------:R-:W-:Y:S01]  /*20e0*/  IADD3 R5, P0, R118, R6, RZ ;  /* 0x0000000676057210 */ /* 0x000fe20007f1e0ff */
[----:B------:R-:W-:Y:S02]  /*20f0*/  IMAD.IADD R4, R119, 0x1, R13 ;  /* 0x0000000177047824 */ /* 0x000fe400078e020d */
[----:B------:R-:W-:Y:S02]  /*2100*/  IMAD R8, R8, UR4, RZ ;  /* 0x0000000408087c24 */ /* 0x000fe4000f8e02ff */
[----:B------:R-:W-:Y:S01]  /*2110*/  IMAD.IADD R113, R113, 0x1, R11 ;  /* 0x0000000171717824 */ /* 0x000fe200078e020b */
[----:B------:R-:W-:Y:S01]  /*2120*/  IADD3.X R6, R4, R7, R21, P0, !PT ;  /* 0x0000000704067210 */ /* 0x000fe200007fe415 */
[----:B------:R-:W-:Y:S01]  /*2130*/  IMAD R41, R9, UR5, R8 ;  /* 0x0000000509297c24 */ /* 0x000fe2000f8e0208 */
[----:B------:R-:W-:Y:S01]  /*2140*/  ISETP.GE.AND P0, PT, R22, R125, PT ;  /* 0x0000007d1600720c */ /* 0x000fe20003f06270 */
[----:B------:R-:W-:-:S02]  /*2150*/  IMAD R8, R146, R102, RZ ;  /* 0x0000006692087224 */ /* 0x000fc400078e02ff */
[----:B------:R-:W-:Y:S01]  /*2160*/  IMAD.IADD R111, R11, 0x1, R111 ;  /* 0x000000010b6f7824 */ /* 0x000fe200078e026f */
[----:B------:R-:W-:Y:S01]  /*2170*/  SEL R7, R125, RZ, P0 ;  /* 0x000000ff7d077207 */ /* 0x000fe20000000000 */
[----:B------:R-:W-:Y:S01]  /*2180*/  IMAD.WIDE.U32 R116, R9, UR4, R116 ;  /* 0x0000000409747c25 */ /* 0x000fe2000f8e0074 */
[----:B------:R-:W-:-:S03]  /*2190*/  SEL R9, R125, RZ, P1 ;  /* 0x000000ff7d097207 */ /* 0x000fc60000800000 */
[----:B------:R-:W-:Y:S01]  /*21a0*/  IMAD R11, R19, R103, R8 ;  /* 0x00000067130b7224 */ /* 0x000fe200078e0208 */
[----:B------:R-:W-:Y:S01]  /*21b0*/  SEL R8, R125, RZ, P3 ;  /* 0x000000ff7d087207 */ /* 0x000fe20001800000 */
[----:B------:R-:W-:Y:S01]  /*21c0*/  IMAD.IADD R7, R22, 0x1, R7 ;  /* 0x0000000116077824 */ /* 0x000fe200078e0207 */
[----:B------:R-:W-:Y:S01]  /*21d0*/  IADD3 R9, R204, R9, RZ ;  /* 0x00000009cc097210 */ /* 0x000fe20007ffe0ff */
[----:B------:R-:W-:Y:S01]  /*21e0*/  IMAD.IADD R107, R107, 0x1, R11 ;  /* 0x000000016b6b7824 */ /* 0x000fe200078e020b */
[----:B------:R-:W-:Y:S01]  /*21f0*/  IADD3 R120, P3, R19, R28, RZ ;  /* 0x0000001c13787210 */ /* 0x000fe20007f7e0ff */
[----:B------:R-:W-:Y:S01]  /*2200*/  IMAD.IADD R12, R205, 0x1, R8 ;  /* 0x00000001cd0c7824 */ /* 0x000fe200078e0208 */
[----:B------:R-:W-:Y:S01]  /*2210*/  SHF.R.S32.HI R8, RZ, 0x1f, R7 ;  /* 0x0000001fff087819 */ /* 0x000fe20000011407 */
[----:B------:R-:W-:Y:S01]  /*2220*/  IMAD.IADD R105, R11, 0x1, R105 ;  /* 0x000000010b697824 */ /* 0x000fe200078e0269 */
[----:B------:R-:W-:Y:S01]  /*2230*/  SHF.R.S32.HI R10, RZ, 0x1f, R9 ;  /* 0x0000001fff0a7819 */ /* 0x000fe20000011409 */
[----:B-----5:R-:W-:Y:S01]  /*2240*/  IMAD.WIDE.U32 R106, R145, R102, R106 ;  /* 0x00000066916a7225 */ /* 0x020fe200078e006a */
[----:B------:R-:W-:-:S02]  /*2250*/  LEA.HI R21, R8, R7, RZ, 0x3 ;  /* 0x0000000708157211 */ /* 0x000fc400078f18ff */
[----:B------:R-:W-:Y:S01]  /*2260*/  LEA.HI R7, R8, R7, RZ, 0x6 ;  /* 0x0000000708077211 */ /* 0x000fe200078f30ff */
[C---:B------:R-:W-:Y:S01]  /*2270*/  IMAD.WIDE.U32 R104, R145.reuse, R102, R104 ;  /* 0x0000006691687225 */ /* 0x040fe200078e0068 */
[CC--:B------:R-:W-:Y:S02]  /*2280*/  LEA.HI R8, R10.reuse, R9.reuse, RZ, 0x6 ;  /* 0x000000090a087211 */ /* 0x0c0fe400078f30ff */
[----:B------:R-:W-:Y:S01]  /*2290*/  LEA.HI R29, R10, R9, RZ, 0x3 ;  /* 0x000000090a1d7211 */ /* 0x000fe200078f18ff */
[CC--:B------:R-:W-:Y:S01]  /*22a0*/  IMAD.WIDE.U32 R110, R145.reuse, R108.reuse, R110 ;  /* 0x0000006c916e7225 */ /* 0x0c0fe200078e006e */
[----:B------:R-:W-:Y:S02]  /*22b0*/  SHF.R.S32.HI R7, RZ, 0x6, R7 ;  /* 0x00000006ff077819 */ /* 0x000fe40000011407 */
[----:B------:R-:W-:Y:S01]  /*22c0*/  SHF.R.S32.HI R9, RZ, 0x6, R8 ;  /* 0x00000006ff097819 */ /* 0x000fe20000011408 */
[----:B------:R-:W-:Y:S01]  /*22d0*/  IMAD.WIDE.U32 R112, R145, R108, R112 ;  /* 0x0000006c91707225 */ /* 0x000fe200078e0070 */
[----:B------:R-:W-:-:S02]  /*22e0*/  LOP3.LUT R11, R207, 0x38, R21, 0xf8, !PT ;  /* 0x00000038cf0b7812 */ /* 0x000fc400078ef815 */
[C---:B------:R-:W-:Y:S01]  /*22f0*/  LOP3.LUT R8, R208.reuse, 0x38, R21, 0xf8, !PT ;  /* 0x00000038d0087812 */ /* 0x040fe200078ef815 */
[C---:B------:R-:W-:Y:S01]  /*2300*/  IMAD R144, R7.reuse, 0x1c00, R210 ;  /* 0x00001c0007907824 */ /* 0x040fe200078e02d2 */
[----:B------:R-:W-:Y:S01]  /*2310*/  SHF.R.S32.HI R13, RZ, 0x1f, R12 ;  /* 0x0000001fff0d7819 */ /* 0x000fe2000001140c */
[----:B------:R-:W-:Y:S01]  /*2320*/  IMAD R142, R7, 0x1c00, R212 ;  /* 0x00001c00078e7824 */ /* 0x000fe200078e02d4 */
[----:B------:R-:W-:Y:S01]  /*2330*/  LOP3.LUT R11, R11, R236, RZ, 0x3c, !PT ;  /* 0x000000ec0b0b7212 */ /* 0x000fe200078e3cff */
[C---:B------:R-:W-:Y:S01]  /*2340*/  IMAD R143, R9.reuse, 0x1c00, R210 ;  /* 0x00001c00098f7824 */ /* 0x040fe200078e02d2 */
[----:B------:R-:W-:Y:S01]  /*2350*/  LOP3.LUT R10, R208, 0x38, R29, 0xf8, !PT ;  /* 0x00000038d00a7812 */ /* 0x000fe200078ef81d */
[----:B------:R-:W-:Y:S01]  /*2360*/  IMAD R140, R9, 0x1c00, R212 ;  /* 0x00001c00098c7824 */ /* 0x000fe200078e02d4 */
[----:B------:R-:W-:Y:S01]  /*2370*/  LOP3.LUT R7, R8, R209, RZ, 0x3c, !PT ;  /* 0x000000d108077212 */ /* 0x000fe200078e3cff */
[----:B------:R-:W-:Y:S01]  /*2380*/  IMAD.IADD R142, R142, 0x1, R11 ;  /* 0x000000018e8e7824 */ /* 0x000fe200078e020b */
[CC--:B------:R-:W-:Y:S01]  /*2390*/  LEA.HI R30, R13.reuse, R12.reuse, RZ, 0x3 ;  /* 0x0000000c0d1e7211 */ /* 0x0c0fe200078f18ff */
[----:B------:R-:W-:Y:S01]  /*23a0*/  IMAD.WIDE.U32 R114, R114, 0x70, RZ ;  /* 0x0000007072727825 */ /* 0x000fe200078e00ff */
[----:B------:R-:W-:-:S02]  /*23b0*/  LEA.HI R12, R13, R12, RZ, 0x6 ;  /* 0x0000000c0d0c7211 */ /* 0x000fc400078f30ff */
[-C--:B------:R-:W-:Y:S01]  /*23c0*/  LOP3.LUT R10, R10, R209.reuse, RZ, 0x3c, !PT ;  /* 0x000000d10a0a7212 */ /* 0x080fe200078e3cff */
[----:B------:R-:W-:Y:S01]  /*23d0*/  IMAD.IADD R144, R144, 0x1, R7 ;  /* 0x0000000190907824 */ /* 0x000fe200078e0207 */
[----:B------:R-:W-:Y:S01]  /*23e0*/  LOP3.LUT R11, R207, 0x38, R29, 0xf8, !PT ;  /* 0x00000038cf0b7812 */ /* 0x000fe200078ef81d */
[----:B------:R-:W-:Y:S01]  /*23f0*/  IMAD.X R121, R15, 0x1, R146, P3 ;  /* 0x000000010f797824 */ /* 0x000fe200018e0692 */
[----:B------:R-:W-:Y:S01]  /*2400*/  SHF.R.S32.HI R7, RZ, 0x6, R12 ;  /* 0x00000006ff077819 */ /* 0x000fe2000001140c */
[----:B------:R-:W-:Y:S01]  /*2410*/  IMAD.IADD R143, R143, 0x1, R10 ;  /* 0x000000018f8f7824 */ /* 0x000fe200078e020a */
[----:B------:R-:W-:Y:S01]  /*2420*/  LOP3.LUT R13, R207, 0x38, R30, 0xf8, !PT ;  /* 0x00000038cf0d7812 */ /* 0x000fe200078ef81e */
[----:B------:R-:W-:Y:S01]  /*2430*/  IMAD.SHL.U32 R125, R125, 0x2, RZ ;  /* 0x000000027d7d7824 */ /* 0x000fe200078e00ff */
[-C--:B------:R-:W-:Y:S01]  /*2440*/  LOP3.LUT R11, R11, R236.reuse, RZ, 0x3c, !PT ;  /* 0x000000ec0b0b7212 */ /* 0x080fe200078e3cff */
[C---:B------:R-:W-:Y:S01]  /*2450*/  IMAD R139, R7.reuse, 0x1c00, R212 ;  /* 0x00001c00078b7824 */ /* 0x040fe200078e02d4 */
[----:B------:R-:W-:Y:S01]  /*2460*/  LOP3.LUT R8, R208, 0x38, R30, 0xf8, !PT ;  /* 0x00000038d0087812 */ /* 0x000fe200078ef81e */
[----:B------:R-:W-:Y:S01]  /*2470*/  IMAD R141, R7, 0x1c00, R210 ;  /* 0x00001c00078d7824 */ /* 0x000fe200078e02d2 */
[----:B------:R-:W-:Y:S01]  /*2480*/  LOP3.LUT R10, R13, R236, RZ, 0x3c, !PT ;  /* 0x000000ec0d0a7212 */ /* 0x000fe200078e3cff */
[----:B------:R-:W-:Y:S01]  /*2490*/  IMAD.IADD R140, R140, 0x1, R11 ;  /* 0x000000018c8c7824 */ /* 0x000fe200078e020b */
[----:B------:R-:W-:Y:S01]  /*24a0*/  SHF.R.S32.HI R9, RZ, 0x1f, R145 ;  /* 0x0000001fff097819 */ /* 0x000fe20000011491 */
[----:B------:R-:W-:Y:S01]  /*24b0*/  VIADD R11, R22, 0xa0 ;  /* 0x000000a0160b7836 */ /* 0x000fe20000000000 */
[-C--:B------:R-:W-:Y:S01]  /*24c0*/  LOP3.LUT R8, R8, R209.reuse, RZ, 0x3c, !PT ;  /* 0x000000d108087212 */ /* 0x080fe200078e3cff */
[----:B------:R-:W-:Y:S01]  /*24d0*/  IMAD.IADD R139, R139, 0x1, R10 ;  /* 0x000000018b8b7824 */ /* 0x000fe200078e020a */
[----:B------:R-:W-:Y:S01]  /*24e0*/  LOP3.LUT R12, R208, 0x18, R22, 0xf8, !PT ;  /* 0x00000018d00c7812 */ /* 0x000fe200078ef816 */
[----:B------:R-:W-:Y:S01]  /*24f0*/  IMAD R10, R9, R102, RZ ;  /* 0x00000066090a7224 */ /* 0x000fe200078e02ff */
[----:B------:R-:W-:Y:S01]  /*2500*/  ISETP.GE.AND P2, PT, R11, UR6, PT ;  /* 0x000000060b007c0c */ /* 0x000fe2000bf46270 */
[----:B------:R-:W-:Y:S01]  /*2510*/  IMAD.IADD R141, R141, 0x1, R8 ;  /* 0x000000018d8d7824 */ /* 0x000fe200078e0208 */
[----:B------:R-:W-:Y:S01]  /*2520*/  LOP3.LUT R13, R12, R209, RZ, 0x3c, !PT ;  /* 0x000000d10c0d7212 */ /* 0x000fe200078e3cff */
[----:B------:R-:W-:Y:S01]  /*2530*/  IMAD R8, R9, R108, RZ ;  /* 0x0000006c09087224 */ /* 0x000fe200078e02ff */
[C---:B------:R-:W-:Y:S01]  /*2540*/  SHF.L.U64.HI R9, R102.reuse, 0x6, R103 ;  /* 0x0000000666097819 */ /* 0x040fe20000010267 */
[----:B------:R-:W-:Y:S01]  /*2550*/  IMAD R33, R145, R103, R10 ;  /* 0x0000006791217224 */ /* 0x000fe200078e020a */
[----:B------:R-:W-:Y:S01]  /*2560*/  SEL R32, RZ, 0x20, P2 ;  /* 0x00000020ff207807 */ /* 0x000fe20001000000 */
[C---:B------:R-:W-:Y:S01]  /*2570*/  IMAD.SHL.U32 R10, R102.reuse, 0x40, RZ ;  /* 0x00000040660a7824 */ /* 0x040fe200078e00ff */
[----:B------:R-:W-:Y:S01]  /*2580*/  LOP3.LUT R28, R29, 0xfffffff8, RZ, 0xc0, !PT ;  /* 0xfffffff81d1c7812 */ /* 0x000fe200078ec0ff */
[----:B------:R-:W-:Y:S01]  /*2590*/  IMAD.WIDE.U32 R102, R102, 0x70, RZ ;  /* 0x0000007066667825 */ /* 0x000fe200078e00ff */
[----:B------:R-:W-:-:S02]  /*25a0*/  SHF.L.U64.HI R7, R108, 0x6, R109 ;  /* 0x000000066c077819 */ /* 0x000fc4000001026d */
[----:B0-----:R-:W-:Y:S01]  /*25b0*/  SHF.R.S32.HI R20, RZ, 0x3, R21 ;  /* 0x00000003ff147819 */ /* 0x001fe20000011415 */
[----:B------:R-:W-:Y:S01]  /*25c0*/  IMAD R35, R145, R109, R8 ;  /* 0x0000006d91237224 */ /* 0x000fe200078e0208 */
[----:B------:R-:W-:Y:S01]  /*25d0*/  LOP3.LUT R39, R31, R32, RZ, 0xfc, !PT ;  /* 0x000000201f277212 */ /* 0x000fe200078efcff */
[----:B------:R-:W-:Y:S01]  /*25e0*/  IMAD.IADD R134, R103, 0x1, R27 ;  /* 0x0000000167867824 */ /* 0x000fe200078e021b */
[----:B------:R-:W-:Y:S01]  /*25f0*/  SHF.R.S32.HI R27, RZ, 0x3, R29 ;  /* 0x00000003ff1b7819 */ /* 0x000fe2000001141d */
[C---:B------:R-:W-:Y:S01]  /*2600*/  IMAD.SHL.U32 R8, R108.reuse, 0x40, RZ ;  /* 0x000000406c087824 */ /* 0x040fe200078e00ff */
[----:B------:R-:W-:Y:S01]  /*2610*/  SHF.R.S32.HI R29, RZ, 0x3, R30 ;  /* 0x00000003ff1d7819 */ /* 0x000fe2000001141e */
[----:B------:R-:W-:Y:S01]  /*2620*/  IMAD.WIDE.U32 R108, R108, 0x70, RZ ;  /* 0x000000706c6c7825 */ /* 0x000fe200078e00ff */
[----:B------:R-:W-:Y:S02]  /*2630*/  LOP3.LUT R21, R21, 0xfffffff8, RZ, 0xc0, !PT ;  /* 0xfffffff815157812 */ /* 0x000fe400078ec0ff */
[----:B------:R-:W-:Y:S01]  /*2640*/  LOP3.LUT R30, R30, 0xfffffff8, RZ, 0xc0, !PT ;  /* 0xfffffff81e1e7812 */ /* 0x000fe200078ec0ff */
[----:B------:R-:W-:Y:S01]  /*2650*/  IMAD.IADD R138, R210, 0x1, R13 ;  /* 0x00000001d28a7824 */ /* 0x000fe200078e020d */
[----:B------:R-:W-:Y:S01]  /*2660*/  IADD3 R13, R35, R111, RZ ;  /* 0x0000006f230d7210 */ /* 0x000fe20007ffe0ff */
[----:B------:R-:W-:Y:S01]  /*2670*/  IMAD.IADD R12, R113, 0x1, R35 ;  /* 0x00000001710c7824 */ /* 0x000fe200078e0223 */
[----:B------:R-:W-:Y:S01]  /*2680*/  LOP3.LUT R35, R39, 0x2, RZ, 0xc0, !PT ;  /* 0x0000000227237812 */ /* 0x000fe200078ec0ff */
        /* <DEDUP_REMOVED lines=9> */
[----:B------:R-:W-:-:S02]  /*2720*/  SHF.R.S32.HI R32, RZ, 0x1f, R21 ;  /* 0x0000001fff207819 */ /* 0x000fc40000011415 */
[----:B------:R-:W-:Y:S02]  /*2730*/  SHF.R.S32.HI R33, RZ, 0x1f, R28 ;  /* 0x0000001fff217819 */ /* 0x000fe4000001141c */
[----:B------:R-:W-:Y:S02]  /*2740*/  SHF.R.S32.HI R34, RZ, 0x1f, R30 ;  /* 0x0000001fff227819 */ /* 0x000fe4000001141e */
[----:B------:R-:W-:-:S07]  /*2750*/  LOP3.LUT R39, R39, 0x20, RZ, 0xc0, !PT ;  /* 0x0000002027277812 */ /* 0x000fce00078ec0ff */
.L_x_556:
[----:B-12---:R-:W2:Y:S01]  /*2760*/  LDL.LU R45, [R1] ;  /* 0x00000000012d7983 */ /* 0x006ea20000300800 */
[----:B-----5:R-:W-:Y:S01]  /*2770*/  VIADD R53, R25, 0xffffffff ;  /* 0xffffffff19357836 */ /* 0x020fe20000000000 */
[----:B------:R-:W0:Y:S01]  /*2780*/  LDC.64 R122, c[0x0][0x2d8] ;  /* 0x0000b600ff7a7b82 */ /* 0x000e220000000a00 */
[----:B------:R-:W-:Y:S01]  /*2790*/  LOP3.LUT P5, RZ, R218, 0x4, RZ, 0xc0, !PT ;  /* 0x00000004daff7812 */ /* 0x000fe200078ac0ff */
[----:B------:R-:W-:Y:S01]  /*27a0*/  IMAD R41, R18, 0x5400, R138 ;  /* 0x0000540012297824 */ /* 0x000fe200078e028a */
[----:B------:R-:W-:Y:S05]  /*27b0*/  YIELD ;  /* 0x0000000000007946 */ /* 0x000fea0003800000 */
[----:B------:R-:W-:Y:S01]  /*27c0*/  SHF.R.S32.HI R46, RZ, 0x1f, R53 ;  /* 0x0000001fff2e7819 */ /* 0x000fe20000011435 */
[-C--:B------:R-:W-:Y:S01]  /*27d0*/  IMAD R25, R127, R53.reuse, RZ ;  /* 0x000000357f197224 */ /* 0x080fe200078e02ff */
[----:B------:R-:W1:Y:S01]  /*27e0*/  LDC R124, c[0x0][0x3d4] ;  /* 0x0000f500ff7c7b82 */ /* 0x000e620000000800 */
[----:B------:R-:W-:Y:S01]  /*27f0*/  IMAD.WIDE.U32 R130, R114, R53, RZ ;  /* 0x0000003572827225 */ /* 0x000fe200078e00ff */
[----:B------:R-:W-:Y:S03]  /*2800*/  BSSY B0, `(.L_x_457) ;  /* 0x00007bd000007945 */ /* 0x000fe60003800000 */
[----:B------:R-:W-:Y:S01]  /*2810*/  IMAD R25, R46, R114, R25 ;  /* 0x000000722e197224 */ /* 0x000fe200078e0219 */
[----:B------:R-:W-:-:S03]  /*2820*/  IADD3 R43, P4, R5, R130, RZ ;  /* 0x00000082052b7210 */ /* 0x000fc60007f9e0ff */
[----:B------:R-:W-:Y:S01]  /*2830*/  IMAD.IADD R96, R131, 0x1, R25 ;  /* 0x0000000183607824 */ /* 0x000fe200078e0219 */
[----:B------:R-:W-:-:S03]  /*2840*/  IADD3 R25, P2, P3, R5, R130, R137 ;  /* 0x0000008205197210 */ /* 0x000fc60007b5e089 */
[----:B------:R-:W-:Y:S01]  /*2850*/  IMAD.X R44, R96, 0x1, R6, P4 ;  /* 0x00000001602c7824 */ /* 0x000fe200020e0606 */
[----:B------:R-:W-:Y:S02]  /*2860*/  IADD3.X R42, R6, R96, R136, P2, P3 ;  /* 0x00000060062a7210 */ /* 0x000fe400017e6488 */
[----:B------:R-:W-:Y:S02]  /*2870*/  ISETP.GT.AND P3, PT, R53, R126, PT ;  /* 0x0000007e3500720c */ /* 0x000fe40003f64270 */
[-C--:B0-----:R-:W-:Y:S02]  /*2880*/  LEA R48, P2, R25, R122.reuse, 0x1 ;  /* 0x0000007a19307211 */ /* 0x081fe400078408ff */
[----:B------:R-:W-:Y:S02]  /*2890*/  LEA R50, P4, R43, R122, 0x1 ;  /* 0x0000007a2b327211 */ /* 0x000fe400078808ff */
[----:B------:R-:W-:Y:S01]  /*28a0*/  LEA.HI.X R49, R25, R123, R42, 0x1, P2 ;  /* 0x0000007b19317211 */ /* 0x000fe200010f0c2a */
[----:B------:R-:W-:Y:S01]  /*28b0*/  IMAD.MOV.U32 R25, RZ, RZ, R53 ;  /* 0x000000ffff197224 */ /* 0x000fe200078e0035 */
[----:B-1----:R-:W-:-:S02]  /*28c0*/  ISETP.GE.AND P2, PT, R124, 0x1, PT ;  /* 0x000000017c00780c */ /* 0x002fc40003f46270 */
[----:B------:R-:W-:Y:S01]  /*28d0*/  LEA.HI.X R51, R43, R123, R44, 0x1, P4 ;  /* 0x0000007b2b337211 */ /* 0x000fe200020f0c2c */
[C---:B------:R-:W-:Y:S02]  /*28e0*/  VIADD R43, R41.reuse, 0x20 ;  /* 0x00000020292b7836 */ /* 0x040fe40000000000 */
[C---:B------:R-:W-:Y:S02]  /*28f0*/  @P5 VIADD R43, R41.reuse, 0xffffffe0 ;  /* 0xffffffe0292b5836 */ /* 0x040fe40000000000 */
[--C-:B------:R-:W-:Y:S02]  /*2900*/  IMAD R41, R41, 0x2, R26.reuse ;  /* 0x0000000229297824 */ /* 0x100fe400078e021a */
[----:B------:R-:W-:Y:S01]  /*2910*/  IMAD R42, R43, 0x2, R26 ;  /* 0x000000022b2a7824 */ /* 0x000fe200078e021a */
[----:B--2---:R-:W-:-:S04]  /*2920*/  LOP3.LUT R45, R45, 0xfffffffd, RZ, 0xc0, !PT ;  /* 0xfffffffd2d2d7812 */ /* 0x004fc800078ec0ff */
[----:B------:R-:W-:-:S05]  /*2930*/  @P3 LOP3.LUT R45, R45, 0x2, RZ, 0xfc, !PT ;  /* 0x000000022d2d3812 */ /* 0x000fca00078efcff */
[----:B------:R0:W-:Y:S01]  /*2940*/  STL [R1], R45 ;  /* 0x0000002d01007387 */ /* 0x0001e20000100800 */
[----:B------:R-:W-:Y:S05]  /*2950*/  @!P2 BRA `(.L_x_458) ;  /* 0x0000007400bca947 */ /* 0x000fea0003800000 */
[----:B------:R-:W-:Y:S01]  /*2960*/  ULDC.U8 UR4, c[0x0][0x3f0] ;  /* 0x0000fc0000047ab9 */ /* 0x000fe20000000000 */
[-C--:B------:R-:W-:Y:S01]  /*2970*/  IMAD R43, R134, R53.reuse, RZ ;  /* 0x00000035862b7224 */ /* 0x080fe200078e02ff */
[----:B------:R-:W-:Y:S01]  /*2980*/  ISETP.NE.AND P2, PT, RZ, UR4, PT ;  /* 0x00000004ff007c0c */ /* 0x000fe2000bf45270 */
[-C--:B------:R-:W-:Y:S02]  /*2990*/  IMAD R47, R135, R53.reuse, RZ ;  /* 0x00000035872f7224 */ /* 0x080fe400078e02ff */
[C---:B0-----:R-:W-:Y:S02]  /*29a0*/  IMAD R45, R46.reuse, R102, R43 ;  /* 0x000000662e2d7224 */ /* 0x041fe400078e022b */
[----:B------:R-:W-:Y:S02]  /*29b0*/  IMAD R43, R25, -0x70, R24 ;  /* 0xffffff90192b7824 */ /* 0x000fe400078e0218 */
[----:B------:R-:W-:Y:S02]  /*29c0*/  IMAD R47, R46, R108, R47 ;  /* 0x0000006c2e2f7224 */ /* 0x000fe400078e022f */
[----:B------:R-:W-:Y:S01]  /*29d0*/  IMAD.WIDE.U32 R94, R102, R53, RZ ;  /* 0x00000035665e7225 */ /* 0x000fe200078e00ff */
[----:B------:R-:W-:-:S03]  /*29e0*/  VIMNMX R43, R43, 0x70, PT ;  /* 0x000000702b2b7848 */ /* 0x000fc60003fe0100 */
[----:B------:R-:W-:-:S04]  /*29f0*/  IMAD.WIDE.U32 R92, R108, R53, RZ ;  /* 0x000000356c5c7225 */ /* 0x000fc800078e00ff */
[----:B------:R-:W-:Y:S02]  /*2a00*/  IMAD.IADD R100, R95, 0x1, R45 ;  /* 0x000000015f647824 */ /* 0x000fe400078e022d */
[----:B------:R-:W-:Y:S01]  /*2a10*/  IMAD.IADD R101, R93, 0x1, R47 ;  /* 0x000000015d657824 */ /* 0x000fe200078e022f */
[----:B------:R-:W-:Y:S06]  /*2a20*/  @!P2 BRA `(.L_x_459) ;  /* 0x000000380030a947 */ /* 0x000fec0003800000 */
[----:B------:R-:W-:Y:S01]  /*2a30*/  ISETP.GE.AND P3, PT, R19, R43, PT ;  /* 0x0000002b1300720c */ /* 0x000fe20003f66270 */
[----:B------:R-:W-:Y:S01]  /*2a40*/  BSSY B1, `(.L_x_460) ;  /* 0x000003c000017945 */ /* 0x000fe20003800000 */
        /* <DEDUP_REMOVED lines=12> */
[----:B------:R-:W-:Y:S01]  /*2b10*/  CS2R R128, SRZ ;  /* 0x0000000000807805 */ /* 0x000fe2000001ff00 */
[----:B------:R-:W-:Y:S06]  /*2b20*/  @P3 BRA `(.L_x_461) ;  /* 0x0000000000b43947 */ /* 0x000fec0003800000 */
[----:B------:R-:W-:Y:S01]  /*2b30*/  IADD3 R45, P2, R106, R94, RZ ;  /* 0x0000005e6a2d7210 */ /* 0x000fe20007f5e0ff */
[----:B------:R-:W-:Y:S01]  /*2b40*/  ULDC.64 UR4, c[0x0][0x3c8] ;  /* 0x0000f20000047ab9 */ /* 0x000fe20000000a00 */
[----:B------:R-:W-:Y:S02]  /*2b50*/  CS2R R122, SRZ ;  /* 0x00000000007a7805 */ /* 0x000fe4000001ff00 */
[----:B------:R-:W-:Y:S01]  /*2b60*/  CS2R R128, SRZ ;  /* 0x0000000000807805 */ /* 0x000fe2000001ff00 */
[----:B------:R-:W-:Y:S02]  /*2b70*/  VIADD R55, R16, 0x10 ;  /* 0x0000001010377836 */ /* 0x000fe40000000000 */
[----:B------:R-:W-:Y:S01]  /*2b80*/  IMAD.X R46, R100, 0x1, R14, P2 ;  /* 0x00000001642e7824 */ /* 0x000fe200010e060e */
[----:B------:R-:W-:-:S04]  /*2b90*/  LEA R44, P2, R45, UR4, 0x1 ;  /* 0x000000042d2c7c11 */ /* 0x000fc8000f8408ff */
[----:B------:R-:W-:Y:S01]  /*2ba0*/  LEA.HI.X R45, R45, UR5, R46, 0x1, P2 ;  /* 0x000000052d2d7c11 */ /* 0x000fe200090f0c2e */
[----:B------:R-:W-:Y:S01]  /*2bb0*/  ULDC.64 UR4, c[0x0][0x3e0] ;  /* 0x0000f80000047ab9 */ /* 0x000fe20000000a00 */
[----:B------:R-:W-:-:S05]  /*2bc0*/  IADD3 R47, P2, R112, R92, RZ ;  /* 0x0000005c702f7210 */ /* 0x000fca0007f5e0ff */
[----:B------:R-:W-:Y:S01]  /*2bd0*/  IMAD.X R54, R101, 0x1, R12, P2 ;  /* 0x0000000165367824 */ /* 0x000fe200010e060c */
[----:B------:R-:W-:-:S04]  /*2be0*/  LEA R46, P2, R47, UR4, 0x1 ;  /* 0x000000042f2e7c11 */ /* 0x000fc8000f8408ff */
[----:B------:R-:W-:Y:S02]  /*2bf0*/  LEA.HI.X R47, R47, UR5, R54, 0x1, P2 ;  /* 0x000000052f2f7c11 */ /* 0x000fe400090f0c36 */
[----:B------:R-:W-:Y:S02]  /*2c00*/  ISETP.GE.AND P2, PT, R16, R124, PT ;  /* 0x0000007c1000720c */ /* 0x000fe40003f46270 */
[----:B------:R-:W-:Y:S02]  /*2c10*/  CS2R R96, SRZ ;  /* 0x0000000000607805 */ /* 0x000fe4000001ff00 */
[----:B------:R-:W-:-:S09]  /*2c20*/  CS2R R98, SRZ ;  /* 0x0000000000627805 */ /* 0x000fd2000001ff00 */
[----:B------:R0:W5:Y:S04]  /*2c30*/  @!P2 LDG.E.64 R122, desc[UR60][R44.64] ;  /* 0x0000003c2c7aa981 */ /* 0x000168000c1e1b00 */
[----:B------:R0:W5:Y:S01]  /*2c40*/  @!P2 LDG.E.64 R128, desc[UR60][R46.64] ;  /* 0x0000003c2e80a981 */ /* 0x000162000c1e1b00 */
[----:B------:R-:W-:Y:S01]  /*2c50*/  ISETP.GE.AND P2, PT, R55, R124, PT ;  /* 0x0000007c3700720c */ /* 0x000fe20003f46270 */
[----:B------:R-:W-:Y:S01]  /*2c60*/  VIADD R55, R16, 0x20 ;  /* 0x0000002010377836 */ /* 0x000fe20000000000 */
        /* <DEDUP_REMOVED lines=10> */
[----:B------:R-:W-:Y:S02]  /*2d10*/  ISETP.GE.AND P2, PT, R55, R124, PT ;  /* 0x0000007c3700720c */ /* 0x000fe40003f46270 */
[----:B------:R-:W-:Y:S02]  /*2d20*/  IADD3 R55, R16, 0x40, RZ ;  /* 0x0000004010377810 */ /* 0x000fe40007ffe0ff */
[----:B------:R-:W-:Y:S02]  /*2d30*/  CS2R R80, SRZ ;  /* 0x0000000000507805 */ /* 0x000fe4000001ff00 */
[----:B------:R-:W-:-:S07]  /*2d40*/  CS2R R82, SRZ ;  /* 0x0000000000527805 */ /* 0x000fce000001ff00 */
        /* <DEDUP_REMOVED lines=8> */
[----:B------:R-:W-:-:S13]  /*2dd0*/  ISETP.GE.AND P2, PT, R55, R124, PT ;  /* 0x0000007c3700720c */ /* 0x000fda0003f46270 */
[----:B------:R0:W5:Y:S04]  /*2de0*/  @!P2 LDG.E.64 R76, desc[UR60][R44.64+0xa0] ;  /* 0x0000a03c2c4ca981 */ /* 0x000168000c1e1b00 */
[----:B------:R0:W5:Y:S02]  /*2df0*/  @!P2 LDG.E.64 R78, desc[UR60][R46.64+0xa0] ;  /* 0x0000a03c2e4ea981 */ /* 0x000164000c1e1b00 */
.L_x_461:
[----:B------:R-:W-:Y:S05]  /*2e00*/  BSYNC B1 ;  /* 0x0000000000017941 */ /* 0x000fea0003800000 */
.L_x_460:
        /* <DEDUP_REMOVED lines=11> */
[----:B------:R-:W-:Y:S01]  /*2ec0*/  CS2R R70, SRZ ;  /* 0x0000000000467805 */ /* 0x000fe2000001ff00 */
[----:B-----5:R-:W-:Y:S01]  /*2ed0*/  IMAD.MOV.U32 R130, RZ, RZ, R76 ;  /* 0x000000ffff827224 */ /* 0x020fe200078e004c */
[----:B------:R-:W-:Y:S01]  /*2ee0*/  CS2R R74, SRZ ;  /* 0x00000000004a7805 */ /* 0x000fe2000001ff00 */
[----:B------:R-:W-:Y:S01]  /*2ef0*/  IMAD.MOV.U32 R131, RZ, RZ, R77 ;  /* 0x000000ffff837224 */ /* 0x000fe200078e004d */
[----:B------:R-:W-:Y:S06]  /*2f00*/  @P4 BRA `(.L_x_463) ;  /* 0x0000000000b44947 */ /* 0x000fec0003800000 */
[----:B------:R-:W-:Y:S01]  /*2f10*/  IADD3 R94, P2, P5, R106, R94, R10 ;  /* 0x0000005e6a5e7210 */ /* 0x000fe20007d5e00a */
[----:B------:R-:W-:Y:S01]  /*2f20*/  ULDC.64 UR4, c[0x0][0x3c8] ;  /* 0x0000f20000047ab9 */ /* 0x000fe20000000a00 */
[----:B------:R-:W-:Y:S02]  /*2f30*/  CS2R R72, SRZ ;  /* 0x0000000000487805 */ /* 0x000fe4000001ff00 */
[----:B------:R-:W-:Y:S02]  /*2f40*/  CS2R R74, SRZ ;  /* 0x00000000004a7805 */ /* 0x000fe4000001ff00 */
[----:B0-----:R-:W-:Y:S02]  /*2f50*/  IADD3.X R45, R14, R100, R9, P2, P5 ;  /* 0x000000640e2d7210 */ /* 0x001fe400017ea409 */
[----:B------:R-:W-:-:S04]  /*2f60*/  IADD3 R92, P2, P5, R112, R92, R8 ;  /* 0x0000005c705c7210 */ /* 0x000fc80007d5e008 */
[----:B------:R-:W-:Y:S02]  /*2f70*/  IADD3.X R101, R12, R101, R7, P2, P5 ;  /* 0x000000650c657210 */ /* 0x000fe400017ea407 */
[----:B------:R-:W-:-:S04]  /*2f80*/  LEA R44, P2, R94, UR4, 0x1 ;  /* 0x000000045e2c7c11 */ /* 0x000fc8000f8408ff */
[----:B------:R-:W-:Y:S01]  /*2f90*/  LEA.HI.X R45, R94, UR5, R45, 0x1, P2 ;  /* 0x000000055e2d7c11 */ /* 0x000fe200090f0c2d */
[----:B------:R-:W-:Y:S02]  /*2fa0*/  ULDC.64 UR4, c[0x0][0x3e0] ;  /* 0x0000f80000047ab9 */ /* 0x000fe40000000a00 */
[----:B------:R-:W-:-:S04]  /*2fb0*/  LEA R46, P2, R92, UR4, 0x1 ;  /* 0x000000045c2e7c11 */ /* 0x000fc8000f8408ff */
[----:B------:R-:W-:Y:S02]  /*2fc0*/  LEA.HI.X R47, R92, UR5, R101, 0x1, P2 ;  /* 0x000000055c2f7c11 */ /* 0x000fe400090f0c65 */
[C---:B------:R-:W-:Y:S01]  /*2fd0*/  ISETP.GE.AND P2, PT, R16.reuse, R124, PT ;  /* 0x0000007c1000720c */ /* 0x040fe20003f46270 */
        /* <DEDUP_REMOVED lines=32> */
.L_x_463:
[----:B------:R-:W-:Y:S05]  /*31e0*/  BSYNC B1 ;  /* 0x0000000000017941 */ /* 0x000fea0003800000 */
.L_x_462:
[----:B01----:R-:W2:Y:S01]  /*31f0*/  LDL R44, [R1+0x14] ;  /* 0x00001400012c7983 */ /* 0x003ea20000100800 */
[----:B------:R-:W-:Y:S01]  /*3200*/  IMAD.MOV.U32 R45, RZ, RZ, R81 ;  /* 0x000000ffff2d7224 */ /* 0x000fe200078e0051 */
[----:B------:R-:W-:Y:S01]  /*3210*/  PRMT R165, R130, 0x7610, R165 ;  /* 0x0000761082a57816 */ /* 0x000fe200000000a5 */
        /* <DEDUP_REMOVED lines=30> */
[----:B-----5:R-:W-:Y:S01]  /*3400*/  IMAD.MOV.U32 R46, RZ, RZ, R56 ;  /* 0x000000ffff2e7224 */ /* 0x020fe200078e0038 */
[----:B------:R-:W-:Y:S01]  /*3410*/  PRMT R174, R47, 0x7610, R174 ;  /* 0x000076102fae7816 */ /* 0x000fe200000000ae */
[----:B------:R-:W-:Y:S01]  /*3420*/  IMAD.MOV.U32 R47, RZ, RZ, R57 ;  /* 0x000000ffff2f7224 */ /* 0x000fe200078e0039 */
[----:B------:R-:W-:Y:S01]  /*3430*/  PRMT R195, R45, 0x7610, R195 ;  /* 0x000076102dc37816 */ /* 0x000fe200000000c3 */
[----:B------:R-:W-:-:S03]  /*3440*/  IMAD.MOV.U32 R45, RZ, RZ, R53 ;  /* 0x000000ffff2d7224 */ /* 0x000fc600078e0035 */
[----:B------:R-:W-:Y:S02]  /*3450*/  PRMT R131, R47, 0x7610, R131 ;  /* 0x000076102f837816 */ /* 0x000fe40000000083 */
[----:B------:R-:W-:Y:S01]  /*3460*/  PRMT R92, R45, 0x7610, R92 ;  /* 0x000076102d5c7816 */ /* 0x000fe2000000005c */
[----:B------:R-:W-:Y:S01]  /*3470*/  IMAD.MOV.U32 R45, RZ, RZ, R61 ;  /* 0x000000ffff2d7224 */ /* 0x000fe200078e003d */
[----:B------:R-:W-:-:S04]  /*3480*/  MOV R47, R65 ;  /* 0x00000041002f7202 */ /* 0x000fc80000000f00 */
[----:B------:R-:W-:Y:S01]  /*3490*/  PRMT R150, R45, 0x7610, R150 ;  /* 0x000076102d967816 */ /* 0x000fe20000000096 */
[----:B------:R-:W-:Y:S01]  /*34a0*/  IMAD.MOV.U32 R45, RZ, RZ, R69 ;  /* 0x000000ffff2d7224 */ /* 0x000fe200078e0045 */
[----:B------:R-:W-:Y:S01]  /*34b0*/  PRMT R158, R47, 0x7610, R158 ;  /* 0x000076102f9e7816 */ /* 0x000fe2000000009e */
[----:B------:R-:W-:-:S03]  /*34c0*/  IMAD.MOV.U32 R47, RZ, RZ, R73 ;  /* 0x000000ffff2f7224 */ /* 0x000fc600078e0049 */
        /* <DEDUP_REMOVED lines=12> */
[----:B------:R-:W-:Y:S02]  /*3590*/  PRMT R181, R45, 0x7610, R181 ;  /* 0x000076102db57816 */ /* 0x000fe400000000b5 */
[----:B------:R-:W-:Y:S02]  /*35a0*/  PRMT R179, R47, 0x7610, R179 ;  /* 0x000076102fb37816 */ /* 0x000fe400000000b3 */
[----:B--2---:R-:W-:Y:S01]  /*35b0*/  R2UR UR4, R44 ;  /* 0x000000002c0472ca */ /* 0x004fe200000e0000 */
[----:B------:R-:W-:-:S05]  /*35c0*/  IMAD.MOV.U32 R44, RZ, RZ, R80 ;  /* 0x000000ffff2c7224 */ /* 0x000fca00078e0050 */
[----:B------:R-:W-:Y:S01]  /*35d0*/  PRMT R183, R44, 0x7610, R183 ;  /* 0x000076102cb77816 */ /* 0x000fe200000000b7 */
[----:B------:R-:W-:-:S05]  /*35e0*/  IMAD.MOV.U32 R44, RZ, RZ, R84 ;  /* 0x000000ffff2c7224 */ /* 0x000fca00078e0054 */
[----:B------:R-:W-:Y:S01]  /*35f0*/  PRMT R187, R44, 0x7610, R187 ;  /* 0x000076102cbb7816 */ /* 0x000fe200000000bb */
[----:B------:R-:W-:Y:S01]  /*3600*/  IMAD.MOV.U32 R44, RZ, RZ, R96 ;  /* 0x000000ffff2c7224 */ /* 0x000fe200078e0060 */
[----:B------:R-:W-:-:S04]  /*3610*/  UISETP.NE.AND UP0, UPT, UR4, 0x3, UPT ;  /* 0x000000030400788c */ /* 0x000fc8000bf05270 */
[----:B------:R-:W-:Y:S02]  /*3620*/  PRMT R190, R44, 0x7610, R190 ;  /* 0x000076102cbe7816 */ /* 0x000fe400000000be */
[----:B------:R-:W-:Y:S02]  /*3630*/  MOV R44, R78 ;  /* 0x0000004e002c7202 */ /* 0x000fe40000000f00 */
[----:B------:R-:W-:Y:S02]  /*3640*/  PLOP3.LUT P2, PT, PT, PT, UP0, 0x80, 0x0 ;  /* 0x000000000000781c */ /* 0x000fe40003f4f008 */
[----:B------:R-:W-:Y:S01]  /*3650*/  PRMT R167, R44, 0x7610, R167 ;  /* 0x000076102ca77816 */ /* 0x000fe200000000a7 */
[----:B------:R-:W-:-:S05]  /*3660*/  IMAD.MOV.U32 R44, RZ, RZ, R86 ;  /* 0x000000ffff2c7224 */ /* 0x000fca00078e0056 */
[----:B------:R-:W-:Y:S01]  /*3670*/  PRMT R192, R44, 0x7610, R192 ;  /* 0x000076102cc07816 */ /* 0x000fe200000000c0 */
[----:B------:R-:W-:-:S05]  /*3680*/  IMAD.MOV.U32 R44, RZ, RZ, R98 ;  /* 0x000000ffff2c7224 */ /* 0x000fca00078e0062 */
        /* <DEDUP_REMOVED lines=23> */
[----:B------:R-:W-:Y:S01]  /*3800*/  PRMT R182, R44, 0x7610, R182 ;  /* 0x000076102cb67816 */ /* 0x000fe200000000b6 */
[----:B------:R-:W-:Y:S06]  /*3810*/  @!P2 BRA `(.L_x_464) ;  /* 0x000000000004a947 */ /* 0x000fec0003800000 */
[----:B------:R-:W-:Y:S01]  /*3820*/  BPT.TRAP 0x1 ;  /* 0x000000040000795c */ /* 0x000fe20000300000 */
.L_x_464:
[----:B------:R-:W-:Y:S01]  /*3830*/  IMAD R100, R18, 0x8, R2 ;  /* 0x0000000812647824 */ /* 0x000fe200078e0202 */
[----:B------:R-:W-:Y:S01]  /*3840*/  SHF.L.U32 R101, R206, 0x1f, RZ ;  /* 0x0000001fce657819 */ /* 0x000fe200000006ff */
[----:B------:R-:W-:Y:S03]  /*3850*/  BSSY B1, `(.L_x_465) ;  /* 0x0000003000017945 */ /* 0x000fe60003800000 */
[----:B------:R-:W0:Y:S02]  /*3860*/  SYNCS.PHASECHK.TRANS64.TRYWAIT P5, [R100+URZ+0x36890], R101 ;  /* 0x03689065640075a7 */ /* 0x000e2400080a017f */
[----:B0-----:R-:W-:Y:S05]  /*3870*/  @!P5 BRA `(.L_x_466) ;  /* 0x000002140050d947 */ /* 0x001fea0003800000 */
.L_x_762:
[----:B------:R-:W-:Y:S05]  /*3880*/  BSYNC B1 ;  /* 0x0000000000017941 */ /* 0x000fea0003800000 */
.L_x_465:
[----:B------:R-:W-:Y:S04]  /*3890*/  BSSY B1, `(.L_x_467) ;  /* 0x0000150000017945 */ /* 0x000fe80003800000 */
[----:B------:R-:W-:Y:S05]  /*38a0*/  @P3 BRA `(.L_x_468) ;  /* 0x0000001400383947 */ /* 0x000fea0003800000 */
[----:B------:R-:W-:Y:S01]  /*38b0*/  ISETP.NE.AND P3, PT, R31, RZ, PT ;  /* 0x000000ff1f00720c */ /* 0x000fe20003f65270 */
[----:B------:R-:W-:-:S12]  /*38c0*/  BSSY B2, `(.L_x_469) ;  /* 0x0000035000027945 */ /* 0x000fd80003800000 */
[----:B------:R-:W-:Y:S05]  /*38d0*/  @!P3 BRA `(.L_x_470) ;  /* 0x0000000000ccb947 */ /* 0x000fea0003800000 */
[----:B------:R1:W2:Y:S01]  /*38e0*/  LDS.128 R44, [R41+0x21000] ;  /* 0x02100000292c7984 */ /* 0x0002a20000000c00 */
[----:B------:R-:W-:Y:S01]  /*38f0*/  ISETP.GE.AND P3, PT, R16, R124, PT ;  /* 0x0000007c1000720c */ /* 0x000fe20003f66270 */
[----:B------:R-:W-:-:S12]  /*3900*/  BSSY B3, `(.L_x_471) ;  /* 0x000002f000037945 */ /* 0x000fd80003800000 */
[----:B-1----:R-:W-:Y:S05]  /*3910*/  @P3 BRA `(.L_x_472) ;  /* 0x0000000000b43947 */ /* 0x002fea0003800000 */
[--C-:B------:R-:W-:Y:S02]  /*3920*/  SHF.R.U64 R169, R128, 0x10, R129.reuse ;  /* 0x0000001080a97819 */ /* 0x100fe40000001281 */
[----:B------:R-:W-:Y:S02]  /*3930*/  SHF.R.U32.HI R129, RZ, 0x10, R129 ;  /* 0x00000010ff817819 */ /* 0x000fe40000011681 */
[--C-:B------:R-:W-:Y:S02]  /*3940*/  SHF.R.U64 R170, R122, 0x10, R123.reuse ;  /* 0x000000107aaa7819 */ /* 0x100fe4000000127b */
[----:B------:R-:W-:Y:S01]  /*3950*/  SHF.R.U32.HI R172, RZ, 0x10, R123 ;  /* 0x00000010ffac7819 */ /* 0x000fe2000001167b */
[----:B--2---:R-:W-:Y:S01]  /*3960*/  IMAD.U32 R123, R46, 0x10000, RZ ;  /* 0x000100002e7b7824 */ /* 0x004fe200078e00ff */
[----:B------:R-:W-:Y:S02]  /*3970*/  PRMT R169, R173, 0x5410, R169 ;  /* 0x00005410ada97816 */ /* 0x000fe400000000a9 */
[----:B------:R-:W-:-:S02]  /*3980*/  PRMT R129, R174, 0x5410, R129 ;  /* 0x00005410ae817816 */ /* 0x000fc40000000081 */
[----:B------:R-:W-:Y:S02]  /*3990*/  PRMT R170, R95, 0x5432, R170 ;  /* 0x000054325faa7816 */ /* 0x000fe400000000aa */
[----:B------:R-:W-:Y:S01]  /*39a0*/  PRMT R128, R94, 0x5432, R172 ;  /* 0x000054325e807816 */ /* 0x000fe200000000ac */
[----:B------:R-:W-:Y:S01]  /*39b0*/  IMAD.U32 R173, R129, 0x10000, RZ ;  /* 0x0001000081ad7824 */ /* 0x000fe200078e00ff */
[----:B------:R-:W-:Y:S02]  /*39c0*/  LOP3.LUT R46, R46, 0xffff0000, RZ, 0xc0, !PT ;  /* 0xffff00002e2e7812 */ /* 0x000fe400078ec0ff */
[----:B------:R-:W-:Y:S01]  /*39d0*/  LOP3.LUT R177, R45, 0xffff0000, RZ, 0xc0, !PT ;  /* 0xffff00002db17812 */ /* 0x000fe200078ec0ff */
[----:B------:R-:W-:Y:S01]  /*39e0*/  IMAD.U32 R175, R128, 0x10000, RZ ;  /* 0x0001000080af7824 */ /* 0x000fe200078e00ff */
[----:B------:R-:W-:Y:S01]  /*39f0*/  LOP3.LUT R172, R169, 0xffff0000, RZ, 0xc0, !PT ;  /* 0xffff0000a9ac7812 */ /* 0x000fe200078ec0ff */
[----:B------:R-:W-:Y:S01]  /*3a00*/  FMUL.FTZ R178, R46, R173 ;  /* 0x000000ad2eb27220 */ /* 0x000fe20000410000 */
[----:B------:R-:W-:Y:S01]  /*3a10*/  LOP3.LUT R174, R170, 0xffff0000, RZ, 0xc0, !PT ;  /* 0xffff0000aaae7812 */ /* 0x000fe200078ec0ff */
[----:B------:R-:W-:Y:S01]  /*3a20*/  FMUL.FTZ R46, R46, R175 ;  /* 0x000000af2e2e7220 */ /* 0x000fe20000410000 */
[----:B------:R-:W-:Y:S01]  /*3a30*/  LOP3.LUT R122, R47, 0xffff0000, RZ, 0xc0, !PT ;  /* 0xffff00002f7a7812 */ /* 0x000fe200078ec0ff */
[----:B------:R-:W-:Y:S01]  /*3a40*/  FMUL.FTZ R176, R177, R172 ;  /* 0x000000acb1b07220 */ /* 0x000fe20000410000 */
[----:B------:R-:W-:Y:S01]  /*3a50*/  SHF.L.U32 R171, R47, 0x10, RZ ;  /* 0x000000102fab7819 */ /* 0x000fe200000006ff */
[----:B------:R-:W-:-:S02]  /*3a60*/  IMAD.U32 R47, R45, 0x10000, RZ ;  /* 0x000100002d2f7824 */ /* 0x000fc400078e00ff */
[----:B------:R-:W-:Y:S01]  /*3a70*/  FMUL.FTZ R177, R177, R174 ;  /* 0x000000aeb1b17220 */ /* 0x000fe20000410000 */
[----:B------:R-:W-:Y:S01]  /*3a80*/  IMAD.U32 R45, R44, 0x10000, RZ ;  /* 0x000100002c2d7824 */ /* 0x000fe200078e00ff */
[----:B------:R-:W-:Y:S01]  /*3a90*/  LOP3.LUT R129, R129, 0xffff0000, RZ, 0xc0, !PT ;  /* 0xffff000081817812 */ /* 0x000fe200078ec0ff */
[----:B------:R-:W-:Y:S01]  /*3aa0*/  IMAD.U32 R169, R169, 0x10000, RZ ;  /* 0x00010000a9a97824 */ /* 0x000fe200078e00ff */
[----:B------:R-:W-:Y:S01]  /*3ab0*/  LOP3.LUT R128, R128, 0xffff0000, RZ, 0xc0, !PT ;  /* 0xffff000080807812 */ /* 0x000fe200078ec0ff */
[----:B------:R-:W-:Y:S01]  /*3ac0*/  FFMA.FTZ R178, R123, R175, -R178 ;  /* 0x000000af7bb27223 */ /* 0x000fe200000108b2 */
[----:B------:R-:W-:Y:S01]  /*3ad0*/  LOP3.LUT R44, R44, 0xffff0000, RZ, 0xc0, !PT ;  /* 0xffff00002c2c7812 */ /* 0x000fe200078ec0ff */
[----:B------:R-:W-:Y:S02]  /*3ae0*/  IMAD.U32 R170, R170, 0x10000, RZ ;  /* 0x00010000aaaa7824 */ /* 0x000fe400078e00ff */
[----:B------:R-:W-:Y:S01]  /*3af0*/  FFMA.FTZ R177, R47, R172, R177 ;  /* 0x000000ac2fb17223 */ /* 0x000fe200000100b1 */
[----:B------:R-:W-:Y:S01]  /*3b00*/  FFMA.FTZ R123, R123, R173, R46 ;  /* 0x000000ad7b7b7223 */ /* 0x000fe2000001002e */
[C---:B------:R-:W-:Y:S01]  /*3b10*/  FMUL.FTZ R46, R122.reuse, R129 ;  /* 0x000000817a2e7220 */ /* 0x040fe20000410000 */
[----:B------:R-:W-:Y:S01]  /*3b20*/  FMUL.FTZ R172, R122, R128 ;  /* 0x000000807aac7220 */ /* 0x000fe20000410000 */
[C---:B------:R-:W-:Y:S01]  /*3b30*/  FMUL.FTZ R122, R44.reuse, R169 ;  /* 0x000000a92c7a7220 */ /* 0x040fe20000410000 */
[----:B------:R-:W-:Y:S01]  /*3b40*/  FFMA.FTZ R176, R47, R174, -R176 ;  /* 0x000000ae2fb07223 */ /* 0x000fe200000108b0 */
[----:B------:R-:W-:Y:S01]  /*3b50*/  FMUL.FTZ R44, R44, R170 ;  /* 0x000000aa2c2c7220 */ /* 0x000fe20000410000 */
[----:B------:R-:W-:Y:S01]  /*3b60*/  FFMA.FTZ R46, R171, R128, -R46 ;  /* 0x00000080ab2e7223 */ /* 0x000fe2000001082e */
[----:B------:R-:W-:Y:S01]  /*3b70*/  FFMA.FTZ R122, R45, R170, -R122 ;  /* 0x000000aa2d7a7223 */ /* 0x000fe2000001087a */
[----:B------:R-:W-:Y:S01]  /*3b80*/  FFMA.FTZ R129, R171, R129, R172 ;  /* 0x00000081ab817223 */ /* 0x000fe200000100ac */
[----:B------:R-:W-:Y:S01]  /*3b90*/  FFMA.FTZ R45, R45, R169, R44 ;  /* 0x000000a92d2d7223 */ /* 0x000fe2000001002c */
[----:B------:R-:W-:-:S03]  /*3ba0*/  F2FP.BF16.F32.PACK_AB R176, R177, R176 ;  /* 0x000000b0b1b0723e */ /* 0x000fc600000010ff */
[----:B------:R-:W-:Y:S02]  /*3bb0*/  F2FP.BF16.F32.PACK_AB R47, R129, R46 ;  /* 0x0000002e812f723e */ /* 0x000fe400000010ff */
[----:B------:R-:W-:Y:S01]  /*3bc0*/  F2FP.BF16.F32.PACK_AB R44, R45, R122 ;  /* 0x0000007a2d2c723e */ /* 0x000fe200000010ff */
[----:B------:R-:W-:Y:S01]  /*3bd0*/  IMAD.MOV.U32 R45, RZ, RZ, R176 ;  /* 0x000000ffff2d7224 */ /* 0x000fe200078e00b0 */
[----:B------:R-:W-:-:S07]  /*3be0*/  F2FP.BF16.F32.PACK_AB R46, R123, R178 ;  /* 0x000000b27b2e723e */ /* 0x000fce00000010ff */
.L_x_472:
[----:B------:R-:W-:Y:S05]  /*3bf0*/  BSYNC B3 ;  /* 0x0000000000037941 */ /* 0x000fea0003800000 */
.L_x_471:
[----:B--2---:R1:W-:Y:S02]  /*3c00*/  STG.E.128 desc[UR60][R50.64], R44 ;  /* 0x0000002c32007986 */ /* 0x0043e4000c101d3c */
.L_x_470:
[----:B------:R-:W-:Y:S05]  /*3c10*/  BSYNC B2 ;  /* 0x0000000000027941 */ /* 0x000fea0003800000 */
.L_x_469:
[----:B------:R-:W-:Y:S01]  /*3c20*/  ISETP.NE.AND P3, PT, R35, RZ, PT ;  /* 0x000000ff2300720c */ /* 0x000fe20003f65270 */
[----:B------:R-:W-:-:S12]  /*3c30*/  BSSY B2, `(.L_x_473) ;  /* 0x0000036000027945 */ /* 0x000fd80003800000 */
[----:B------:R-:W-:Y:S05]  /*3c40*/  @!P3 BRA `(.L_x_474) ;  /* 0x0000000000d0b947 */ /* 0x000fea0003800000 */
[----:B-1----:R1:W2:Y:S01]  /*3c50*/  LDS.128 R44, [R42+0x21000] ;  /* 0x021000002a2c7984 */ /* 0x0022a20000000c00 */
[----:B------:R-:W-:Y:S01]  /*3c60*/  VIADD R123, R16, 0x10 ;  /* 0x00000010107b7836 */ /* 0x000fe20000000000 */
[----:B------:R-:W-:Y:S04]  /*3c70*/  BSSY B3, `(.L_x_475) ;  /* 0x0000030000037945 */ /* 0x000fe80003800000 */
[----:B------:R-:W-:-:S13]  /*3c80*/  ISETP.GE.AND P3, PT, R123, R124, PT ;  /* 0x0000007c7b00720c */ /* 0x000fda0003f66270 */
[----:B-1----:R-:W-:Y:S05]  /*3c90*/  @P3 BRA `(.L_x_476) ;  /* 0x0000000000b43947 */ /* 0x002fea0003800000 */
[----:B------:R-:W-:Y:S01]  /*3ca0*/  SHF.R.U64 R122, R98, 0x10, R99 ;  /* 0x00000010627a7819 */ /* 0x000fe20000001263 */
[----:B--2---:R-:W-:Y:S01]  /*3cb0*/  IMAD.U32 R128, R47, 0x10000, RZ ;  /* 0x000100002f807824 */ /* 0x004fe200078e00ff */
[----:B------:R-:W-:Y:S02]  /*3cc0*/  SHF.R.U64 R123, R96, 0x10, R97 ;  /* 0x00000010607b7819 */ /* 0x000fe40000001261 */
[----:B------:R-:W-:Y:S02]  /*3cd0*/  SHF.R.U32.HI R99, RZ, 0x10, R99 ;  /* 0x00000010ff637819 */ /* 0x000fe40000011663 */
[----:B------:R-:W-:Y:S02]  /*3ce0*/  PRMT R122, R130, 0x5432, R122 ;  /* 0x00005432827a7816 */ /* 0x000fe4000000007a */
[----:B------:R-:W-:Y:S01]  /*3cf0*/  SHF.R.U32.HI R129, RZ, 0x10, R97 ;  /* 0x00000010ff817819 */ /* 0x000fe20000011661 */
[----:B------:R-:W-:Y:S01]  /*3d00*/  IMAD.U32 R97, R46, 0x10000, RZ ;  /* 0x000100002e617824 */ /* 0x000fe200078e00ff */
[----:B------:R-:W-:-:S02]  /*3d10*/  PRMT R123, R190, 0x5410, R123 ;  /* 0x00005410be7b7816 */ /* 0x000fc4000000007b */
[----:B------:R-:W-:Y:S02]  /*3d20*/  PRMT R99, R195, 0x5410, R99 ;  /* 0x00005410c3637816 */ /* 0x000fe40000000063 */
[----:B------:R-:W-:Y:S02]  /*3d30*/  LOP3.LUT R171, R45, 0xffff0000, RZ, 0xc0, !PT ;  /* 0xffff00002dab7812 */ /* 0x000fe400078ec0ff */
[C---:B------:R-:W-:Y:S01]  /*3d40*/  LOP3.LUT R170, R122.reuse, 0xffff0000, RZ, 0xc0, !PT ;  /* 0xffff00007aaa7812 */ /* 0x040fe200078ec0ff */
[----:B------:R-:W-:Y:S01]  /*3d50*/  IMAD.U32 R122, R122, 0x10000, RZ ;  /* 0x000100007a7a7824 */ /* 0x000fe200078e00ff */
[----:B------:R-:W-:Y:S01]  /*3d60*/  PRMT R98, R191, 0x5410, R129 ;  /* 0x00005410bf627816 */ /* 0x000fe20000000081 */
[----:B------:R-:W-:Y:S01]  /*3d70*/  IMAD.U32 R129, R99, 0x10000, RZ ;  /* 0x0001000063817824 */ /* 0x000fe200078e00ff */
[----:B------:R-:W-:Y:S01]  /*3d80*/  LOP3.LUT R172, R123, 0xffff0000, RZ, 0xc0, !PT ;  /* 0xffff00007bac7812 */ /* 0x000fe200078ec0ff */
[----:B------:R-:W-:Y:S01]  /*3d90*/  FMUL.FTZ R174, R171, R170 ;  /* 0x000000aaabae7220 */ /* 0x000fe20000410000 */
[----:B------:R-:W-:Y:S01]  /*3da0*/  LOP3.LUT R46, R46, 0xffff0000, RZ, 0xc0, !PT ;  /* 0xffff00002e2e7812 */ /* 0x000fe200078ec0ff */
[----:B------:R-:W-:Y:S01]  /*3db0*/  IMAD.U32 R169, R98, 0x10000, RZ ;  /* 0x0001000062a97824 */ /* 0x000fe200078e00ff */
[----:B------:R-:W-:Y:S01]  /*3dc0*/  LOP3.LUT R96, R47, 0xffff0000, RZ, 0xc0, !PT ;  /* 0xffff00002f607812 */ /* 0x000fe200078ec0ff */
[----:B------:R-:W-:-:S02]  /*3dd0*/  IMAD.U32 R47, R45, 0x10000, RZ ;  /* 0x000100002d2f7824 */ /* 0x000fc400078e00ff */
[-C--:B------:R-:W-:Y:S01]  /*3de0*/  FMUL.FTZ R171, R171, R172.reuse ;  /* 0x000000acabab7220 */ /* 0x080fe20000410000 */
[----:B------:R-:W-:Y:S02]  /*3df0*/  IMAD.U32 R45, R44, 0x10000, RZ ;  /* 0x000100002c2d7824 */ /* 0x000fe400078e00ff */
[----:B------:R-:W-:Y:S01]  /*3e00*/  FMUL.FTZ R176, R46, R129 ;  /* 0x000000812eb07220 */ /* 0x000fe20000410000 */
[----:B------:R-:W-:Y:S01]  /*3e10*/  LOP3.LUT R44, R44, 0xffff0000, RZ, 0xc0, !PT ;  /* 0xffff00002c2c7812 */ /* 0x000fe200078ec0ff */
[C---:B------:R-:W-:Y:S01]  /*3e20*/  FFMA.FTZ R174, R47.reuse, R172, -R174 ;  /* 0x000000ac2fae7223 */ /* 0x040fe200000108ae */
[----:B------:R-:W-:Y:S01]  /*3e30*/  FFMA.FTZ R171, R47, R170, R171 ;  /* 0x000000aa2fab7223 */ /* 0x000fe200000100ab */
[-C--:B------:R-:W-:Y:S01]  /*3e40*/  FMUL.FTZ R46, R46, R169.reuse ;  /* 0x000000a92e2e7220 */ /* 0x080fe20000410000 */
[----:B------:R-:W-:Y:S01]  /*3e50*/  LOP3.LUT R99, R99, 0xffff0000, RZ, 0xc0, !PT ;  /* 0xffff000063637812 */ /* 0x000fe200078ec0ff */
[----:B------:R-:W-:Y:S01]  /*3e60*/  IMAD.U32 R123, R123, 0x10000, RZ ;  /* 0x000100007b7b7824 */ /* 0x000fe200078e00ff */
[----:B------:R-:W-:Y:S01]  /*3e70*/  LOP3.LUT R47, R98, 0xffff0000, RZ, 0xc0, !PT ;  /* 0xffff0000622f7812 */ /* 0x000fe200078ec0ff */
[C---:B------:R-:W-:Y:S01]  /*3e80*/  FFMA.FTZ R176, R97.reuse, R169, -R176 ;  /* 0x000000a961b07223 */ /* 0x040fe200000108b0 */
[----:B------:R-:W-:Y:S01]  /*3e90*/  FFMA.FTZ R97, R97, R129, R46 ;  /* 0x0000008161617223 */ /* 0x000fe2000001002e */
[----:B------:R-:W-:Y:S01]  /*3ea0*/  FMUL.FTZ R129, R96, R99 ;  /* 0x0000006360817220 */ /* 0x000fe20000410000 */
[CC--:B------:R-:W-:Y:S01]  /*3eb0*/  FMUL.FTZ R46, R44.reuse, R122.reuse ;  /* 0x0000007a2c2e7220 */ /* 0x0c0fe20000410000 */
[----:B------:R-:W-:Y:S01]  /*3ec0*/  FMUL.FTZ R169, R44, R123 ;  /* 0x0000007b2ca97220 */ /* 0x000fe20000410000 */
[-C--:B------:R-:W-:Y:S01]  /*3ed0*/  FMUL.FTZ R96, R96, R47.reuse ;  /* 0x0000002f60607220 */ /* 0x080fe20000410000 */
[C---:B------:R-:W-:Y:S01]  /*3ee0*/  FFMA.FTZ R129, R128.reuse, R47, -R129 ;  /* 0x0000002f80817223 */ /* 0x040fe20000010881 */
[C---:B------:R-:W-:Y:S01]  /*3ef0*/  FFMA.FTZ R46, R45.reuse, R123, -R46 ;  /* 0x0000007b2d2e7223 */ /* 0x040fe2000001082e */
[----:B------:R-:W-:Y:S01]  /*3f00*/  FFMA.FTZ R169, R45, R122, R169 ;  /* 0x0000007a2da97223 */ /* 0x000fe200000100a9 */
[----:B------:R-:W-:Y:S01]  /*3f10*/  FFMA.FTZ R96, R128, R99, R96 ;  /* 0x0000006380607223 */ /* 0x000fe20000010060 */
[----:B------:R-:W-:-:S02]  /*3f20*/  F2FP.BF16.F32.PACK_AB R176, R97, R176 ;  /* 0x000000b061b0723e */ /* 0x000fc400000010ff */
[----:B------:R-:W-:Y:S02]  /*3f30*/  F2FP.BF16.F32.PACK_AB R45, R171, R174 ;  /* 0x000000aeab2d723e */ /* 0x000fe400000010ff */
[----:B------:R-:W-:Y:S01]  /*3f40*/  F2FP.BF16.F32.PACK_AB R44, R169, R46 ;  /* 0x0000002ea92c723e */ /* 0x000fe200000010ff */
[----:B------:R-:W-:Y:S01]  /*3f50*/  IMAD.MOV.U32 R46, RZ, RZ, R176 ;  /* 0x000000ffff2e7224 */ /* 0x000fe200078e00b0 */
[----:B------:R-:W-:-:S07]  /*3f60*/  F2FP.BF16.F32.PACK_AB R47, R96, R129 ;  /* 0x00000081602f723e */ /* 0x000fce00000010ff */
.L_x_476:
[----:B------:R-:W-:Y:S05]  /*3f70*/  BSYNC B3 ;  /* 0x0000000000037941 */ /* 0x000fea0003800000 */
.L_x_475:
[----:B--2---:R2:W-:Y:S02]  /*3f80*/  STG.E.128 desc[UR60][R50.64+0x40], R44 ;  /* 0x0000402c32007986 */ /* 0x0045e4000c101d3c */
.L_x_474:
[----:B------:R-:W-:Y:S05]  /*3f90*/  BSYNC B2 ;  /* 0x0000000000027941 */ /* 0x000fea0003800000 */
.L_x_473:
[----:B------:R-:W-:Y:S01]  /*3fa0*/  ISETP.NE.AND P3, PT, R36, RZ, PT ;  /* 0x000000ff2400720c */ /* 0x000fe20003f65270 */
[----:B------:R-:W-:-:S12]  /*3fb0*/  BSSY B2, `(.L_x_477) ;  /* 0x0000036000027945 */ /* 0x000fd80003800000 */
[----:B------:R-:W-:Y:S05]  /*3fc0*/  @!P3 BRA `(.L_x_478) ;  /* 0x0000000000d0b947 */ /* 0x000fea0003800000 */
[----:B-12---:R1:W2:Y:S01]  /*3fd0*/  LDS.128 R44, [R41+0x24800] ;  /* 0x02480000292c7984 */ /* 0x0062a20000000c00 */
        /* <DEDUP_REMOVED lines=9> */
[----:B------:R-:W-:Y:S02]  /*4070*/  SHF.R.U32.HI R99, RZ, 0x10, R89 ;  /* 0x00000010ff637819 */ /* 0x000fe40000011659 */
        /* <DEDUP_REMOVED lines=8> */
[C---:B------:R-:W-:Y:S01]  /*4100*/  FMUL.FTZ R170, R129.reuse, R122 ;  /* 0x0000007a81aa7220 */ /* 0x040fe20000410000 */
[----:B------:R-:W-:Y:S01]  /*4110*/  SHF.L.U32 R89, R46, 0x10, RZ ;  /* 0x000000102e597819 */ /* 0x000fe200000006ff */
[----:B------:R-:W-:Y:S01]  /*4120*/  IMAD.U32 R123, R90, 0x10000, RZ ;  /* 0x000100005a7b7824 */ /* 0x000fe200078e00ff */
[----:B------:R-:W-:Y:S01]  /*4130*/  LOP3.LUT R46, R46, 0xffff0000, RZ, 0xc0, !PT ;  /* 0xffff00002e2e7812 */ /* 0x000fe200078ec0ff */
[----:B------:R-:W-:Y:S01]  /*4140*/  FMUL.FTZ R129, R129, R128 ;  /* 0x0000008081817220 */ /* 0x000fe20000410000 */
[----:B------:R-:W-:Y:S01]  /*4150*/  LOP3.LUT R88, R47, 0xffff0000, RZ, 0xc0, !PT ;  /* 0xffff00002f587812 */ /* 0x000fe200078ec0ff */
[----:B------:R-:W-:Y:S01]  /*4160*/  IMAD.U32 R47, R45, 0x10000, RZ ;  /* 0x000100002d2f7824 */ /* 0x000fe200078e00ff */
[----:B------:R-:W-:Y:S01]  /*4170*/  LOP3.LUT R91, R91, 0xffff0000, RZ, 0xc0, !PT ;  /* 0xffff00005b5b7812 */ /* 0x000fe200078ec0ff */
[----:B------:R-:W-:-:S02]  /*4180*/  IMAD.U32 R45, R44, 0x10000, RZ ;  /* 0x000100002c2d7824 */ /* 0x000fc400078e00ff */
[----:B------:R-:W-:Y:S01]  /*4190*/  FMUL.FTZ R172, R46, R99 ;  /* 0x000000632eac7220 */ /* 0x000fe20000410000 */
[----:B------:R-:W-:Y:S01]  /*41a0*/  LOP3.LUT R44, R44, 0xffff0000, RZ, 0xc0, !PT ;  /* 0xffff00002c2c7812 */ /* 0x000fe200078ec0ff */
[C---:B------:R-:W-:Y:S01]  /*41b0*/  FFMA.FTZ R170, R47.reuse, R128, -R170 ;  /* 0x000000802faa7223 */ /* 0x040fe200000108aa */
[----:B------:R-:W-:Y:S01]  /*41c0*/  FFMA.FTZ R129, R47, R122, R129 ;  /* 0x0000007a2f817223 */ /* 0x000fe20000010081 */
[-C--:B------:R-:W-:Y:S01]  /*41d0*/  FMUL.FTZ R46, R46, R123.reuse ;  /* 0x0000007b2e2e7220 */ /* 0x080fe20000410000 */
[----:B------:R-:W-:Y:S01]  /*41e0*/  LOP3.LUT R47, R90, 0xffff0000, RZ, 0xc0, !PT ;  /* 0xffff00005a2f7812 */ /* 0x000fe200078ec0ff */
[----:B------:R-:W-:Y:S02]  /*41f0*/  IMAD.U32 R97, R97, 0x10000, RZ ;  /* 0x0001000061617824 */ /* 0x000fe400078e00ff */
        /* <DEDUP_REMOVED lines=15> */
.L_x_480:
[----:B------:R-:W-:Y:S05]  /*42f0*/  BSYNC B3 ;  /* 0x0000000000037941 */ /* 0x000fea0003800000 */
.L_x_479:
[----:B--2---:R3:W-:Y:S02]  /*4300*/  STG.E.128 desc[UR60][R50.64+0x80], R44 ;  /* 0x0000802c32007986 */ /* 0x0047e4000c101d3c */
.L_x_478:
[----:B------:R-:W-:Y:S05]  /*4310*/  BSYNC B2 ;  /* 0x0000000000027941 */ /* 0x000fea0003800000 */
.L_x_477:
[----:B------:R-:W-:Y:S01]  /*4320*/  ISETP.NE.AND P3, PT, R37, RZ, PT ;  /* 0x000000ff2500720c */ /* 0x000fe20003f65270 */
[----:B------:R-:W-:-:S12]  /*4330*/  BSSY B2, `(.L_x_481) ;  /* 0x0000036000027945 */ /* 0x000fd80003800000 */
[----:B------:R-:W-:Y:S05]  /*4340*/  @!P3 BRA `(.L_x_482) ;  /* 0x0000000000d0b947 */ /* 0x000fea0003800000 */
[----:B-123--:R1:W2:Y:S01]  /*4350*/  LDS.128 R44, [R42+0x24800] ;  /* 0x024800002a2c7984 */ /* 0x00e2a20000000c00 */
[----:B------:R-:W-:Y:S01]  /*4360*/  VIADD R89, R16, 0x30 ;  /* 0x0000003010597836 */ /* 0x000fe20000000000 */
[----:B------:R-:W-:Y:S04]  /*4370*/  BSSY B3, `(.L_x_483) ;  /* 0x0000030000037945 */ /* 0x000fe80003800000 */
[----:B------:R-:W-:-:S13]  /*4380*/  ISETP.GE.AND P3, PT, R89, R124, PT ;  /* 0x0000007c5900720c */ /* 0x000fda0003f66270 */
[----:B-1----:R-:W-:Y:S05]  /*4390*/  @P3 BRA `(.L_x_484) ;  /* 0x0000000000b43947 */ /* 0x002fea0003800000 */
[--C-:B------:R-:W-:Y:S02]  /*43a0*/  SHF.R.U64 R89, R86, 0x10, R87.reuse ;  /* 0x0000001056597819 */ /* 0x100fe40000001257 */
[----:B------:R-:W-:Y:S02]  /*43b0*/  SHF.R.U32.HI R86, RZ, 0x10, R87 ;  /* 0x00000010ff567819 */ /* 0x000fe40000011657 */
[--C-:B------:R-:W-:Y:S02]  /*43c0*/  SHF.R.U32.HI R91, RZ, 0x10, R85.reuse ;  /* 0x00000010ff5b7819 */ /* 0x100fe40000011655 */
[----:B------:R-:W-:Y:S01]  /*43d0*/  SHF.R.U64 R88, R84, 0x10, R85 ;  /* 0x0000001054587819 */ /* 0x000fe20000001255 */
[----:B--2---:R-:W-:Y:S01]  /*43e0*/  IMAD.U32 R84, R46, 0x10000, RZ ;  /* 0x000100002e547824 */ /* 0x004fe200078e00ff */
[----:B------:R-:W-:Y:S02]  /*43f0*/  PRMT R193, R193, 0x5410, R86 ;  /* 0x00005410c1c17816 */ /* 0x000fe40000000056 */
[----:B------:R-:W-:-:S02]  /*4400*/  PRMT R188, R188, 0x5410, R91 ;  /* 0x00005410bcbc7816 */ /* 0x000fc4000000005b */
[----:B------:R-:W-:Y:S01]  /*4410*/  PRMT R192, R192, 0x5410, R89 ;  /* 0x00005410c0c07816 */ /* 0x000fe20000000059 */
[----:B------:R-:W-:Y:S01]  /*4420*/  IMAD.U32 R86, R193, 0x10000, RZ ;  /* 0x00010000c1567824 */ /* 0x000fe200078e00ff */
[----:B------:R-:W-:Y:S01]  /*4430*/  LOP3.LUT R85, R46, 0xffff0000, RZ, 0xc0, !PT ;  /* 0xffff00002e557812 */ /* 0x000fe200078ec0ff */
[----:B------:R-:W-:Y:S01]  /*4440*/  IMAD.U32 R89, R188, 0x10000, RZ ;  /* 0x00010000bc597824 */ /* 0x000fe200078e00ff */
[----:B------:R-:W-:Y:S01]  /*4450*/  PRMT R187, R187, 0x5410, R88 ;  /* 0x00005410bbbb7816 */ /* 0x000fe20000000058 */
[C---:B------:R-:W-:Y:S01]  /*4460*/  IMAD.U32 R88, R45.reuse, 0x10000, RZ ;  /* 0x000100002d587824 */ /* 0x040fe200078e00ff */
[----:B------:R-:W-:Y:S01]  /*4470*/  LOP3.LUT R87, R45, 0xffff0000, RZ, 0xc0, !PT ;  /* 0xffff00002d577812 */ /* 0x000fe200078ec0ff */
[----:B------:R-:W-:Y:S01]  /*4480*/  FMUL.FTZ R99, R85, R86 ;  /* 0x0000005655637220 */ /* 0x000fe20000410000 */
[----:B------:R-:W-:Y:S01]  /*4490*/  LOP3.LUT R91, R192, 0xffff0000, RZ, 0xc0, !PT ;  /* 0xffff0000c05b7812 */ /* 0x000fe200078ec0ff */
[----:B------:R-:W-:Y:S01]  /*44a0*/  IMAD.U32 R45, R44, 0x10000, RZ ;  /* 0x000100002c2d7824 */ /* 0x000fe200078e00ff */
[----:B------:R-:W-:Y:S01]  /*44b0*/  LOP3.LUT R90, R187, 0xffff0000, RZ, 0xc0, !PT ;  /* 0xffff0000bb5a7812 */ /* 0x000fe200078ec0ff */
[----:B------:R-:W-:Y:S01]  /*44c0*/  FMUL.FTZ R85, R85, R89 ;  /* 0x0000005955557220 */ /* 0x000fe20000410000 */
[----:B------:R-:W-:Y:S01]  /*44d0*/  LOP3.LUT R46, R47, 0xffff0000, RZ, 0xc0, !PT ;  /* 0xffff00002f2e7812 */ /* 0x000fe200078ec0ff */
[----:B------:R-:W-:Y:S01]  /*44e0*/  FMUL.FTZ R97, R87, R91 ;  /* 0x0000005b57617220 */ /* 0x000fe20000410000 */
[----:B------:R-:W-:Y:S01]  /*44f0*/  LOP3.LUT R193, R193, 0xffff0000, RZ, 0xc0, !PT ;  /* 0xffff0000c1c17812 */ /* 0x000fe200078ec0ff */
[----:B------:R-:W-:Y:S01]  /*4500*/  IMAD.U32 R192, R192, 0x10000, RZ ;  /* 0x00010000c0c07824 */ /* 0x000fe200078e00ff */
[----:B------:R-:W-:Y:S01]  /*4510*/  LOP3.LUT R188, R188, 0xffff0000, RZ, 0xc0, !PT ;  /* 0xffff0000bcbc7812 */ /* 0x000fe200078ec0ff */
[----:B------:R-:W-:Y:S01]  /*4520*/  IMAD.U32 R187, R187, 0x10000, RZ ;  /* 0x00010000bbbb7824 */ /* 0x000fe200078e00ff */
[----:B------:R-:W-:Y:S01]  /*4530*/  LOP3.LUT R44, R44, 0xffff0000, RZ, 0xc0, !PT ;  /* 0xffff00002c2c7812 */ /* 0x000fe200078ec0ff */
[-C--:B------:R-:W-:Y:S01]  /*4540*/  FMUL.FTZ R96, R87, R90.reuse ;  /* 0x0000005a57607220 */ /* 0x080fe20000410000 */
[----:B------:R-:W-:Y:S01]  /*4550*/  FFMA.FTZ R89, R84, R89, -R99 ;  /* 0x0000005954597223 */ /* 0x000fe20000010863 */
[----:B------:R-:W-:Y:S01]  /*4560*/  FFMA.FTZ R87, R88, R90, -R97 ;  /* 0x0000005a58577223 */ /* 0x000fe20000010861 */
[----:B------:R-:W-:Y:S01]  /*4570*/  FFMA.FTZ R84, R84, R86, R85 ;  /* 0x0000005654547223 */ /* 0x000fe20000010055 */
[C---:B------:R-:W-:Y:S01]  /*4580*/  FMUL.FTZ R86, R46.reuse, R193 ;  /* 0x000000c12e567220 */ /* 0x040fe20000410000 */
[----:B------:R-:W-:Y:S01]  /*4590*/  FMUL.FTZ R90, R46, R188 ;  /* 0x000000bc2e5a7220 */ /* 0x000fe20000410000 */
[----:B------:R-:W-:-:S02]  /*45a0*/  IMAD.U32 R47, R47, 0x10000, RZ ;  /* 0x000100002f2f7824 */ /* 0x000fc400078e00ff */
[C---:B------:R-:W-:Y:S01]  /*45b0*/  FMUL.FTZ R46, R44.reuse, R192 ;  /* 0x000000c02c2e7220 */ /* 0x040fe20000410000 */
[----:B------:R-:W-:Y:S01]  /*45c0*/  FMUL.FTZ R85, R44, R187 ;  /* 0x000000bb2c557220 */ /* 0x000fe20000410000 */
[----:B------:R-:W-:Y:S01]  /*45d0*/  FFMA.FTZ R88, R88, R91, R96 ;  /* 0x0000005b58587223 */ /* 0x000fe20000010060 */
[----:B------:R-:W-:Y:S01]  /*45e0*/  FFMA.FTZ R86, R47, R188, -R86 ;  /* 0x000000bc2f567223 */ /* 0x000fe20000010856 */
[C---:B------:R-:W-:Y:S01]  /*45f0*/  FFMA.FTZ R46, R45.reuse, R187, -R46 ;  /* 0x000000bb2d2e7223 */ /* 0x040fe2000001082e */
[----:B------:R-:W-:Y:S01]  /*4600*/  FFMA.FTZ R85, R45, R192, R85 ;  /* 0x000000c02d557223 */ /* 0x000fe20000010055 */
[----:B------:R-:W-:Y:S01]  /*4610*/  FFMA.FTZ R47, R47, R193, R90 ;  /* 0x000000c12f2f7223 */ /* 0x000fe2000001005a */
[----:B------:R-:W-:Y:S02]  /*4620*/  F2FP.BF16.F32.PACK_AB R84, R84, R89 ;  /* 0x000000595454723e */ /* 0x000fe400000010ff */
[----:B------:R-:W-:Y:S02]  /*4630*/  F2FP.BF16.F32.PACK_AB R45, R88, R87 ;  /* 0x00000057582d723e */ /* 0x000fe400000010ff */
[----:B------:R-:W-:Y:S01]  /*4640*/  F2FP.BF16.F32.PACK_AB R44, R85, R46 ;  /* 0x0000002e552c723e */ /* 0x000fe200000010ff */
[----:B------:R-:W-:Y:S01]  /*4650*/  IMAD.MOV.U32 R46, RZ, RZ, R84 ;  /* 0x000000ffff2e7224 */ /* 0x000fe200078e0054 */
[----:B------:R-:W-:-:S07]  /*4660*/  F2FP.BF16.F32.PACK_AB R47, R47, R86 ;  /* 0x000000562f2f723e */ /* 0x000fce00000010ff */
.L_x_484:
[----:B------:R-:W-:Y:S05]  /*4670*/  BSYNC B3 ;  /* 0x0000000000037941 */ /* 0x000fea0003800000 */
.L_x_483:
[----:B--2---:R4:W-:Y:S02]  /*4680*/  STG.E.128 desc[UR60][R50.64+0xc0], R44 ;  /* 0x0000c02c32007986 */ /* 0x0049e4000c101d3c */
.L_x_482:
[----:B------:R-:W-:Y:S05]  /*4690*/  BSYNC B2 ;  /* 0x0000000000027941 */ /* 0x000fea0003800000 */
.L_x_481:
[----:B------:R-:W-:Y:S01]  /*46a0*/  ISETP.NE.AND P3, PT, R38, RZ, PT ;  /* 0x000000ff2600720c */ /* 0x000fe20003f65270 */
[----:B------:R-:W-:-:S12]  /*46b0*/  BSSY B2, `(.L_x_485) ;  /* 0x0000037000027945 */ /* 0x000fd80003800000 */
[----:B------:R-:W-:Y:S05]  /*46c0*/  @!P3 BRA `(.L_x_486) ;  /* 0x0000000000d4b947 */ /* 0x000fea0003800000 */
[----:B-1234-:R1:W2:Y:S01]  /*46d0*/  LDS.128 R44, [R41+0x28000] ;  /* 0x02800000292c7984 */ /* 0x01e2a20000000c00 */
[----:B------:R-:W-:Y:S01]  /*46e0*/  IADD3 R85, R16, 0x40, RZ ;  /* 0x0000004010557810 */ /* 0x000fe20007ffe0ff */
[----:B------:R-:W-:Y:S03]  /*46f0*/  BSSY B3, `(.L_x_487) ;  /* 0x0000031000037945 */ /* 0x000fe60003800000 */
[----:B------:R-:W-:-:S13]  /*4700*/  ISETP.GE.AND P3, PT, R85, R124, PT ;  /* 0x0000007c5500720c */ /* 0x000fda0003f66270 */
[----:B-1----:R-:W-:Y:S05]  /*4710*/  @P3 BRA `(.L_x_488) ;  /* 0x0000000000b83947 */ /* 0x002fea0003800000 */
[--C-:B------:R-:W-:Y:S02]  /*4720*/  SHF.R.U64 R82, R82, 0x10, R83.reuse ;  /* 0x0000001052527819 */ /* 0x100fe40000001253 */
[----:B------:R-:W-:Y:S02]  /*4730*/  SHF.R.U32.HI R83, RZ, 0x10, R83 ;  /* 0x00000010ff537819 */ /* 0x000fe40000011653 */
[--C-:B------:R-:W-:Y:S01]  /*4740*/  SHF.R.U64 R84, R80, 0x10, R81.reuse ;  /* 0x0000001050547819 */ /* 0x100fe20000001251 */
[----:B--2---:R-:W-:Y:S01]  /*4750*/  IMAD.U32 R80, R46, 0x10000, RZ ;  /* 0x000100002e507824 */ /* 0x004fe200078e00ff */
[----:B------:R-:W-:Y:S02]  /*4760*/  SHF.R.U32.HI R85, RZ, 0x10, R81 ;  /* 0x00000010ff557819 */ /* 0x000fe40000011651 */
[----:B------:R-:W-:Y:S01]  /*4770*/  PRMT R186, R186, 0x5410, R83 ;  /* 0x00005410baba7816 */ /* 0x000fe20000000053 */
[----:B------:R-:W-:Y:S01]  /*4780*/  IMAD.U32 R83, R45, 0x10000, RZ ;  /* 0x000100002d537824 */ /* 0x000fe200078e00ff */
[----:B------:R-:W-:-:S02]  /*4790*/  PRMT R183, R183, 0x5410, R84 ;  /* 0x00005410b7b77816 */ /* 0x000fc40000000054 */
[----:B------:R-:W-:Y:S01]  /*47a0*/  PRMT R184, R184, 0x5410, R85 ;  /* 0x00005410b8b87816 */ /* 0x000fe20000000055 */
[----:B------:R-:W-:Y:S01]  /*47b0*/  IMAD.U32 R87, R186, 0x10000, RZ ;  /* 0x00010000ba577824 */ /* 0x000fe200078e00ff */
[----:B------:R-:W-:Y:S02]  /*47c0*/  PRMT R185, R185, 0x5410, R82 ;  /* 0x00005410b9b97816 */ /* 0x000fe40000000052 */
[----:B------:R-:W-:Y:S01]  /*47d0*/  LOP3.LUT R81, R46, 0xffff0000, RZ, 0xc0, !PT ;  /* 0xffff00002e517812 */ /* 0x000fe200078ec0ff */
[----:B------:R-:W-:Y:S01]  /*47e0*/  IMAD.U32 R85, R184, 0x10000, RZ ;  /* 0x00010000b8557824 */ /* 0x000fe200078e00ff */
[----:B------:R-:W-:Y:S01]  /*47f0*/  LOP3.LUT R82, R45, 0xffff0000, RZ, 0xc0, !PT ;  /* 0xffff00002d527812 */ /* 0x000fe200078ec0ff */
[----:B------:R-:W-:Y:S01]  /*4800*/  IMAD.U32 R45, R44, 0x10000, RZ ;  /* 0x000100002c2d7824 */ /* 0x000fe200078e00ff */
[----:B------:R-:W-:Y:S01]  /*4810*/  LOP3.LUT R86, R185, 0xffff0000, RZ, 0xc0, !PT ;  /* 0xffff0000b9567812 */ /* 0x000fe200078ec0ff */
[----:B------:R-:W-:Y:S01]  /*4820*/  FMUL.FTZ R91, R81, R87 ;  /* 0x00000057515b7220 */ /* 0x000fe20000410000 */
[----:B------:R-:W-:Y:S01]  /*4830*/  LOP3.LUT R84, R183, 0xffff0000, RZ, 0xc0, !PT ;  /* 0xffff0000b7547812 */ /* 0x000fe200078ec0ff */
[-C--:B------:R-:W-:Y:S01]  /*4840*/  FMUL.FTZ R81, R81, R85.reuse ;  /* 0x0000005551517220 */ /* 0x080fe20000410000 */
[----:B------:R-:W-:Y:S01]  /*4850*/  LOP3.LUT R46, R47, 0xffff0000, RZ, 0xc0, !PT ;  /* 0xffff00002f2e7812 */ /* 0x000fe200078ec0ff */
[----:B------:R-:W-:Y:S01]  /*4860*/  FMUL.FTZ R88, R82, R86 ;  /* 0x0000005652587220 */ /* 0x000fe20000410000 */
[----:B------:R-:W-:Y:S01]  /*4870*/  LOP3.LUT R186, R186, 0xffff0000, RZ, 0xc0, !PT ;  /* 0xffff0000baba7812 */ /* 0x000fe200078ec0ff */
[----:B------:R-:W-:Y:S01]  /*4880*/  FMUL.FTZ R89, R82, R84 ;  /* 0x0000005452597220 */ /* 0x000fe20000410000 */
[----:B------:R-:W-:Y:S01]  /*4890*/  LOP3.LUT R184, R184, 0xffff0000, RZ, 0xc0, !PT ;  /* 0xffff0000b8b87812 */ /* 0x000fe200078ec0ff */
[----:B------:R-:W-:Y:S01]  /*48a0*/  IMAD.U32 R185, R185, 0x10000, RZ ;  /* 0x00010000b9b97824 */ /* 0x000fe200078e00ff */
[----:B------:R-:W-:Y:S01]  /*48b0*/  LOP3.LUT R82, R44, 0xffff0000, RZ, 0xc0, !PT ;  /* 0xffff00002c527812 */ /* 0x000fe200078ec0ff */
[----:B------:R-:W-:Y:S01]  /*48c0*/  FFMA.FTZ R91, R80, R85, -R91 ;  /* 0x00000055505b7223 */ /* 0x000fe2000001085b */
[----:B------:R-:W-:-:S02]  /*48d0*/  IMAD.U32 R183, R183, 0x10000, RZ ;  /* 0x00010000b7b77824 */ /* 0x000fc400078e00ff */
[C---:B------:R-:W-:Y:S01]  /*48e0*/  FFMA.FTZ R44, R83.reuse, R84, -R88 ;  /* 0x00000054532c7223 */ /* 0x040fe20000010858 */
[----:B------:R-:W-:Y:S01]  /*48f0*/  FFMA.FTZ R80, R80, R87, R81 ;  /* 0x0000005750507223 */ /* 0x000fe20000010051 */
[C---:B------:R-:W-:Y:S01]  /*4900*/  FMUL.FTZ R84, R46.reuse, R186 ;  /* 0x000000ba2e547220 */ /* 0x040fe20000410000 */
[----:B------:R-:W-:Y:S01]  /*4910*/  FMUL.FTZ R81, R46, R184 ;  /* 0x000000b82e517220 */ /* 0x000fe20000410000 */
[C---:B------:R-:W-:Y:S01]  /*4920*/  FMUL.FTZ R46, R82.reuse, R185 ;  /* 0x000000b9522e7220 */ /* 0x040fe20000410000 */
[----:B------:R-:W-:Y:S01]  /*4930*/  FFMA.FTZ R89, R83, R86, R89 ;  /* 0x0000005653597223 */ /* 0x000fe20000010059 */
[-C--:B------:R-:W-:Y:S01]  /*4940*/  FMUL.FTZ R82, R82, R183.reuse ;  /* 0x000000b752527220 */ /* 0x080fe20000410000 */
[----:B------:R-:W-:Y:S02]  /*4950*/  IMAD.U32 R47, R47, 0x10000, RZ ;  /* 0x000100002f2f7824 */ /* 0x000fe400078e00ff */
[C---:B------:R-:W-:Y:S01]  /*4960*/  FFMA.FTZ R46, R45.reuse, R183, -R46 ;  /* 0x000000b72d2e7223 */ /* 0x040fe2000001082e */
[----:B------:R-:W-:Y:S01]  /*4970*/  F2FP.BF16.F32.PACK_AB R80, R80, R91 ;  /* 0x0000005b5050723e */ /* 0x000fe200000010ff */
[----:B------:R-:W-:Y:S01]  /*4980*/  FFMA.FTZ R45, R45, R185, R82 ;  /* 0x000000b92d2d7223 */ /* 0x000fe20000010052 */
[C---:B------:R-:W-:Y:S01]  /*4990*/  FFMA.FTZ R84, R47.reuse, R184, -R84 ;  /* 0x000000b82f547223 */ /* 0x040fe20000010854 */
[----:B------:R-:W-:Y:S01]  /*49a0*/  FFMA.FTZ R81, R47, R186, R81 ;  /* 0x000000ba2f517223 */ /* 0x000fe20000010051 */
[----:B------:R-:W-:-:S02]  /*49b0*/  F2FP.BF16.F32.PACK_AB R89, R89, R44 ;  /* 0x0000002c5959723e */ /* 0x000fc400000010ff */
[----:B------:R-:W-:Y:S01]  /*49c0*/  F2FP.BF16.F32.PACK_AB R44, R45, R46 ;  /* 0x0000002e2d2c723e */ /* 0x000fe200000010ff */
[----:B------:R-:W-:Y:S01]  /*49d0*/  IMAD.MOV.U32 R46, RZ, RZ, R80 ;  /* 0x000000ffff2e7224 */ /* 0x000fe200078e0050 */
[----:B------:R-:W-:Y:S01]  /*49e0*/  F2FP.BF16.F32.PACK_AB R47, R81, R84 ;  /* 0x00000054512f723e */ /* 0x000fe200000010ff */
[----:B------:R-:W-:-:S07]  /*49f0*/  IMAD.MOV.U32 R45, RZ, RZ, R89 ;  /* 0x000000ffff2d7224 */ /* 0x000fce00078e0059 */
.L_x_488:
[----:B------:R-:W-:Y:S05]  /*4a00*/  BSYNC B3 ;  /* 0x0000000000037941 */ /* 0x000fea0003800000 */
.L_x_487:
[----:B--2---:R1:W-:Y:S02]  /*4a10*/  STG.E.128 desc[UR60][R50.64+0x100], R44 ;  /* 0x0001002c32007986 */ /* 0x0043e4000c101d3c */
.L_x_486:
[----:B------:R-:W-:Y:S05]  /*4a20*/  BSYNC B2 ;  /* 0x0000000000027941 */ /* 0x000fea0003800000 */
.L_x_485:
[----:B------:R-:W-:-:S13]  /*4a30*/  ISETP.NE.AND P3, PT, R39, RZ, PT ;  /* 0x000000ff2700720c */ /* 0x000fda0003f65270 */
[----:B------:R-:W-:Y:S05]  /*4a40*/  @!P3 BRA `(.L_x_468) ;  /* 0x0000000000d0b947 */ /* 0x000fea0003800000 */
[----:B-1234-:R1:W2:Y:S01]  /*4a50*/  LDS.128 R44, [R42+0x28000] ;  /* 0x028000002a2c7984 */ /* 0x01e2a20000000c00 */
[----:B------:R-:W-:Y:S01]  /*4a60*/  VIADD R81, R16, 0x50 ;  /* 0x0000005010517836 */ /* 0x000fe20000000000 */
[----:B------:R-:W-:Y:S04]  /*4a70*/  BSSY B2, `(.L_x_489) ;  /* 0x0000030000027945 */ /* 0x000fe80003800000 */
[----:B------:R-:W-:-:S13]  /*4a80*/  ISETP.GE.AND P3, PT, R81, R124, PT ;  /* 0x0000007c5100720c */ /* 0x000fda0003f66270 */
[----:B-1----:R-:W-:Y:S05]  /*4a90*/  @P3 BRA `(.L_x_490) ;  /* 0x0000000000b43947 */ /* 0x002fea0003800000 */
[----:B------:R-:W-:Y:S02]  /*4aa0*/  SHF.R.U64 R78, R78, 0x10, R79 ;  /* 0x000000104e4e7819 */ /* 0x000fe4000000124f */
[----:B------:R-:W-:Y:S02]  /*4ab0*/  SHF.R.U64 R80, R76, 0x10, R77 ;  /* 0x000000104c507819 */ /* 0x000fe4000000124d */
[----:B------:R-:W-:Y:S02]  /*4ac0*/  SHF.R.U32.HI R81, RZ, 0x10, R79 ;  /* 0x00000010ff517819 */ /* 0x000fe4000001164f */
[----:B------:R-:W-:Y:S02]  /*4ad0*/  PRMT R167, R167, 0x5410, R78 ;  /* 0x00005410a7a77816 */ /* 0x000fe4000000004e */
[----:B------:R-:W-:Y:S02]  /*4ae0*/  PRMT R165, R165, 0x5410, R80 ;  /* 0x00005410a5a57816 */ /* 0x000fe40000000050 */
[----:B------:R-:W-:Y:S01]  /*4af0*/  SHF.R.U32.HI R83, RZ, 0x10, R77 ;  /* 0x00000010ff537819 */ /* 0x000fe2000001164d */
[----:B--2---:R-:W-:Y:S01]  /*4b00*/  IMAD.U32 R77, R46, 0x10000, RZ ;  /* 0x000100002e4d7824 */ /* 0x004fe200078e00ff */
[----:B------:R-:W-:-:S02]  /*4b10*/  PRMT R168, R168, 0x5410, R81 ;  /* 0x00005410a8a87816 */ /* 0x000fc40000000051 */
[----:B------:R-:W-:Y:S02]  /*4b20*/  LOP3.LUT R78, R45, 0xffff0000, RZ, 0xc0, !PT ;  /* 0xffff00002d4e7812 */ /* 0x000fe400078ec0ff */
[----:B------:R-:W-:Y:S01]  /*4b30*/  LOP3.LUT R81, R167, 0xffff0000, RZ, 0xc0, !PT ;  /* 0xffff0000a7517812 */ /* 0x000fe200078ec0ff */
[----:B------:R-:W-:Y:S01]  /*4b40*/  IMAD.U32 R84, R168, 0x10000, RZ ;  /* 0x00010000a8547824 */ /* 0x000fe200078e00ff */
[----:B------:R-:W-:Y:S01]  /*4b50*/  LOP3.LUT R80, R165, 0xffff0000, RZ, 0xc0, !PT ;  /* 0xffff0000a5507812 */ /* 0x000fe200078ec0ff */
[----:B------:R-:W-:Y:S01]  /*4b60*/  IMAD.U32 R167, R167, 0x10000, RZ ;  /* 0x00010000a7a77824 */ /* 0x000fe200078e00ff */
[----:B------:R-:W-:Y:S01]  /*4b70*/  PRMT R166, R166, 0x5410, R83 ;  /* 0x00005410a6a67816 */ /* 0x000fe20000000053 */
[----:B------:R-:W-:Y:S01]  /*4b80*/  FMUL.FTZ R86, R78, R81 ;  /* 0x000000514e567220 */ /* 0x000fe20000410000 */
[----:B------:R-:W-:Y:S01]  /*4b90*/  LOP3.LUT R79, R46, 0xffff0000, RZ, 0xc0, !PT ;  /* 0xffff00002e4f7812 */ /* 0x000fe200078ec0ff */
[C---:B------:R-:W-:Y:S01]  /*4ba0*/  IMAD.U32 R46, R47.reuse, 0x10000, RZ ;  /* 0x000100002f2e7824 */ /* 0x040fe200078e00ff */
[----:B------:R-:W-:Y:S01]  /*4bb0*/  LOP3.LUT R76, R47, 0xffff0000, RZ, 0xc0, !PT ;  /* 0xffff00002f4c7812 */ /* 0x000fe200078ec0ff */
[----:B------:R-:W-:-:S02]  /*4bc0*/  IMAD.U32 R47, R45, 0x10000, RZ ;  /* 0x000100002d2f7824 */ /* 0x000fc400078e00ff */
[----:B------:R-:W-:Y:S01]  /*4bd0*/  FMUL.FTZ R78, R78, R80 ;  /* 0x000000504e4e7220 */ /* 0x000fe20000410000 */
[----:B------:R-:W-:Y:S02]  /*4be0*/  IMAD.U32 R82, R166, 0x10000, RZ ;  /* 0x00010000a6527824 */ /* 0x000fe400078e00ff */
[----:B------:R-:W-:Y:S01]  /*4bf0*/  FMUL.FTZ R88, R79, R84 ;  /* 0x000000544f587220 */ /* 0x000fe20000410000 */
[C---:B------:R-:W-:Y:S01]  /*4c00*/  FFMA.FTZ R86, R47.reuse, R80, -R86 ;  /* 0x000000502f567223 */ /* 0x040fe20000010856 */
[----:B------:R-:W-:Y:S01]  /*4c10*/  FFMA.FTZ R81, R47, R81, R78 ;  /* 0x000000512f517223 */ /* 0x000fe2000001004e */
[-C--:B------:R-:W-:Y:S01]  /*4c20*/  FMUL.FTZ R78, R79, R82.reuse ;  /* 0x000000524f4e7220 */ /* 0x080fe20000410000 */
[----:B------:R-:W-:Y:S01]  /*4c30*/  IMAD.U32 R45, R44, 0x10000, RZ ;  /* 0x000100002c2d7824 */ /* 0x000fe200078e00ff */
[----:B------:R-:W-:Y:S01]  /*4c40*/  LOP3.LUT R79, R168, 0xffff0000, RZ, 0xc0, !PT ;  /* 0xffff0000a84f7812 */ /* 0x000fe200078ec0ff */
[C---:B------:R-:W-:Y:S01]  /*4c50*/  FFMA.FTZ R88, R77.reuse, R82, -R88 ;  /* 0x000000524d587223 */ /* 0x040fe20000010858 */
[----:B------:R-:W-:Y:S01]  /*4c60*/  LOP3.LUT R47, R166, 0xffff0000, RZ, 0xc0, !PT ;  /* 0xffff0000a62f7812 */ /* 0x000fe200078ec0ff */
[----:B------:R-:W-:Y:S01]  /*4c70*/  FFMA.FTZ R77, R77, R84, R78 ;  /* 0x000000544d4d7223 */ /* 0x000fe2000001004e */
[----:B------:R-:W-:Y:S01]  /*4c80*/  LOP3.LUT R44, R44, 0xffff0000, RZ, 0xc0, !PT ;  /* 0xffff00002c2c7812 */ /* 0x000fe200078ec0ff */
[C---:B------:R-:W-:Y:S01]  /*4c90*/  FMUL.FTZ R83, R76.reuse, R79 ;  /* 0x0000004f4c537220 */ /* 0x040fe20000410000 */
[----:B------:R-:W-:Y:S01]  /*4ca0*/  SHF.L.U32 R165, R165, 0x10, RZ ;  /* 0x00000010a5a57819 */ /* 0x000fe200000006ff */
[----:B------:R-:W-:Y:S01]  /*4cb0*/  FMUL.FTZ R78, R76, R47 ;  /* 0x0000002f4c4e7220 */ /* 0x000fe20000410000 */
[----:B------:R-:W-:Y:S01]  /*4cc0*/  F2FP.BF16.F32.PACK_AB R81, R81, R86 ;  /* 0x000000565151723e */ /* 0x000fe200000010ff */
[----:B------:R-:W-:Y:S01]  /*4cd0*/  FMUL.FTZ R76, R44, R167 ;  /* 0x000000a72c4c7220 */ /* 0x000fe20000410000 */
[----:B------:R-:W-:Y:S01]  /*4ce0*/  FFMA.FTZ R83, R46, R47, -R83 ;  /* 0x0000002f2e537223 */ /* 0x000fe20000010853 */
[----:B------:R-:W-:Y:S01]  /*4cf0*/  FMUL.FTZ R44, R44, R165 ;  /* 0x000000a52c2c7220 */ /* 0x000fe20000410000 */
[----:B------:R-:W-:Y:S01]  /*4d00*/  FFMA.FTZ R78, R46, R79, R78 ;  /* 0x0000004f2e4e7223 */ /* 0x000fe2000001004e */
[----:B------:R-:W-:Y:S01]  /*4d10*/  FFMA.FTZ R76, R45, R165, -R76 ;  /* 0x000000a52d4c7223 */ /* 0x000fe2000001084c */
[----:B------:R-:W-:Y:S01]  /*4d20*/  F2FP.BF16.F32.PACK_AB R46, R77, R88 ;  /* 0x000000584d2e723e */ /* 0x000fe200000010ff */
[----:B------:R-:W-:-:S02]  /*4d30*/  FFMA.FTZ R45, R45, R167, R44 ;  /* 0x000000a72d2d7223 */ /* 0x000fc4000001002c */
[----:B------:R-:W-:-:S03]  /*4d40*/  F2FP.BF16.F32.PACK_AB R47, R78, R83 ;  /* 0x000000534e2f723e */ /* 0x000fc600000010ff */
[----:B------:R-:W-:Y:S01]  /*4d50*/  F2FP.BF16.F32.PACK_AB R44, R45, R76 ;  /* 0x0000004c2d2c723e */ /* 0x000fe200000010ff */
[----:B------:R-:W-:-:S07]  /*4d60*/  IMAD.MOV.U32 R45, RZ, RZ, R81 ;  /* 0x000000ffff2d7224 */ /* 0x000fce00078e0051 */
.L_x_490:
[----:B------:R-:W-:Y:S05]  /*4d70*/  BSYNC B2 ;  /* 0x0000000000027941 */ /* 0x000fea0003800000 */
.L_x_489:
[----:B--2---:R1:W-:Y:S02]  /*4d80*/  STG.E.128 desc[UR60][R50.64+0x140], R44 ;  /* 0x0001402c32007986 */ /* 0x0043e4000c101d3c */
.L_x_468:
[----:B------:R-:W-:Y:S05]  /*4d90*/  BSYNC B1 ;  /* 0x0000000000017941 */ /* 0x000fea0003800000 */
.L_x_467:
[----:B------:R-:W-:Y:S05]  /*4da0*/  @P4 BRA `(.L_x_491) ;  /* 0x0000005400884947 */ /* 0x000fea0003800000 */
[----:B------:R-:W-:Y:S01]  /*4db0*/  ISETP.NE.AND P3, PT, R31, RZ, PT ;  /* 0x000000ff1f00720c */ /* 0x000fe20003f65270 */
[----:B------:R-:W-:-:S12]  /*4dc0*/  BSSY B1, `(.L_x_492) ;  /* 0x0000036000017945 */ /* 0x000fd80003800000 */
[----:B------:R-:W-:Y:S05]  /*4dd0*/  @!P3 BRA `(.L_x_493) ;  /* 0x0000000000d0b947 */ /* 0x000fea0003800000 */
[----:B-1234-:R1:W2:Y:S01]  /*4de0*/  LDS.128 R44, [R41+0x23000] ;  /* 0x02300000292c7984 */ /* 0x01e2a20000000c00 */
[----:B------:R-:W-:Y:S01]  /*4df0*/  ISETP.GE.AND P3, PT, R16, R124, PT ;  /* 0x0000007c1000720c */ /* 0x000fe20003f66270 */
[----:B------:R-:W-:-:S12]  /*4e00*/  BSSY B2, `(.L_x_494) ;  /* 0x0000030000027945 */ /* 0x000fd80003800000 */
[----:B-1----:R-:W-:Y:S05]  /*4e10*/  @P3 BRA `(.L_x_495) ;  /* 0x0000000000b83947 */ /* 0x002fea0003800000 */
[----:B------:R-:W-:Y:S01]  /*4e20*/  SHF.R.U64 R74, R74, 0x10, R75 ;  /* 0x000000104a4a7819 */ /* 0x000fe2000000124b */
[----:B--2---:R-:W-:Y:S01]  /*4e30*/  IMAD.U32 R50, R46, 0x10000, RZ ;  /* 0x000100002e327824 */ /* 0x004fe200078e00ff */
[----:B------:R-:W-:Y:S01]  /*4e40*/  SHF.R.U64 R76, R72, 0x10, R73 ;  /* 0x00000010484c7819 */ /* 0x000fe20000001249 */
[----:B------:R-:W-:Y:S01]  /*4e50*/  IMAD.U32 R72, R47, 0x10000, RZ ;  /* 0x000100002f487824 */ /* 0x000fe200078e00ff */
[----:B------:R-:W-:Y:S02]  /*4e60*/  SHF.R.U32.HI R75, RZ, 0x10, R75 ;  /* 0x00000010ff4b7819 */ /* 0x000fe4000001164b */
[----:B------:R-:W-:Y:S02]  /*4e70*/  SHF.R.U32.HI R77, RZ, 0x10, R73 ;  /* 0x00000010ff4d7819 */ /* 0x000fe40000011649 */
[----:B------:R-:W-:Y:S02]  /*4e80*/  PRMT R181, R181, 0x5410, R74 ;  /* 0x00005410b5b57816 */ /* 0x000fe4000000004a */
[----:B------:R-:W-:-:S02]  /*4e90*/  PRMT R163, R163, 0x5410, R76 ;  /* 0x00005410a3a37816 */ /* 0x000fc4000000004c */
[----:B------:R-:W-:Y:S02]  /*4ea0*/  PRMT R182, R182, 0x5410, R75 ;  /* 0x00005410b6b67816 */ /* 0x000fe4000000004b */
[----:B------:R-:W-:Y:S02]  /*4eb0*/  LOP3.LUT R73, R47, 0xffff0000, RZ, 0xc0, !PT ;  /* 0xffff00002f497812 */ /* 0x000fe400078ec0ff */
[----:B------:R-:W-:Y:S01]  /*4ec0*/  PRMT R164, R164, 0x5410, R77 ;  /* 0x00005410a4a47816 */ /* 0x000fe2000000004d */
[----:B------:R-:W-:Y:S01]  /*4ed0*/  IMAD.U32 R77, R182, 0x10000, RZ ;  /* 0x00010000b64d7824 */ /* 0x000fe200078e00ff */
[----:B------:R-:W-:Y:S02]  /*4ee0*/  LOP3.LUT R47, R45, 0xffff0000, RZ, 0xc0, !PT ;  /* 0xffff00002d2f7812 */ /* 0x000fe400078ec0ff */
[----:B------:R-:W-:Y:S01]  /*4ef0*/  LOP3.LUT R76, R181, 0xffff0000, RZ, 0xc0, !PT ;  /* 0xffff0000b54c7812 */ /* 0x000fe200078ec0ff */
[----:B------:R-:W-:Y:S01]  /*4f00*/  IMAD.U32 R75, R164, 0x10000, RZ ;  /* 0x00010000a44b7824 */ /* 0x000fe200078e00ff */
[----:B------:R-:W-:Y:S01]  /*4f10*/  LOP3.LUT R74, R163, 0xffff0000, RZ, 0xc0, !PT ;  /* 0xffff0000a34a7812 */ /* 0x000fe200078ec0ff */
[----:B------:R-:W-:Y:S01]  /*4f20*/  IMAD.U32 R181, R181, 0x10000, RZ ;  /* 0x00010000b5b57824 */ /* 0x000fe200078e00ff */
[----:B------:R-:W-:Y:S01]  /*4f30*/  LOP3.LUT R51, R46, 0xffff0000, RZ, 0xc0, !PT ;  /* 0xffff00002e337812 */ /* 0x000fe200078ec0ff */
[----:B------:R-:W-:-:S02]  /*4f40*/  IMAD.U32 R46, R45, 0x10000, RZ ;  /* 0x000100002d2e7824 */ /* 0x000fc400078e00ff */
[C---:B------:R-:W-:Y:S01]  /*4f50*/  FMUL.FTZ R79, R47.reuse, R76 ;  /* 0x0000004c2f4f7220 */ /* 0x040fe20000410000 */
[C---:B------:R-:W-:Y:S02]  /*4f60*/  IMAD.U32 R45, R44.reuse, 0x10000, RZ ;  /* 0x000100002c2d7824 */ /* 0x040fe400078e00ff */
[-C--:B------:R-:W-:Y:S01]  /*4f70*/  FMUL.FTZ R47, R47, R74.reuse ;  /* 0x0000004a2f2f7220 */ /* 0x080fe20000410000 */
[----:B------:R-:W-:Y:S01]  /*4f80*/  LOP3.LUT R44, R44, 0xffff0000, RZ, 0xc0, !PT ;  /* 0xffff00002c2c7812 */ /* 0x000fe200078ec0ff */
[C---:B------:R-:W-:Y:S01]  /*4f90*/  FMUL.FTZ R81, R51.reuse, R77 ;  /* 0x0000004d33517220 */ /* 0x040fe20000410000 */
[----:B------:R-:W-:Y:S01]  /*4fa0*/  LOP3.LUT R182, R182, 0xffff0000, RZ, 0xc0, !PT ;  /* 0xffff0000b6b67812 */ /* 0x000fe200078ec0ff */
[-C--:B------:R-:W-:Y:S01]  /*4fb0*/  FMUL.FTZ R51, R51, R75.reuse ;  /* 0x0000004b33337220 */ /* 0x080fe20000410000 */
[----:B------:R-:W-:Y:S01]  /*4fc0*/  LOP3.LUT R164, R164, 0xffff0000, RZ, 0xc0, !PT ;  /* 0xffff0000a4a47812 */ /* 0x000fe200078ec0ff */
[----:B------:R-:W-:Y:S02]  /*4fd0*/  IMAD.U32 R163, R163, 0x10000, RZ ;  /* 0x00010000a3a37824 */ /* 0x000fe400078e00ff */
[C---:B------:R-:W-:Y:S01]  /*4fe0*/  FFMA.FTZ R79, R46.reuse, R74, -R79 ;  /* 0x0000004a2e4f7223 */ /* 0x040fe2000001084f */
[----:B------:R-:W-:Y:S01]  /*4ff0*/  FFMA.FTZ R76, R46, R76, R47 ;  /* 0x0000004c2e4c7223 */ /* 0x000fe2000001002f */
[----:B------:R-:W-:Y:S01]  /*5000*/  FFMA.FTZ R81, R50, R75, -R81 ;  /* 0x0000004b32517223 */ /* 0x000fe20000010851 */
[----:B------:R-:W-:Y:S01]  /*5010*/  FMUL.FTZ R46, R44, R181 ;  /* 0x000000b52c2e7220 */ /* 0x000fe20000410000 */
[----:B------:R-:W-:Y:S01]  /*5020*/  FFMA.FTZ R50, R50, R77, R51 ;  /* 0x0000004d32327223 */ /* 0x000fe20000010033 */
[C---:B------:R-:W-:Y:S01]  /*5030*/  FMUL.FTZ R47, R73.reuse, R182 ;  /* 0x000000b6492f7220 */ /* 0x040fe20000410000 */
[-C--:B------:R-:W-:Y:S01]  /*5040*/  FMUL.FTZ R44, R44, R163.reuse ;  /* 0x000000a32c2c7220 */ /* 0x080fe20000410000 */
        /* <DEDUP_REMOVED lines=9> */
[----:B------:R-:W-:Y:S01]  /*50e0*/  F2FP.BF16.F32.PACK_AB R47, R72, R47 ;  /* 0x0000002f482f723e */ /* 0x000fe200000010ff */
[----:B------:R-:W-:-:S07]  /*50f0*/  IMAD.MOV.U32 R46, RZ, RZ, R50 ;  /* 0x000000ffff2e7224 */ /* 0x000fce00078e0032 */
.L_x_495:
[----:B------:R-:W-:Y:S05]  /*5100*/  BSYNC B2 ;  /* 0x0000000000027941 */ /* 0x000fea0003800000 */
.L_x_494:
[----:B--2---:R1:W-:Y:S02]  /*5110*/  STG.E.128 desc[UR60][R48.64], R44 ;  /* 0x0000002c30007986 */ /* 0x0043e4000c101d3c */
.L_x_493:
[----:B------:R-:W-:Y:S05]  /*5120*/  BSYNC B1 ;  /* 0x0000000000017941 */ /* 0x000fea0003800000 */
.L_x_492:
[----:B------:R-:W-:Y:S01]  /*5130*/  ISETP.NE.AND P3, PT, R35, RZ, PT ;  /* 0x000000ff2300720c */ /* 0x000fe20003f65270 */
[----:B------:R-:W-:-:S12]  /*5140*/  BSSY B1, `(.L_x_496) ;  /* 0x0000037000017945 */ /* 0x000fd80003800000 */
[----:B------:R-:W-:Y:S05]  /*5150*/  @!P3 BRA `(.L_x_497) ;  /* 0x0000000000d4b947 */ /* 0x000fea0003800000 */
[----:B-1234-:R1:W2:Y:S01]  /*5160*/  LDS.128 R44, [R42+0x23000] ;  /* 0x023000002a2c7984 */ /* 0x01e2a20000000c00 */
[----:B------:R-:W-:Y:S01]  /*5170*/  VIADD R51, R16, 0x10 ;  /* 0x0000001010337836 */ /* 0x000fe20000000000 */
[----:B------:R-:W-:Y:S04]  /*5180*/  BSSY B2, `(.L_x_498) ;  /* 0x0000031000027945 */ /* 0x000fe80003800000 */
[----:B------:R-:W-:-:S13]  /*5190*/  ISETP.GE.AND P3, PT, R51, R124, PT ;  /* 0x0000007c3300720c */ /* 0x000fda0003f66270 */
        /* <DEDUP_REMOVED lines=16> */
[C---:B------:R-:W-:Y:S01]  /*52a0*/  LOP3.LUT R70, R161.reuse, 0xffff0000, RZ, 0xc0, !PT ;  /* 0xffff0000a1467812 */ /* 0x040fe200078ec0ff */
[----:B------:R-:W-:Y:S01]  /*52b0*/  IMAD.U32 R161, R161, 0x10000, RZ ;  /* 0x00010000a1a17824 */ /* 0x000fe200078e00ff */
[----:B------:R-:W-:Y:S01]  /*52c0*/  LOP3.LUT R51, R46, 0xffff0000, RZ, 0xc0, !PT ;  /* 0xffff00002e337812 */ /* 0x000fe200078ec0ff */
[----:B------:R-:W-:-:S02]  /*52d0*/  IMAD.U32 R46, R45, 0x10000, RZ ;  /* 0x000100002d2e7824 */ /* 0x000fc400078e00ff */
[C---:B------:R-:W-:Y:S01]  /*52e0*/  FMUL.FTZ R75, R47.reuse, R72 ;  /* 0x000000482f4b7220 */ /* 0x040fe20000410000 */
[C---:B------:R-:W-:Y:S02]  /*52f0*/  IMAD.U32 R45, R44.reuse, 0x10000, RZ ;  /* 0x000100002c2d7824 */ /* 0x040fe400078e00ff */
[-C--:B------:R-:W-:Y:S01]  /*5300*/  FMUL.FTZ R47, R47, R70.reuse ;  /* 0x000000462f2f7220 */ /* 0x080fe20000410000 */
[----:B------:R-:W-:Y:S01]  /*5310*/  LOP3.LUT R44, R44, 0xffff0000, RZ, 0xc0, !PT ;  /* 0xffff00002c2c7812 */ /* 0x000fe200078ec0ff */
[----:B------:R-:W-:Y:S01]  /*5320*/  FMUL.FTZ R77, R51, R73 ;  /* 0x00000049334d7220 */ /* 0x000fe20000410000 */
[----:B------:R-:W-:Y:S01]  /*5330*/  SHF.L.U32 R179, R179, 0x10, RZ ;  /* 0x00000010b3b37819 */ /* 0x000fe200000006ff */
[-C--:B------:R-:W-:Y:S01]  /*5340*/  FMUL.FTZ R51, R51, R71.reuse ;  /* 0x0000004733337220 */ /* 0x080fe20000410000 */
[----:B------:R-:W-:Y:S01]  /*5350*/  LOP3.LUT R180, R180, 0xffff0000, RZ, 0xc0, !PT ;  /* 0xffff0000b4b47812 */ /* 0x000fe200078ec0ff */
[----:B------:R-:W-:Y:S01]  /*5360*/  FFMA.FTZ R75, R46, R70, -R75 ;  /* 0x000000462e4b7223 */ /* 0x000fe2000001084b */
[----:B------:R-:W-:Y:S01]  /*5370*/  LOP3.LUT R162, R162, 0xffff0000, RZ, 0xc0, !PT ;  /* 0xffff0000a2a27812 */ /* 0x000fe200078ec0ff */
        /* <DEDUP_REMOVED lines=17> */
.L_x_499:
[----:B------:R-:W-:Y:S05]  /*5490*/  BSYNC B2 ;  /* 0x0000000000027941 */ /* 0x000fea0003800000 */
.L_x_498:
[----:B--2---:R1:W-:Y:S02]  /*54a0*/  STG.E.128 desc[UR60][R48.64+0x40], R44 ;  /* 0x0000402c30007986 */ /* 0x0043e4000c101d3c */
.L_x_497:
[----:B------:R-:W-:Y:S05]  /*54b0*/  BSYNC B1 ;  /* 0x0000000000017941 */ /* 0x000fea0003800000 */
.L_x_496:
        /* <DEDUP_REMOVED lines=54> */
.L_x_503:
[----:B------:R-:W-:Y:S05]  /*5820*/  BSYNC B2 ;  /* 0x0000000000027941 */ /* 0x000fea0003800000 */
.L_x_502:
[----:B--2---:R1:W-:Y:S02]  /*5830*/  STG.E.128 desc[UR60][R48.64+0x80], R44 ;  /* 0x0000802c30007986 */ /* 0x0043e4000c101d3c */
.L_x_501:
[----:B------:R-:W-:Y:S05]  /*5840*/  BSYNC B1 ;  /* 0x0000000000017941 */ /* 0x000fea0003800000 */
.L_x_500:
        /* <DEDUP_REMOVED lines=26> */
[----:B------:R-:W-:Y:S01]  /*59f0*/  IMAD.U32 R46, R45, 0x10000, RZ ;  /* 0x000100002d2e7824 */ /* 0x000fe200078e00ff */
[C---:B------:R-:W-:Y:S01]  /*5a00*/  SHF.L.U32 R45, R44.reuse, 0x10, RZ ;  /* 0x000000102c2d7819 */ /* 0x040fe200000006ff */
[C---:B------:R-:W-:Y:S01]  /*5a10*/  FMUL.FTZ R67, R47.reuse, R64 ;  /* 0x000000402f437220 */ /* 0x040fe20000410000 */
[----:B------:R-:W-:Y:S01]  /*5a20*/  FMUL.FTZ R47, R47, R62 ;  /* 0x0000003e2f2f7220 */ /* 0x000fe20000410000 */
[----:B------:R-:W-:Y:S01]  /*5a30*/  LOP3.LUT R44, R44, 0xffff0000, RZ, 0xc0, !PT ;  /* 0xffff00002c2c7812 */ /* 0x000fe200078ec0ff */
[C---:B------:R-:W-:Y:S01]  /*5a40*/  FMUL.FTZ R69, R51.reuse, R65 ;  /* 0x0000004133457220 */ /* 0x040fe20000410000 */
[----:B------:R-:W-:Y:S01]  /*5a50*/  LOP3.LUT R156, R156, 0xffff0000, RZ, 0xc0, !PT ;  /* 0xffff00009c9c7812 */ /* 0x000fe200078ec0ff */
[----:B------:R-:W-:Y:S01]  /*5a60*/  FMUL.FTZ R51, R51, R63 ;  /* 0x0000003f33337220 */ /* 0x000fe20000410000 */
[----:B------:R-:W-:Y:S01]  /*5a70*/  LOP3.LUT R150, R150, 0xffff0000, RZ, 0xc0, !PT ;  /* 0xffff000096967812 */ /* 0x000fe200078ec0ff */
[----:B------:R-:W-:-:S02]  /*5a80*/  IMAD.U32 R147, R147, 0x10000, RZ ;  /* 0x0001000093937824 */ /* 0x000fc400078e00ff */
        /* <DEDUP_REMOVED lines=18> */
.L_x_507:
[----:B------:R-:W-:Y:S05]  /*5bb0*/  BSYNC B2 ;  /* 0x0000000000027941 */ /* 0x000fea0003800000 */
.L_x_506:
[----:B--2---:R1:W-:Y:S02]  /*5bc0*/  STG.E.128 desc[UR60][R48.64+0xc0], R44 ;  /* 0x0000c02c30007986 */ /* 0x0043e4000c101d3c */
.L_x_505:
[----:B------:R-:W-:Y:S05]  /*5bd0*/  BSYNC B1 ;  /* 0x0000000000017941 */ /* 0x000fea0003800000 */
.L_x_504:
        /* <DEDUP_REMOVED lines=8> */
[--C-:B------:R-:W-:Y:S01]  /*5c60*/  SHF.R.U64 R61, R58, 0x10, R59.reuse ;  /* 0x000000103a3d7819 */ /* 0x100fe2000000123b */
[----:B--2---:R-:W-:Y:S01]  /*5c70*/  IMAD.U32 R50, R46, 0x10000, RZ ;  /* 0x000100002e327824 */ /* 0x004fe200078e00ff */
[----:B------:R-:W-:Y:S02]  /*5c80*/  SHF.R.U32.HI R58, RZ, 0x10, R59 ;  /* 0x00000010ff3a7819 */ /* 0x000fe4000001163b */
[--C-:B------:R-:W-:Y:S02]  /*5c90*/  SHF.R.U32.HI R60, RZ, 0x10, R57.reuse ;  /* 0x00000010ff3c7819 */ /* 0x100fe40000011639 */
[----:B------:R-:W-:Y:S02]  /*5ca0*/  PRMT R133, R133, 0x5410, R58 ;  /* 0x0000541085857816 */ /* 0x000fe4000000003a */
[----:B------:R-:W-:Y:S01]  /*5cb0*/  SHF.R.U64 R63, R56, 0x10, R57 ;  /* 0x00000010383f7819 */ /* 0x000fe20000001239 */
[----:B------:R-:W-:Y:S01]  /*5cc0*/  IMAD.U32 R56, R47, 0x10000, RZ ;  /* 0x000100002f387824 */ /* 0x000fe200078e00ff */
[----:B------:R-:W-:-:S02]  /*5cd0*/  PRMT R131, R131, 0x5410, R60 ;  /* 0x0000541083837816 */ /* 0x000fc4000000003c */
[----:B------:R-:W-:Y:S01]  /*5ce0*/  PRMT R132, R132, 0x5410, R61 ;  /* 0x0000541084847816 */ /* 0x000fe2000000003d */
[----:B------:R-:W-:Y:S01]  /*5cf0*/  IMAD.U32 R61, R133, 0x10000, RZ ;  /* 0x00010000853d7824 */ /* 0x000fe200078e00ff */
[----:B------:R-:W-:Y:S01]  /*5d00*/  LOP3.LUT R51, R46, 0xffff0000, RZ, 0xc0, !PT ;  /* 0xffff00002e337812 */ /* 0x000fe200078ec0ff */
[----:B------:R-:W-:Y:S01]  /*5d10*/  IMAD.U32 R59, R131, 0x10000, RZ ;  /* 0x00010000833b7824 */ /* 0x000fe200078e00ff */
[----:B------:R-:W-:Y:S01]  /*5d20*/  LOP3.LUT R57, R47, 0xffff0000, RZ, 0xc0, !PT ;  /* 0xffff00002f397812 */ /* 0x000fe200078ec0ff */
[----:B------:R-:W-:Y:S01]  /*5d30*/  IMAD.U32 R46, R45, 0x10000, RZ ;  /* 0x000100002d2e7824 */ /* 0x000fe200078e00ff */
[----:B------:R-:W-:Y:S01]  /*5d40*/  PRMT R130, R130, 0x5410, R63 ;  /* 0x0000541082827816 */ /* 0x000fe2000000003f */
[----:B------:R-:W-:Y:S01]  /*5d50*/  FMUL.FTZ R65, R51, R61 ;  /* 0x0000003d33417220 */ /* 0x000fe20000410000 */
[----:B------:R-:W-:Y:S01]  /*5d60*/  LOP3.LUT R47, R45, 0xffff0000, RZ, 0xc0, !PT ;  /* 0xffff00002d2f7812 */ /* 0x000fe200078ec0ff */
[-C--:B------:R-:W-:Y:S01]  /*5d70*/  FMUL.FTZ R51, R51, R59.reuse ;  /* 0x0000003b33337220 */ /* 0x080fe20000410000 */
[----:B------:R-:W-:Y:S01]  /*5d80*/  LOP3.LUT R60, R132, 0xffff0000, RZ, 0xc0, !PT ;  /* 0xffff0000843c7812 */ /* 0x000fe200078ec0ff */
[----:B------:R-:W-:Y:S01]  /*5d90*/  IMAD.U32 R45, R44, 0x10000, RZ ;  /* 0x000100002c2d7824 */ /* 0x000fe200078e00ff */
[----:B------:R-:W-:Y:S01]  /*5da0*/  LOP3.LUT R58, R130, 0xffff0000, RZ, 0xc0, !PT ;  /* 0xffff0000823a7812 */ /* 0x000fe200078ec0ff */
[----:B------:R-:W-:Y:S01]  /*5db0*/  FFMA.FTZ R65, R50, R59, -R65 ;  /* 0x0000003b32417223 */ /* 0x000fe20000010841 */
[----:B------:R-:W-:Y:S01]  /*5dc0*/  LOP3.LUT R133, R133, 0xffff0000, RZ, 0xc0, !PT ;  /* 0xffff000085857812 */ /* 0x000fe200078ec0ff */
[----:B------:R-:W-:Y:S01]  /*5dd0*/  FMUL.FTZ R63, R47, R60 ;  /* 0x0000003c2f3f7220 */ /* 0x000fe20000410000 */
[----:B------:R-:W-:Y:S01]  /*5de0*/  LOP3.LUT R131, R131, 0xffff0000, RZ, 0xc0, !PT ;  /* 0xffff000083837812 */ /* 0x000fe200078ec0ff */
[-C--:B------:R-:W-:Y:S01]  /*5df0*/  FMUL.FTZ R47, R47, R58.reuse ;  /* 0x0000003a2f2f7220 */ /* 0x080fe20000410000 */
[----:B------:R-:W-:Y:S01]  /*5e00*/  LOP3.LUT R44, R44, 0xffff0000, RZ, 0xc0, !PT ;  /* 0xffff00002c2c7812 */ /* 0x000fe200078ec0ff */
[----:B------:R-:W-:Y:S01]  /*5e10*/  FFMA.FTZ R63, R46, R58, -R63 ;  /* 0x0000003a2e3f7223 */ /* 0x000fe2000001083f */
[----:B------:R-:W-:Y:S01]  /*5e20*/  FFMA.FTZ R50, R50, R61, R51 ;  /* 0x0000003d32327223 */ /* 0x000fe20000010033 */
[----:B------:R-:W-:-:S02]  /*5e30*/  IMAD.U32 R132, R132, 0x10000, RZ ;  /* 0x0001000084847824 */ /* 0x000fc400078e00ff */
[C---:B------:R-:W-:Y:S01]  /*5e40*/  FMUL.FTZ R51, R57.reuse, R133 ;  /* 0x0000008539337220 */ /* 0x040fe20000410000 */
[----:B------:R-:W-:Y:S02]  /*5e50*/  IMAD.U32 R130, R130, 0x10000, RZ ;  /* 0x0001000082827824 */ /* 0x000fe400078e00ff */
[-C--:B------:R-:W-:Y:S01]  /*5e60*/  FMUL.FTZ R58, R57, R131.reuse ;  /* 0x00000083393a7220 */ /* 0x080fe20000410000 */
[----:B------:R-:W-:Y:S01]  /*5e70*/  FFMA.FTZ R60, R46, R60, R47 ;  /* 0x0000003c2e3c7223 */ /* 0x000fe2000001002f */
[C---:B------:R-:W-:Y:S01]  /*5e80*/  FMUL.FTZ R46, R44.reuse, R132 ;  /* 0x000000842c2e7220 */ /* 0x040fe20000410000 */
[-C--:B------:R-:W-:Y:S01]  /*5e90*/  FMUL.FTZ R47, R44, R130.reuse ;  /* 0x000000822c2f7220 */ /* 0x080fe20000410000 */
[C---:B------:R-:W-:Y:S01]  /*5ea0*/  FFMA.FTZ R51, R56.reuse, R131, -R51 ;  /* 0x0000008338337223 */ /* 0x040fe20000010833 */
[----:B------:R-:W-:Y:S01]  /*5eb0*/  FFMA.FTZ R58, R56, R133, R58 ;  /* 0x00000085383a7223 */ /* 0x000fe2000001003a */
[C---:B------:R-:W-:Y:S01]  /*5ec0*/  FFMA.FTZ R46, R45.reuse, R130, -R46 ;  /* 0x000000822d2e7223 */ /* 0x040fe2000001082e */
[----:B------:R-:W-:Y:S01]  /*5ed0*/  FFMA.FTZ R47, R45, R132, R47 ;  /* 0x000000842d2f7223 */ /* 0x000fe2000001002f */
[----:B------:R-:W-:-:S02]  /*5ee0*/  F2FP.BF16.F32.PACK_AB R50, R50, R65 ;  /* 0x000000413232723e */ /* 0x000fc400000010ff */
[----:B------:R-:W-:Y:S02]  /*5ef0*/  F2FP.BF16.F32.PACK_AB R51, R58, R51 ;  /* 0x000000333a33723e */ /* 0x000fe400000010ff */
[----:B------:R-:W-:Y:S01]  /*5f00*/  F2FP.BF16.F32.PACK_AB R44, R47, R46 ;  /* 0x0000002e2f2c723e */ /* 0x000fe200000010ff */
[----:B------:R-:W-:Y:S01]  /*5f10*/  IMAD.MOV.U32 R46, RZ, RZ, R50 ;  /* 0x000000ffff2e7224 */ /* 0x000fe200078e0032 */
[----:B------:R-:W-:Y:S01]  /*5f20*/  F2FP.BF16.F32.PACK_AB R45, R60, R63 ;  /* 0x0000003f3c2d723e */ /* 0x000fe200000010ff */
[----:B------:R-:W-:-:S07]  /*5f30*/  IMAD.MOV.U32 R47, RZ, RZ, R51 ;  /* 0x000000ffff2f7224 */ /* 0x000fce00078e0033 */
.L_x_511:
[----:B------:R-:W-:Y:S05]  /*5f40*/  BSYNC B2 ;  /* 0x0000000000027941 */ /* 0x000fea0003800000 */
.L_x_510:
[----:B--2---:R1:W-:Y:S02]  /*5f50*/  STG.E.128 desc[UR60][R48.64+0x100], R44 ;  /* 0x0001002c30007986 */ /* 0x0043e4000c101d3c */
.L_x_509:
[----:B------:R-:W-:Y:S05]  /*5f60*/  BSYNC B1 ;  /* 0x0000000000017941 */ /* 0x000fea0003800000 */
.L_x_508:
[----:B------:R-:W-:-:S13]  /*5f70*/  ISETP.NE.AND P3, PT, R39, RZ, PT ;  /* 0x000000ff2700720c */ /* 0x000fda0003f65270 */
[----:B------:R-:W-:Y:S05]  /*5f80*/  @!P3 BRA `(.L_x_491) ;  /* 0x000000440010b947 */ /* 0x000fea0003800000 */
[----:B-1234-:R1:W2:Y:S01]  /*5f90*/  LDS.128 R44, [R42+0x2a000] ;  /* 0x02a000002a2c7984 */ /* 0x01e2a20000000c00 */
        /* <DEDUP_REMOVED lines=15> */
[----:B------:R-:W-:Y:S02]  /*6090*/  LOP3.LUT R53, R47, 0xffff0000, RZ, 0xc0, !PT ;  /* 0xffff00002f357812 */ /* 0x000fe400078ec0ff */
[----:B------:R-:W-:Y:S01]  /*60a0*/  PRMT R93, R93, 0x5410, R56 ;  /* 0x000054105d5d7816 */ /* 0x000fe20000000038 */
[----:B------:R-:W-:Y:S01]  /*60b0*/  FMUL.FTZ R61, R51, R57 ;  /* 0x00000039333d7220 */ /* 0x000fe20000410000 */
[----:B------:R-:W-:Y:S01]  /*60c0*/  LOP3.LUT R47, R45, 0xffff0000, RZ, 0xc0, !PT ;  /* 0xffff00002d2f7812 */ /* 0x000fe200078ec0ff */
[-C--:B------:R-:W-:Y:S01]  /*60d0*/  FMUL.FTZ R51, R51, R55.reuse ;  /* 0x0000003733337220 */ /* 0x080fe20000410000 */
[C---:B------:R-:W-:Y:S01]  /*60e0*/  LOP3.LUT R56, R94.reuse, 0xffff0000, RZ, 0xc0, !PT ;  /* 0xffff00005e387812 */ /* 0x040fe200078ec0ff */
[----:B------:R-:W-:Y:S01]  /*60f0*/  IMAD.U32 R94, R94, 0x10000, RZ ;  /* 0x000100005e5e7824 */ /* 0x000fe200078e00ff */
[----:B------:R-:W-:Y:S01]  /*6100*/  SHF.L.U32 R50, R46, 0x10, RZ ;  /* 0x000000102e327819 */ /* 0x000fe200000006ff */
[----:B------:R-:W-:Y:S01]  /*6110*/  IMAD.U32 R46, R45, 0x10000, RZ ;  /* 0x000100002d2e7824 */ /* 0x000fe200078e00ff */
[----:B------:R-:W-:Y:S01]  /*6120*/  LOP3.LUT R54, R93, 0xffff0000, RZ, 0xc0, !PT ;  /* 0xffff00005d367812 */ /* 0x000fe200078ec0ff */
[----:B------:R-:W-:Y:S01]  /*6130*/  FMUL.FTZ R59, R47, R56 ;  /* 0x000000382f3b7220 */ /* 0x000fe20000410000 */
[----:B------:R-:W-:Y:S01]  /*6140*/  LOP3.LUT R95, R95, 0xffff0000, RZ, 0xc0, !PT ;  /* 0xffff00005f5f7812 */ /* 0x000fe200078ec0ff */
[----:B------:R-:W-:Y:S01]  /*6150*/  IMAD.U32 R45, R44, 0x10000, RZ ;  /* 0x000100002c2d7824 */ /* 0x000fe200078e00ff */
[----:B------:R-:W-:Y:S01]  /*6160*/  LOP3.LUT R92, R92, 0xffff0000, RZ, 0xc0, !PT ;  /* 0xffff00005c5c7812 */ /* 0x000fe200078ec0ff */
[----:B------:R-:W-:Y:S01]  /*6170*/  FFMA.FTZ R61, R50, R55, -R61 ;  /* 0x00000037323d7223 */ /* 0x000fe2000001083d */
[-C--:B------:R-:W-:Y:S01]  /*6180*/  FMUL.FTZ R47, R47, R54.reuse ;  /* 0x000000362f2f7220 */ /* 0x080fe20000410000 */
[----:B------:R-:W-:Y:S01]  /*6190*/  LOP3.LUT R44, R44, 0xffff0000, RZ, 0xc0, !PT ;  /* 0xffff00002c2c7812 */ /* 0x000fe200078ec0ff */
[----:B------:R-:W-:Y:S01]  /*61a0*/  FFMA.FTZ R59, R46, R54, -R59 ;  /* 0x000000362e3b7223 */ /* 0x000fe2000001083b */
[----:B------:R-:W-:Y:S01]  /*61b0*/  FFMA.FTZ R50, R50, R57, R51 ;  /* 0x0000003932327223 */ /* 0x000fe20000010033 */
[----:B------:R-:W-:-:S02]  /*61c0*/  IMAD.U32 R93, R93, 0x10000, RZ ;  /* 0x000100005d5d7824 */ /* 0x000fc400078e00ff */
[C---:B------:R-:W-:Y:S01]  /*61d0*/  FMUL.FTZ R51, R53.reuse, R95 ;  /* 0x0000005f35337220 */ /* 0x040fe20000410000 */
[----:B------:R-:W-:Y:S01]  /*61e0*/  FMUL.FTZ R54, R53, R92 ;  /* 0x0000005c35367220 */ /* 0x000fe20000410000 */
[----:B------:R-:W-:Y:S01]  /*61f0*/  FFMA.FTZ R56, R46, R56, R47 ;  /* 0x000000382e387223 */ /* 0x000fe2000001002f */
[C---:B------:R-:W-:Y:S01]  /*6200*/  FMUL.FTZ R46, R44.reuse, R94 ;  /* 0x0000005e2c2e7220 */ /* 0x040fe20000410000 */
[----:B------:R-:W-:Y:S01]  /*6210*/  FMUL.FTZ R47, R44, R93 ;  /* 0x0000005d2c2f7220 */ /* 0x000fe20000410000 */
[C---:B------:R-:W-:Y:S01]  /*6220*/  FFMA.FTZ R51, R52.reuse, R92, -R51 ;  /* 0x0000005c34337223 */ /* 0x040fe20000010833 */
[----:B------:R-:W-:Y:S01]  /*6230*/  FFMA.FTZ R54, R52, R95, R54 ;  /* 0x0000005f34367223 */ /* 0x000fe20000010036 */
[C---:B------:R-:W-:Y:S01]  /*6240*/  FFMA.FTZ R46, R45.reuse, R93, -R46 ;  /* 0x0000005d2d2e7223 */ /* 0x040fe2000001082e */
[----:B------:R-:W-:Y:S01]  /*6250*/  FFMA.FTZ R47, R45, R94, R47 ;  /* 0x0000005e2d2f7223 */ /* 0x000fe2000001002f */
[----:B------:R-:W-:Y:S02]  /*6260*/  F2FP.BF16.F32.PACK_AB R50, R50, R61 ;  /* 0x0000003d3232723e */ /* 0x000fe400000010ff */
[----:B------:R-:W-:-:S02]  /*6270*/  F2FP.BF16.F32.PACK_AB R51, R54, R51 ;  /* 0x000000333633723e */ /* 0x000fc400000010ff */
[----:B------:R-:W-:Y:S01]  /*6280*/  F2FP.BF16.F32.PACK_AB R44, R47, R46 ;  /* 0x0000002e2f2c723e */ /* 0x000fe200000010ff */
[----:B------:R-:W-:Y:S01]  /*6290*/  IMAD.MOV.U32 R46, RZ, RZ, R50 ;  /* 0x000000ffff2e7224 */ /* 0x000fe200078e0032 */
[----:B------:R-:W-:Y:S01]  /*62a0*/  F2FP.BF16.F32.PACK_AB R45, R56, R59 ;  /* 0x0000003b382d723e */ /* 0x000fe200000010ff */
[----:B------:R-:W-:-:S07]  /*62b0*/  IMAD.MOV.U32 R47, RZ, RZ, R51 ;  /* 0x000000ffff2f7224 */ /* 0x000fce00078e0033 */
.L_x_513:
[----:B------:R-:W-:Y:S05]  /*62c0*/  BSYNC B1 ;  /* 0x0000000000017941 */ /* 0x000fea0003800000 */
.L_x_512:
[----:B--2---:R1:W-:Y:S01]  /*62d0*/  STG.E.128 desc[UR60][R48.64+0x140], R44 ;  /* 0x0001402c30007986 */ /* 0x0043e2000c101d3c */
[----:B------:R-:W-:Y:S05]  /*62e0*/  BRA `(.L_x_491) ;  /* 0x0000004000387947 */ /* 0x000fea0003800000 */
.L_x_459:
        /* <DEDUP_REMOVED lines=19> */
[----:B------:R-:W-:Y:S02]  /*6420*/  CS2R R52, SRZ ;  /* 0x0000000000347805 */ /* 0x000fe4000001ff00 */
[----:B------:R-:W-:Y:S01]  /*6430*/  CS2R R66, SRZ ;  /* 0x0000000000427805 */ /* 0x000fe2000001ff00 */
[----:B------:R-:W-:Y:S01]  /*6440*/  IMAD.X R45, R100, 0x1, R15, P2 ;  /* 0x00000001642d7824 */ /* 0x000fe200010e060f */
[----:B------:R-:W-:Y:S02]  /*6450*/  LEA R68, P2, R44, UR4, 0x1 ;  /* 0x000000042c447c11 */ /* 0x000fe4000f8408ff */
[----:B------:R-:W-:-:S02]  /*6460*/  CS2R R64, SRZ ;  /* 0x0000000000407805 */ /* 0x000fc4000001ff00 */
        /* <DEDUP_REMOVED lines=8> */
[----:B------:R-:W-:Y:S02]  /*64f0*/  CS2R R48, SRZ ;  /* 0x0000000000307805 */ /* 0x000fe4000001ff00 */
[----:B------:R-:W-:Y:S02]  /*6500*/  CS2R R62, SRZ ;  /* 0x00000000003e7805 */ /* 0x000fe4000001ff00 */
[----:B------:R-:W-:-:S05]  /*6510*/  CS2R R60, SRZ ;  /* 0x00000000003c7805 */ /* 0x000fca000001ff00 */
[----:B------:R0:W5:Y:S04]  /*6520*/  @!P2 LDG.E.128 R52, desc[UR60][R68.64] ;  /* 0x0000003c4434a981 */ /* 0x000168000c1e1d00 */
[----:B------:R0:W5:Y:S01]  /*6530*/  @!P2 LDG.E.128 R64, desc[UR60][R72.64] ;  /* 0x0000003c4840a981 */ /* 0x000162000c1e1d00 */
[----:B------:R-:W-:Y:S02]  /*6540*/  ISETP.GE.AND P2, PT, R204, R124, PT ;  /* 0x0000007ccc00720c */ /* 0x000fe40003f46270 */
[----:B------:R-:W-:Y:S02]  /*6550*/  CS2R R46, SRZ ;  /* 0x00000000002e7805 */ /* 0x000fe4000001ff00 */
[----:B------:R-:W-:Y:S02]  /*6560*/  CS2R R44, SRZ ;  /* 0x00000000002c7805 */ /* 0x000fe4000001ff00 */
[----:B------:R-:W-:-:S02]  /*6570*/  CS2R R58, SRZ ;  /* 0x00000000003a7805 */ /* 0x000fc4000001ff00 */
[----:B------:R-:W-:-:S05]  /*6580*/  CS2R R56, SRZ ;  /* 0x0000000000387805 */ /* 0x000fca000001ff00 */
[----:B------:R0:W5:Y:S04]  /*6590*/  @!P2 LDG.E.128 R48, desc[UR60][R68.64+0x40] ;  /* 0x0000403c4430a981 */ /* 0x000168000c1e1d00 */
[----:B------:R0:W5:Y:S01]  /*65a0*/  @!P2 LDG.E.128 R60, desc[UR60][R72.64+0x40] ;  /* 0x0000403c483ca981 */ /* 0x000162000c1e1d00 */
[----:B------:R-:W-:-:S13]  /*65b0*/  ISETP.GE.AND P2, PT, R205, R124, PT ;  /* 0x0000007ccd00720c */ /* 0x000fda0003f46270 */
[----:B------:R0:W5:Y:S04]  /*65c0*/  @!P2 LDG.E.128 R44, desc[UR60][R68.64+0x80] ;  /* 0x0000803c442ca981 */ /* 0x000168000c1e1d00 */
[----:B------:R0:W5:Y:S02]  /*65d0*/  @!P2 LDG.E.128 R56, desc[UR60][R72.64+0x80] ;  /* 0x0000803c4838a981 */ /* 0x000164000c1e1d00 */
.L_x_515:
[----:B------:R-:W-:Y:S05]  /*65e0*/  BSYNC B1 ;  /* 0x0000000000017941 */ /* 0x000fea0003800000 */
.L_x_514:
[----:B------:R-:W-:Y:S01]  /*65f0*/  ISETP.GE.AND P3, PT, R223, R43, PT ;  /* 0x0000002bdf00720c */ /* 0x000fe20003f66270 */
[----:B------:R-:W-:Y:S01]  /*6600*/  BSSY B1, `(.L_x_516) ;  /* 0x000002e000017945 */ /* 0x000fe20003800000 */
[----:B0-----:R-:W-:Y:S02]  /*6610*/  CS2R R68, SRZ ;  /* 0x0000000000447805 */ /* 0x001fe4000001ff00 */
        /* <DEDUP_REMOVED lines=17> */
[----:B------:R-:W-:Y:S02]  /*6730*/  IADD3.X R69, R15, R100, R9, P2, P5 ;  /* 0x000000640f457210 */ /* 0x000fe400017ea409 */
[----:B------:R-:W-:Y:S02]  /*6740*/  CS2R R90, SRZ ;  /* 0x00000000005a7805 */ /* 0x000fe4000001ff00 */
[----:B------:R-:W-:-:S02]  /*6750*/  IADD3 R68, P2, P5, R110, R92, R8 ;  /* 0x0000005c6e447210 */ /* 0x000fc40007d5e008 */
[----:B------:R-:W-:Y:S02]  /*6760*/  CS2R R88, SRZ ;  /* 0x0000000000587805 */ /* 0x000fe4000001ff00 */
[----:B------:R-:W-:Y:S02]  /*6770*/  IADD3.X R101, R13, R101, R7, P2, P5 ;  /* 0x000000650d657210 */ /* 0x000fe400017ea407 */
[----:B------:R-:W-:-:S04]  /*6780*/  LEA R92, P2, R94, UR4, 0x1 ;  /* 0x000000045e5c7c11 */ /* 0x000fc8000f8408ff */
[----:B------:R-:W-:Y:S01]  /*6790*/  LEA.HI.X R93, R94, UR5, R69, 0x1, P2 ;  /* 0x000000055e5d7c11 */ /* 0x000fe200090f0c45 */
[----:B------:R-:W-:Y:S02]  /*67a0*/  ULDC.64 UR4, c[0x0][0x3e0] ;  /* 0x0000f80000047ab9 */ /* 0x000fe40000000a00 */
        /* <DEDUP_REMOVED lines=19> */
.L_x_517:
[----:B------:R-:W-:Y:S05]  /*68e0*/  BSYNC B1 ;  /* 0x0000000000017941 */ /* 0x000fea0003800000 */
.L_x_516:
[----:B0-----:R-:W2:Y:S01]  /*68f0*/  LDL R92, [R1+0x14] ;  /* 0x00001400015c7983 */ /* 0x001ea20000100800 */
[----:B------:R-:W-:Y:S01]  /*6900*/  IMAD.MOV.U32 R93, RZ, RZ, R45 ;  /* 0x000000ffff5d7224 */ /* 0x000fe200078e002d */
[----:B------:R-:W-:Y:S01]  /*6910*/  MOV R95, R49 ;  /* 0x00000031005f7202 */ /* 0x000fe20000000f00 */
[----:B------:R-:W-:Y:S01]  /*6920*/  IMAD.MOV.U32 R94, RZ, RZ, R48 ;  /* 0x000000ffff5e7224 */ /* 0x000fe200078e0030 */
[----:B------:R-:W-:Y:S02]  /*6930*/  PRMT R180, R98, 0x7610, R180 ;  /* 0x0000761062b47816 */ /* 0x000fe400000000b4 */
[----:B------:R-:W-:Y:S01]  /*6940*/  PRMT R183, R93, 0x7610, R183 ;  /* 0x000076105db77816 */ /* 0x000fe200000000b7 */
[----:B------:R-:W-:Y:S01]  /*6950*/  IMAD.MOV.U32 R93, RZ, RZ, R51 ;  /* 0x000000ffff5d7224 */ /* 0x000fe200078e0033 */
[----:B------:R-:W-:Y:S01]  /*6960*/  PRMT R185, R95, 0x5410, R94 ;  /* 0x000054105fb97816 */ /* 0x000fe2000000005e */
[----:B------:R-:W-:Y:S02]  /*6970*/  IMAD.MOV.U32 R95, RZ, RZ, R53 ;  /* 0x000000ffff5f7224 */ /* 0x000fe400078e0035 */
[----:B------:R-:W-:-:S03]  /*6980*/  IMAD.MOV.U32 R94, RZ, RZ, R52 ;  /* 0x000000ffff5e7224 */ /* 0x000fc600078e0034 */
[----:B------:R-:W-:Y:S01]  /*6990*/  PRMT R167, R167, 0x5410, R95 ;  /* 0x00005410a7a77816 */ /* 0x000fe2000000005f */
[----:B------:R-:W-:Y:S01]  /*69a0*/  IMAD.MOV.U32 R95, RZ, RZ, R57 ;  /* 0x000000ffff5f7224 */ /* 0x000fe200078e0039 */
[----:B------:R-:W-:Y:S01]  /*69b0*/  PRMT R187, R187, 0x5410, R94 ;  /* 0x00005410bbbb7816 */ /* 0x000fe2000000005e */
[----:B------:R-:W-:-:S05]  /*69c0*/  IMAD.MOV.U32 R94, RZ, RZ, R56 ;  /* 0x000000ffff5e7224 */ /* 0x000fca00078e0038 */
[----:B------:R-:W-:Y:S01]  /*69d0*/  PRMT R183, R183, 0x5410, R94 ;  /* 0x00005410b7b77816 */ /* 0x000fe2000000005e */
[----:B------:R-:W-:-:S05]  /*69e0*/  IMAD.MOV.U32 R94, RZ, RZ, R60 ;  /* 0x000000ffff5e7224 */ /* 0x000fca00078e003c */
[----:B------:R-:W-:Y:S01]  /*69f0*/  PRMT R187, R94, 0x7610, R187 ;  /* 0x000076105ebb7816 */ /* 0x000fe200000000bb */
[----:B------:R-:W-:-:S05]  /*6a00*/  IMAD.MOV.U32 R94, RZ, RZ, R64 ;  /* 0x000000ffff5e7224 */ /* 0x000fca00078e0040 */
[----:B------:R-:W-:Y:S02]  /*6a10*/  PRMT R191, R191, 0x5410, R94 ;  /* 0x00005410bfbf7816 */ /* 0x000fe4000000005e */
[----:B-----5:R-:W-:Y:S02]  /*6a20*/  MOV R94, R68 ;  /* 0x00000044005e7202 */ /* 0x020fe40000000f00 */
[----:B--2---:R-:W-:Y:S01]  /*6a30*/  R2UR UR4, R92 ;  /* 0x000000005c0472ca */ /* 0x004fe200000e0000 */
[----:B------:R-:W-:-:S05]  /*6a40*/  IMAD.MOV.U32 R92, RZ, RZ, R44 ;  /* 0x000000ffff5c7224 */ /* 0x000fca00078e002c */
[----:B------:R-:W-:Y:S01]  /*6a50*/  PRMT R182, R92, 0x5410, R97 ;  /* 0x000054105cb67816 */ /* 0x000fe20000000061 */
[----:B------:R-:W-:-:S05]  /*6a60*/  IMAD.MOV.U32 R92, RZ, RZ, R50 ;  /* 0x000000ffff5c7224 */ /* 0x000fca00078e0032 */
[----:B------:R-:W-:Y:S01]  /*6a70*/  PRMT R184, R93, 0x5410, R92 ;  /* 0x000054105db87816 */ /* 0x000fe2000000005c */
[----:B------:R-:W-:Y:S01]  /*6a80*/  IMAD.MOV.U32 R92, RZ, RZ, R54 ;  /* 0x000000ffff5c7224 */ /* 0x000fe200078e0036 */
[----:B------:R-:W-:Y:S01]  /*6a90*/  UISETP.NE.AND UP0, UPT, UR4, 0x3, UPT ;  /* 0x000000030400788c */ /* 0x000fe2000bf05270 */
[----:B------:R-:W-:-:S03]  /*6aa0*/  IMAD.MOV.U32 R93, RZ, RZ, R55 ;  /* 0x000000ffff5d7224 */ /* 0x000fc600078e0037 */
[----:B------:R-:W-:Y:S01]  /*6ab0*/  PRMT R186, R186, 0x5410, R92 ;  /* 0x00005410baba7816 */ /* 0x000fe2000000005c */
[----:B------:R-:W-:Y:S01]  /*6ac0*/  IMAD.MOV.U32 R92, RZ, RZ, R58 ;  /* 0x000000ffff5c7224 */ /* 0x000fe200078e003a */
[----:B------:R-:W-:Y:S01]  /*6ad0*/  PRMT R173, R93, 0x7610, R173 ;  /* 0x000076105dad7816 */ /* 0x000fe200000000ad */
[----:B------:R-:W-:Y:S01]  /*6ae0*/  IMAD.MOV.U32 R93, RZ, RZ, R59 ;  /* 0x000000ffff5d7224 */ /* 0x000fe200078e003b */
[----:B------:R-:W-:Y:S02]  /*6af0*/  PLOP3.LUT P2, PT, PT, PT, UP0, 0x80, 0x0 ;  /* 0x000000000000781c */ /* 0x000fe40003f4f008 */
[----:B------:R-:W-:Y:S01]  /*6b00*/  PRMT R180, R180, 0x5410, R92 ;  /* 0x00005410b4b47816 */ /* 0x000fe2000000005c */
[----:B------:R-:W-:Y:S01]  /*6b10*/  IMAD.MOV.U32 R92, RZ, RZ, R62 ;  /* 0x000000ffff5c7224 */ /* 0x000fe200078e003e */
[----:B------:R-:W-:Y:S01]  /*6b20*/  PRMT R181, R93, 0x5410, R95 ;  /* 0x000054105db57816 */ /* 0x000fe2000000005f */
[----:B------:R-:W-:Y:S02]  /*6b30*/  IMAD.MOV.U32 R93, RZ, RZ, R63 ;  /* 0x000000ffff5d7224 */ /* 0x000fe400078e003f */
        /* <DEDUP_REMOVED lines=12> */
[----:B------:R-:W-:-:S03]  /*6c00*/  IMAD.MOV.U32 R95, RZ, RZ, R69 ;  /* 0x000000ffff5f7224 */ /* 0x000fc600078e0045 */
[----:B------:R-:W-:Y:S01]  /*6c10*/  PRMT R155, R92, 0x5410, R93 ;  /* 0x000054105c9b7816 */ /* 0x000fe2000000005d */
[----:B------:R-:W-:Y:S01]  /*6c20*/  IMAD.MOV.U32 R92, RZ, RZ, R74 ;  /* 0x000000ffff5c7224 */ /* 0x000fe200078e004a */
[----:B------:R-:W-:Y:S01]  /*6c30*/  PRMT R156, R94, 0x5410, R95 ;  /* 0x000054105e9c7816 */ /* 0x000fe2000000005f */
[----:B------:R-:W-:Y:S02]  /*6c40*/  IMAD.MOV.U32 R93, RZ, RZ, R75 ;  /* 0x000000ffff5d7224 */ /* 0x000fe400078e004b */
[----:B------:R-:W-:Y:S02]  /*6c50*/  IMAD.MOV.U32 R94, RZ, RZ, R72 ;  /* 0x000000ffff5e7224 */ /* 0x000fe400078e0048 */
[----:B------:R-:W-:Y:S01]  /*6c60*/  IMAD.MOV.U32 R95, RZ, RZ, R73 ;  /* 0x000000ffff5f7224 */ /* 0x000fe200078e0049 */
[----:B------:R-:W-:Y:S01]  /*6c70*/  PRMT R160, R92, 0x5410, R93 ;  /* 0x000054105ca07816 */ /* 0x000fe2000000005d */
[----:B------:R-:W-:Y:S02]  /*6c80*/  IMAD.MOV.U32 R92, RZ, RZ, R78 ;  /* 0x000000ffff5c7224 */ /* 0x000fe400078e004e */
[----:B------:R-:W-:Y:S01]  /*6c90*/  IMAD.MOV.U32 R93, RZ, RZ, R79 ;  /* 0x000000ffff5d7224 */ /* 0x000fe200078e004f */
[----:B------:R-:W-:Y:S01]  /*6ca0*/  PRMT R161, R94, 0x5410, R95 ;  /* 0x000054105ea17816 */ /* 0x000fe2000000005f */
[----:B------:R-:W-:-:S02]  /*6cb0*/  IMAD.MOV.U32 R94, RZ, RZ, R76 ;  /* 0x000000ffff5e7224 */ /* 0x000fc400078e004c */
[----:B------:R-:W-:Y:S01]  /*6cc0*/  IMAD.MOV.U32 R95, RZ, RZ, R77 ;  /* 0x000000ffff5f7224 */ /* 0x000fe200078e004d */
[----:B------:R-:W-:Y:S01]  /*6cd0*/  PRMT R176, R92, 0x5410, R93 ;  /* 0x000054105cb07816 */ /* 0x000fe2000000005d */
        /* <DEDUP_REMOVED lines=15> */
[----:B------:R-:W-:Y:S01]  /*6dd0*/  IMAD.MOV.U32 R95, RZ, RZ, R90 ;  /* 0x000000ffff5f7224 */ /* 0x000fe200078e005a */
[----:B------:R-:W-:-:S02]  /*6de0*/  MOV R94, R91 ;  /* 0x0000005b005e7202 */ /* 0x000fc40000000f00 */
[----:B------:R-:W-:Y:S02]  /*6df0*/  PRMT R179, R93, 0x5410, R92 ;  /* 0x000054105db37816 */ /* 0x000fe4000000005c */
[----:B------:R-:W-:Y:S01]  /*6e00*/  PRMT R178, R95, 0x5410, R94 ;  /* 0x000054105fb27816 */ /* 0x000fe2000000005e */
[----:B------:R-:W-:Y:S06]  /*6e10*/  @!P2 BRA `(.L_x_518) ;  /* 0x000000000004a947 */ /* 0x000fec0003800000 */
[----:B------:R-:W-:Y:S01]  /*6e20*/  BPT.TRAP 0x1 ;  /* 0x000000040000795c */ /* 0x000fe20000300000 */
.L_x_518:
[----:B------:R-:W-:Y:S01]  /*6e30*/  IMAD R100, R18, 0x8, R2 ;  /* 0x0000000812647824 */ /* 0x000fe200078e0202 */
[----:B------:R-:W-:Y:S01]  /*6e40*/  SHF.L.U32 R101, R206, 0x1f, RZ ;  /* 0x0000001fce657819 */ /* 0x000fe200000006ff */
[----:B------:R-:W0:Y:S01]  /*6e50*/  LDC R147, c[0x0][0x2e4] ;  /* 0x0000b900ff937b82 */ /* 0x000e220000000800 */
[----:B------:R-:W-:Y:S02]  /*6e60*/  BSSY B1, `(.L_x_519) ;  /* 0x0000004000017945 */ /* 0x000fe40003800000 */
[----:B------:R-:W1:Y:S05]  /*6e70*/  SYNCS.PHASECHK.TRANS64.TRYWAIT P5, [R100+URZ+0x36890], R101 ;  /* 0x03689065640075a7 */ /* 0x000e6a00080a017f */
[----:B------:R-:W2:Y:S01]  /*6e80*/  LDC.64 R128, c[0x0][0x2f0] ;  /* 0x0000bc00ff807b82 */ /* 0x000ea20000000a00 */
[----:B-1----:R-:W-:Y:S05]  /*6e90*/  @!P5 BRA `(.L_x_520) ;  /* 0x000001dc00dcd947 */ /* 0x002fea0003800000 */
.L_x_763:
[----:B------:R-:W-:Y:S05]  /*6ea0*/  BSYNC B1 ;  /* 0x0000000000017941 */ /* 0x000fea0003800000 */
.L_x_519:
[----:B------:R-:W-:Y:S01]  /*6eb0*/  BSSY B1, `(.L_x_521) ;  /* 0x0000192000017945 */ /* 0x000fe20003800000 */
[----:B0-----:R-:W-:Y:S02]  /*6ec0*/  IMAD.IADD R150, R147, 0x1, -R125 ;  /* 0x0000000193967824 */ /* 0x001fe400078e0a7d */
[----:B------:R-:W-:Y:S01]  /*6ed0*/  IMAD.MOV.U32 R131, RZ, RZ, R96 ;  /* 0x000000ffff837224 */ /* 0x000fe200078e0060 */
[----:B------:R-:W-:Y:S06]  /*6ee0*/  @P4 BRA `(.L_x_522) ;  /* 0x0000001800384947 */ /* 0x000fec0003800000 */
[----:B------:R-:W-:Y:S01]  /*6ef0*/  ISETP.NE.AND P4, PT, R31, RZ, PT ;  /* 0x000000ff1f00720c */ /* 0x000fe20003f85270 */
[-C--:B--2---:R-:W-:Y:S01]  /*6f00*/  IMAD R92, R146, R128.reuse, RZ ;  /* 0x00000080925c7224 */ /* 0x084fe200078e02ff */
[----:B------:R-:W-:Y:S01]  /*6f10*/  BSSY B2, `(.L_x_523) ;  /* 0x0000085000027945 */ /* 0x000fe20003800000 */
[----:B------:R-:W-:-:S04]  /*6f20*/  IMAD.WIDE.U32 R132, R19, R128, R130 ;  /* 0x0000008013847225 */ /* 0x000fc800078e0082 */
[----:B------:R-:W-:-:S04]  /*6f30*/  IMAD R92, R19, R129, R92 ;  /* 0x00000081135c7224 */ /* 0x000fc800078e025c */
[----:B------:R-:W-:Y:S02]  /*6f40*/  IMAD.IADD R157, R92, 0x1, R133 ;  /* 0x000000015c9d7824 */ /* 0x000fe400078e0285 */
[----:B------:R-:W-:Y:S05]  /*6f50*/  @!P4 BRA `(.L_x_524) ;  /* 0x000000080000c947 */ /* 0x000fea0003800000 */
[----:B------:R-:W-:Y:S01]  /*6f60*/  SEL R92, R125, R150, !P0 ;  /* 0x000000967d5c7207 */ /* 0x000fe20004000000 */
[----:B------:R-:W-:Y:S01]  /*6f70*/  BSSY B3, `(.L_x_525) ;  /* 0x0000074000037945 */ /* 0x000fe20003800000 */
[----:B------:R-:W-:Y:S02]  /*6f80*/  IADD3 R163, P4, P5, R118, R132, R21 ;  /* 0x0000008476a37210 */ /* 0x000fe40007d9e015 */
[----:B------:R-:W-:Y:S02]  /*6f90*/  SHF.R.S32.HI R93, RZ, 0x1f, R92 ;  /* 0x0000001fff5d7819 */ /* 0x000fe4000001145c */
[----:B------:R-:W-:Y:S02]  /*6fa0*/  IADD3.X R164, R4, R157, R32, P4, P5 ;  /* 0x0000009d04a47210 */ /* 0x000fe400027ea420 */
[----:B------:R-:W-:Y:S02]  /*6fb0*/  LEA.HI R93, R93, R92, RZ, 0x4 ;  /* 0x0000005c5d5d7211 */ /* 0x000fe400078f20ff */
[----:B------:R-:W-:-:S02]  /*6fc0*/  ISETP.GE.AND P4, PT, R22, R124, PT ;  /* 0x0000007c1600720c */ /* 0x000fc40003f86270 */
[----:B------:R-:W-:-:S04]  /*6fd0*/  LEA.HI.SX32 R165, R93, R20, 0x1c ;  /* 0x000000145da57211 */ /* 0x000fc800078fe2ff */
[----:B------:R-:W-:-:S04]  /*6fe0*/  SHF.R.S32.HI R93, RZ, 0x1f, R165 ;  /* 0x0000001fff5d7819 */ /* 0x000fc800000114a5 */
[----:B------:R-:W-:Y:S01]  /*6ff0*/  LEA.HI R93, R93, R165, RZ, 0x3 ;  /* 0x000000a55d5d7211 */ /* 0x000fe200078f18ff */
[----:B------:R-:W-:-:S03]  /*7000*/  IMAD.SHL.U32 R165, R165, 0x8, RZ ;  /* 0x00000008a5a57824 */ /* 0x000fc600078e00ff */
[----:B------:R-:W-:Y:S02]  /*7010*/  SHF.R.S32.HI R93, RZ, 0x3, R93 ;  /* 0x00000003ff5d7819 */ /* 0x000fe4000001145d */
[----:B------:R-:W-:-:S03]  /*7020*/  LOP3.LUT R92, R208, 0x38, R165, 0xf8, !PT ;  /* 0x00000038d05c7812 */ /* 0x000fc600078ef8a5 */
[----:B------:R-:W-:Y:S01]  /*7030*/  IMAD R93, R93, 0x1c00, R210 ;  /* 0x00001c005d5d7824 */ /* 0x000fe200078e02d2 */
[----:B------:R-:W-:-:S05]  /*7040*/  LOP3.LUT R92, R92, R209, RZ, 0x3c, !PT ;  /* 0x000000d15c5c7212 */ /* 0x000fca00078e3cff */
[----:B------:R-:W-:Y:S02]  /*7050*/  IMAD.IADD R93, R93, 0x1, R92 ;  /* 0x000000015d5d7824 */ /* 0x000fe400078e025c */
[C---:B------:R-:W-:Y:S02]  /*7060*/  IMAD R92, R18.reuse, 0x5400, R144 ;  /* 0x00005400125c7824 */ /* 0x040fe400078e0290 */
[----:B------:R-:W-:Y:S02]  /*7070*/  IMAD R96, R18, 0x5400, R93 ;  /* 0x0000540012607824 */ /* 0x000fe400078e025d */
[--C-:B------:R-:W-:Y:S02]  /*7080*/  IMAD R92, R92, 0x2, R2.reuse ;  /* 0x000000025c5c7824 */ /* 0x100fe400078e0202 */
[----:B------:R-:W-:-:S04]  /*7090*/  IMAD R96, R96, 0x2, R2 ;  /* 0x0000000260607824 */ /* 0x000fc800078e0202 */
[----:B------:R-:W0:Y:S04]  /*70a0*/  LDS.128 R92, [R92+0x21400] ;  /* 0x021400005c5c7984 */ /* 0x000e280000000c00 */
[----:B------:R-:W2:Y:S01]  /*70b0*/  LDS.128 R96, [R96+0x21400] ;  /* 0x0214000060607984 */ /* 0x000ea20000000c00 */
[----:B------:R-:W-:Y:S05]  /*70c0*/  @P4 BRA `(.L_x_526) ;  /* 0x0000000400784947 */ /* 0x000fea0003800000 */
[----:B------:R-:W-:Y:S01]  /*70d0*/  SHF.R.U32.HI R166, RZ, 0x10, R65 ;  /* 0x00000010ffa67819 */ /* 0x000fe20000011641 */
[----:B--2---:R-:W-:Y:S01]  /*70e0*/  IMAD.U32 R171, R97, 0x10000, RZ ;  /* 0x0001000061ab7824 */ /* 0x004fe200078e00ff */
[----:B------:R-:W-:Y:S01]  /*70f0*/  SHF.R.U32.HI R170, RZ, 0x10, R53 ;  /* 0x00000010ffaa7819 */ /* 0x000fe20000011635 */
[----:B------:R-:W-:Y:S01]  /*7100*/  IMAD.U32 R174, R99, 0x10000, RZ ;  /* 0x0001000063ae7824 */ /* 0x000fe200078e00ff */
[----:B------:R-:W-:Y:S02]  /*7110*/  PRMT R166, R168, 0x5432, R166 ;  /* 0x00005432a8a67816 */ /* 0x000fe400000000a6 */
[----:B------:R-:W-:Y:S01]  /*7120*/  PRMT R170, R167, 0x5432, R170 ;  /* 0x00005432a7aa7816 */ /* 0x000fe200000000aa */
[C---:B0-----:R-:W-:Y:S01]  /*7130*/  IMAD.U32 R167, R93.reuse, 0x10000, RZ ;  /* 0x000100005da77824 */ /* 0x041fe200078e00ff */
[----:B------:R-:W-:Y:S01]  /*7140*/  LOP3.LUT R93, R93, 0xffff0000, RZ, 0xc0, !PT ;  /* 0xffff00005d5d7812 */ /* 0x000fe200078ec0ff */
[C---:B------:R-:W-:Y:S01]  /*7150*/  IMAD.U32 R169, R166.reuse, 0x10000, RZ ;  /* 0x00010000a6a97824 */ /* 0x040fe200078e00ff */
[----:B------:R-:W-:Y:S01]  /*7160*/  LOP3.LUT R166, R166, 0xffff0000, RZ, 0xc0, !PT ;  /* 0xffff0000a6a67812 */ /* 0x000fe200078ec0ff */
[----:B------:R-:W-:Y:S01]  /*7170*/  IMAD.U32 R168, R170, 0x10000, RZ ;  /* 0x00010000aaa87824 */ /* 0x000fe200078e00ff */
[----:B------:R-:W-:Y:S01]  /*7180*/  SHF.R.U64 R66, R66, 0x10, R67 ;  /* 0x0000001042427819 */ /* 0x000fe20000001243 */
[CC--:B------:R-:W-:Y:S01]  /*7190*/  FMUL.FTZ R172, R171.reuse, R169.reuse ;  /* 0x000000a9abac7220 */ /* 0x0c0fe20000410000 */
[----:B------:R-:W-:Y:S01]  /*71a0*/  SHF.R.U64 R64, R64, 0x10, R65 ;  /* 0x0000001040407819 */ /* 0x000fe20000001241 */
[-C--:B------:R-:W-:Y:S01]  /*71b0*/  FMUL.FTZ R171, R171, R168.reuse ;  /* 0x000000a8abab7220 */ /* 0x080fe20000410000 */
[----:B------:R-:W-:Y:S01]  /*71c0*/  SHF.R.U64 R52, R52, 0x10, R53 ;  /* 0x0000001034347819 */ /* 0x000fe20000001235 */
[----:B------:R-:W-:Y:S01]  /*71d0*/  FFMA.FTZ R168, R167, R168, -R172 ;  /* 0x000000a8a7a87223 */ /* 0x000fe200000108ac */
[----:B------:R-:W-:Y:S01]  /*71e0*/  PRMT R64, R191, 0x5432, R64 ;  /* 0x00005432bf407816 */ /* 0x000fe20000000040 */
[----:B------:R-:W-:Y:S01]  /*71f0*/  FFMA.FTZ R167, R167, R169, R171 ;  /* 0x000000a9a7a77223 */ /* 0x000fe200000100ab */
[----:B------:R-:W-:Y:S01]  /*7200*/  LOP3.LUT R169, R97, 0xffff0000, RZ, 0xc0, !PT ;  /* 0xffff000061a97812 */ /* 0x000fe200078ec0ff */
[----:B------:R-:W-:Y:S01]  /*7210*/  IMAD.U32 R65, R94, 0x10000, RZ ;  /* 0x000100005e417824 */ /* 0x000fe200078e00ff */
[----:B------:R-:W-:-:S02]  /*7220*/  LOP3.LUT R97, R170, 0xffff0000, RZ, 0xc0, !PT ;  /* 0xffff0000aa617812 */ /* 0x000fc400078ec0ff */
[----:B------:R-:W-:Y:S01]  /*7230*/  SHF.R.U64 R54, R54, 0x10, R55 ;  /* 0x0000001036367819 */ /* 0x000fe20000001237 */
[-C--:B------:R-:W-:Y:S01]  /*7240*/  FMUL.FTZ R170, R169, R166.reuse ;  /* 0x000000a6a9aa7220 */ /* 0x080fe20000410000 */
[----:B------:R-:W-:Y:S01]  /*7250*/  PRMT R52, R187, 0x5432, R52 ;  /* 0x00005432bb347816 */ /* 0x000fe20000000034 */
[-C--:B------:R-:W-:Y:S01]  /*7260*/  FMUL.FTZ R169, R169, R97.reuse ;  /* 0x00000061a9a97220 */ /* 0x080fe20000410000 */
[----:B------:R-:W-:Y:S01]  /*7270*/  SHF.L.U32 R53, R92, 0x10, RZ ;  /* 0x000000105c357819 */ /* 0x000fe200000006ff */
[----:B------:R-:W-:Y:S01]  /*7280*/  FFMA.FTZ R97, R93, R97, -R170 ;  /* 0x000000615d617223 */ /* 0x000fe200000108aa */
[----:B------:R-:W-:Y:S02]  /*7290*/  IMAD.U32 R170, R95, 0x10000, RZ ;  /* 0x000100005faa7824 */ /* 0x000fe400078e00ff */
[----:B------:R-:W-:Y:S01]  /*72a0*/  FFMA.FTZ R93, R93, R166, R169 ;  /* 0x000000a65d5d7223 */ /* 0x000fe200000100a9 */
[----:B------:R-:W-:Y:S02]  /*72b0*/  SHF.R.U32.HI R166, RZ, 0x10, R67 ;  /* 0x00000010ffa67819 */ /* 0x000fe40000011643 */
[----:B------:R-:W-:Y:S01]  /*72c0*/  SHF.R.U32.HI R169, RZ, 0x10, R55 ;  /* 0x00000010ffa97819 */ /* 0x000fe20000011637 */
[----:B------:R-:W-:Y:S01]  /*72d0*/  IMAD.U32 R55, R96, 0x10000, RZ ;  /* 0x0001000060377824 */ /* 0x000fe200078e00ff */
[----:B------:R-:W-:-:S02]  /*72e0*/  PRMT R166, R173, 0x5432, R166 ;  /* 0x00005432ada67816 */ /* 0x000fc400000000a6 */
[----:B------:R-:W-:Y:S02]  /*72f0*/  PRMT R169, R173, 0x5410, R169 ;  /* 0x00005410ada97816 */ /* 0x000fe400000000a9 */
[----:B------:R-:W-:Y:S01]  /*7300*/  LOP3.LUT R67, R95, 0xffff0000, RZ, 0xc0, !PT ;  /* 0xffff00005f437812 */ /* 0x000fe200078ec0ff */
[C---:B------:R-:W-:Y:S01]  /*7310*/  IMAD.U32 R171, R166.reuse, 0x10000, RZ ;  /* 0x00010000a6ab7824 */ /* 0x040fe200078e00ff */
[----:B------:R-:W-:Y:S01]  /*7320*/  LOP3.LUT R95, R99, 0xffff0000, RZ, 0xc0, !PT ;  /* 0xffff0000635f7812 */ /* 0x000fe200078ec0ff */
[C---:B------:R-:W-:Y:S01]  /*7330*/  IMAD.U32 R172, R169.reuse, 0x10000, RZ ;  /* 0x00010000a9ac7824 */ /* 0x040fe200078e00ff */
[----:B------:R-:W-:Y:S01]  /*7340*/  LOP3.LUT R166, R166, 0xffff0000, RZ, 0xc0, !PT ;  /* 0xffff0000a6a67812 */ /* 0x000fe200078ec0ff */
[C---:B------:R-:W-:Y:S01]  /*7350*/  FMUL.FTZ R173, R174.reuse, R171 ;  /* 0x000000abaead7220 */ /* 0x040fe20000410000 */
[----:B------:R-:W-:Y:S01]  /*7360*/  LOP3.LUT R169, R169, 0xffff0000, RZ, 0xc0, !PT ;  /* 0xffff0000a9a97812 */ /* 0x000fe200078ec0ff */
[----:B------:R-:W-:Y:S01]  /*7370*/  FMUL.FTZ R174, R174, R172 ;  /* 0x000000acaeae7220 */ /* 0x000fe20000410000 */
[----:B------:R-:W-:Y:S01]  /*7380*/  LOP3.LUT R96, R96, 0xffff0000, RZ, 0xc0, !PT ;  /* 0xffff000060607812 */ /* 0x000fe200078ec0ff */
[C---:B------:R-:W-:Y:S01]  /*7390*/  FMUL.FTZ R99, R95.reuse, R166 ;  /* 0x000000a65f637220 */ /* 0x040fe20000410000 */
[----:B------:R-:W-:Y:S01]  /*73a0*/  LOP3.LUT R92, R92, 0xffff0000, RZ, 0xc0, !PT ;  /* 0xffff00005c5c7812 */ /* 0x000fe200078ec0ff */
[-C--:B------:R-:W-:Y:S01]  /*73b0*/  FMUL.FTZ R95, R95, R169.reuse ;  /* 0x000000a95f5f7220 */ /* 0x080fe20000410000 */
[----:B------:R-:W-:Y:S01]  /*73c0*/  PRMT R66, R190, 0x5432, R66 ;  /* 0x00005432be427816 */ /* 0x000fe20000000042 */
[----:B------:R-:W-:Y:S01]  /*73d0*/  FFMA.FTZ R99, R67, R169, -R99 ;  /* 0x000000a943637223 */ /* 0x000fe20000010863 */
[----:B------:R-:W-:-:S02]  /*73e0*/  IMAD.U32 R169, R64, 0x10000, RZ ;  /* 0x0001000040a97824 */ /* 0x000fc400078e00ff */
[----:B------:R-:W-:Y:S01]  /*73f0*/  FFMA.FTZ R95, R67, R166, R95 ;  /* 0x000000a6435f7223 */ /* 0x000fe2000001005f */
[----:B------:R-:W-:Y:S01]  /*7400*/  IMAD.U32 R67, R52, 0x10000, RZ ;  /* 0x0001000034437824 */ /* 0x000fe200078e00ff */
[----:B------:R-:W-:Y:S01]  /*7410*/  LOP3.LUT R64, R64, 0xffff0000, RZ, 0xc0, !PT ;  /* 0xffff000040407812 */ /* 0x000fe200078ec0ff */
[C---:B------:R-:W-:Y:S01]  /*7420*/  FMUL.FTZ R166, R55.reuse, R169 ;  /* 0x000000a937a67220 */ /* 0x040fe20000410000 */
[----:B------:R-:W-:Y:S01]  /*7430*/  LOP3.LUT R52, R52, 0xffff0000, RZ, 0xc0, !PT ;  /* 0xffff000034347812 */ /* 0x000fe200078ec0ff */
[-C--:B------:R-:W-:Y:S01]  /*7440*/  FMUL.FTZ R55, R55, R67.reuse ;  /* 0x0000004337377220 */ /* 0x080fe20000410000 */
[----:B------:R-:W-:Y:S01]  /*7450*/  FFMA.FTZ R173, R170, R172, -R173 ;  /* 0x000000acaaad7223 */ /* 0x000fe200000108ad */
[C---:B------:R-:W-:Y:S01]  /*7460*/  FFMA.FTZ R166, R53.reuse, R67, -R166 ;  /* 0x0000004335a67223 */ /* 0x040fe200000108a6 */
[----:B------:R-:W-:Y:S01]  /*7470*/  FMUL.FTZ R67, R96, R64 ;  /* 0x0000004060437220 */ /* 0x000fe20000410000 */
[----:B------:R-:W-:Y:S01]  /*7480*/  FFMA.FTZ R174, R170, R171, R174 ;  /* 0x000000abaaae7223 */ /* 0x000fe200000100ae */
[----:B------:R-:W-:Y:S01]  /*7490*/  LOP3.LUT R170, R94, 0xffff0000, RZ, 0xc0, !PT ;  /* 0xffff00005eaa7812 */ /* 0x000fe200078ec0ff */
[-C--:B------:R-:W-:Y:S01]  /*74a0*/  FMUL.FTZ R96, R96, R52.reuse ;  /* 0x0000003460607220 */ /* 0x080fe20000410000 */
[----:B------:R-:W-:Y:S01]  /*74b0*/  PRMT R54, R186, 0x5432, R54 ;  /* 0x00005432ba367816 */ /* 0x000fe20000000036 */
[----:B------:R-:W-:Y:S01]  /*74c0*/  FFMA.FTZ R67, R92, R52, -R67 ;  /* 0x000000345c437223 */ /* 0x000fe20000010843 */
[C---:B------:R-:W-:Y:S01]  /*74d0*/  IMAD.U32 R94, R98.reuse, 0x10000, RZ ;  /* 0x00010000625e7824 */ /* 0x040fe200078e00ff */
[----:B------:R-:W-:Y:S01]  /*74e0*/  LOP3.LUT R98, R98, 0xffff0000, RZ, 0xc0, !PT ;  /* 0xffff000062627812 */ /* 0x000fe200078ec0ff */
[C---:B------:R-:W-:Y:S01]  /*74f0*/  IMAD.U32 R52, R66.reuse, 0x10000, RZ ;  /* 0x0001000042347824 */ /* 0x040fe200078e00ff */
[----:B------:R-:W-:Y:S01]  /*7500*/  LOP3.LUT R66, R66, 0xffff0000, RZ, 0xc0, !PT ;  /* 0xffff000042427812 */ /* 0x000fe200078ec0ff */
[----:B------:R-:W-:Y:S01]  /*7510*/  FFMA.FTZ R55, R53, R169, R55 ;  /* 0x000000a935377223 */ /* 0x000fe20000010037 */
[C---:B------:R-:W-:Y:S01]  /*7520*/  IMAD.U32 R53, R54.reuse, 0x10000, RZ ;  /* 0x0001000036357824 */ /* 0x040fe200078e00ff */
[----:B------:R-:W-:Y:S01]  /*7530*/  LOP3.LUT R54, R54, 0xffff0000, RZ, 0xc0, !PT ;  /* 0xffff000036367812 */ /* 0x000fe200078ec0ff */
[----:B------:R-:W-:Y:S01]  /*7540*/  FFMA.FTZ R96, R92, R64, R96 ;  /* 0x000000405c607223 */ /* 0x000fe20000010060 */
[----:B------:R-:W-:Y:S01]  /*7550*/  FMUL.FTZ R64, R94, R52 ;  /* 0x000000345e407220 */ /* 0x000fe20000410000 */
[----:B------:R-:W-:Y:S01]  /*7560*/  FMUL.FTZ R92, R98, R66 ;  /* 0x00000042625c7220 */ /* 0x000fe20000410000 */
        /* <DEDUP_REMOVED lines=19> */
[----:B------:R-:W-:-:S07]  /*76a0*/  IMAD.MOV.U32 R94, RZ, RZ, R64 ;  /* 0x000000ffff5e7224 */ /* 0x000fce00078e0040 */
.L_x_526:
[----:B------:R-:W-:Y:S05]  /*76b0*/  BSYNC B3 ;  /* 0x0000000000037941 */ /* 0x000fea0003800000 */
.L_x_525:
[----:B------:R-:W-:-:S13]  /*76c0*/  ISETP.GE.AND P4, PT, R165, R147, PT ;  /* 0x00000093a500720c */ /* 0x000fda0003f86270 */
[--C-:B------:R-:W-:Y:S02]  /*76d0*/  @!P4 SHF.R.S32.HI R55, RZ, 0x1f, R165.reuse ;  /* 0x0000001fff37c819 */ /* 0x100fe400000114a5 */
[----:B------:R-:W-:-:S04]  /*76e0*/  @!P4 IADD3 R165, P5, P6, R118, R132, R165 ;  /* 0x0000008476a5c210 */ /* 0x000fc80007ebe0a5 */
[----:B------:R-:W-:Y:S02]  /*76f0*/  @!P4 IADD3.X R55, R4, R157, R55, P5, P6 ;  /* 0x0000009d0437c210 */ /* 0x000fe40002fec437 */
[----:B------:R-:W-:-:S04]  /*7700*/  LEA R52, P5, R163, R122, 0x1 ;  /* 0x0000007aa3347211 */ /* 0x000fc800078a08ff */
[----:B------:R-:W-:Y:S02]  /*7710*/  LEA.HI.X R53, R163, R123, R164, 0x1, P5 ;  /* 0x0000007ba3357211 */ /* 0x000fe400028f0ca4 */
[----:B------:R-:W-:-:S03]  /*7720*/  @!P4 LEA R54, P5, R165, R122, 0x1 ;  /* 0x0000007aa536c211 */ /* 0x000fc600078a08ff */
[----:B0-----:R0:W-:Y:S01]  /*7730*/  STG.E.128 desc[UR60][R52.64], R92 ;  /* 0x0000005c34007986 */ /* 0x0011e2000c101d3c */
[----:B------:R-:W-:-:S05]  /*7740*/  @!P4 LEA.HI.X R55, R165, R123, R55, 0x1, P5 ;  /* 0x0000007ba537c211 */ /* 0x000fca00028f0c37 */
[----:B--2---:R0:W-:Y:S04]  /*7750*/  @!P4 STG.E.128 desc[UR60][R54.64], R96 ;  /* 0x000000603600c986 */ /* 0x0041e8000c101d3c */
.L_x_524:
[----:B------:R-:W-:Y:S05]  /*7760*/  BSYNC B2 ;  /* 0x0000000000027941 */ /* 0x000fea0003800000 */
.L_x_523:
[----:B------:R-:W-:Y:S01]  /*7770*/  ISETP.NE.AND P4, PT, R35, RZ, PT ;  /* 0x000000ff2300720c */ /* 0x000fe20003f85270 */
[----:B------:R-:W-:-:S12]  /*7780*/  BSSY B2, `(.L_x_527) ;  /* 0x0000081000027945 */ /* 0x000fd80003800000 */
[----:B------:R-:W-:Y:S05]  /*7790*/  @!P4 BRA `(.L_x_528) ;  /* 0x0000000400fcc947 */ /* 0x000fea0003800000 */
[----:B0-----:R-:W-:Y:S01]  /*77a0*/  SEL R52, R125, R150, !P1 ;  /* 0x000000967d347207 */ /* 0x001fe20004800000 */
[----:B------:R-:W-:Y:S01]  /*77b0*/  IMAD R55, R18, 0x5400, R143 ;  /* 0x0000540012377824 */ /* 0x000fe200078e028f */
[----:B------:R-:W-:Y:S01]  /*77c0*/  IADD3 R92, P4, P5, R118, R132, R28 ;  /* 0x00000084765c7210 */ /* 0x000fe20007d9e01c */
[----:B------:R-:W-:Y:S01]  /*77d0*/  BSSY B3, `(.L_x_529) ;  /* 0x0000071000037945 */ /* 0x000fe20003800000 */
        /* <DEDUP_REMOVED lines=13> */
[----:B------:R-:W-:Y:S02]  /*78b0*/  IMAD R52, R55, 0x2, R2 ;  /* 0x0000000237347824 */ /* 0x000fe400078e0202 */
[----:B------:R-:W-:-:S04]  /*78c0*/  IMAD R53, R18, 0x5400, R53 ;  /* 0x0000540012357824 */ /* 0x000fc800078e0235 */
[----:B------:R-:W-:Y:S02]  /*78d0*/  IMAD R64, R53, 0x2, R2 ;  /* 0x0000000235407824 */ /* 0x000fe400078e0202 */
[----:B------:R-:W0:Y:S04]  /*78e0*/  LDS.128 R52, [R52+0x21400] ;  /* 0x0214000034347984 */ /* 0x000e280000000c00 */
[----:B------:R-:W2:Y:S01]  /*78f0*/  LDS.128 R64, [R64+0x21400] ;  /* 0x0214000040407984 */ /* 0x000ea20000000c00 */
[----:B------:R-:W-:Y:S05]  /*7900*/  @P4 BRA `(.L_x_530) ;  /* 0x0000000400744947 */ /* 0x000fea0003800000 */
[--C-:B------:R-:W-:Y:S01]  /*7910*/  SHF.R.U64 R50, R50, 0x10, R51.reuse ;  /* 0x0000001032327819 */ /* 0x100fe20000001233 */
[----:B--2---:R-:W-:Y:S01]  /*7920*/  IMAD.U32 R97, R65, 0x10000, RZ ;  /* 0x0001000041617824 */ /* 0x004fe200078e00ff */
[----:B------:R-:W-:Y:S01]  /*7930*/  SHF.R.U32.HI R95, RZ, 0x10, R51 ;  /* 0x00000010ff5f7819 */ /* 0x000fe20000011633 */
[----:B------:R-:W-:Y:S01]  /*7940*/  IMAD.U32 R165, R67, 0x10000, RZ ;  /* 0x0001000043a57824 */ /* 0x000fe200078e00ff */
[--C-:B------:R-:W-:Y:S01]  /*7950*/  SHF.R.U64 R51, R60, 0x10, R61.reuse ;  /* 0x000000103c337819 */ /* 0x100fe2000000123d */
[----:B0-----:R-:W-:Y:S01]  /*7960*/  IMAD.U32 R163, R55, 0x10000, RZ ;  /* 0x0001000037a37824 */ /* 0x001fe200078e00ff */
[----:B------:R-:W-:Y:S01]  /*7970*/  SHF.R.U32.HI R60, RZ, 0x10, R61 ;  /* 0x00000010ff3c7819 */ /* 0x000fe2000001163d */
[----:B------:R-:W-:Y:S01]  /*7980*/  IMAD.U32 R99, R54, 0x10000, RZ ;  /* 0x0001000036637824 */ /* 0x000fe200078e00ff */
[--C-:B------:R-:W-:Y:S02]  /*7990*/  SHF.R.U64 R48, R48, 0x10, R49.reuse ;  /* 0x0000001030307819 */ /* 0x100fe40000001231 */
[----:B------:R-:W-:-:S02]  /*79a0*/  SHF.R.U32.HI R49, RZ, 0x10, R49 ;  /* 0x00000010ff317819 */ /* 0x000fc40000011631 */
[----:B------:R-:W-:Y:S02]  /*79b0*/  PRMT R60, R189, 0x5432, R60 ;  /* 0x00005432bd3c7816 */ /* 0x000fe4000000003c */
[----:B------:R-:W-:Y:S02]  /*79c0*/  SHF.R.U64 R61, R62, 0x10, R63 ;  /* 0x000000103e3d7819 */ /* 0x000fe4000000123f */
[----:B------:R-:W-:Y:S01]  /*79d0*/  PRMT R49, R185, 0x5410, R49 ;  /* 0x00005410b9317816 */ /* 0x000fe20000000031 */
[----:B------:R-:W-:Y:S01]  /*79e0*/  IMAD.U32 R166, R60, 0x10000, RZ ;  /* 0x000100003ca67824 */ /* 0x000fe200078e00ff */
[----:B------:R-:W-:Y:S01]  /*79f0*/  SHF.R.U32.HI R62, RZ, 0x10, R63 ;  /* 0x00000010ff3e7819 */ /* 0x000fe2000001163f */
[----:B------:R-:W-:Y:S01]  /*7a00*/  IMAD.U32 R63, R53, 0x10000, RZ ;  /* 0x00010000353f7824 */ /* 0x000fe200078e00ff */
[----:B------:R-:W-:Y:S01]  /*7a10*/  LOP3.LUT R98, R65, 0xffff0000, RZ, 0xc0, !PT ;  /* 0xffff000041627812 */ /* 0x000fe200078ec0ff */
[----:B------:R-:W-:Y:S01]  /*7a20*/  IMAD.U32 R167, R49, 0x10000, RZ ;  /* 0x0001000031a77824 */ /* 0x000fe200078e00ff */
[----:B------:R-:W-:Y:S01]  /*7a30*/  PRMT R168, R186, 0x5410, R61 ;  /* 0x00005410baa87816 */ /* 0x000fe2000000003d */
[C---:B------:R-:W-:Y:S01]  /*7a40*/  FMUL.FTZ R61, R97.reuse, R166 ;  /* 0x000000a6613d7220 */ /* 0x040fe20000410000 */
[----:B------:R-:W-:Y:S01]  /*7a50*/  LOP3.LUT R60, R60, 0xffff0000, RZ, 0xc0, !PT ;  /* 0xffff00003c3c7812 */ /* 0x000fe200078ec0ff */
[-C--:B------:R-:W-:Y:S01]  /*7a60*/  FMUL.FTZ R97, R97, R167.reuse ;  /* 0x000000a761617220 */ /* 0x080fe20000410000 */
[----:B------:R-:W-:Y:S01]  /*7a70*/  PRMT R62, R188, 0x5432, R62 ;  /* 0x00005432bc3e7816 */ /* 0x000fe2000000003e */
[----:B------:R-:W-:Y:S01]  /*7a80*/  FFMA.FTZ R61, R63, R167, -R61 ;  /* 0x000000a73f3d7223 */ /* 0x000fe2000001083d */
[----:B------:R-:W-:Y:S01]  /*7a90*/  LOP3.LUT R49, R49, 0xffff0000, RZ, 0xc0, !PT ;  /* 0xffff000031317812 */ /* 0x000fe200078ec0ff */
[----:B------:R-:W-:Y:S01]  /*7aa0*/  FMUL.FTZ R169, R98, R60 ;  /* 0x0000003c62a97220 */ /* 0x000fe20000410000 */
[----:B------:R-:W-:Y:S01]  /*7ab0*/  LOP3.LUT R96, R53, 0xffff0000, RZ, 0xc0, !PT ;  /* 0xffff000035607812 */ /* 0x000fe200078ec0ff */
[----:B------:R-:W-:Y:S01]  /*7ac0*/  IMAD.U32 R167, R62, 0x10000, RZ ;  /* 0x000100003ea77824 */ /* 0x000fe200078e00ff */
[----:B------:R-:W-:Y:S01]  /*7ad0*/  PRMT R95, R184, 0x5410, R95 ;  /* 0x00005410b85f7816 */ /* 0x000fe2000000005f */
[-C--:B------:R-:W-:Y:S01]  /*7ae0*/  FMUL.FTZ R98, R98, R49.reuse ;  /* 0x0000003162627220 */ /* 0x080fe20000410000 */
[----:B------:R-:W-:Y:S01]  /*7af0*/  LOP3.LUT R67, R67, 0xffff0000, RZ, 0xc0, !PT ;  /* 0xffff000043437812 */ /* 0x000fe200078ec0ff */
[----:B------:R-:W-:Y:S01]  /*7b00*/  FFMA.FTZ R97, R63, R166, R97 ;  /* 0x000000a63f617223 */ /* 0x000fe20000010061 */
[----:B------:R-:W-:Y:S01]  /*7b10*/  LOP3.LUT R62, R62, 0xffff0000, RZ, 0xc0, !PT ;  /* 0xffff00003e3e7812 */ /* 0x000fe200078ec0ff */
[----:B------:R-:W-:Y:S01]  /*7b20*/  FFMA.FTZ R169, R96, R49, -R169 ;  /* 0x0000003160a97223 */ /* 0x000fe200000108a9 */
[----:B------:R-:W-:Y:S01]  /*7b30*/  PRMT R51, R187, 0x5410, R51 ;  /* 0x00005410bb337816 */ /* 0x000fe20000000033 */
[----:B------:R-:W-:-:S02]  /*7b40*/  IMAD.U32 R63, R95, 0x10000, RZ ;  /* 0x000100005f3f7824 */ /* 0x000fc400078e00ff */
[----:B------:R-:W-:Y:S01]  /*7b50*/  FMUL.FTZ R49, R165, R167 ;  /* 0x000000a7a5317220 */ /* 0x000fe20000410000 */
[----:B------:R-:W-:Y:S01]  /*7b60*/  PRMT R48, R185, 0x5432, R48 ;  /* 0x00005432b9307816 */ /* 0x000fe20000000030 */
[----:B------:R-:W-:Y:S01]  /*7b70*/  FFMA.FTZ R98, R96, R60, R98 ;  /* 0x0000003c60627223 */ /* 0x000fe20000010062 */
[----:B------:R-:W-:Y:S01]  /*7b80*/  LOP3.LUT R55, R55, 0xffff0000, RZ, 0xc0, !PT ;  /* 0xffff000037377812 */ /* 0x000fe200078ec0ff */
[----:B------:R-:W-:Y:S01]  /*7b90*/  FMUL.FTZ R96, R67, R62 ;  /* 0x0000003e43607220 */ /* 0x000fe20000410000 */
[----:B------:R-:W-:Y:S01]  /*7ba0*/  LOP3.LUT R95, R95, 0xffff0000, RZ, 0xc0, !PT ;  /* 0xffff00005f5f7812 */ /* 0x000fe200078ec0ff */
[-C--:B------:R-:W-:Y:S01]  /*7bb0*/  FMUL.FTZ R165, R165, R63.reuse ;  /* 0x0000003fa5a57220 */ /* 0x080fe20000410000 */
[----:B------:R-:W-:Y:S01]  /*7bc0*/  FFMA.FTZ R49, R163, R63, -R49 ;  /* 0x0000003fa3317223 */ /* 0x000fe20000010831 */
[----:B------:R-:W-:Y:S01]  /*7bd0*/  IMAD.U32 R65, R64, 0x10000, RZ ;  /* 0x0001000040417824 */ /* 0x000fe200078e00ff */
[----:B------:R-:W-:Y:S01]  /*7be0*/  SHF.L.U32 R53, R52, 0x10, RZ ;  /* 0x0000001034357819 */ /* 0x000fe200000006ff */
[----:B------:R-:W-:-:S02]  /*7bf0*/  IMAD.U32 R63, R51, 0x10000, RZ ;  /* 0x00010000333f7824 */ /* 0x000fc400078e00ff */
[-C--:B------:R-:W-:Y:S01]  /*7c00*/  FMUL.FTZ R67, R67, R95.reuse ;  /* 0x0000005f43437220 */ /* 0x080fe20000410000 */
[C---:B------:R-:W-:Y:S02]  /*7c10*/  IMAD.U32 R60, R48.reuse, 0x10000, RZ ;  /* 0x00010000303c7824 */ /* 0x040fe400078e00ff */
[----:B------:R-:W-:Y:S01]  /*7c20*/  FFMA.FTZ R96, R55, R95, -R96 ;  /* 0x0000005f37607223 */ /* 0x000fe20000010860 */
[----:B------:R-:W-:Y:S01]  /*7c30*/  LOP3.LUT R95, R48, 0xffff0000, RZ, 0xc0, !PT ;  /* 0xffff0000305f7812 */ /* 0x000fe200078ec0ff */
[CC--:B------:R-:W-:Y:S01]  /*7c40*/  FMUL.FTZ R48, R65.reuse, R63.reuse ;  /* 0x0000003f41307220 */ /* 0x0c0fe20000410000 */
[----:B------:R-:W-:Y:S01]  /*7c50*/  LOP3.LUT R64, R64, 0xffff0000, RZ, 0xc0, !PT ;  /* 0xffff000040407812 */ /* 0x000fe200078ec0ff */
[----:B------:R-:W-:Y:S01]  /*7c60*/  FMUL.FTZ R65, R65, R60 ;  /* 0x0000003c41417220 */ /* 0x000fe20000410000 */
[----:B------:R-:W-:Y:S01]  /*7c70*/  LOP3.LUT R51, R51, 0xffff0000, RZ, 0xc0, !PT ;  /* 0xffff000033337812 */ /* 0x000fe200078ec0ff */
[----:B------:R-:W-:Y:S01]  /*7c80*/  FFMA.FTZ R67, R55, R62, R67 ;  /* 0x0000003e37437223 */ /* 0x000fe20000010043 */
[----:B------:R-:W-:Y:S01]  /*7c90*/  LOP3.LUT R164, R54, 0xffff0000, RZ, 0xc0, !PT ;  /* 0xffff000036a47812 */ /* 0x000fe200078ec0ff */
[C---:B------:R-:W-:Y:S01]  /*7ca0*/  FFMA.FTZ R48, R53.reuse, R60, -R48 ;  /* 0x0000003c35307223 */ /* 0x040fe20000010830 */
[----:B------:R-:W-:Y:S01]  /*7cb0*/  PRMT R50, R184, 0x5432, R50 ;  /* 0x00005432b8327816 */ /* 0x000fe20000000032 */
[----:B------:R-:W-:Y:S01]  /*7cc0*/  FFMA.FTZ R65, R53, R63, R65 ;  /* 0x0000003f35417223 */ /* 0x000fe20000010041 */
[----:B------:R-:W-:Y:S01]  /*7cd0*/  LOP3.LUT R52, R52, 0xffff0000, RZ, 0xc0, !PT ;  /* 0xffff000034347812 */ /* 0x000fe200078ec0ff */
[----:B------:R-:W-:-:S02]  /*7ce0*/  IMAD.U32 R54, R66, 0x10000, RZ ;  /* 0x0001000042367824 */ /* 0x000fc400078e00ff */
[----:B------:R-:W-:Y:S01]  /*7cf0*/  FMUL.FTZ R55, R64, R51 ;  /* 0x0000003340377220 */ /* 0x000fe20000410000 */
[----:B------:R-:W-:Y:S01]  /*7d00*/  IMAD.U32 R53, R168, 0x10000, RZ ;  /* 0x00010000a8357824 */ /* 0x000fe200078e00ff */
[----:B------:R-:W-:Y:S01]  /*7d10*/  LOP3.LUT R66, R66, 0xffff0000, RZ, 0xc0, !PT ;  /* 0xffff000042427812 */ /* 0x000fe200078ec0ff */
[-C--:B------:R-:W-:Y:S01]  /*7d20*/  FMUL.FTZ R64, R64, R95.reuse ;  /* 0x0000005f40407220 */ /* 0x080fe20000410000 */
[----:B------:R-:W-:Y:S01]  /*7d30*/  LOP3.LUT R168, R168, 0xffff0000, RZ, 0xc0, !PT ;  /* 0xffff0000a8a87812 */ /* 0x000fe200078ec0ff */
[----:B------:R-:W-:Y:S02]  /*7d40*/  IMAD.U32 R60, R50, 0x10000, RZ ;  /* 0x00010000323c7824 */ /* 0x000fe400078e00ff */
[----:B------:R-:W-:Y:S01]  /*7d50*/  FFMA.FTZ R55, R52, R95, -R55 ;  /* 0x0000005f34377223 */ /* 0x000fe20000010837 */
[----:B------:R-:W-:Y:S01]  /*7d60*/  LOP3.LUT R50, R50, 0xffff0000, RZ, 0xc0, !PT ;  /* 0xffff000032327812 */ /* 0x000fe200078ec0ff */
[----:B------:R-:W-:Y:S01]  /*7d70*/  FFMA.FTZ R64, R52, R51, R64 ;  /* 0x0000003334407223 */ /* 0x000fe20000010040 */
[-C--:B------:R-:W-:Y:S01]  /*7d80*/  FMUL.FTZ R51, R54, R53.reuse ;  /* 0x0000003536337220 */ /* 0x080fe20000410000 */
[----:B------:R-:W-:Y:S01]  /*7d90*/  FMUL.FTZ R52, R66, R168 ;  /* 0x000000a842347220 */ /* 0x000fe20000410000 */
[----:B------:R-:W-:Y:S01]  /*7da0*/  FMUL.FTZ R54, R54, R60 ;  /* 0x0000003c36367220 */ /* 0x000fe20000410000 */
[----:B------:R-:W-:Y:S01]  /*7db0*/  FMUL.FTZ R66, R66, R50 ;  /* 0x0000003242427220 */ /* 0x000fe20000410000 */
[C---:B------:R-:W-:Y:S01]  /*7dc0*/  FFMA.FTZ R51, R99.reuse, R60, -R51 ;  /* 0x0000003c63337223 */ /* 0x040fe20000010833 */
[C---:B------:R-:W-:Y:S01]  /*7dd0*/  FFMA.FTZ R52, R164.reuse, R50, -R52 ;  /* 0x00000032a4347223 */ /* 0x040fe20000010834 */
[----:B------:R-:W-:Y:S01]  /*7de0*/  FFMA.FTZ R54, R99, R53, R54 ;  /* 0x0000003563367223 */ /* 0x000fe20000010036 */
[----:B------:R-:W-:Y:S01]  /*7df0*/  FFMA.FTZ R66, R164, R168, R66 ;  /* 0x000000a8a4427223 */ /* 0x000fe20000010042 */
[----:B------:R-:W-:Y:S01]  /*7e00*/  FFMA.FTZ R165, R163, R167, R165 ;  /* 0x000000a7a3a57223 */ /* 0x000fe200000100a5 */
[----:B------:R-:W-:-:S02]  /*7e10*/  F2FP.BF16.F32.PACK_AB R61, R169, R61 ;  /* 0x0000003da93d723e */ /* 0x000fc400000010ff */
[----:B------:R-:W-:Y:S02]  /*7e20*/  F2FP.BF16.F32.PACK_AB R97, R98, R97 ;  /* 0x000000616261723e */ /* 0x000fe400000010ff */
[----:B------:R-:W-:Y:S01]  /*7e30*/  F2FP.BF16.F32.PACK_AB R48, R55, R48 ;  /* 0x000000303730723e */ /* 0x000fe200000010ff */
[----:B------:R-:W-:Y:S01]  /*7e40*/  IMAD.MOV.U32 R53, RZ, RZ, R61 ;  /* 0x000000ffff357224 */ /* 0x000fe200078e003d */
[----:B------:R-:W-:Y:S02]  /*7e50*/  F2FP.BF16.F32.PACK_AB R51, R52, R51 ;  /* 0x000000333433723e */ /* 0x000fe400000010ff */
[----:B------:R-:W-:Y:S01]  /*7e60*/  F2FP.BF16.F32.PACK_AB R49, R96, R49 ;  /* 0x000000316031723e */ /* 0x000fe200000010ff */
[----:B------:R-:W-:Y:S01]  /*7e70*/  IMAD.MOV.U32 R52, RZ, RZ, R48 ;  /* 0x000000ffff347224 */ /* 0x000fe200078e0030 */
[----:B------:R-:W-:Y:S01]  /*7e80*/  F2FP.BF16.F32.PACK_AB R64, R64, R65 ;  /* 0x000000414040723e */ /* 0x000fe200000010ff */
[----:B------:R-:W-:Y:S01]  /*7e90*/  IMAD.MOV.U32 R65, RZ, RZ, R97 ;  /* 0x000000ffff417224 */ /* 0x000fe200078e0061 */
[----:B------:R-:W-:Y:S01]  /*7ea0*/  F2FP.BF16.F32.PACK_AB R66, R66, R54 ;  /* 0x000000364242723e */ /* 0x000fe200000010ff */
[----:B------:R-:W-:Y:S01]  /*7eb0*/  IMAD.MOV.U32 R54, RZ, RZ, R51 ;  /* 0x000000ffff367224 */ /* 0x000fe200078e0033 */
[----:B------:R-:W-:-:S02]  /*7ec0*/  F2FP.BF16.F32.PACK_AB R67, R67, R165 ;  /* 0x000000a54343723e */ /* 0x000fc400000010ff */
[----:B------:R-:W-:-:S07]  /*7ed0*/  MOV R55, R49 ;  /* 0x0000003100377202 */ /* 0x000fce0000000f00 */
.L_x_530:
[----:B------:R-:W-:Y:S05]  /*7ee0*/  BSYNC B3 ;  /* 0x0000000000037941 */ /* 0x000fea0003800000 */
.L_x_529:
        /* <DEDUP_REMOVED lines=10> */
.L_x_528:
[----:B------:R-:W-:Y:S05]  /*7f90*/  BSYNC B2 ;  /* 0x0000000000027941 */ /* 0x000fea0003800000 */
.L_x_527:
[----:B------:R-:W-:-:S13]  /*7fa0*/  ISETP.NE.AND P4, PT, R36, RZ, PT ;  /* 0x000000ff2400720c */ /* 0x000fda0003f85270 */
[----:B------:R-:W-:Y:S05]  /*7fb0*/  @!P4 BRA `(.L_x_522) ;  /* 0x000000080004c947 */ /* 0x000fea0003800000 */
[----:B---3--:R-:W2:Y:S01]  /*7fc0*/  LDL R48, [R1] ;  /* 0x0000000001307983 */ /* 0x008ea20000100800 */
[----:B------:R-:W-:Y:S01]  /*7fd0*/  IADD3 R60, P4, P5, R118, R132, R30 ;  /* 0x00000084763c7210 */ /* 0x000fe20007d9e01e */
[----:B------:R-:W-:Y:S03]  /*7fe0*/  BSSY B2, `(.L_x_531) ;  /* 0x0000074000027945 */ /* 0x000fe60003800000 */
[----:B------:R-:W-:Y:S02]  /*7ff0*/  IADD3.X R61, R4, R157, R34, P4, P5 ;  /* 0x0000009d043d7210 */ /* 0x000fe400027ea422 */
[----:B------:R-:W-:Y:S02]  /*8000*/  ISETP.GE.AND P4, PT, R205, R124, PT ;  /* 0x0000007ccd00720c */ /* 0x000fe40003f86270 */
[----:B--2---:R-:W-:-:S04]  /*8010*/  LOP3.LUT P6, RZ, R48, 0x1, RZ, 0xc0, !PT ;  /* 0x0000000130ff7812 */ /* 0x004fc800078cc0ff */
[----:B------:R-:W-:-:S04]  /*8020*/  SEL R48, R125, R150, !P6 ;  /* 0x000000967d307207 */ /* 0x000fc80007000000 */
[----:B------:R-:W-:-:S04]  /*8030*/  SHF.R.S32.HI R49, RZ, 0x1f, R48 ;  /* 0x0000001fff317819 */ /* 0x000fc80000011430 */
[----:B------:R-:W-:-:S04]  /*8040*/  LEA.HI R48, R49, R48, RZ, 0x4 ;  /* 0x0000003031307211 */ /* 0x000fc800078f20ff */
[----:B------:R-:W-:-:S04]  /*8050*/  LEA.HI.SX32 R48, R48, R29, 0x1c ;  /* 0x0000001d30307211 */ /* 0x000fc800078fe2ff */
[----:B------:R-:W-:Y:S01]  /*8060*/  SHF.R.S32.HI R49, RZ, 0x1f, R48 ;  /* 0x0000001fff317819 */ /* 0x000fe20000011430 */
[----:B------:R-:W-:-:S03]  /*8070*/  IMAD.SHL.U32 R62, R48, 0x8, RZ ;  /* 0x00000008303e7824 */ /* 0x000fc600078e00ff */
[----:B------:R-:W-:Y:S02]  /*8080*/  LEA.HI R49, R49, R48, RZ, 0x3 ;  /* 0x0000003031317211 */ /* 0x000fe400078f18ff */
[----:B------:R-:W-:Y:S02]  /*8090*/  LOP3.LUT R48, R208, 0x38, R62, 0xf8, !PT ;  /* 0x00000038d0307812 */ /* 0x000fe400078ef83e */
[----:B------:R-:W-:Y:S02]  /*80a0*/  SHF.R.S32.HI R49, RZ, 0x3, R49 ;  /* 0x00000003ff317819 */ /* 0x000fe40000011431 */
[----:B------:R-:W-:-:S03]  /*80b0*/  LOP3.LUT R48, R48, R209, RZ, 0x3c, !PT ;  /* 0x000000d130307212 */ /* 0x000fc600078e3cff */
[----:B------:R-:W-:-:S04]  /*80c0*/  IMAD R49, R49, 0x1c00, R210 ;  /* 0x00001c0031317824 */ /* 0x000fc800078e02d2 */
[----:B------:R-:W-:Y:S02]  /*80d0*/  IMAD.IADD R51, R49, 0x1, R48 ;  /* 0x0000000131337824 */ /* 0x000fe400078e0230 */
[C---:B------:R-:W-:Y:S02]  /*80e0*/  IMAD R49, R18.reuse, 0x5400, R141 ;  /* 0x0000540012317824 */ /* 0x040fe400078e028d */
[----:B------:R-:W-:Y:S02]  /*80f0*/  IMAD R51, R18, 0x5400, R51 ;  /* 0x0000540012337824 */ /* 0x000fe400078e0233 */
[--C-:B------:R-:W-:Y:S02]  /*8100*/  IMAD R49, R49, 0x2, R2.reuse ;  /* 0x0000000231317824 */ /* 0x100fe400078e0202 */
[----:B0-----:R-:W-:-:S04]  /*8110*/  IMAD R52, R51, 0x2, R2 ;  /* 0x0000000233347824 */ /* 0x001fc800078e0202 */
[----:B------:R-:W0:Y:S04]  /*8120*/  LDS.128 R48, [R49+0x21400] ;  /* 0x0214000031307984 */ /* 0x000e280000000c00 */
[----:B------:R-:W2:Y:S01]  /*8130*/  LDS.128 R52, [R52+0x21400] ;  /* 0x0214000034347984 */ /* 0x000ea20000000c00 */
[----:B------:R-:W-:Y:S05]  /*8140*/  @P4 BRA `(.L_x_532) ;  /* 0x0000000400744947 */ /* 0x000fea0003800000 */
[--C-:B------:R-:W-:Y:S01]  /*8150*/  SHF.R.U64 R46, R46, 0x10, R47.reuse ;  /* 0x000000102e2e7819 */ /* 0x100fe2000000122f */
[----:B--2---:R-:W-:Y:S01]  /*8160*/  IMAD.U32 R65, R53, 0x10000, RZ ;  /* 0x0001000035417824 */ /* 0x004fe200078e00ff */
[----:B------:R-:W-:Y:S01]  /*8170*/  SHF.R.U32.HI R63, RZ, 0x10, R47 ;  /* 0x00000010ff3f7819 */ /* 0x000fe2000001162f */
[----:B------:R-:W-:Y:S01]  /*8180*/  IMAD.U32 R93, R55, 0x10000, RZ ;  /* 0x00010000375d7824 */ /* 0x000fe200078e00ff */
[----:B------:R-:W-:Y:S01]  /*8190*/  SHF.R.U64 R44, R44, 0x10, R45 ;  /* 0x000000102c2c7819 */ /* 0x000fe2000000122d */
[----:B0-----:R-:W-:Y:S01]  /*81a0*/  IMAD.U32 R92, R51, 0x10000, RZ ;  /* 0x00010000335c7824 */ /* 0x001fe200078e00ff */
[----:B------:R-:W-:Y:S01]  /*81b0*/  SHF.R.U64 R47, R56, 0x10, R57 ;  /* 0x00000010382f7819 */ /* 0x000fe20000001239 */
[----:B------:R-:W-:Y:S01]  /*81c0*/  IMAD.U32 R94, R54, 0x10000, RZ ;  /* 0x00010000365e7824 */ /* 0x000fe200078e00ff */
[----:B------:R-:W-:Y:S01]  /*81d0*/  SHF.R.U32.HI R45, RZ, 0x10, R45 ;  /* 0x00000010ff2d7819 */ /* 0x000fe2000001162d */
[----:B------:R-:W-:Y:S01]  /*81e0*/  IMAD.U32 R67, R50, 0x10000, RZ ;  /* 0x0001000032437824 */ /* 0x000fe200078e00ff */
[----:B------:R-:W-:-:S02]  /*81f0*/  SHF.R.U32.HI R56, RZ, 0x10, R57 ;  /* 0x00000010ff387819 */ /* 0x000fc40000011639 */
[----:B------:R-:W-:Y:S02]  /*8200*/  PRMT R45, R183, 0x5410, R45 ;  /* 0x00005410b72d7816 */ /* 0x000fe4000000002d */
[----:B------:R-:W-:Y:S02]  /*8210*/  PRMT R56, R181, 0x5432, R56 ;  /* 0x00005432b5387816 */ /* 0x000fe40000000038 */
[--C-:B------:R-:W-:Y:S01]  /*8220*/  SHF.R.U64 R57, R58, 0x10, R59.reuse ;  /* 0x000000103a397819 */ /* 0x100fe2000000123b */
[----:B------:R-:W-:Y:S01]  /*8230*/  IMAD.U32 R96, R45, 0x10000, RZ ;  /* 0x000100002d607824 */ /* 0x000fe200078e00ff */
[----:B------:R-:W-:Y:S01]  /*8240*/  SHF.R.U32.HI R58, RZ, 0x10, R59 ;  /* 0x00000010ff3a7819 */ /* 0x000fe2000001163b */
[C---:B------:R-:W-:Y:S01]  /*8250*/  IMAD.U32 R95, R56.reuse, 0x10000, RZ ;  /* 0x00010000385f7824 */ /* 0x040fe200078e00ff */
[----:B------:R-:W-:Y:S01]  /*8260*/  LOP3.LUT R66, R53, 0xffff0000, RZ, 0xc0, !PT ;  /* 0xffff000035427812 */ /* 0x000fe200078ec0ff */
[----:B------:R-:W-:Y:S01]  /*8270*/  IMAD.U32 R59, R49, 0x10000, RZ ;  /* 0x00010000313b7824 */ /* 0x000fe200078e00ff */
[----:B------:R-:W-:Y:S01]  /*8280*/  LOP3.LUT R97, R56, 0xffff0000, RZ, 0xc0, !PT ;  /* 0xffff000038617812 */ /* 0x000fe200078ec0ff */
[----:B------:R-:W-:Y:S01]  /*8290*/  FMUL.FTZ R98, R65, R95 ;  /* 0x0000005f41627220 */ /* 0x000fe20000410000 */
[----:B------:R-:W-:Y:S01]  /*82a0*/  PRMT R181, R181, 0x5410, R58 ;  /* 0x00005410b5b57816 */ /* 0x000fe2000000003a */
[-C--:B------:R-:W-:Y:S01]  /*82b0*/  FMUL.FTZ R56, R65, R96.reuse ;  /* 0x0000006041387220 */ /* 0x080fe20000410000 */
[----:B------:R-:W-:Y:S01]  /*82c0*/  PRMT R63, R180, 0x5410, R63 ;  /* 0x00005410b43f7816 */ /* 0x000fe2000000003f */
[----:B------:R-:W-:Y:S01]  /*82d0*/  FFMA.FTZ R98, R59, R96, -R98 ;  /* 0x000000603b627223 */ /* 0x000fe20000010862 */
[----:B------:R-:W-:Y:S01]  /*82e0*/  LOP3.LUT R65, R45, 0xffff0000, RZ, 0xc0, !PT ;  /* 0xffff00002d417812 */ /* 0x000fe200078ec0ff */
[----:B------:R-:W-:Y:S01]  /*82f0*/  FMUL.FTZ R45, R66, R97 ;  /* 0x00000061422d7220 */ /* 0x000fe20000410000 */
[----:B------:R-:W-:Y:S01]  /*8300*/  LOP3.LUT R64, R49, 0xffff0000, RZ, 0xc0, !PT ;  /* 0xffff000031407812 */ /* 0x000fe200078ec0ff */
[----:B------:R-:W-:-:S02]  /*8310*/  IMAD.U32 R58, R181, 0x10000, RZ ;  /* 0x00010000b53a7824 */ /* 0x000fc400078e00ff */
[----:B------:R-:W-:Y:S01]  /*8320*/  FFMA.FTZ R56, R59, R95, R56 ;  /* 0x0000005f3b387223 */ /* 0x000fe20000010038 */
[----:B------:R-:W-:Y:S02]  /*8330*/  IMAD.U32 R59, R63, 0x10000, RZ ;  /* 0x000100003f3b7824 */ /* 0x000fe400078e00ff */
[-C--:B------:R-:W-:Y:S01]  /*8340*/  FMUL.FTZ R95, R66, R65.reuse ;  /* 0x00000041425f7220 */ /* 0x080fe20000410000 */
[----:B------:R-:W-:Y:S01]  /*8350*/  FFMA.FTZ R65, R64, R65, -R45 ;  /* 0x0000004140417223 */ /* 0x000fe2000001082d */
[-C--:B------:R-:W-:Y:S01]  /*8360*/  FMUL.FTZ R45, R93, R58.reuse ;  /* 0x0000003a5d2d7220 */ /* 0x080fe20000410000 */
[----:B------:R-:W-:Y:S01]  /*8370*/  PRMT R47, R183, 0x5432, R47 ;  /* 0x00005432b72f7816 */ /* 0x000fe2000000002f */
[----:B------:R-:W-:Y:S01]  /*8380*/  FMUL.FTZ R93, R93, R59 ;  /* 0x0000003b5d5d7220 */ /* 0x000fe20000410000 */
[----:B------:R-:W-:Y:S01]  /*8390*/  PRMT R44, R182, 0x5410, R44 ;  /* 0x00005410b62c7816 */ /* 0x000fe2000000002c */
[----:B------:R-:W-:Y:S01]  /*83a0*/  FFMA.FTZ R95, R64, R97, R95 ;  /* 0x00000061405f7223 */ /* 0x000fe2000001005f */
[----:B------:R-:W-:Y:S01]  /*83b0*/  LOP3.LUT R55, R55, 0xffff0000, RZ, 0xc0, !PT ;  /* 0xffff000037377812 */ /* 0x000fe200078ec0ff */
[----:B------:R-:W-:Y:S01]  /*83c0*/  FFMA.FTZ R93, R92, R58, R93 ;  /* 0x0000003a5c5d7223 */ /* 0x000fe2000001005d */
[----:B------:R-:W-:Y:S01]  /*83d0*/  LOP3.LUT R66, R181, 0xffff0000, RZ, 0xc0, !PT ;  /* 0xffff0000b5427812 */ /* 0x000fe200078ec0ff */
[----:B------:R-:W-:Y:S01]  /*83e0*/  IMAD.U32 R53, R52, 0x10000, RZ ;  /* 0x0001000034357824 */ /* 0x000fe200078e00ff */
[----:B------:R-:W-:Y:S01]  /*83f0*/  LOP3.LUT R64, R63, 0xffff0000, RZ, 0xc0, !PT ;  /* 0xffff00003f407812 */ /* 0x000fe200078ec0ff */
[----:B------:R-:W-:Y:S01]  /*8400*/  FFMA.FTZ R45, R92, R59, -R45 ;  /* 0x0000003b5c2d7223 */ /* 0x000fe2000001082d */
[----:B------:R-:W-:Y:S01]  /*8410*/  IMAD.U32 R58, R47, 0x10000, RZ ;  /* 0x000100002f3a7824 */ /* 0x000fe200078e00ff */
[----:B------:R-:W-:Y:S01]  /*8420*/  LOP3.LUT R51, R51, 0xffff0000, RZ, 0xc0, !PT ;  /* 0xffff000033337812 */ /* 0x000fe200078ec0ff */
[----:B------:R-:W-:Y:S01]  /*8430*/  IMAD.U32 R92, R44, 0x10000, RZ ;  /* 0x000100002c5c7824 */ /* 0x000fe200078e00ff */
[----:B------:R-:W-:Y:S01]  /*8440*/  LOP3.LUT R52, R52, 0xffff0000, RZ, 0xc0, !PT ;  /* 0xffff000034347812 */ /* 0x000fe200078ec0ff */
[C---:B------:R-:W-:Y:S01]  /*8450*/  FMUL.FTZ R164, R55.reuse, R66 ;  /* 0x0000004237a47220 */ /* 0x040fe20000410000 */
[----:B------:R-:W-:Y:S01]  /*8460*/  FMUL.FTZ R96, R55, R64 ;  /* 0x0000004037607220 */ /* 0x000fe20000410000 */
[----:B------:R-:W-:Y:S01]  /*8470*/  LOP3.LUT R47, R47, 0xffff0000, RZ, 0xc0, !PT ;  /* 0xffff00002f2f7812 */ /* 0x000fe200078ec0ff */
[----:B------:R-:W-:Y:S01]  /*8480*/  IMAD.U32 R49, R48, 0x10000, RZ ;  /* 0x0001000030317824 */ /* 0x000fe200078e00ff */
[----:B------:R-:W-:Y:S01]  /*8490*/  LOP3.LUT R55, R44, 0xffff0000, RZ, 0xc0, !PT ;  /* 0xffff00002c377812 */ /* 0x000fe200078ec0ff */
[C---:B------:R-:W-:Y:S01]  /*84a0*/  FMUL.FTZ R44, R53.reuse, R58 ;  /* 0x0000003a352c7220 */ /* 0x040fe20000410000 */
[----:B------:R-:W-:Y:S01]  /*84b0*/  PRMT R57, R180, 0x5432, R57 ;  /* 0x00005432b4397816 */ /* 0x000fe20000000039 */
[----:B------:R-:W-:Y:S01]  /*84c0*/  FMUL.FTZ R53, R53, R92 ;  /* 0x0000005c35357220 */ /* 0x000fe20000410000 */
[----:B------:R-:W-:Y:S01]  /*84d0*/  LOP3.LUT R48, R48, 0xffff0000, RZ, 0xc0, !PT ;  /* 0xffff000030307812 */ /* 0x000fe200078ec0ff */
[C---:B------:R-:W-:Y:S01]  /*84e0*/  FFMA.FTZ R64, R51.reuse, R64, -R164 ;  /* 0x0000004033407223 */ /* 0x040fe200000108a4 */
[----:B------:R-:W-:Y:S01]  /*84f0*/  FFMA.FTZ R66, R51, R66, R96 ;  /* 0x0000004233427223 */ /* 0x000fe20000010060 */
[----:B------:R-:W-:Y:S01]  /*8500*/  FMUL.FTZ R51, R52, R47 ;  /* 0x0000002f34337220 */ /* 0x000fe20000410000 */
[----:B------:R-:W-:Y:S01]  /*8510*/  PRMT R46, R182, 0x5432, R46 ;  /* 0x00005432b62e7816 */ /* 0x000fe2000000002e */
[C---:B------:R-:W-:Y:S01]  /*8520*/  FFMA.FTZ R92, R49.reuse, R92, -R44 ;  /* 0x0000005c315c7223 */ /* 0x040fe2000001082c */
[----:B------:R-:W-:Y:S01]  /*8530*/  FFMA.FTZ R49, R49, R58, R53 ;  /* 0x0000003a31317223 */ /* 0x000fe20000010035 */
[C---:B------:R-:W-:Y:S01]  /*8540*/  SHF.L.U32 R44, R57.reuse, 0x10, RZ ;  /* 0x00000010392c7819 */ /* 0x040fe200000006ff */
[-C--:B------:R-:W-:Y:S01]  /*8550*/  FMUL.FTZ R53, R52, R55.reuse ;  /* 0x0000003734357220 */ /* 0x080fe20000410000 */
[----:B------:R-:W-:Y:S01]  /*8560*/  LOP3.LUT R54, R54, 0xffff0000, RZ, 0xc0, !PT ;  /* 0xffff000036367812 */ /* 0x000fe200078ec0ff */
[----:B------:R-:W-:Y:S01]  /*8570*/  FFMA.FTZ R55, R48, R55, -R51 ;  /* 0x0000003730377223 */ /* 0x000fe20000010833 */
[----:B------:R-:W-:Y:S01]  /*8580*/  LOP3.LUT R57, R57, 0xffff0000, RZ, 0xc0, !PT ;  /* 0xffff000039397812 */ /* 0x000fe200078ec0ff */
[C---:B------:R-:W-:Y:S01]  /*8590*/  IMAD.U32 R52, R46.reuse, 0x10000, RZ ;  /* 0x000100002e347824 */ /* 0x040fe200078e00ff */
[----:B------:R-:W-:Y:S01]  /*85a0*/  LOP3.LUT R51, R46, 0xffff0000, RZ, 0xc0, !PT ;  /* 0xffff00002e337812 */ /* 0x000fe200078ec0ff */
[----:B------:R-:W-:Y:S01]  /*85b0*/  FFMA.FTZ R48, R48, R47, R53 ;  /* 0x0000002f30307223 */ /* 0x000fe20000010035 */
[----:B------:R-:W-:Y:S01]  /*85c0*/  LOP3.LUT R50, R50, 0xffff0000, RZ, 0xc0, !PT ;  /* 0xffff000032327812 */ /* 0x000fe200078ec0ff */
[----:B------:R-:W-:Y:S01]  /*85d0*/  FMUL.FTZ R53, R54, R57 ;  /* 0x0000003936357220 */ /* 0x000fe20000410000 */
[C---:B------:R-:W-:Y:S01]  /*85e0*/  FMUL.FTZ R46, R94.reuse, R44 ;  /* 0x0000002c5e2e7220 */ /* 0x040fe20000410000 */
[-C--:B------:R-:W-:Y:S01]  /*85f0*/  FMUL.FTZ R47, R94, R52.reuse ;  /* 0x000000345e2f7220 */ /* 0x080fe20000410000 */
[-C--:B------:R-:W-:Y:S01]  /*8600*/  FMUL.FTZ R54, R54, R51.reuse ;  /* 0x0000003336367220 */ /* 0x080fe20000410000 */
[----:B------:R-:W-:Y:S01]  /*8610*/  FFMA.FTZ R53, R50, R51, -R53 ;  /* 0x0000003332357223 */ /* 0x000fe20000010835 */
[C---:B------:R-:W-:Y:S01]  /*8620*/  FFMA.FTZ R52, R67.reuse, R52, -R46 ;  /* 0x0000003443347223 */ /* 0x040fe2000001082e */
[----:B------:R-:W-:Y:S01]  /*8630*/  F2FP.BF16.F32.PACK_AB R51, R64, R45 ;  /* 0x0000002d4033723e */ /* 0x000fe200000010ff */
[----:B------:R-:W-:Y:S01]  /*8640*/  FFMA.FTZ R47, R67, R44, R47 ;  /* 0x0000002c432f7223 */ /* 0x000fe2000001002f */
[----:B------:R-:W-:Y:S01]  /*8650*/  FFMA.FTZ R54, R50, R57, R54 ;  /* 0x0000003932367223 */ /* 0x000fe20000010036 */
[----:B------:R-:W-:-:S02]  /*8660*/  F2FP.BF16.F32.PACK_AB R65, R65, R98 ;  /* 0x000000624141723e */ /* 0x000fc400000010ff */
[----:B------:R-:W-:Y:S02]  /*8670*/  F2FP.BF16.F32.PACK_AB R56, R95, R56 ;  /* 0x000000385f38723e */ /* 0x000fe400000010ff */
[----:B------:R-:W-:Y:S02]  /*8680*/  F2FP.BF16.F32.PACK_AB R66, R66, R93 ;  /* 0x0000005d4242723e */ /* 0x000fe400000010ff */
[----:B------:R-:W-:Y:S02]  /*8690*/  F2FP.BF16.F32.PACK_AB R64, R55, R92 ;  /* 0x0000005c3740723e */ /* 0x000fe400000010ff */
[----:B------:R-:W-:Y:S01]  /*86a0*/  F2FP.BF16.F32.PACK_AB R45, R48, R49 ;  /* 0x00000031302d723e */ /* 0x000fe200000010ff */
[----:B------:R-:W-:Y:S01]  /*86b0*/  IMAD.MOV.U32 R49, RZ, RZ, R65 ;  /* 0x000000ffff317224 */ /* 0x000fe200078e0041 */
[----:B------:R-:W-:Y:S01]  /*86c0*/  F2FP.BF16.F32.PACK_AB R50, R53, R52 ;  /* 0x000000343532723e */ /* 0x000fe200000010ff */
[----:B------:R-:W-:Y:S01]  /*86d0*/  IMAD.MOV.U32 R48, RZ, RZ, R64 ;  /* 0x000000ffff307224 */ /* 0x000fe200078e0040 */
[----:B------:R-:W-:Y:S01]  /*86e0*/  F2FP.BF16.F32.PACK_AB R54, R54, R47 ;  /* 0x0000002f3636723e */ /* 0x000fe200000010ff */
[----:B------:R-:W-:-:S02]  /*86f0*/  IMAD.MOV.U32 R52, RZ, RZ, R45 ;  /* 0x000000ffff347224 */ /* 0x000fc400078e002d */
[----:B------:R-:W-:Y:S02]  /*8700*/  IMAD.MOV.U32 R53, RZ, RZ, R56 ;  /* 0x000000ffff357224 */ /* 0x000fe400078e0038 */
[----:B------:R-:W-:-:S07]  /*8710*/  IMAD.MOV.U32 R55, RZ, RZ, R66 ;  /* 0x000000ffff377224 */ /* 0x000fce00078e0042 */
.L_x_532:
[----:B------:R-:W-:Y:S05]  /*8720*/  BSYNC B2 ;  /* 0x0000000000027941 */ /* 0x000fea0003800000 */
.L_x_531:
        /* <DEDUP_REMOVED lines=10> */
.L_x_522:
[----:B------:R-:W-:Y:S05]  /*87d0*/  BSYNC B1 ;  /* 0x0000000000017941 */ /* 0x000fea0003800000 */
.L_x_521:
[-C--:B--2-4-:R-:W-:Y:S02]  /*87e0*/  IMAD R44, R148, R128.reuse, RZ ;  /* 0x00000080942c7224 */ /* 0x094fe400078e02ff */
[----:B------:R-:W-:-:S04]  /*87f0*/  IMAD.WIDE.U32 R130, R223, R128, R130 ;  /* 0x00000080df827225 */ /* 0x000fc800078e0082 */
[----:B------:R-:W-:Y:S01]  /*8800*/  IMAD R57, R223, R129, R44 ;  /* 0x00000081df397224 */ /* 0x000fe200078e022c */
[----:B------:R-:W-:Y:S06]  /*8810*/  @P3 BRA `(.L_x_491) ;  /* 0x0000001800ec3947 */ /* 0x000fec0003800000 */
[----:B------:R-:W-:Y:S01]  /*8820*/  ISETP.NE.AND P3, PT, R31, RZ, PT ;  /* 0x000000ff1f00720c */ /* 0x000fe20003f65270 */
[----:B------:R-:W-:Y:S01]  /*8830*/  BSSY B1, `(.L_x_533) ;  /* 0x000007f000017945 */ /* 0x000fe20003800000 */
[----:B------:R-:W-:-:S11]  /*8840*/  IMAD.IADD R57, R131, 0x1, R57 ;  /* 0x0000000183397824 */ /* 0x000fd600078e0239 */
[----:B------:R-:W-:Y:S05]  /*8850*/  @!P3 BRA `(.L_x_534) ;  /* 0x0000000400f0b947 */ /* 0x000fea0003800000 */
[----:B------:R-:W-:Y:S01]  /*8860*/  SEL R44, R125, R150, !P0 ;  /* 0x000000967d2c7207 */ /* 0x000fe20004000000 */
[----:B------:R-:W-:Y:S01]  /*8870*/  BSSY B2, `(.L_x_535) ;  /* 0x0000078000027945 */ /* 0x000fe20003800000 */
[----:B------:R-:W-:Y:S02]  /*8880*/  IADD3 R46, P3, P4, R118, R130, R21 ;  /* 0x00000082762e7210 */ /* 0x000fe40007c7e015 */
[----:B------:R-:W-:Y:S02]  /*8890*/  SHF.R.S32.HI R45, RZ, 0x1f, R44 ;  /* 0x0000001fff2d7819 */ /* 0x000fe4000001142c */
[----:B------:R-:W-:Y:S02]  /*88a0*/  IADD3.X R47, R4, R57, R32, P3, P4 ;  /* 0x00000039042f7210 */ /* 0x000fe40001fe8420 */
[----:B------:R-:W-:-:S04]  /*88b0*/  LEA.HI R45, R45, R44, RZ, 0x4 ;  /* 0x0000002c2d2d7211 */ /* 0x000fc800078f20ff */
[----:B---3--:R-:W-:-:S05]  /*88c0*/  LEA.HI.SX32 R48, R45, R20, 0x1c ;  /* 0x000000142d307211 */ /* 0x008fca00078fe2ff */
[----:B------:R-:W-:-:S05]  /*88d0*/  IMAD.SHL.U32 R49, R48, 0x8, RZ ;  /* 0x0000000830317824 */ /* 0x000fca00078e00ff */
[----:B------:R-:W-:-:S13]  /*88e0*/  ISETP.GE.AND P3, PT, R49, R147, PT ;  /* 0x000000933100720c */ /* 0x000fda0003f66270 */
[--C-:B------:R-:W-:Y:S02]  /*88f0*/  @!P3 SHF.R.S32.HI R45, RZ, 0x1f, R49.reuse ;  /* 0x0000001fff2db819 */ /* 0x100fe40000011431 */
[----:B------:R-:W-:-:S04]  /*8900*/  @!P3 IADD3 R44, P4, P5, R118, R130, R49 ;  /* 0x00000082762cb210 */ /* 0x000fc80007d9e031 */
[----:B------:R-:W-:Y:S02]  /*8910*/  @!P3 IADD3.X R45, R4, R57, R45, P4, P5 ;  /* 0x00000039042db210 */ /* 0x000fe400027ea42d */
[----:B0-----:R-:W-:-:S04]  /*8920*/  LEA R52, P4, R46, R122, 0x1 ;  /* 0x0000007a2e347211 */ /* 0x001fc800078808ff */
[----:B------:R-:W-:Y:S02]  /*8930*/  LEA.HI.X R53, R46, R123, R47, 0x1, P4 ;  /* 0x0000007b2e357211 */ /* 0x000fe400020f0c2f */
[----:B------:R-:W-:-:S04]  /*8940*/  @!P3 LEA R54, P4, R44, R122, 0x1 ;  /* 0x0000007a2c36b211 */ /* 0x000fc800078808ff */
[----:B------:R-:W-:Y:S02]  /*8950*/  @!P3 LEA.HI.X R55, R44, R123, R45, 0x1, P4 ;  /* 0x0000007b2c37b211 */ /* 0x000fe400020f0c2d */
[----:B------:R-:W-:Y:S02]  /*8960*/  SHF.R.S32.HI R45, RZ, 0x1f, R48 ;  /* 0x0000001fff2d7819 */ /* 0x000fe40000011430 */
[----:B------:R-:W-:Y:S02]  /*8970*/  ISETP.GE.AND P4, PT, R22, R124, PT ;  /* 0x0000007c1600720c */ /* 0x000fe40003f86270 */
[----:B------:R-:W-:-:S04]  /*8980*/  LEA.HI R45, R45, R48, RZ, 0x3 ;  /* 0x000000302d2d7211 */ /* 0x000fc800078f18ff */
        /* <DEDUP_REMOVED lines=12> */
[----:B------:R-:W-:Y:S01]  /*8a50*/  SHF.R.U64 R63, R78, 0x10, R79 ;  /* 0x000000104e3f7819 */ /* 0x000fe2000000124f */
[----:B0-----:R-:W-:Y:S01]  /*8a60*/  IMAD.U32 R62, R45, 0x10000, RZ ;  /* 0x000100002d3e7824 */ /* 0x001fe200078e00ff */
[----:B------:R-:W-:Y:S01]  /*8a70*/  SHF.R.U32.HI R78, RZ, 0x10, R89 ;  /* 0x00000010ff4e7819 */ /* 0x000fe20000011659 */
[----:B--2---:R-:W-:Y:S01]  /*8a80*/  IMAD.U32 R67, R51, 0x10000, RZ ;  /* 0x0001000033437824 */ /* 0x004fe200078e00ff */
[--C-:B------:R-:W-:Y:S01]  /*8a90*/  SHF.R.U64 R92, R76, 0x10, R77.reuse ;  /* 0x000000104c5c7819 */ /* 0x100fe2000000124d */
[----:B------:R-:W-:Y:S01]  /*8aa0*/  IMAD.U32 R76, R49, 0x10000, RZ ;  /* 0x00010000314c7824 */ /* 0x000fe200078e00ff */
[----:B------:R-:W-:Y:S01]  /*8ab0*/  SHF.R.U32.HI R94, RZ, 0x10, R77 ;  /* 0x00000010ff5e7819 */ /* 0x000fe2000001164d */
[----:B------:R-:W-:Y:S01]  /*8ac0*/  IMAD.U32 R60, R47, 0x10000, RZ ;  /* 0x000100002f3c7824 */ /* 0x000fe200078e00ff */
[----:B------:R-:W-:Y:S02]  /*8ad0*/  PRMT R78, R179, 0x5432, R78 ;  /* 0x00005432b34e7816 */ /* 0x000fe4000000004e */
[----:B------:R-:W-:-:S02]  /*8ae0*/  PRMT R61, R177, 0x5410, R92 ;  /* 0x00005410b13d7816 */ /* 0x000fc4000000005c */
[----:B------:R-:W-:Y:S02]  /*8af0*/  SHF.R.U32.HI R79, RZ, 0x10, R79 ;  /* 0x00000010ff4f7819 */ /* 0x000fe4000001164f */
[----:B------:R-:W-:Y:S01]  /*8b00*/  SHF.R.U64 R66, R88, 0x10, R89 ;  /* 0x0000001058427819 */ /* 0x000fe20000001259 */
[----:B------:R-:W-:Y:S01]  /*8b10*/  IMAD.U32 R89, R78, 0x10000, RZ ;  /* 0x000100004e597824 */ /* 0x000fe200078e00ff */
[----:B------:R-:W-:Y:S02]  /*8b20*/  PRMT R177, R177, 0x5432, R94 ;  /* 0x00005432b1b17816 */ /* 0x000fe4000000005e */
[--C-:B------:R-:W-:Y:S02]  /*8b30*/  SHF.R.U64 R65, R90, 0x10, R91.reuse ;  /* 0x000000105a417819 */ /* 0x100fe4000000125b */
[----:B------:R-:W-:Y:S01]  /*8b40*/  SHF.R.U32.HI R91, RZ, 0x10, R91 ;  /* 0x00000010ff5b7819 */ /* 0x000fe2000001165b */
[----:B------:R-:W-:Y:S01]  /*8b50*/  IMAD.U32 R77, R177, 0x10000, RZ ;  /* 0x00010000b14d7824 */ /* 0x000fe200078e00ff */
[----:B------:R-:W-:-:S02]  /*8b60*/  PRMT R63, R176, 0x5410, R63 ;  /* 0x00005410b03f7816 */ /* 0x000fc4000000003f */
[----:B------:R-:W-:Y:S01]  /*8b70*/  PRMT R176, R176, 0x5432, R79 ;  /* 0x00005432b0b07816 */ /* 0x000fe2000000004f */
[----:B------:R-:W-:Y:S01]  /*8b80*/  FMUL.FTZ R79, R76, R89 ;  /* 0x000000594c4f7220 */ /* 0x000fe20000410000 */
[----:B------:R-:W-:Y:S01]  /*8b90*/  PRMT R91, R178, 0x5432, R91 ;  /* 0x00005432b25b7816 */ /* 0x000fe2000000005b */
[-C--:B------:R-:W-:Y:S01]  /*8ba0*/  FMUL.FTZ R93, R76, R77.reuse ;  /* 0x0000004d4c5d7220 */ /* 0x080fe20000410000 */
[----:B------:R-:W-:Y:S01]  /*8bb0*/  LOP3.LUT R64, R49, 0xffff0000, RZ, 0xc0, !PT ;  /* 0xffff000031407812 */ /* 0x000fe200078ec0ff */
[----:B------:R-:W-:Y:S01]  /*8bc0*/  IMAD.U32 R76, R176, 0x10000, RZ ;  /* 0x00010000b04c7824 */ /* 0x000fe200078e00ff */
[----:B------:R-:W-:Y:S01]  /*8bd0*/  PRMT R179, R179, 0x5410, R66 ;  /* 0x00005410b3b37816 */ /* 0x000fe20000000042 */
[----:B------:R-:W-:Y:S01]  /*8be0*/  FFMA.FTZ R66, R62, R77, -R79 ;  /* 0x0000004d3e427223 */ /* 0x000fe2000001084f */
[----:B------:R-:W-:Y:S01]  /*8bf0*/  LOP3.LUT R78, R78, 0xffff0000, RZ, 0xc0, !PT ;  /* 0xffff00004e4e7812 */ /* 0x000fe200078ec0ff */
[----:B------:R-:W-:Y:S01]  /*8c00*/  IMAD.U32 R79, R91, 0x10000, RZ ;  /* 0x000100005b4f7824 */ /* 0x000fe200078e00ff */
[----:B------:R-:W-:Y:S01]  /*8c10*/  LOP3.LUT R77, R177, 0xffff0000, RZ, 0xc0, !PT ;  /* 0xffff0000b14d7812 */ /* 0x000fe200078ec0ff */
[----:B------:R-:W-:Y:S01]  /*8c20*/  FFMA.FTZ R62, R62, R89, R93 ;  /* 0x000000593e3e7223 */ /* 0x000fe2000001005d */
[----:B------:R-:W-:Y:S01]  /*8c30*/  LOP3.LUT R59, R45, 0xffff0000, RZ, 0xc0, !PT ;  /* 0xffff00002d3b7812 */ /* 0x000fe200078ec0ff */
[C---:B------:R-:W-:Y:S01]  /*8c40*/  FMUL.FTZ R88, R64.reuse, R78 ;  /* 0x0000004e40587220 */ /* 0x040fe20000410000 */
[----:B------:R-:W-:Y:S01]  /*8c50*/  FMUL.FTZ R89, R67, R79 ;  /* 0x0000004f43597220 */ /* 0x000fe20000410000 */
[-C--:B------:R-:W-:Y:S01]  /*8c60*/  FMUL.FTZ R64, R64, R77.reuse ;  /* 0x0000004d40407220 */ /* 0x080fe20000410000 */
[----:B------:R-:W-:Y:S01]  /*8c70*/  LOP3.LUT R51, R51, 0xffff0000, RZ, 0xc0, !PT ;  /* 0xffff000033337812 */ /* 0x000fe200078ec0ff */
[----:B------:R-:W-:Y:S01]  /*8c80*/  FFMA.FTZ R77, R59, R77, -R88 ;  /* 0x0000004d3b4d7223 */ /* 0x000fe20000010858 */
[----:B------:R-:W-:Y:S01]  /*8c90*/  LOP3.LUT R91, R91, 0xffff0000, RZ, 0xc0, !PT ;  /* 0xffff00005b5b7812 */ /* 0x000fe200078ec0ff */
[----:B------:R-:W-:Y:S01]  /*8ca0*/  FMUL.FTZ R88, R67, R76 ;  /* 0x0000004c43587220 */ /* 0x000fe20000410000 */
[----:B------:R-:W-:Y:S01]  /*8cb0*/  LOP3.LUT R176, R176, 0xffff0000, RZ, 0xc0, !PT ;  /* 0xffff0000b0b07812 */ /* 0x000fe200078ec0ff */
[----:B------:R-:W-:Y:S01]  /*8cc0*/  FFMA.FTZ R59, R59, R78, R64 ;  /* 0x0000004e3b3b7223 */ /* 0x000fe20000010040 */
[----:B------:R-:W-:-:S02]  /*8cd0*/  IMAD.U32 R49, R48, 0x10000, RZ ;  /* 0x0001000030317824 */ /* 0x000fc400078e00ff */
[C---:B------:R-:W-:Y:S01]  /*8ce0*/  FFMA.FTZ R64, R60.reuse, R76, -R89 ;  /* 0x0000004c3c407223 */ /* 0x040fe20000010859 */
[----:B------:R-:W-:Y:S01]  /*8cf0*/  IMAD.U32 R78, R179, 0x10000, RZ ;  /* 0x00010000b34e7824 */ /* 0x000fe200078e00ff */
[----:B------:R-:W-:Y:S01]  /*8d00*/  LOP3.LUT R56, R47, 0xffff0000, RZ, 0xc0, !PT ;  /* 0xffff00002f387812 */ /* 0x000fe200078ec0ff */
[----:B------:R-:W-:Y:S02]  /*8d10*/  IMAD.U32 R76, R61, 0x10000, RZ ;  /* 0x000100003d4c7824 */ /* 0x000fe400078e00ff */
[----:B------:R-:W-:Y:S01]  /*8d20*/  FFMA.FTZ R60, R60, R79, R88 ;  /* 0x0000004f3c3c7223 */ /* 0x000fe20000010058 */
[----:B------:R-:W-:Y:S01]  /*8d30*/  LOP3.LUT R48, R48, 0xffff0000, RZ, 0xc0, !PT ;  /* 0xffff000030307812 */ /* 0x000fe200078ec0ff */
[CC--:B------:R-:W-:Y:S01]  /*8d40*/  FMUL.FTZ R67, R51.reuse, R91.reuse ;  /* 0x0000005b33437220 */ /* 0x0c0fe20000410000 */
[----:B------:R-:W-:Y:S01]  /*8d50*/  FMUL.FTZ R79, R51, R176 ;  /* 0x000000b0334f7220 */ /* 0x000fe20000410000 */
[----:B------:R-:W-:Y:S01]  /*8d60*/  LOP3.LUT R179, R179, 0xffff0000, RZ, 0xc0, !PT ;  /* 0xffff0000b3b37812 */ /* 0x000fe200078ec0ff */
[----:B------:R-:W-:Y:S01]  /*8d70*/  FMUL.FTZ R88, R49, R78 ;  /* 0x0000004e31587220 */ /* 0x000fe20000410000 */
[----:B------:R-:W-:Y:S01]  /*8d80*/  LOP3.LUT R61, R61, 0xffff0000, RZ, 0xc0, !PT ;  /* 0xffff00003d3d7812 */ /* 0x000fe200078ec0ff */
[----:B------:R-:W-:Y:S01]  /*8d90*/  IMAD.U32 R45, R44, 0x10000, RZ ;  /* 0x000100002c2d7824 */ /* 0x000fe200078e00ff */
[----:B------:R-:W-:Y:S01]  /*8da0*/  PRMT R65, R178, 0x5410, R65 ;  /* 0x00005410b2417816 */ /* 0x000fe20000000041 */
[----:B------:R-:W-:Y:S01]  /*8db0*/  FMUL.FTZ R49, R49, R76 ;  /* 0x0000004c31317220 */ /* 0x000fe20000410000 */
[C---:B------:R-:W-:Y:S01]  /*8dc0*/  FFMA.FTZ R51, R56.reuse, R176, -R67 ;  /* 0x000000b038337223 */ /* 0x040fe20000010843 */
[----:B------:R-:W-:Y:S01]  /*8dd0*/  FFMA.FTZ R91, R56, R91, R79 ;  /* 0x0000005b385b7223 */ /* 0x000fe2000001004f */
[----:B------:R-:W-:Y:S01]  /*8de0*/  LOP3.LUT R44, R44, 0xffff0000, RZ, 0xc0, !PT ;  /* 0xffff00002c2c7812 */ /* 0x000fe200078ec0ff */
[C---:B------:R-:W-:Y:S01]  /*8df0*/  IMAD.U32 R47, R46.reuse, 0x10000, RZ ;  /* 0x000100002e2f7824 */ /* 0x040fe200078e00ff */
[----:B------:R-:W-:Y:S01]  /*8e00*/  LOP3.LUT R58, R46, 0xffff0000, RZ, 0xc0, !PT ;  /* 0xffff00002e3a7812 */ /* 0x000fe200078ec0ff */
[C---:B------:R-:W-:Y:S01]  /*8e10*/  FMUL.FTZ R67, R48.reuse, R179 ;  /* 0x000000b330437220 */ /* 0x040fe20000410000 */
[-C--:B------:R-:W-:Y:S01]  /*8e20*/  FMUL.FTZ R79, R48, R61.reuse ;  /* 0x0000003d304f7220 */ /* 0x080fe20000410000 */
[C---:B------:R-:W-:Y:S01]  /*8e30*/  SHF.L.U32 R46, R50.reuse, 0x10, RZ ;  /* 0x00000010322e7819 */ /* 0x040fe200000006ff */
[C---:B------:R-:W-:Y:S01]  /*8e40*/  FFMA.FTZ R88, R45.reuse, R76, -R88 ;  /* 0x0000004c2d587223 */ /* 0x040fe20000010858 */
[----:B------:R-:W-:Y:S01]  /*8e50*/  FFMA.FTZ R49, R45, R78, R49 ;  /* 0x0000004e2d317223 */ /* 0x000fe20000010031 */
[----:B------:R-:W-:Y:S01]  /*8e60*/  IMAD.U32 R48, R65, 0x10000, RZ ;  /* 0x0001000041307824 */ /* 0x000fe200078e00ff */
[----:B------:R-:W-:Y:S01]  /*8e70*/  LOP3.LUT R50, R50, 0xffff0000, RZ, 0xc0, !PT ;  /* 0xffff000032327812 */ /* 0x000fe200078ec0ff */
[----:B------:R-:W-:Y:S01]  /*8e80*/  IMAD.U32 R45, R63, 0x10000, RZ ;  /* 0x000100003f2d7824 */ /* 0x000fe200078e00ff */
[----:B------:R-:W-:Y:S01]  /*8e90*/  LOP3.LUT R65, R65, 0xffff0000, RZ, 0xc0, !PT ;  /* 0xffff000041417812 */ /* 0x000fe200078ec0ff */
[C---:B------:R-:W-:Y:S01]  /*8ea0*/  FFMA.FTZ R67, R44.reuse, R61, -R67 ;  /* 0x0000003d2c437223 */ /* 0x040fe20000010843 */
        /* <DEDUP_REMOVED lines=10> */
[----:B------:R-:W-:-:S02]  /*8f50*/  F2FP.BF16.F32.PACK_AB R59, R59, R62 ;  /* 0x0000003e3b3b723e */ /* 0x000fc400000010ff */
[----:B------:R-:W-:Y:S02]  /*8f60*/  F2FP.BF16.F32.PACK_AB R88, R67, R88 ;  /* 0x000000584358723e */ /* 0x000fe400000010ff */
[----:B------:R-:W-:Y:S02]  /*8f70*/  F2FP.BF16.F32.PACK_AB R47, R51, R64 ;  /* 0x00000040332f723e */ /* 0x000fe400000010ff */
[----:B------:R-:W-:Y:S01]  /*8f80*/  F2FP.BF16.F32.PACK_AB R48, R44, R49 ;  /* 0x000000312c30723e */ /* 0x000fe200000010ff */
[----:B------:R-:W-:Y:S01]  /*8f90*/  IMAD.MOV.U32 R44, RZ, RZ, R88 ;  /* 0x000000ffff2c7224 */ /* 0x000fe200078e0058 */
[----:B------:R-:W-:Y:S01]  /*8fa0*/  F2FP.BF16.F32.PACK_AB R45, R77, R66 ;  /* 0x000000424d2d723e */ /* 0x000fe200000010ff */
[----:B------:R-:W-:Y:S01]  /*8fb0*/  IMAD.MOV.U32 R49, RZ, RZ, R59 ;  /* 0x000000ffff317224 */ /* 0x000fe200078e003b */
[----:B------:R-:W-:Y:S02]  /*8fc0*/  F2FP.BF16.F32.PACK_AB R51, R91, R60 ;  /* 0x0000003c5b33723e */ /* 0x000fe400000010ff */
[----:B------:R-:W-:-:S02]  /*8fd0*/  F2FP.BF16.F32.PACK_AB R46, R79, R56 ;  /* 0x000000384f2e723e */ /* 0x000fc400000010ff */
[----:B------:R-:W-:-:S07]  /*8fe0*/  F2FP.BF16.F32.PACK_AB R50, R50, R61 ;  /* 0x0000003d3232723e */ /* 0x000fce00000010ff */
.L_x_536:
[----:B------:R-:W-:Y:S05]  /*8ff0*/  BSYNC B2 ;  /* 0x0000000000027941 */ /* 0x000fea0003800000 */
.L_x_535:
[----:B0-----:R4:W-:Y:S04]  /*9000*/  STG.E.128 desc[UR60][R52.64], R44 ;  /* 0x0000002c34007986 */ /* 0x0019e8000c101d3c */
[----:B--2---:R4:W-:Y:S02]  /*9010*/  @!P3 STG.E.128 desc[UR60][R54.64], R48 ;  /* 0x000000303600b986 */ /* 0x0049e4000c101d3c */
.L_x_534:
[----:B------:R-:W-:Y:S05]  /*9020*/  BSYNC B1 ;  /* 0x0000000000017941 */ /* 0x000fea0003800000 */
.L_x_533:
[----:B------:R-:W-:Y:S01]  /*9030*/  ISETP.NE.AND P3, PT, R35, RZ, PT ;  /* 0x000000ff2300720c */ /* 0x000fe20003f65270 */
[----:B------:R-:W-:-:S12]  /*9040*/  BSSY B1, `(.L_x_537) ;  /* 0x000007e000017945 */ /* 0x000fd80003800000 */
[----:B------:R-:W-:Y:S05]  /*9050*/  @!P3 BRA `(.L_x_538) ;  /* 0x0000000400f0b947 */ /* 0x000fea0003800000 */
[----:B----4-:R-:W-:Y:S01]  /*9060*/  SEL R44, R125, R150, !P1 ;  /* 0x000000967d2c7207 */ /* 0x010fe20004800000 */
        /* <DEDUP_REMOVED lines=31> */
[----:B--2---:R-:W-:Y:S01]  /*9260*/  IMAD.U32 R67, R51, 0x10000, RZ ;  /* 0x0001000033437824 */ /* 0x004fe200078e00ff */
[----:B------:R-:W-:Y:S01]  /*9270*/  SHF.R.U32.HI R72, RZ, 0x10, R85 ;  /* 0x00000010ff487819 */ /* 0x000fe20000011655 */
[----:B------:R-:W-:Y:S01]  /*9280*/  IMAD.U32 R65, R49, 0x10000, RZ ;  /* 0x0001000031417824 */ /* 0x000fe200078e00ff */
[----:B------:R-:W-:Y:S01]  /*9290*/  SHF.R.U32.HI R76, RZ, 0x10, R73 ;  /* 0x00000010ff4c7819 */ /* 0x000fe20000011649 */
[----:B0-----:R-:W-:Y:S01]  /*92a0*/  IMAD.U32 R60, R45, 0x10000, RZ ;  /* 0x000100002d3c7824 */ /* 0x001fe200078e00ff */
[----:B------:R-:W-:Y:S01]  /*92b0*/  SHF.R.U64 R73, R74, 0x10, R75 ;  /* 0x000000104a497819 */ /* 0x000fe2000000124b */
[----:B------:R-:W-:Y:S01]  /*92c0*/  IMAD.U32 R58, R48, 0x10000, RZ ;  /* 0x00010000303a7824 */ /* 0x000fe200078e00ff */
[----:B------:R-:W-:Y:S01]  /*92d0*/  PRMT R72, R175, 0x5432, R72 ;  /* 0x00005432af487816 */ /* 0x000fe20000000048 */
[----:B------:R-:W-:Y:S01]  /*92e0*/  IMAD.U32 R56, R44, 0x10000, RZ ;  /* 0x000100002c387824 */ /* 0x000fe200078e00ff */
[----:B------:R-:W-:-:S02]  /*92f0*/  PRMT R62, R161, 0x5410, R62 ;  /* 0x00005410a13e7816 */ /* 0x000fc4000000003e */
[----:B------:R-:W-:Y:S02]  /*9300*/  SHF.R.U32.HI R77, RZ, 0x10, R75 ;  /* 0x00000010ff4d7819 */ /* 0x000fe4000001164b */
[----:B------:R-:W-:Y:S02]  /*9310*/  SHF.R.U64 R74, R84, 0x10, R85 ;  /* 0x00000010544a7819 */ /* 0x000fe40000001255 */
[----:B------:R-:W-:Y:S02]  /*9320*/  LOP3.LUT R61, R51, 0xffff0000, RZ, 0xc0, !PT ;  /* 0xffff0000333d7812 */ /* 0x000fe400078ec0ff */
[----:B------:R-:W-:Y:S02]  /*9330*/  PRMT R161, R161, 0x5432, R76 ;  /* 0x00005432a1a17816 */ /* 0x000fe4000000004c */
[----:B------:R-:W-:Y:S02]  /*9340*/  SHF.R.U64 R75, R86, 0x10, R87 ;  /* 0x00000010564b7819 */ /* 0x000fe40000001257 */
[----:B------:R-:W-:Y:S01]  /*9350*/  PRMT R51, R160, 0x5410, R73 ;  /* 0x00005410a0337816 */ /* 0x000fe20000000049 */
[----:B------:R-:W-:Y:S01]  /*9360*/  IMAD.U32 R73, R72, 0x10000, RZ ;  /* 0x0001000048497824 */ /* 0x000fe200078e00ff */
[----:B------:R-:W-:-:S02]  /*9370*/  SHF.R.U32.HI R87, RZ, 0x10, R87 ;  /* 0x00000010ff577819 */ /* 0x000fc40000011657 */
[----:B------:R-:W-:Y:S01]  /*9380*/  LOP3.LUT R66, R49, 0xffff0000, RZ, 0xc0, !PT ;  /* 0xffff000031427812 */ /* 0x000fe200078ec0ff */
[----:B------:R-:W-:Y:S01]  /*9390*/  IMAD.U32 R49, R161, 0x10000, RZ ;  /* 0x00010000a1317824 */ /* 0x000fe200078e00ff */
[----:B------:R-:W-:Y:S02]  /*93a0*/  PRMT R175, R175, 0x5410, R74 ;  /* 0x00005410afaf7816 */ /* 0x000fe4000000004a */
[C---:B------:R-:W-:Y:S01]  /*93b0*/  PRMT R74, R162.reuse, 0x5410, R75 ;  /* 0x00005410a24a7816 */ /* 0x040fe2000000004b */
[C---:B------:R-:W-:Y:S01]  /*93c0*/  FMUL.FTZ R75, R65.reuse, R73 ;  /* 0x00000049414b7220 */ /* 0x040fe20000410000 */
[----:B------:R-:W-:Y:S01]  /*93d0*/  PRMT R162, R162, 0x5432, R87 ;  /* 0x00005432a2a27816 */ /* 0x000fe20000000057 */
[-C--:B------:R-:W-:Y:S01]  /*93e0*/  FMUL.FTZ R65, R65, R49.reuse ;  /* 0x0000003141417220 */ /* 0x080fe20000410000 */
[----:B------:R-:W-:Y:S01]  /*93f0*/  PRMT R160, R160, 0x5432, R77 ;  /* 0x00005432a0a07816 */ /* 0x000fe2000000004d */
[----:B------:R-:W-:Y:S01]  /*9400*/  FFMA.FTZ R49, R60, R49, -R75 ;  /* 0x000000313c317223 */ /* 0x000fe2000001084b */
[----:B------:R-:W-:Y:S01]  /*9410*/  LOP3.LUT R72, R72, 0xffff0000, RZ, 0xc0, !PT ;  /* 0xffff000048487812 */ /* 0x000fe200078ec0ff */
[----:B------:R-:W-:Y:S01]  /*9420*/  IMAD.U32 R75, R162, 0x10000, RZ ;  /* 0x00010000a24b7824 */ /* 0x000fe200078e00ff */
[----:B------:R-:W-:Y:S01]  /*9430*/  LOP3.LUT R161, R161, 0xffff0000, RZ, 0xc0, !PT ;  /* 0xffff0000a1a17812 */ /* 0x000fe200078ec0ff */
[----:B------:R-:W-:Y:S01]  /*9440*/  FFMA.FTZ R60, R60, R73, R65 ;  /* 0x000000493c3c7223 */ /* 0x000fe20000010041 */
[----:B------:R-:W-:Y:S01]  /*9450*/  SHF.L.U32 R64, R47, 0x10, RZ ;  /* 0x000000102f407819 */ /* 0x000fe200000006ff */
[----:B------:R-:W-:Y:S01]  /*9460*/  FMUL.FTZ R76, R66, R72 ;  /* 0x00000048424c7220 */ /* 0x000fe20000410000 */
[----:B------:R-:W-:Y:S01]  /*9470*/  LOP3.LUT R63, R45, 0xffff0000, RZ, 0xc0, !PT ;  /* 0xffff00002d3f7812 */ /* 0x000fe200078ec0ff */
[----:B------:R-:W-:-:S02]  /*9480*/  IMAD.U32 R65, R160, 0x10000, RZ ;  /* 0x00010000a0417824 */ /* 0x000fc400078e00ff */
[C---:B------:R-:W-:Y:S01]  /*9490*/  FMUL.FTZ R77, R67.reuse, R75 ;  /* 0x0000004b434d7220 */ /* 0x040fe20000410000 */
[----:B------:R-:W-:Y:S01]  /*94a0*/  FMUL.FTZ R66, R66, R161 ;  /* 0x000000a142427220 */ /* 0x000fe20000410000 */
[----:B------:R-:W-:Y:S01]  /*94b0*/  LOP3.LUT R162, R162, 0xffff0000, RZ, 0xc0, !PT ;  /* 0xffff0000a2a27812 */ /* 0x000fe200078ec0ff */
[-C--:B------:R-:W-:Y:S01]  /*94c0*/  FMUL.FTZ R78, R67, R65.reuse ;  /* 0x00000041434e7220 */ /* 0x080fe20000410000 */
[----:B------:R-:W-:Y:S01]  /*94d0*/  FFMA.FTZ R77, R64, R65, -R77 ;  /* 0x00000041404d7223 */ /* 0x000fe2000001084d */
[----:B------:R-:W-:Y:S01]  /*94e0*/  LOP3.LUT R160, R160, 0xffff0000, RZ, 0xc0, !PT ;  /* 0xffff0000a0a07812 */ /* 0x000fe200078ec0ff */
[C---:B------:R-:W-:Y:S01]  /*94f0*/  FFMA.FTZ R76, R63.reuse, R161, -R76 ;  /* 0x000000a13f4c7223 */ /* 0x040fe2000001084c */
[----:B------:R-:W-:Y:S01]  /*9500*/  FFMA.FTZ R73, R63, R72, R66 ;  /* 0x000000483f497223 */ /* 0x000fe20000010042 */
[----:B------:R-:W-:Y:S02]  /*9510*/  IMAD.U32 R65, R175, 0x10000, RZ ;  /* 0x00010000af417824 */ /* 0x000fe400078e00ff */
[----:B------:R-:W-:Y:S01]  /*9520*/  FFMA.FTZ R78, R64, R75, R78 ;  /* 0x0000004b404e7223 */ /* 0x000fe2000001004e */
[----:B------:R-:W-:Y:S01]  /*9530*/  IMAD.U32 R63, R62, 0x10000, RZ ;  /* 0x000100003e3f7824 */ /* 0x000fe200078e00ff */
[----:B------:R-:W-:Y:S01]  /*9540*/  LOP3.LUT R59, R47, 0xffff0000, RZ, 0xc0, !PT ;  /* 0xffff00002f3b7812 */ /* 0x000fe200078ec0ff */
[C---:B------:R-:W-:Y:S01]  /*9550*/  FMUL.FTZ R64, R61.reuse, R162 ;  /* 0x000000a23d407220 */ /* 0x040fe20000410000 */
[-C--:B------:R-:W-:Y:S01]  /*9560*/  FMUL.FTZ R66, R61, R160.reuse ;  /* 0x000000a03d427220 */ /* 0x080fe20000410000 */
[----:B------:R-:W-:Y:S01]  /*9570*/  FMUL.FTZ R67, R58, R65 ;  /* 0x000000413a437220 */ /* 0x000fe20000410000 */
[----:B------:R-:W-:Y:S01]  /*9580*/  LOP3.LUT R48, R48, 0xffff0000, RZ, 0xc0, !PT ;  /* 0xffff000030307812 */ /* 0x000fe200078ec0ff */
[-C--:B------:R-:W-:Y:S01]  /*9590*/  FMUL.FTZ R58, R58, R63.reuse ;  /* 0x0000003f3a3a7220 */ /* 0x080fe20000410000 */
[----:B------:R-:W-:Y:S01]  /*95a0*/  LOP3.LUT R175, R175, 0xffff0000, RZ, 0xc0, !PT ;  /* 0xffff0000afaf7812 */ /* 0x000fe200078ec0ff */
[----:B------:R-:W-:Y:S01]  /*95b0*/  IMAD.U32 R45, R46, 0x10000, RZ ;  /* 0x000100002e2d7824 */ /* 0x000fe200078e00ff */
[----:B------:R-:W-:Y:S01]  /*95c0*/  LOP3.LUT R61, R62, 0xffff0000, RZ, 0xc0, !PT ;  /* 0xffff00003e3d7812 */ /* 0x000fe200078ec0ff */
[C---:B------:R-:W-:Y:S01]  /*95d0*/  FFMA.FTZ R64, R59.reuse, R160, -R64 ;  /* 0x000000a03b407223 */ /* 0x040fe20000010840 */
[----:B------:R-:W-:Y:S01]  /*95e0*/  LOP3.LUT R44, R44, 0xffff0000, RZ, 0xc0, !PT ;  /* 0xffff00002c2c7812 */ /* 0x000fe200078ec0ff */
[----:B------:R-:W-:Y:S01]  /*95f0*/  FFMA.FTZ R75, R59, R162, R66 ;  /* 0x000000a23b4b7223 */ /* 0x000fe20000010042 */
[----:B------:R-:W-:Y:S01]  /*9600*/  LOP3.LUT R47, R46, 0xffff0000, RZ, 0xc0, !PT ;  /* 0xffff00002e2f7812 */ /* 0x000fe200078ec0ff */
[C---:B------:R-:W-:Y:S01]  /*9610*/  FFMA.FTZ R67, R56.reuse, R63, -R67 ;  /* 0x0000003f38437223 */ /* 0x040fe20000010843 */
[----:B------:R-:W-:Y:S01]  /*9620*/  FFMA.FTZ R58, R56, R65, R58 ;  /* 0x00000041383a7223 */ /* 0x000fe2000001003a */
[----:B------:R-:W-:-:S02]  /*9630*/  IMAD.U32 R46, R50, 0x10000, RZ ;  /* 0x00010000322e7824 */ /* 0x000fc400078e00ff */
[C---:B------:R-:W-:Y:S01]  /*9640*/  FMUL.FTZ R59, R48.reuse, R175 ;  /* 0x000000af303b7220 */ /* 0x040fe20000410000 */
[-C--:B------:R-:W-:Y:S01]  /*9650*/  FMUL.FTZ R63, R48, R61.reuse ;  /* 0x0000003d303f7220 */ /* 0x080fe20000410000 */
[----:B------:R-:W-:Y:S01]  /*9660*/  IMAD.U32 R56, R74, 0x10000, RZ ;  /* 0x000100004a387824 */ /* 0x000fe200078e00ff */
[----:B------:R-:W-:Y:S01]  /*9670*/  LOP3.LUT R50, R50, 0xffff0000, RZ, 0xc0, !PT ;  /* 0xffff000032327812 */ /* 0x000fe200078ec0ff */
[C---:B------:R-:W-:Y:S01]  /*9680*/  IMAD.U32 R48, R51.reuse, 0x10000, RZ ;  /* 0x0001000033307824 */ /* 0x040fe200078e00ff */
[----:B------:R-:W-:Y:S01]  /*9690*/  LOP3.LUT R74, R74, 0xffff0000, RZ, 0xc0, !PT ;  /* 0xffff00004a4a7812 */ /* 0x000fe200078ec0ff */
[C---:B------:R-:W-:Y:S01]  /*96a0*/  FFMA.FTZ R62, R44.reuse, R61, -R59 ;  /* 0x0000003d2c3e7223 */ /* 0x040fe2000001083b */
[----:B------:R-:W-:Y:S01]  /*96b0*/  LOP3.LUT R51, R51, 0xffff0000, RZ, 0xc0, !PT ;  /* 0xffff000033337812 */ /* 0x000fe200078ec0ff */
[----:B------:R-:W-:Y:S01]  /*96c0*/  FFMA.FTZ R63, R44, R175, R63 ;  /* 0x000000af2c3f7223 */ /* 0x000fe2000001003f */
[C---:B------:R-:W-:Y:S01]  /*96d0*/  FMUL.FTZ R44, R46.reuse, R56 ;  /* 0x000000382e2c7220 */ /* 0x040fe20000410000 */
[----:B------:R-:W-:Y:S01]  /*96e0*/  FMUL.FTZ R59, R46, R48 ;  /* 0x000000302e3b7220 */ /* 0x000fe20000410000 */
        /* <DEDUP_REMOVED lines=16> */
.L_x_540:
[----:B------:R-:W-:Y:S05]  /*97f0*/  BSYNC B2 ;  /* 0x0000000000027941 */ /* 0x000fea0003800000 */
.L_x_539:
[----:B0-----:R0:W-:Y:S04]  /*9800*/  STG.E.128 desc[UR60][R52.64], R44 ;  /* 0x0000002c34007986 */ /* 0x0011e8000c101d3c */
[----:B--2---:R0:W-:Y:S02]  /*9810*/  @!P3 STG.E.128 desc[UR60][R54.64], R48 ;  /* 0x000000303600b986 */ /* 0x0041e4000c101d3c */
.L_x_538:
[----:B------:R-:W-:Y:S05]  /*9820*/  BSYNC B1 ;  /* 0x0000000000017941 */ /* 0x000fea0003800000 */
.L_x_537:
[----:B------:R-:W-:-:S13]  /*9830*/  ISETP.NE.AND P3, PT, R36, RZ, PT ;  /* 0x000000ff2400720c */ /* 0x000fda0003f65270 */
[----:B------:R-:W-:Y:S05]  /*9840*/  @!P3 BRA `(.L_x_491) ;  /* 0x0000000800e0b947 */ /* 0x000fea0003800000 */
[----:B0---4-:R-:W2:Y:S01]  /*9850*/  LDL R44, [R1] ;  /* 0x00000000012c7983 */ /* 0x011ea20000100800 */
[----:B------:R-:W-:Y:S01]  /*9860*/  IADD3 R46, P3, P4, R118, R130, R30 ;  /* 0x00000082762e7210 */ /* 0x000fe20007c7e01e */
[----:B------:R-:W-:Y:S03]  /*9870*/  BSSY B1, `(.L_x_541) ;  /* 0x0000073000017945 */ /* 0x000fe60003800000 */
[----:B---3--:R-:W-:Y:S02]  /*9880*/  IADD3.X R49, R4, R57, R34, P3, P4 ;  /* 0x0000003904317210 */ /* 0x008fe40001fe8422 */
[----:B------:R-:W-:-:S04]  /*9890*/  LEA R52, P3, R46, R122, 0x1 ;  /* 0x0000007a2e347211 */ /* 0x000fc800078608ff */
[----:B------:R-:W-:Y:S02]  /*98a0*/  LEA.HI.X R53, R46, R123, R49, 0x1, P3 ;  /* 0x0000007b2e357211 */ /* 0x000fe400018f0c31 */
        /* <DEDUP_REMOVED lines=23> */
[----:B------:R-:W-:Y:S01]  /*9a20*/  SHF.R.U64 R67, R68, 0x10, R69 ;  /* 0x0000001044437819 */ /* 0x000fe20000001245 */
[----:B0-----:R-:W-:Y:S01]  /*9a30*/  IMAD.U32 R56, R45, 0x10000, RZ ;  /* 0x000100002d387824 */ /* 0x001fe200078e00ff */
[--C-:B------:R-:W-:Y:S01]  /*9a40*/  SHF.R.U64 R70, R80, 0x10, R81.reuse ;  /* 0x0000001050467819 */ /* 0x100fe20000001251 */
[----:B------:R-:W-:Y:S01]  /*9a50*/  IMAD.U32 R63, R51, 0x10000, RZ ;  /* 0x00010000333f7824 */ /* 0x000fe200078e00ff */
[----:B------:R-:W-:Y:S01]  /*9a60*/  SHF.R.U32.HI R80, RZ, 0x10, R81 ;  /* 0x00000010ff507819 */ /* 0x000fe20000011651 */
[----:B------:R-:W-:Y:S01]  /*9a70*/  IMAD.U32 R59, R48, 0x10000, RZ ;  /* 0x00010000303b7824 */ /* 0x000fe200078e00ff */
[----:B------:R-:W-:Y:S02]  /*9a80*/  SHF.R.U32.HI R65, RZ, 0x10, R69 ;  /* 0x00000010ff417819 */ /* 0x000fe40000011645 */
[----:B------:R-:W-:-:S02]  /*9a90*/  PRMT R64, R156, 0x5410, R67 ;  /* 0x000054109c407816 */ /* 0x000fc40000000043 */
[----:B------:R-:W-:Y:S02]  /*9aa0*/  PRMT R67, R159, 0x5432, R80 ;  /* 0x000054329f437816 */ /* 0x000fe40000000050 */
[----:B------:R-:W-:Y:S02]  /*9ab0*/  PRMT R156, R156, 0x5432, R65 ;  /* 0x000054329c9c7816 */ /* 0x000fe40000000041 */
[--C-:B------:R-:W-:Y:S01]  /*9ac0*/  SHF.R.U64 R69, R82, 0x10, R83.reuse ;  /* 0x0000001052457819 */ /* 0x100fe20000001253 */
[----:B------:R-:W-:Y:S01]  /*9ad0*/  IMAD.U32 R68, R67, 0x10000, RZ ;  /* 0x0001000043447824 */ /* 0x000fe200078e00ff */
[----:B------:R-:W-:Y:S01]  /*9ae0*/  SHF.R.U32.HI R83, RZ, 0x10, R83 ;  /* 0x00000010ff537819 */ /* 0x000fe20000011653 */
[----:B------:R-:W-:Y:S01]  /*9af0*/  IMAD.U32 R65, R156, 0x10000, RZ ;  /* 0x000100009c417824 */ /* 0x000fe200078e00ff */
[----:B------:R-:W-:Y:S01]  /*9b00*/  SHF.R.U32.HI R72, RZ, 0x10, R71 ;  /* 0x00000010ff487819 */ /* 0x000fe20000011647 */
[-C--:B------:R-:W-:Y:S01]  /*9b10*/  FMUL.FTZ R71, R61, R68.reuse ;  /* 0x000000443d477220 */ /* 0x080fe20000410000 */
[----:B------:R-:W-:Y:S01]  /*9b20*/  LOP3.LUT R62, R49, 0xffff0000, RZ, 0xc0, !PT ;  /* 0xffff0000313e7812 */ /* 0x000fe200078ec0ff */
[-C--:B------:R-:W-:Y:S01]  /*9b30*/  FMUL.FTZ R73, R61, R65.reuse ;  /* 0x000000413d497220 */ /* 0x080fe20000410000 */
[----:B------:R-:W-:Y:S01]  /*9b40*/  PRMT R69, R158, 0x5410, R69 ;  /* 0x000054109e457816 */ /* 0x000fe20000000045 */
[C---:B------:R-:W-:Y:S01]  /*9b50*/  FFMA.FTZ R71, R56.reuse, R65, -R71 ;  /* 0x0000004138477223 */ /* 0x040fe20000010847 */
[----:B------:R-:W-:Y:S01]  /*9b60*/  LOP3.LUT R67, R67, 0xffff0000, RZ, 0xc0, !PT ;  /* 0xffff000043437812 */ /* 0x000fe200078ec0ff */
[----:B------:R-:W-:Y:S01]  /*9b70*/  FFMA.FTZ R73, R56, R68, R73 ;  /* 0x0000004438497223 */ /* 0x000fe20000010049 */
[----:B------:R-:W-:-:S02]  /*9b80*/  PRMT R66, R155, 0x5410, R66 ;  /* 0x000054109b427816 */ /* 0x000fc40000000042 */
[----:B------:R-:W-:Y:S01]  /*9b90*/  PRMT R158, R158, 0x5432, R83 ;  /* 0x000054329e9e7816 */ /* 0x000fe20000000053 */
[----:B------:R-:W-:Y:S01]  /*9ba0*/  FMUL.FTZ R75, R62, R67 ;  /* 0x000000433e4b7220 */ /* 0x000fe20000410000 */
[----:B------:R-:W-:Y:S02]  /*9bb0*/  PRMT R155, R155, 0x5432, R72 ;  /* 0x000054329b9b7816 */ /* 0x000fe40000000048 */
[----:B------:R-:W-:Y:S01]  /*9bc0*/  LOP3.LUT R58, R45, 0xffff0000, RZ, 0xc0, !PT ;  /* 0xffff00002d3a7812 */ /* 0x000fe200078ec0ff */
[----:B------:R-:W-:Y:S01]  /*9bd0*/  IMAD.U32 R65, R158, 0x10000, RZ ;  /* 0x000100009e417824 */ /* 0x000fe200078e00ff */
[----:B------:R-:W-:Y:S01]  /*9be0*/  LOP3.LUT R61, R156, 0xffff0000, RZ, 0xc0, !PT ;  /* 0xffff00009c3d7812 */ /* 0x000fe200078ec0ff */
[----:B------:R-:W-:Y:S01]  /*9bf0*/  IMAD.U32 R56, R155, 0x10000, RZ ;  /* 0x000100009b387824 */ /* 0x000fe200078e00ff */
[----:B------:R-:W-:Y:S01]  /*9c00*/  LOP3.LUT R60, R48, 0xffff0000, RZ, 0xc0, !PT ;  /* 0xffff0000303c7812 */ /* 0x000fe200078ec0ff */
[----:B------:R-:W-:Y:S01]  /*9c10*/  IMAD.U32 R48, R47, 0x10000, RZ ;  /* 0x000100002f307824 */ /* 0x000fe200078e00ff */
[----:B------:R-:W-:Y:S01]  /*9c20*/  LOP3.LUT R51, R51, 0xffff0000, RZ, 0xc0, !PT ;  /* 0xffff000033337812 */ /* 0x000fe200078ec0ff */
[-C--:B------:R-:W-:Y:S01]  /*9c30*/  FMUL.FTZ R77, R62, R61.reuse ;  /* 0x0000003d3e4d7220 */ /* 0x080fe20000410000 */
[----:B------:R-:W-:Y:S01]  /*9c40*/  FFMA.FTZ R68, R58, R61, -R75 ;  /* 0x0000003d3a447223 */ /* 0x000fe2000001084b */
[CC--:B------:R-:W-:Y:S01]  /*9c50*/  FMUL.FTZ R61, R63.reuse, R65.reuse ;  /* 0x000000413f3d7220 */ /* 0x0c0fe20000410000 */
[----:B------:R-:W-:Y:S01]  /*9c60*/  LOP3.LUT R158, R158, 0xffff0000, RZ, 0xc0, !PT ;  /* 0xffff00009e9e7812 */ /* 0x000fe200078ec0ff */
[-C--:B------:R-:W-:Y:S01]  /*9c70*/  FMUL.FTZ R62, R63, R56.reuse ;  /* 0x000000383f3e7220 */ /* 0x080fe20000410000 */
[----:B------:R-:W-:Y:S01]  /*9c80*/  PRMT R159, R159, 0x5410, R70 ;  /* 0x000054109f9f7816 */ /* 0x000fe20000000046 */
[C---:B------:R-:W-:Y:S01]  /*9c90*/  FFMA.FTZ R61, R48.reuse, R56, -R61 ;  /* 0x00000038303d7223 */ /* 0x040fe2000001083d */
[----:B------:R-:W-:Y:S01]  /*9ca0*/  LOP3.LUT R49, R47, 0xffff0000, RZ, 0xc0, !PT ;  /* 0xffff00002f317812 */ /* 0x000fe200078ec0ff */
[----:B------:R-:W-:Y:S01]  /*9cb0*/  FFMA.FTZ R65, R48, R65, R62 ;  /* 0x0000004130417223 */ /* 0x000fe2000001003e */
[----:B------:R-:W-:Y:S01]  /*9cc0*/  LOP3.LUT R56, R155, 0xffff0000, RZ, 0xc0, !PT ;  /* 0xffff00009b387812 */ /* 0x000fe200078ec0ff */
[----:B------:R-:W-:Y:S01]  /*9cd0*/  FFMA.FTZ R70, R58, R67, R77 ;  /* 0x000000433a467223 */ /* 0x000fe2000001004d */
[----:B------:R-:W-:Y:S01]  /*9ce0*/  FMUL.FTZ R62, R51, R158 ;  /* 0x0000009e333e7220 */ /* 0x000fe20000410000 */
[C---:B------:R-:W-:Y:S01]  /*9cf0*/  IMAD.U32 R58, R159.reuse, 0x10000, RZ ;  /* 0x000100009f3a7824 */ /* 0x040fe200078e00ff */
[----:B------:R-:W-:Y:S01]  /*9d00*/  LOP3.LUT R159, R159, 0xffff0000, RZ, 0xc0, !PT ;  /* 0xffff00009f9f7812 */ /* 0x000fe200078ec0ff */
[----:B------:R-:W-:Y:S01]  /*9d10*/  IMAD.U32 R48, R64, 0x10000, RZ ;  /* 0x0001000040307824 */ /* 0x000fe200078e00ff */
[----:B------:R-:W-:Y:S01]  /*9d20*/  SHF.L.U32 R55, R44, 0x10, RZ ;  /* 0x000000102c377819 */ /* 0x000fe200000006ff */
[-C--:B------:R-:W-:Y:S01]  /*9d30*/  FMUL.FTZ R74, R51, R56.reuse ;  /* 0x00000038334a7220 */ /* 0x080fe20000410000 */
[----:B------:R-:W-:Y:S01]  /*9d40*/  FFMA.FTZ R72, R49, R56, -R62 ;  /* 0x0000003831487223 */ /* 0x000fe2000001083e */
[----:B------:R-:W-:Y:S01]  /*9d50*/  LOP3.LUT R64, R64, 0xffff0000, RZ, 0xc0, !PT ;  /* 0xffff000040407812 */ /* 0x000fe200078ec0ff */
[C---:B------:R-:W-:Y:S01]  /*9d60*/  FMUL.FTZ R56, R59.reuse, R58 ;  /* 0x0000003a3b387220 */ /* 0x040fe20000410000 */
[----:B------:R-:W-:Y:S01]  /*9d70*/  LOP3.LUT R45, R44, 0xffff0000, RZ, 0xc0, !PT ;  /* 0xffff00002c2d7812 */ /* 0x000fe200078ec0ff */
[----:B------:R-:W-:Y:S01]  /*9d80*/  FMUL.FTZ R59, R59, R48 ;  /* 0x000000303b3b7220 */ /* 0x000fe20000410000 */
[----:B------:R-:W-:Y:S01]  /*9d90*/  FMUL.FTZ R62, R60, R159 ;  /* 0x0000009f3c3e7220 */ /* 0x000fe20000410000 */
[----:B------:R-:W-:-:S02]  /*9da0*/  IMAD.U32 R47, R50, 0x10000, RZ ;  /* 0x00010000322f7824 */ /* 0x000fc400078e00ff */
[----:B------:R-:W-:Y:S01]  /*9db0*/  FFMA.FTZ R56, R55, R48, -R56 ;  /* 0x0000003037387223 */ /* 0x000fe20000010838 */
[----:B------:R-:W-:Y:S01]  /*9dc0*/  FMUL.FTZ R60, R60, R64 ;  /* 0x000000403c3c7220 */ /* 0x000fe20000410000 */
[----:B------:R-:W-:Y:S01]  /*9dd0*/  IMAD.U32 R51, R69, 0x10000, RZ ;  /* 0x0001000045337824 */ /* 0x000fe200078e00ff */
[----:B------:R-:W-:Y:S01]  /*9de0*/  LOP3.LUT R50, R50, 0xffff0000, RZ, 0xc0, !PT ;  /* 0xffff000032327812 */ /* 0x000fe200078ec0ff */
[----:B------:R-:W-:Y:S01]  /*9df0*/  FFMA.FTZ R74, R49, R158, R74 ;  /* 0x0000009e314a7223 */ /* 0x000fe2000001004a */
[C---:B------:R-:W-:Y:S01]  /*9e00*/  IMAD.U32 R48, R66.reuse, 0x10000, RZ ;  /* 0x0001000042307824 */ /* 0x040fe200078e00ff */
[----:B------:R-:W-:Y:S01]  /*9e10*/  LOP3.LUT R69, R69, 0xffff0000, RZ, 0xc0, !PT ;  /* 0xffff000045457812 */ /* 0x000fe200078ec0ff */
[----:B------:R-:W-:Y:S01]  /*9e20*/  FFMA.FTZ R59, R55, R58, R59 ;  /* 0x0000003a373b7223 */ /* 0x000fe2000001003b */
[----:B------:R-:W-:Y:S01]  /*9e30*/  LOP3.LUT R49, R66, 0xffff0000, RZ, 0xc0, !PT ;  /* 0xffff000042317812 */ /* 0x000fe200078ec0ff */
[C---:B------:R-:W-:Y:S02]  /*9e40*/  IMAD.U32 R44, R46.reuse, 0x10000, RZ ;  /* 0x000100002e2c7824 */ /* 0x040fe400078e00ff */
[C---:B------:R-:W-:Y:S01]  /*9e50*/  FFMA.FTZ R55, R45.reuse, R64, -R62 ;  /* 0x000000402d377223 */ /* 0x040fe2000001083e */
[----:B------:R-:W-:Y:S01]  /*9e60*/  FFMA.FTZ R60, R45, R159, R60 ;  /* 0x0000009f2d3c7223 */ /* 0x000fe2000001003c */
[----:B------:R-:W-:Y:S01]  /*9e70*/  LOP3.LUT R46, R46, 0xffff0000, RZ, 0xc0, !PT ;  /* 0xffff00002e2e7812 */ /* 0x000fe200078ec0ff */
[C---:B------:R-:W-:Y:S01]  /*9e80*/  FMUL.FTZ R45, R47.reuse, R51 ;  /* 0x000000332f2d7220 */ /* 0x040fe20000410000 */
[-C--:B------:R-:W-:Y:S01]  /*9e90*/  FMUL.FTZ R58, R47, R48.reuse ;  /* 0x000000302f3a7220 */ /* 0x080fe20000410000 */
[C---:B------:R-:W-:Y:S01]  /*9ea0*/  FMUL.FTZ R47, R50.reuse, R69 ;  /* 0x00000045322f7220 */ /* 0x040fe20000410000 */
[----:B------:R-:W-:Y:S01]  /*9eb0*/  FMUL.FTZ R50, R50, R49 ;  /* 0x0000003132327220 */ /* 0x000fe20000410000 */
        /* <DEDUP_REMOVED lines=9> */
[----:B------:R-:W-:Y:S01]  /*9f50*/  IMAD.MOV.U32 R44, RZ, RZ, R55 ;  /* 0x000000ffff2c7224 */ /* 0x000fe200078e0037 */
[----:B------:R-:W-:Y:S02]  /*9f60*/  F2FP.BF16.F32.PACK_AB R49, R70, R73 ;  /* 0x000000494631723e */ /* 0x000fe400000010ff */
[----:B------:R-:W-:Y:S02]  /*9f70*/  F2FP.BF16.F32.PACK_AB R51, R74, R65 ;  /* 0x000000414a33723e */ /* 0x000fe400000010ff */
[----:B------:R-:W-:-:S02]  /*9f80*/  F2FP.BF16.F32.PACK_AB R48, R60, R59 ;  /* 0x0000003b3c30723e */ /* 0x000fc400000010ff */
[----:B------:R-:W-:-:S07]  /*9f90*/  F2FP.BF16.F32.PACK_AB R50, R69, R58 ;  /* 0x0000003a4532723e */ /* 0x000fce00000010ff */
.L_x_542:
[----:B------:R-:W-:Y:S05]  /*9fa0*/  BSYNC B1 ;  /* 0x0000000000017941 */ /* 0x000fea0003800000 */
.L_x_541:
[----:B0-----:R0:W-:Y:S01]  /*9fb0*/  STG.E.128 desc[UR60][R52.64], R44 ;  /* 0x0000002c34007986 */ /* 0x0011e2000c101d3c */
[----:B------:R-:W-:-:S13]  /*9fc0*/  ISETP.GE.AND P3, PT, R54, R147, PT ;  /* 0x000000933600720c */ /* 0x000fda0003f66270 */
[----:B------:R-:W-:Y:S05]  /*9fd0*/  @P3 BRA `(.L_x_491) ;  /* 0x0000000000fc3947 */ /* 0x000fea0003800000 */
[--C-:B0-----:R-:W-:Y:S02]  /*9fe0*/  SHF.R.S32.HI R44, RZ, 0x1f, R54.reuse ;  /* 0x0000001fff2c7819 */ /* 0x101fe40000011436 */
[----:B------:R-:W-:-:S04]  /*9ff0*/  IADD3 R54, P3, P4, R118, R130, R54 ;  /* 0x0000008276367210 */ /* 0x000fc80007c7e036 */
[----:B------:R-:W-:Y:S02]  /*a000*/  IADD3.X R57, R4, R57, R44, P3, P4 ;  /* 0x0000003904397210 */ /* 0x000fe40001fe842c */
[----:B------:R-:W-:-:S04]  /*a010*/  LEA R122, P3, R54, R122, 0x1 ;  /* 0x0000007a367a7211 */ /* 0x000fc800078608ff */
[----:B------:R-:W-:-:S05]  /*a020*/  LEA.HI.X R123, R54, R123, R57, 0x1, P3 ;  /* 0x0000007b367b7211 */ /* 0x000fca00018f0c39 */
[----:B--2---:R0:W-:Y:S01]  /*a030*/  STG.E.128 desc[UR60][R122.64], R48 ;  /* 0x000000307a007986 */ /* 0x0041e2000c101d3c */
[----:B------:R-:W-:Y:S05]  /*a040*/  BRA `(.L_x_491) ;  /* 0x0000000000e07947 */ /* 0x000fea0003800000 */
.L_x_458:
[----:B------:R-:W2:Y:S02]  /*a050*/  LDL R44, [R1+0x14] ;  /* 0x00001400012c7983 */ /* 0x000ea40000100800 */
[----:B--2---:R-:W-:-:S13]  /*a060*/  R2UR UR4, R44 ;  /* 0x000000002c0472ca */ /* 0x004fda00000e0000 */
[----:B------:R-:W-:-:S06]  /*a070*/  UISETP.NE.AND UP0, UPT, UR4, 0x3, UPT ;  /* 0x000000030400788c */ /* 0x000fcc000bf05270 */
[----:B------:R-:W-:-:S13]  /*a080*/  PLOP3.LUT P2, PT, PT, PT, UP0, 0x80, 0x0 ;  /* 0x000000000000781c */ /* 0x000fda0003f4f008 */
[----:B------:R-:W-:Y:S05]  /*a090*/  @!P2 BRA `(.L_x_543) ;  /* 0x000000000004a947 */ /* 0x000fea0003800000 */
[----:B------:R-:W-:Y:S01]  /*a0a0*/  BPT.TRAP 0x1 ;  /* 0x000000040000795c */ /* 0x000fe20000300000 */
.L_x_543:
[----:B------:R-:W-:Y:S01]  /*a0b0*/  IMAD R100, R18, 0x8, R2 ;  /* 0x0000000812647824 */ /* 0x000fe200078e0202 */
[----:B------:R-:W-:Y:S01]  /*a0c0*/  SHF.L.U32 R101, R206, 0x1f, RZ ;  /* 0x0000001fce657819 */ /* 0x000fe200000006ff */
[----:B------:R-:W-:Y:S01]  /*a0d0*/  IMAD R43, R25, -0x70, R24 ;  /* 0xffffff90192b7824 */ /* 0x000fe200078e0218 */
[----:B------:R-:W-:Y:S02]  /*a0e0*/  BSSY B1, `(.L_x_544) ;  /* 0x0000004000017945 */ /* 0x000fe40003800000 */
[----:B------:R-:W1:Y:S02]  /*a0f0*/  SYNCS.PHASECHK.TRANS64.TRYWAIT P3, [R100+URZ+0x36890], R101 ;  /* 0x03689065640075a7 */ /* 0x000e64000806017f */
[----:B------:R-:W-:Y:S01]  /*a100*/  VIMNMX R43, R43, 0x70, PT ;  /* 0x000000702b2b7848 */ /* 0x000fe20003fe0100 */
[----:B-1----:R-:W-:Y:S06]  /*a110*/  @!P3 BRA `(.L_x_545) ;  /* 0x000001ac0050b947 */ /* 0x002fec0003800000 */
.L_x_764:
[----:B------:R-:W-:Y:S05]  /*a120*/  BSYNC B1 ;  /* 0x0000000000017941 */ /* 0x000fea0003800000 */
.L_x_544:
[----:B------:R-:W-:Y:S01]  /*a130*/  ISETP.GE.AND P3, PT, R19, R43, PT ;  /* 0x0000002b1300720c */ /* 0x000fe20003f66270 */
[----:B------:R-:W-:-:S12]  /*a140*/  BSSY B1, `(.L_x_546) ;  /* 0x0000014000017945 */ /* 0x000fd80003800000 */
[----:B------:R-:W-:Y:S05]  /*a150*/  @P3 BRA `(.L_x_547) ;  /* 0x0000000000483947 */ /* 0x000fea0003800000 */
[----:B------:R-:W-:-:S13]  /*a160*/  ISETP.NE.AND P3, PT, R31, RZ, PT ;  /* 0x000000ff1f00720c */ /* 0x000fda0003f65270 */
[----:B0-----:R-:W0:Y:S04]  /*a170*/  @P3 LDS.128 R44, [R41+0x21000] ;  /* 0x02100000292c3984 */ /* 0x001e280000000c00 */
[----:B0-----:R-:W-:Y:S01]  /*a180*/  @P3 STG.E.128 desc[UR60][R50.64], R44 ;  /* 0x0000002c32003986 */ /* 0x001fe2000c101d3c */
[----:B------:R-:W-:-:S13]  /*a190*/  ISETP.NE.AND P3, PT, R35, RZ, PT ;  /* 0x000000ff2300720c */ /* 0x000fda0003f65270 */
[----:B------:R-:W0:Y:S04]  /*a1a0*/  @P3 LDS.128 R44, [R42+0x21000] ;  /* 0x021000002a2c3984 */ /* 0x000e280000000c00 */
        /* <DEDUP_REMOVED lines=12> */
[----:B0-----:R2:W-:Y:S02]  /*a270*/  @P3 STG.E.128 desc[UR60][R50.64+0x140], R44 ;  /* 0x0001402c32003986 */ /* 0x0015e4000c101d3c */
.L_x_547:
[----:B------:R-:W-:Y:S05]  /*a280*/  BSYNC B1 ;  /* 0x0000000000017941 */ /* 0x000fea0003800000 */
.L_x_546:
[----:B------:R-:W-:-:S13]  /*a290*/  ISETP.GE.AND P3, PT, R223, R43, PT ;  /* 0x0000002bdf00720c */ /* 0x000fda0003f66270 */
[----:B------:R-:W-:Y:S05]  /*a2a0*/  @P3 BRA `(.L_x_491) ;  /* 0x0000000000483947 */ /* 0x000fea0003800000 */
[----:B------:R-:W-:-:S13]  /*a2b0*/  ISETP.NE.AND P3, PT, R31, RZ, PT ;  /* 0x000000ff1f00720c */ /* 0x000fda0003f65270 */
[----:B0-2---:R-:W0:Y:S04]  /*a2c0*/  @P3 LDS.128 R44, [R41+0x23000] ;  /* 0x02300000292c3984 */ /* 0x005e280000000c00 */
        /* <DEDUP_REMOVED lines=16> */
.L_x_491:
[----:B------:R-:W-:Y:S05]  /*a3d0*/  BSYNC B0 ;  /* 0x0000000000007941 */ /* 0x000fea0003800000 */
.L_x_457:
[----:B01234-:R-:W0:Y:S01]  /*a3e0*/  S2R R44, SR_TID.X ;  /* 0x00000000002c7919 */ /* 0x01fe220000002100 */
[----:B------:R-:W-:Y:S01]  /*a3f0*/  @!PT LDS RZ, [RZ] ;  /* 0x00000000fffff984 */ /* 0x000fe20000000800 */
[----:B------:R-:W-:Y:S01]  /*a400*/  @!PT LDS RZ, [RZ] ;  /* 0x00000000fffff984 */ /* 0x000fe20000000800 */
[----:B------:R-:W-:Y:S01]  /*a410*/  @!PT LDS RZ, [RZ] ;  /* 0x00000000fffff984 */ /* 0x000fe20000000800 */
[----:B------:R-:W-:Y:S01]  /*a420*/  @!PT LDS RZ, [RZ] ;  /* 0x00000000fffff984 */ /* 0x000fe20000000800 */
[----:B------:R1:W-:Y:S06]  /*a430*/  MEMBAR.ALL.CTA ;  /* 0x0000000000007992 */ /* 0x0003ec0000008000 */
[----:B-1----:R-:W1:Y:S01]  /*a440*/  FENCE.VIEW.ASYNC.S ;  /* 0x00000000000073c6 */ /* 0x002e620000000000 */
[----:B------:R-:W-:Y:S05]  /*a450*/  WARPSYNC.ALL ;  /* 0x0000000000007948 */ /* 0x000fea0003800000 */
[----:B------:R-:W-:Y:S01]  /*a460*/  BSSY B0, `(.L_x_548) ;  /* 0x0000009000007945 */ /* 0x000fe20003800000 */
[----:B0-----:R-:W-:Y:S01]  /*a470*/  LOP3.LUT R44, R44, 0x7f, RZ, 0xc0, !PT ;  /* 0x0000007f2c2c7812 */ /* 0x001fe200078ec0ff */
[----:B-1----:R0:W-:Y:S03]  /*a480*/  BAR.SYNC.DEFER_BLOCKING R154, 0x80 ;  /* 0x0002009a0000751d */ /* 0x0021e60000010000 */
[----:B------:R-:W-:-:S13]  /*a490*/  ISETP.NE.AND P3, PT, R44, RZ, PT ;  /* 0x000000ff2c00720c */ /* 0x000fda0003f65270 */
[----:B------:R-:W-:-:S05]  /*a4a0*/  @!P3 VIADD R44, R100, 0x368a0 ;  /* 0x000368a0642cb836 */ /* 0x000fca0000000000 */
[----:B------:R-:W-:-:S04]  /*a4b0*/  @!P3 PRMT R44, RZ, 0x654, R44 ;  /* 0x00000654ff2cb816 */ /* 0x000fc8000000002c */
[----:B------:R0:W-:Y:S01]  /*a4c0*/  @!P3 SYNCS.ARRIVE.TRANS64.RED.A1T0 RZ, [R44+URZ], RZ ;  /* 0x000000ff2cffb9a7 */ /* 0x0001e2000810043f */
[----:B------:R-:W-:Y:S05]  /*a4d0*/  @!P2 BRA `(.L_x_549) ;  /* 0x000000000004a947 */ /* 0x000fea0003800000 */
[----:B------:R-:W-:Y:S01]  /*a4e0*/  BPT.TRAP 0x1 ;  /* 0x000000040000795c */ /* 0x000fe20000300000 */
.L_x_549:
[----:B------:R-:W-:Y:S05]  /*a4f0*/  BSYNC B0 ;  /* 0x0000000000007941 */ /* 0x000fea0003800000 */
.L_x_548:
[----:B------:R-:W1:Y:S01]  /*a500*/  SYNCS.PHASECHK.TRANS64.TRYWAIT P2, [R100+URZ+0x368b0], R101 ;  /* 0x0368b065640075a7 */ /* 0x000e62000804017f */
[----:B------:R-:W-:Y:S01]  /*a510*/  ULDC.64 UR4, c[0x0][0x308] ;  /* 0x0000c20000047ab9 */ /* 0x000fe20000000a00 */
[----:B------:R-:W-:Y:S01]  /*a520*/  ULDC.64 UR6, c[0x0][0x318] ;  /* 0x0000c60000067ab9 */ /* 0x000fe20000000a00 */
[----:B0-----:R-:W-:Y:S01]  /*a530*/  MOV R44, UR4 ;  /* 0x00000004002c7c02 */ /* 0x001fe20008000f00 */
[----:B------:R-:W-:Y:S01]  /*a540*/  IMAD.U32 R46, RZ, RZ, UR6 ;  /* 0x00000006ff2e7e24 */ /* 0x000fe2000f8e00ff */
[----:B------:R-:W-:Y:S01]  /*a550*/  BSSY B0, `(.L_x_550) ;  /* 0x0000008000007945 */ /* 0x000fe20003800000 */
[----:B------:R-:W-:Y:S02]  /*a560*/  IMAD.U32 R45, RZ, RZ, UR7 ;  /* 0x00000007ff2d7e24 */ /* 0x000fe4000f8e00ff */
[----:B------:R0:W-:Y:S04]  /*a570*/  STL [R1+0x8], R44 ;  /* 0x0000082c01007387 */ /* 0x0001e80000100800 */
[----:B------:R2:W-:Y:S01]  /*a580*/  STL [R1+0x10], R46 ;  /* 0x0000102e01007387 */ /* 0x0005e20000100800 */
[----:B0-----:R-:W-:-:S05]  /*a590*/  IMAD.U32 R44, RZ, RZ, UR5 ;  /* 0x00000005ff2c7e24 */ /* 0x001fca000f8e00ff */
[----:B------:R2:W-:Y:S04]  /*a5a0*/  STL [R1+0x4], R44 ;  /* 0x0000042c01007387 */ /* 0x0005e80000100800 */
[----:B------:R2:W-:Y:S02]  /*a5b0*/  STL [R1+0xc], R45 ;  /* 0x00000c2d01007387 */ /* 0x0005e40000100800 */
[----:B-12---:R-:W-:Y:S05]  /*a5c0*/  @!P2 BRA `(.L_x_551) ;  /* 0x000001a80038a947 */ /* 0x006fea0003800000 */
.L_x_765:
[----:B------:R-:W-:Y:S05]  /*a5d0*/  BSYNC B0 ;  /* 0x0000000000007941 */ /* 0x000fea0003800000 */
.L_x_550:
[----:B------:R1:W5:Y:S04]  /*a5e0*/  LDL R55, [R1+0x10] ;  /* 0x0000100001377983 */ /* 0x0003680000100800 */
[----:B------:R1:W5:Y:S04]  /*a5f0*/  LDL R54, [R1+0xc] ;  /* 0x00000c0001367983 */ /* 0x0003680000100800 */
[----:B------:R1:W5:Y:S04]  /*a600*/  LDL R53, [R1+0x8] ;  /* 0x0000080001357983 */ /* 0x0003680000100800 */
[----:B------:R1:W5:Y:S01]  /*a610*/  LDL R52, [R1+0x4] ;  /* 0x0000040001347983 */ /* 0x0003620000100800 */
[----:B------:R-:W-:Y:S01]  /*a620*/  ISETP.GE.AND P2, PT, R19, R43, PT ;  /* 0x0000002b1300720c */ /* 0x000fe20003f46270 */
[----:B------:R-:W-:Y:S01]  /*a630*/  BSSY B0, `(.L_x_552) ;  /* 0x0000022000007945 */ /* 0x000fe20003800000 */
[----:B------:R-:W-:-:S11]  /*a640*/  IMAD.WIDE R48, R25, 0x70, R120 ;  /* 0x0000007019307825 */ /* 0x000fd600078e0278 */
[----:B-1----:R-:W-:Y:S05]  /*a650*/  @P2 BRA `(.L_x_553) ;  /* 0x00000000007c2947 */ /* 0x002fea0003800000 */
[----:B-----5:R-:W-:Y:S01]  /*a660*/  R2UR UR7, R55 ;  /* 0x00000000370772ca */ /* 0x020fe200000e0000 */
[----:B------:R-:W-:Y:S01]  /*a670*/  IMAD.MOV.U32 R44, RZ, RZ, R116 ;  /* 0x000000ffff2c7224 */ /* 0x000fe200078e0074 */
[----:B------:R-:W-:Y:S01]  /*a680*/  R2UR UR4, R54 ;  /* 0x00000000360472ca */ /* 0x000fe200000e0000 */
[----:B------:R-:W-:Y:S01]  /*a690*/  IMAD.MOV.U32 R45, RZ, RZ, R40 ;  /* 0x000000ffff2d7224 */ /* 0x000fe200078e0028 */
[----:B------:R-:W-:Y:S02]  /*a6a0*/  R2UR UR6, R53 ;  /* 0x00000000350672ca */ /* 0x000fe400000e0000 */
[----:B------:R-:W-:-:S07]  /*a6b0*/  R2UR UR5, R52 ;  /* 0x00000000340572ca */ /* 0x000fce00000e0000 */
[----:B------:R-:W-:Y:S02]  /*a6c0*/  IMAD R47, R49, UR7, RZ ;  /* 0x00000007312f7c24 */ /* 0x000fe4000f8e02ff */
[----:B------:R-:W-:-:S04]  /*a6d0*/  IMAD.WIDE.U32 R44, R48, UR7, R44 ;  /* 0x00000007302c7c25 */ /* 0x000fc8000f8e002c */
[----:B------:R-:W-:Y:S01]  /*a6e0*/  IMAD R47, R48, UR4, R47 ;  /* 0x00000004302f7c24 */ /* 0x000fe2000f8e022f */
[----:B------:R-:W-:Y:S01]  /*a6f0*/  LEA R50, P2, R44, UR6, 0x1 ;  /* 0x000000062c327c11 */ /* 0x000fe2000f8408ff */
[----:B------:R-:W-:Y:S02]  /*a700*/  ULDC UR4, c[0x0][0x2e4] ;  /* 0x0000b90000047ab9 */ /* 0x000fe40000000800 */
[----:B------:R-:W-:-:S05]  /*a710*/  IMAD.IADD R45, R45, 0x1, R47 ;  /* 0x000000012d2d7824 */ /* 0x000fca00078e022f */
[----:B------:R-:W-:Y:S02]  /*a720*/  LEA.HI.X R51, R44, UR5, R45, 0x1, P2 ;  /* 0x000000052c337c11 */ /* 0x000fe400090f0c2d */
[----:B------:R-:W-:-:S13]  /*a730*/  ISETP.GE.AND P2, PT, R22, UR4, PT ;  /* 0x0000000416007c0c */ /* 0x000fda000bf46270 */
[----:B------:R-:W1:Y:S04]  /*a740*/  @!P2 LDS.128 R44, [R41] ;  /* 0x00000000292ca984 */ /* 0x000e680000000c00 */
[----:B-1----:R-:W-:Y:S01]  /*a750*/  @!P2 STG.E.128 desc[UR60][R50.64], R44 ;  /* 0x0000002c3200a986 */ /* 0x002fe2000c101d3c */
[----:B------:R-:W-:-:S13]  /*a760*/  ISETP.GE.AND P2, PT, R204, UR4, PT ;  /* 0x00000004cc007c0c */ /* 0x000fda000bf46270 */
[----:B------:R-:W1:Y:S04]  /*a770*/  @!P2 LDS.128 R44, [R42] ;  /* 0x000000002a2ca984 */ /* 0x000e680000000c00 */
[----:B-1----:R-:W-:Y:S01]  /*a780*/  @!P2 STG.E.128 desc[UR60][R50.64+0x40], R44 ;  /* 0x0000402c3200a986 */ /* 0x002fe2000c101d3c */
[----:B------:R-:W-:-:S13]  /*a790*/  ISETP.GE.AND P2, PT, R205, UR4, PT ;  /* 0x00000004cd007c0c */ /* 0x000fda000bf46270 */
[----:B------:R-:W1:Y:S04]  /*a7a0*/  @!P2 LDS.128 R44, [R41+0x3800] ;  /* 0x00380000292ca984 */ /* 0x000e680000000c00 */
        /* <DEDUP_REMOVED lines=9> */
[----:B-1----:R1:W-:Y:S02]  /*a840*/  @!P2 STG.E.128 desc[UR60][R50.64+0x140], R44 ;  /* 0x0001402c3200a986 */ /* 0x0023e4000c101d3c */
.L_x_553:
[----:B------:R-:W-:Y:S05]  /*a850*/  BSYNC B0 ;  /* 0x0000000000007941 */ /* 0x000fea0003800000 */
.L_x_552:
[----:B------:R-:W-:Y:S01]  /*a860*/  ISETP.GE.AND P2, PT, R223, R43, PT ;  /* 0x0000002bdf00720c */ /* 0x000fe20003f46270 */
[----:B------:R-:W-:-:S12]  /*a870*/  BSSY B0, `(.L_x_554) ;  /* 0x0000023000007945 */ /* 0x000fd80003800000 */
[----:B------:R-:W-:Y:S05]  /*a880*/  @P2 BRA `(.L_x_555) ;  /* 0x0000000000842947 */ /* 0x000fea0003800000 */
[----:B-----5:R-:W-:Y:S01]  /*a890*/  R2UR UR7, R55 ;  /* 0x00000000370772ca */ /* 0x020fe200000e0000 */
[----:B-1----:R-:W-:Y:S01]  /*a8a0*/  IMAD.MOV.U32 R44, RZ, RZ, R116 ;  /* 0x000000ffff2c7224 */ /* 0x002fe200078e0074 */
[----:B------:R-:W-:Y:S01]  /*a8b0*/  R2UR UR4, R54 ;  /* 0x00000000360472ca */ /* 0x000fe200000e0000 */
[----:B------:R-:W-:Y:S01]  /*a8c0*/  IMAD.MOV.U32 R45, RZ, RZ, R40 ;  /* 0x000000ffff2d7224 */ /* 0x000fe200078e0028 */
[----:B------:R-:W-:Y:S02]  /*a8d0*/  IADD3 R43, P2, R48, 0x40, RZ ;  /* 0x00000040302b7810 */ /* 0x000fe40007f5e0ff */
[----:B------:R-:W-:Y:S02]  /*a8e0*/  R2UR UR6, R53 ;  /* 0x00000000350672ca */ /* 0x000fe400000e0000 */
[----:B------:R-:W-:Y:S01]  /*a8f0*/  R2UR UR5, R52 ;  /* 0x00000000340572ca */ /* 0x000fe200000e0000 */
[----:B------:R-:W-:-:S04]  /*a900*/  IMAD.X R48, RZ, RZ, R49, P2 ;  /* 0x000000ffff307224 */ /* 0x000fc800010e0631 */
        /* <DEDUP_REMOVED lines=25> */
.L_x_555:
[----:B------:R-:W-:Y:S05]  /*aaa0*/  BSYNC B0 ;  /* 0x0000000000007941 */ /* 0x000fea0003800000 */
.L_x_554:
[----:B------:R-:W3:Y:S01]  /*aab0*/  LDL R41, [R1] ;  /* 0x0000000001297983 */ /* 0x000ee20000100800 */
[----:B0-----:R-:W-:Y:S01]  /*aac0*/  @!P3 VIADD R100, R100, 0x368c0 ;  /* 0x000368c06464b836 */ /* 0x001fe20000000000 */
[----:B------:R-:W-:Y:S01]  /*aad0*/  PLOP3.LUT P2, PT, PT, PT, PT, 0x8, 0x0 ;  /* 0x000000000000781c */ /* 0x000fe20003f4e170 */
[----:B------:R-:W-:Y:S01]  /*aae0*/  VIADD R18, R18, 0x1 ;  /* 0x0000000112127836 */ /* 0x000fe20000000000 */
[----:B------:R-:W-:Y:S01]  /*aaf0*/  @!PT LDS RZ, [RZ] ;  /* 0x00000000fffff984 */ /* 0x000fe20000000800 */
[----:B------:R-:W-:Y:S01]  /*ab00*/  @!PT LDS RZ, [RZ] ;  /* 0x00000000fffff984 */ /* 0x000fe20000000800 */
[----:B------:R-:W-:Y:S01]  /*ab10*/  @!PT LDS RZ, [RZ] ;  /* 0x00000000fffff984 */ /* 0x000fe20000000800 */
[----:B------:R-:W-:Y:S01]  /*ab20*/  @!PT LDS RZ, [RZ] ;  /* 0x00000000fffff984 */ /* 0x000fe20000000800 */
[----:B------:R0:W-:Y:S06]  /*ab30*/  MEMBAR.ALL.CTA ;  /* 0x0000000000007992 */ /* 0x0001ec0000008000 */
[----:B0-----:R-:W0:Y:S01]  /*ab40*/  FENCE.VIEW.ASYNC.S ;  /* 0x00000000000073c6 */ /* 0x001e220000000000 */
[----:B------:R-:W-:Y:S01]  /*ab50*/  @!P3 PRMT R100, RZ, 0x654, R100 ;  /* 0x00000654ff64b816 */ /* 0x000fe20000000064 */
[----:B0-----:R0:W-:Y:S06]  /*ab60*/  BAR.SYNC.DEFER_BLOCKING R154, 0x80 ;  /* 0x0002009a0000751d */ /* 0x0011ec0000010000 */
[----:B------:R0:W-:Y:S01]  /*ab70*/  @!P3 SYNCS.ARRIVE.TRANS64.RED.A1T0 RZ, [R100+URZ], RZ ;  /* 0x000000ff64ffb9a7 */ /* 0x0001e2000810043f */
[----:B------:R-:W-:-:S04]  /*ab80*/  ISETP.NE.AND P3, PT, R18, 0x2, PT ;  /* 0x000000021200780c */ /* 0x000fc80003f65270 */
[----:B------:R-:W-:Y:S02]  /*ab90*/  SEL R18, R18, RZ, P3 ;  /* 0x000000ff12127207 */ /* 0x000fe40001800000 */
[----:B---3--:R-:W-:Y:S02]  /*aba0*/  LOP3.LUT P4, RZ, R41, 0x2, RZ, 0xc0, !PT ;  /* 0x0000000229ff7812 */ /* 0x008fe4000788c0ff */
[----:B------:R-:W-:-:S04]  /*abb0*/  SEL R41, RZ, 0x1, P3 ;  /* 0x00000001ff297807 */ /* 0x000fc80001800000 */
[----:B------:R-:W-:-:S07]  /*abc0*/  LOP3.LUT R206, R206, R41, RZ, 0x3c, !PT ;  /* 0x00000029cece7212 */ /* 0x000fce00078e3cff */
[----:B0-----:R-:W-:Y:S05]  /*abd0*/  @P4 BRA `(.L_x_556) ;  /* 0xffffff7800e04947 */ /* 0x001fea000383ffff */
.L_x_452:
[----:B------:R-:W-:Y:S01]  /*abe0*/  BSSY B0, `(.L_x_557) ;  /* 0x000003a000007945 */ /* 0x000fe20003800000 */
[----:B------:R-:W-:Y:S01]  /*abf0*/  ISETP.GE.AND P1, PT, R151, 0x1, PT ;  /* 0x000000019700780c */ /* 0x000fe20003f26270 */
[----:B------:R-:W-:Y:S01]  /*ac00*/  IMAD.MOV.U32 R0, RZ, RZ, RZ ;  /* 0x000000ffff007224 */ /* 0x000fe200078e00ff */
[----:B------:R-:W-:Y:S01]  /*ac10*/  PLOP3.LUT P0, PT, PT, PT, PT, 0x80, 0x0 ;  /* 0x000000000000781c */ /* 0x000fe20003f0f070 */
[----:B------:R-:W-:Y:S01]  /*ac20*/  IMAD.MOV.U32 R3, RZ, RZ, RZ ;  /* 0x000000ffff037224 */ /* 0x000fe200078e00ff */
[----:B------:R-:W-:Y:S02]  /*ac30*/  CS2R R118, SRZ ;  /* 0x0000000000767805 */ /* 0x000fe4000001ff00 */
[----:B------:R-:W-:Y:S02]  /*ac40*/  CS2R R116, SRZ ;  /* 0x0000000000747805 */ /* 0x000fe4000001ff00 */
[----:B------:R-:W-:Y:S02]  /*ac50*/  CS2R R114, SRZ ;  /* 0x0000000000727805 */ /* 0x000fe4000001ff00 */
[----:B------:R-:W-:-:S02]  /*ac60*/  CS2R R112, SRZ ;  /* 0x0000000000707805 */ /* 0x000fc4000001ff00 */
[----:B------:R-:W-:Y:S01]  /*ac70*/  CS2R R106, SRZ ;  /* 0x00000000006a7805 */ /* 0x000fe2000001ff00 */
[----:B------:R-:W-:Y:S01]  /*ac80*/  IMAD.MOV.U32 R110, RZ, RZ, RZ ;  /* 0x000000ffff6e7224 */ /* 0x000fe200078e00ff */
[----:B------:R-:W-:Y:S02]  /*ac90*/  CS2R R108, SRZ ;  /* 0x00000000006c7805 */ /* 0x000fe4000001ff00 */
[----:B-----5:R-:W-:Y:S02]  /*aca0*/  CS2R R54, SRZ ;  /* 0x0000000000367805 */ /* 0x020fe4000001ff00 */
[----:B------:R-:W-:Y:S01]  /*acb0*/  CS2R R104, SRZ ;  /* 0x0000000000687805 */ /* 0x000fe2000001ff00 */
[----:B------:R-:W-:Y:S01]  /*acc0*/  IMAD.MOV.U32 R103, RZ, RZ, RZ ;  /* 0x000000ffff677224 */ /* 0x000fe200078e00ff */
[----:B------:R-:W-:Y:S02]  /*acd0*/  CS2R R98, SRZ ;  /* 0x0000000000627805 */ /* 0x000fe4000001ff00 */
[----:B------:R-:W-:-:S02]  /*ace0*/  CS2R R100, SRZ ;  /* 0x0000000000647805 */ /* 0x000fc4000001ff00 */
[----:B------:R-:W-:Y:S01]  /*acf0*/  CS2R R96, SRZ ;  /* 0x0000000000607805 */ /* 0x000fe2000001ff00 */
[----:B------:R-:W-:Y:S01]  /*ad00*/  IMAD.MOV.U32 R95, RZ, RZ, RZ ;  /* 0x000000ffff5f7224 */ /* 0x000fe200078e00ff */
[----:B------:R-:W-:Y:S02]  /*ad10*/  CS2R R90, SRZ ;  /* 0x00000000005a7805 */ /* 0x000fe4000001ff00 */
[----:B------:R-:W-:Y:S02]  /*ad20*/  CS2R R92, SRZ ;  /* 0x00000000005c7805 */ /* 0x000fe4000001ff00 */
[----:B------:R-:W-:Y:S02]  /*ad30*/  CS2R R62, SRZ ;  /* 0x00000000003e7805 */ /* 0x000fe4000001ff00 */
[----:B------:R-:W-:Y:S01]  /*ad40*/  CS2R R88, SRZ ;  /* 0x0000000000587805 */ /* 0x000fe2000001ff00 */
[----:B------:R-:W-:Y:S01]  /*ad50*/  IMAD.MOV.U32 R87, RZ, RZ, RZ ;  /* 0x000000ffff577224 */ /* 0x000fe200078e00ff */
[----:B------:R-:W-:-:S02]  /*ad60*/  CS2R R82, SRZ ;  /* 0x0000000000527805 */ /* 0x000fc4000001ff00 */
[----:B------:R-:W-:Y:S02]  /*ad70*/  CS2R R84, SRZ ;  /* 0x0000000000547805 */ /* 0x000fe4000001ff00 */
[----:B------:R-:W-:Y:S02]  /*ad80*/  CS2R R80, SRZ ;  /* 0x0000000000507805 */ /* 0x000fe4000001ff00 */
[----:B------:R-:W-:Y:S02]  /*ad90*/  MOV R79, RZ ;  /* 0x000000ff004f7202 */ /* 0x000fe40000000f00 */
        /* <DEDUP_REMOVED lines=13> */
[----:B-1----:R-:W-:Y:S02]  /*ae70*/  CS2R R50, SRZ ;  /* 0x0000000000327805 */ /* 0x002fe4000001ff00 */
[----:B------:R-:W-:-:S02]  /*ae80*/  CS2R R52, SRZ ;  /* 0x0000000000347805 */ /* 0x000fc4000001ff00 */
[----:B--2---:R-:W-:Y:S02]  /*ae90*/  CS2R R48, SRZ ;  /* 0x0000000000307805 */ /* 0x004fe4000001ff00 */
        /* <DEDUP_REMOVED lines=8> */
[----:B------:R-:W-:Y:S01]  /*af20*/  CS2R R134, SRZ ;  /* 0x0000000000867805 */ /* 0x000fe2000001ff00 */
[----:B------:R-:W-:Y:S01]  /*af30*/  IMAD.MOV.U32 R6, RZ, RZ, RZ ;  /* 0x000000ffff067224 */ /* 0x000fe200078e00ff */
[----:B------:R-:W-:Y:S01]  /*af40*/  CS2R R28, SRZ ;  /* 0x00000000001c7805 */ /* 0x000fe2000001ff00 */
[----:B------:R-:W-:Y:S06]  /*af50*/  @P2 BRA `(.L_x_558) ;  /* 0x0000000000082947 */ /* 0x000fec0003800000 */
[----:B------:R-:W0:Y:S02]  /*af60*/  FENCE.VIEW.ASYNC.G ;  /* 0x00000000000073c6 */ /* 0x000e240000000100 */
[----:B0-----:R-:W-:Y:S06]  /*af70*/  BAR.ARV 0xc, 0x120 ;  /* 0x0304800000007b1d */ /* 0x001fec0000002000 */
.L_x_558:
[----:B------:R-:W-:Y:S05]  /*af80*/  BSYNC B0 ;  /* 0x0000000000007941 */ /* 0x000fea0003800000 */
.L_x_557:
[----:B------:R-:W-:Y:S01]  /*af90*/  CS2R R24, SRZ ;  /* 0x0000000000187805 */ /* 0x000fe2000001ff00 */
[----:B------:R-:W-:Y:S06]  /*afa0*/  @!P1 BRA `(.L_x_559) ;  /* 0x0000011c00249947 */ /* 0x000fec0003800000 */
[----:B------:R-:W2:Y:S04]  /*afb0*/  LDL R4, [R1+0x54] ;  /* 0x0000540001047983 */ /* 0x000ea80000100800 */
[----:B------:R-:W0:Y:S02]  /*afc0*/  SHFL.IDX PT, R0, R237, RZ, 0x1f ;  /* 0x00001fffed007589 */ /* 0x000e2400000e0000 */
[----:B0-----:R-:W-:-:S04]  /*afd0*/  LEA.HI R3, R0, R0, RZ, 0x1 ;  /* 0x0000000000037211 */ /* 0x001fc800078f08ff */
[----:B------:R-:W-:-:S05]  /*afe0*/  LOP3.LUT R3, R3, 0x1e, RZ, 0xc0, !PT ;  /* 0x0000001e03037812 */ /* 0x000fca00078ec0ff */
[----:B------:R-:W-:Y:S01]  /*aff0*/  IMAD.IADD R3, R0, 0x1, -R3 ;  /* 0x0000000100037824 */ /* 0x000fe200078e0a03 */
[----:B--2---:R-:W-:-:S13]  /*b000*/  R2UR UR4, R4 ;  /* 0x00000000040472ca */ /* 0x004fda00000e0000 */
[----:B------:R-:W-:Y:S02]  /*b010*/  ULOP3.LUT UP0, URZ, UR4, 0x9f, URZ, 0xc0, !UPT ;  /* 0x0000009f043f7892 */ /* 0x000fe4000f80c03f */
[----:B------:R-:W-:-:S04]  /*b020*/  LEA R3, R3, UR4, 0xd ;  /* 0x0000000403037c11 */ /* 0x000fc8000f8e68ff */
[----:B------:R-:W-:Y:S02]  /*b030*/  SHF.R.U32.HI R3, RZ, 0x4, R3 ;  /* 0x00000004ff037819 */ /* 0x000fe40000011603 */
[----:B------:R-:W-:Y:S02]  /*b040*/  PLOP3.LUT P0, PT, PT, PT, UP0, 0x80, 0x0 ;  /* 0x000000000000781c */ /* 0x000fe40003f0f008 */
[----:B------:R-:W-:-:S11]  /*b050*/  LOP3.LUT R36, R3, 0x3fff, RZ, 0xc0, !PT ;  /* 0x00003fff03247812 */ /* 0x000fd600078ec0ff */
        /* <DEDUP_REMOVED lines=16> */
[----:B-1----:R-:W-:Y:S05]  /*b160*/  CALL.ABS.NOINC R14 ;  /* 0x000000000e007343 */ /* 0x002fea0003c00000 */
.L_x_560:
[----:B------:R-:W-:Y:S02]  /*b170*/  ULDC UR4, c[0x0][0x3d4] ;  /* 0x0000f50000047ab9 */ /* 0x000fe40000000800 */
[----:B------:R-:W-:-:S13]  /*b180*/  ISETP.LT.AND P0, PT, RZ, UR4, PT ;  /* 0x00000004ff007c0c */ /* 0x000fda000bf01270 */
[----:B------:R-:W-:Y:S05]  /*b190*/  @P0 BRA `(.L_x_561) ;  /* 0x00000000003c0947 */ /* 0x000fea0003800000 */
[----:B------:R-:W-:-:S04]  /*b1a0*/  LEA.HI R0, R224, R224, RZ, 0x1 ;  /* 0x000000e0e0007211 */ /* 0x000fc800078f08ff */
[----:B------:R-:W-:-:S05]  /*b1b0*/  LOP3.LUT R3, R0, 0xfffffffe, RZ, 0xc0, !PT ;  /* 0xfffffffe00037812 */ /* 0x000fca00078ec0ff */
[----:B------:R-:W-:-:S05]  /*b1c0*/  IMAD.IADD R3, R224, 0x1, -R3 ;  /* 0x00000001e0037824 */ /* 0x000fca00078e0a03 */
[----:B------:R-:W-:-:S04]  /*b1d0*/  SHF.L.U32 R3, R3, 0x1f, RZ ;  /* 0x0000001f03037819 */ /* 0x000fc800000006ff */
[----:B------:R0:W1:Y:S03]  /*b1e0*/  SYNCS.PHASECHK.TRANS64.TRYWAIT P0, [R2+URZ+0x36800], R3 ;  /* 0x03680003020075a7 */ /* 0x000066000800017f */
[----:B-1----:R-:W-:Y:S05]  /*b1f0*/  @!P0 NANOSLEEP.SYNCS 0x989680 ;  /* 0x009896800000895d */ /* 0x002fea0003900000 */
[----:B------:R-:W1:Y:S01]  /*b200*/  @!P0 SYNCS.PHASECHK.TRANS64 P0, [R2+URZ+0x36800], R3 ;  /* 0x03680003020085a7 */ /* 0x000e62000800007f */
[----:B------:R-:W-:Y:S04]  /*b210*/  BSSY B0, `(.L_x_562) ;  /* 0x0000006000007945 */ /* 0x000fe80003800000 */
[----:B-1----:R-:W-:Y:S05]  /*b220*/  @P0 BRA `(.L_x_563) ;  /* 0x0000000000100947 */ /* 0x002fea0003800000 */
.L_x_564:
[----:B-1----:R1:W2:Y:S02]  /*b230*/  SYNCS.PHASECHK.TRANS64.TRYWAIT P0, [R2+URZ+0x36800], R3 ;  /* 0x03680003020075a7 */ /* 0x0022a4000800017f */
[----:B--2---:R-:W-:Y:S05]  /*b240*/  @!P0 NANOSLEEP.SYNCS 0x989680 ;  /* 0x009896800000895d */ /* 0x004fea0003900000 */
[----:B------:R-:W2:Y:S02]  /*b250*/  @!P0 SYNCS.PHASECHK.TRANS64 P0, [R2+URZ+0x36800], R3 ;  /* 0x03680003020085a7 */ /* 0x000ea4000800007f */
[----:B--2---:R-:W-:Y:S05]  /*b260*/  @!P0 BRA `(.L_x_564) ;  /* 0xfffffffc00f08947 */ /* 0x004fea000383ffff */
.L_x_563:
[----:B------:R-:W-:Y:S05]  /*b270*/  BSYNC B0 ;  /* 0x0000000000007941 */ /* 0x000fea0003800000 */
.L_x_562:
[----:B------:R-:W-:Y:S05]  /*b280*/  BRA `(.L_x_565) ;  /* 0x0000005800347947 */ /* 0x000fea0003800000 */
.L_x_561:
[----:B------:R-:W2:Y:S01]  /*b290*/  LDL R0, [R1+0x54] ;  /* 0x0000540001007983 */ /* 0x000ea20000100800 */
[----:B------:R-:W-:Y:S01]  /*b2a0*/  ULDC.64 UR4, c[0x0][0x3d8] ;  /* 0x0000f60000047ab9 */ /* 0x000fe20000000a00 */
[----:B------:R-:W-:Y:S01]  /*b2b0*/  ULDC.64 UR6, c[0x0][0x3e8] ;  /* 0x0000fa0000067ab9 */ /* 0x000fe20000000a00 */
[C---:B------:R-:W-:Y:S01]  /*b2c0*/  IMAD.WIDE.U32 R4, R145.reuse, UR4, RZ ;  /* 0x0000000491047c25 */ /* 0x040fe2000f8e00ff */
[----:B------:R-:W-:Y:S02]  /*b2d0*/  SHF.R.S32.HI R8, RZ, 0x1f, R16 ;  /* 0x0000001fff087819 */ /* 0x000fe40000011410 */
[----:B------:R-:W-:Y:S01]  /*b2e0*/  SHF.R.S32.HI R10, RZ, 0x1f, R22 ;  /* 0x0000001fff0a7819 */ /* 0x000fe20000011416 */
[----:B------:R-:W-:Y:S01]  /*b2f0*/  IMAD.WIDE.U32 R40, R145, UR6, RZ ;  /* 0x0000000691287c25 */ /* 0x000fe2000f8e00ff */
[----:B--2---:R-:W-:Y:S02]  /*b300*/  R2UR UR8, R0 ;  /* 0x00000000000872ca */ /* 0x004fe400000e0000 */
[----:B------:R-:W-:-:S05]  /*b310*/  SHF.R.S32.HI R0, RZ, 0x1f, R145 ;  /* 0x0000001fff007819 */ /* 0x000fca0000011491 */
[C---:B------:R-:W-:Y:S02]  /*b320*/  IMAD R6, R0.reuse, UR4, RZ ;  /* 0x0000000400067c24 */ /* 0x040fe4000f8e02ff */
[----:B------:R-:W-:Y:S02]  /*b330*/  IMAD R0, R0, UR6, RZ ;  /* 0x0000000600007c24 */ /* 0x000fe4000f8e02ff */
[C---:B------:R-:W-:Y:S01]  /*b340*/  IMAD R11, R145.reuse, UR5, R6 ;  /* 0x00000005910b7c24 */ /* 0x040fe2000f8e0206 */
[----:B------:R-:W-:Y:S01]  /*b350*/  ULDC.64 UR4, c[0x0][0x3c8] ;  /* 0x0000f20000047ab9 */ /* 0x000fe20000000a00 */
[----:B------:R-:W-:Y:S01]  /*b360*/  IMAD R9, R145, UR7, R0 ;  /* 0x0000000791097c24 */ /* 0x000fe2000f8e0200 */
[----:B------:R-:W-:Y:S01]  /*b370*/  IADD3 R0, P0, R16, R4, RZ ;  /* 0x0000000410007210 */ /* 0x000fe20007f1e0ff */
[----:B------:R-:W-:Y:S01]  /*b380*/  IMAD.IADD R11, R11, 0x1, R5 ;  /* 0x000000010b0b7824 */ /* 0x000fe200078e0205 */
[----:B------:R-:W-:Y:S01]  /*b390*/  ULOP3.LUT UP0, URZ, UR8, 0x3ff, URZ, 0xc0, !UPT ;  /* 0x000003ff083f7892 */ /* 0x000fe2000f80c03f */
[----:B------:R-:W-:Y:S01]  /*b3a0*/  LEA R37, P1, R4, UR4, 0x1 ;  /* 0x0000000404257c11 */ /* 0x000fe2000f8208ff */
[----:B------:R-:W-:Y:S01]  /*b3b0*/  IMAD.IADD R9, R9, 0x1, R41 ;  /* 0x0000000109097824 */ /* 0x000fe200078e0229 */
[----:B------:R-:W-:Y:S01]  /*b3c0*/  LEA R24, P2, R0, UR4, 0x1 ;  /* 0x0000000400187c11 */ /* 0x000fe2000f8408ff */
[--C-:B------:R-:W-:Y:S01]  /*b3d0*/  IMAD.X R3, R8, 0x1, R11.reuse, P0 ;  /* 0x0000000108037824 */ /* 0x100fe200000e060b */
[----:B------:R-:W-:Y:S01]  /*b3e0*/  LEA.HI.X R39, R4, UR5, R11, 0x1, P1 ;  /* 0x0000000504277c11 */ /* 0x000fe200088f0c0b */
[----:B------:R-:W-:Y:S01]  /*b3f0*/  ULDC.64 UR6, c[0x0][0x3e0] ;  /* 0x0000f80000067ab9 */ /* 0x000fe20000000a00 */
[----:B------:R-:W-:-:S02]  /*b400*/  PLOP3.LUT P1, PT, PT, PT, UP0, 0x80, 0x0 ;  /* 0x000000000000781c */ /* 0x000fc40003f2f008 */
[----:B------:R-:W-:Y:S02]  /*b410*/  LEA.HI.X R25, R0, UR5, R3, 0x1, P2 ;  /* 0x0000000500197c11 */ /* 0x000fe400090f0c03 */
[----:B------:R-:W-:Y:S02]  /*b420*/  IADD3 R5, P0, R22, R4, RZ ;  /* 0x0000000416057210 */ /* 0x000fe40007f1e0ff */
[-C--:B------:R-:W-:Y:S02]  /*b430*/  IADD3 R6, P4, R16, R40.reuse, RZ ;  /* 0x0000002810067210 */ /* 0x080fe40007f9e0ff */
[----:B------:R-:W-:Y:S01]  /*b440*/  IADD3 R0, P5, R22, R40, RZ ;  /* 0x0000002816007210 */ /* 0x000fe20007fbe0ff */
[----:B------:R-:W-:Y:S01]  /*b450*/  IMAD.X R4, R10, 0x1, R11, P0 ;  /* 0x000000010a047824 */ /* 0x000fe200000e060b */
[----:B------:R-:W-:Y:S01]  /*b460*/  LEA R42, P2, R6, UR6, 0x1 ;  /* 0x00000006062a7c11 */ /* 0x000fe2000f8408ff */
[--C-:B------:R-:W-:Y:S01]  /*b470*/  IMAD.X R7, R8, 0x1, R9.reuse, P4 ;  /* 0x0000000108077824 */ /* 0x100fe200020e0609 */
[----:B------:R-:W-:Y:S01]  /*b480*/  LEA R44, P3, R5, UR4, 0x1 ;  /* 0x00000004052c7c11 */ /* 0x000fe2000f8608ff */
[----:B------:R-:W-:Y:S01]  /*b490*/  IMAD.X R3, R10, 0x1, R9, P5 ;  /* 0x000000010a037824 */ /* 0x000fe200028e0609 */
[----:B------:R-:W-:-:S02]  /*b4a0*/  LEA R46, P4, R0, UR6, 0x1 ;  /* 0x00000006002e7c11 */ /* 0x000fc4000f8808ff */
[----:B------:R-:W-:Y:S02]  /*b4b0*/  LEA R38, P0, R40, UR6, 0x1 ;  /* 0x0000000628267c11 */ /* 0x000fe4000f8008ff */
[----:B------:R-:W-:Y:S02]  /*b4c0*/  LEA.HI.X R43, R6, UR7, R7, 0x1, P2 ;  /* 0x00000007062b7c11 */ /* 0x000fe400090f0c07 */
[----:B------:R-:W-:Y:S02]  /*b4d0*/  LEA.HI.X R45, R5, UR5, R4, 0x1, P3 ;  /* 0x00000005052d7c11 */ /* 0x000fe400098f0c04 */
[----:B------:R-:W-:Y:S02]  /*b4e0*/  LEA.HI.X R47, R0, UR7, R3, 0x1, P4 ;  /* 0x00000007002f7c11 */ /* 0x000fe4000a0f0c03 */
[----:B------:R-:W-:Y:S01]  /*b4f0*/  LEA.HI.X R40, R40, UR7, R9, 0x1, P0 ;  /* 0x0000000728287c11 */ /* 0x000fe200080f0c09 */
[----:B------:R-:W-:Y:S06]  /*b500*/  @!P1 BRA `(.L_x_566) ;  /* 0x0000000000409947 */ /* 0x000fec0003800000 */
[----:B------:R-:W-:Y:S01]  /*b510*/  MOV R0, 0x0 ;  /* 0x0000000000007802 */ /* 0x000fe20000000f00 */
[----:B------:R-:W-:Y:S01]  /*b520*/  ULDC.64 UR4, c[0x4][0xa8] ;  /* 0x01002a0000047ab9 */ /* 0x000fe20000000a00 */
[----:B------:R-:W-:Y:S01]  /*b530*/  ULDC.64 UR6, c[0x4][0xb0] ;  /* 0x01002c0000067ab9 */ /* 0x000fe20000000a00 */
[----:B------:R-:W-:Y:S01]  /*b540*/  MOV R4, UR4 ;  /* 0x0000000400047c02 */ /* 0x000fe20008000f00 */
        /* <DEDUP_REMOVED lines=12> */
.L_x_566:
[----:B------:R-:W-:Y:S01]  /*b610*/  ULDC.U8 UR4, c[0x0][0x3f0] ;  /* 0x0000fc0000047ab9 */ /* 0x000fe20000000000 */
[----:B------:R-:W-:Y:S01]  /*b620*/  IMAD R0, R149, -0x80, R152 ;  /* 0xffffff8095007824 */ /* 0x000fe200078e0298 */
[----:B------:R-:W-:Y:S01]  /*b630*/  ISETP.NE.AND P0, PT, RZ, UR4, PT ;  /* 0x00000004ff007c0c */ /* 0x000fe2000bf05270 */
[----:B------:R-:W-:Y:S03]  /*b640*/  BSSY B0, `(.L_x_567) ;  /* 0x0000549000007945 */ /* 0x000fe60003800000 */
[----:B------:R-:W-:-:S09]  /*b650*/  VIMNMX R0, R0, 0x80, PT ;  /* 0x0000008000007848 */ /* 0x000fd20003fe0100 */
[----:B------:R-:W-:Y:S05]  /*b660*/  @!P0 BRA `(.L_x_568) ;  /* 0x0000002800788947 */ /* 0x000fea0003800000 */
        /* <DEDUP_REMOVED lines=14> */
[----:B------:R-:W-:Y:S06]  /*b750*/  @P0 BRA `(.L_x_570) ;  /* 0x0000000000900947 */ /* 0x000fec0003800000 */
[C---:B------:R-:W-:Y:S01]  /*b760*/  VIADD R3, R16.reuse, 0x10 ;  /* 0x0000001010037836 */ /* 0x040fe20000000000 */
[----:B------:R-:W-:Y:S01]  /*b770*/  ULDC UR4, c[0x0][0x3d4] ;  /* 0x0000f50000047ab9 */ /* 0x000fe20000000800 */
[C---:B------:R-:W-:Y:S01]  /*b780*/  VIADD R4, R16.reuse, 0x20 ;  /* 0x0000002010047836 */ /* 0x040fe20000000000 */
[C---:B------:R-:W-:Y:S01]  /*b790*/  ISETP.GE.AND P1, PT, R16.reuse, UR4, PT ;  /* 0x0000000410007c0c */ /* 0x040fe2000bf26270 */
[C---:B------:R-:W-:Y:S01]  /*b7a0*/  VIADD R5, R16.reuse, 0x30 ;  /* 0x0000003010057836 */ /* 0x040fe20000000000 */
[----:B------:R-:W-:Y:S01]  /*b7b0*/  ISETP.GE.AND P2, PT, R3, UR4, PT ;  /* 0x0000000403007c0c */ /* 0x000fe2000bf46270 */
[----:B------:R-:W-:Y:S01]  /*b7c0*/  VIADD R3, R16, 0x40 ;  /* 0x0000004010037836 */ /* 0x000fe20000000000 */
[----:B------:R-:W-:Y:S01]  /*b7d0*/  ISETP.GE.AND P3, PT, R4, UR4, PT ;  /* 0x0000000404007c0c */ /* 0x000fe2000bf66270 */
[----:B------:R-:W-:Y:S01]  /*b7e0*/  VIADD R6, R16, 0x50 ;  /* 0x0000005010067836 */ /* 0x000fe20000000000 */
[----:B------:R-:W-:Y:S02]  /*b7f0*/  ISETP.GE.AND P4, PT, R5, UR4, PT ;  /* 0x0000000405007c0c */ /* 0x000fe4000bf86270 */
[----:B------:R-:W-:-:S02]  /*b800*/  CS2R R20, SRZ ;  /* 0x0000000000147805 */ /* 0x000fc4000001ff00 */
[----:B------:R-:W-:Y:S02]  /*b810*/  ISETP.GE.AND P5, PT, R3, UR4, PT ;  /* 0x0000000403007c0c */ /* 0x000fe4000bfa6270 */
[----:B------:R-:W-:Y:S02]  /*b820*/  CS2R R26, SRZ ;  /* 0x00000000001a7805 */ /* 0x000fe4000001ff00 */
[----:B------:R-:W-:Y:S02]  /*b830*/  ISETP.GE.AND P6, PT, R6, UR4, PT ;  /* 0x0000000406007c0c */ /* 0x000fe4000bfc6270 */
        /* <DEDUP_REMOVED lines=10> */
[----:B------:R0:W5:Y:S04]  /*b8e0*/  @!P1 LDG.E.64 R20, desc[UR60][R24.64] ;  /* 0x0000003c18149981 */ /* 0x000168000c1e1b00 */
        /* <DEDUP_REMOVED lines=10> */
[----:B------:R0:W5:Y:S02]  /*b990*/  @!P6 LDG.E.64 R4, desc[UR60][R42.64+0xa0] ;  /* 0x0000a03c2a04e981 */ /* 0x000164000c1e1b00 */
.L_x_570:
[----:B------:R-:W-:Y:S05]  /*b9a0*/  BSYNC B1 ;  /* 0x0000000000017941 */ /* 0x000fea0003800000 */
.L_x_569:
[----:B0----5:R-:W-:Y:S01]  /*b9b0*/  IMAD.MOV.U32 R24, RZ, RZ, R20 ;  /* 0x000000ffff187224 */ /* 0x021fe200078e0014 */
[----:B------:R-:W-:Y:S01]  /*b9c0*/  SHF.R.U64 R54, R20, 0x10, R21 ;  /* 0x0000001014367819 */ /* 0x000fe20000001215 */
[----:B------:R-:W-:Y:S01]  /*b9d0*/  IMAD.MOV.U32 R20, RZ, RZ, R10 ;  /* 0x000000ffff147224 */ /* 0x000fe200078e000a */
[----:B------:R-:W-:Y:S01]  /*b9e0*/  SHF.R.U64 R66, R10, 0x10, R11 ;  /* 0x000000100a427819 */ /* 0x000fe2000000120b */
[----:B------:R-:W-:Y:S01]  /*b9f0*/  IMAD.MOV.U32 R45, RZ, RZ, R21 ;  /* 0x000000ffff2d7224 */ /* 0x000fe200078e0015 */
[----:B------:R-:W-:Y:S01]  /*ba00*/  LOP3.LUT R10, R208, 0x18, R22, 0xf8, !PT ;  /* 0x00000018d00a7812 */ /* 0x000fe200078ef816 */
[----:B------:R-:W-:Y:S01]  /*ba10*/  IMAD.MOV.U32 R46, RZ, RZ, R27 ;  /* 0x000000ffff2e7224 */ /* 0x000fe200078e001b */
[----:B------:R-:W-:Y:S01]  /*ba20*/  LOP3.LUT P1, RZ, R218, 0x4, RZ, 0xc0, !PT ;  /* 0x00000004daff7812 */ /* 0x000fe2000782c0ff */
[----:B------:R-:W-:Y:S01]  /*ba30*/  IMAD.MOV.U32 R42, RZ, RZ, R6 ;  /* 0x000000ffff2a7224 */ /* 0x000fe200078e0006 */
[----:B------:R-:W-:Y:S01]  /*ba40*/  LOP3.LUT R3, R10, R209, RZ, 0x3c, !PT ;  /* 0x000000d10a037212 */ /* 0x000fe200078e3cff */
[----:B------:R-:W-:Y:S01]  /*ba50*/  IMAD.MOV.U32 R48, RZ, RZ, R30 ;  /* 0x000000ffff307224 */ /* 0x000fe200078e001e */
[----:B------:R-:W-:Y:S01]  /*ba60*/  SHF.R.U32.HI R55, RZ, 0x10, R21 ;  /* 0x00000010ff377819 */ /* 0x000fe20000011615 */
[----:B------:R-:W-:Y:S01]  /*ba70*/  IMAD.MOV.U32 R21, RZ, RZ, R26 ;  /* 0x000000ffff157224 */ /* 0x000fe200078e001a */
[----:B------:R-:W-:Y:S01]  /*ba80*/  SHF.R.U64 R56, R26, 0x10, R27 ;  /* 0x000000101a387819 */ /* 0x000fe2000000121b */
[----:B------:R-:W-:Y:S01]  /*ba90*/  IMAD.IADD R3, R210, 0x1, R3 ;  /* 0x00000001d2037824 */ /* 0x000fe200078e0203 */
[----:B------:R-:W-:Y:S01]  /*baa0*/  SHF.R.U64 R72, R8, 0x10, R9 ;  /* 0x0000001008487819 */ /* 0x000fe20000001209 */
[----:B------:R-:W-:Y:S01]  /*bab0*/  IMAD.MOV.U32 R26, RZ, RZ, R8 ;  /* 0x000000ffff1a7224 */ /* 0x000fe200078e0008 */
[----:B------:R-:W-:Y:S01]  /*bac0*/  SHF.R.U32.HI R57, RZ, 0x10, R27 ;  /* 0x00000010ff397819 */ /* 0x000fe2000001161b */
[----:B------:R-:W-:Y:S01]  /*bad0*/  IMAD R8, R3, 0x2, R2 ;  /* 0x0000000203087824 */ /* 0x000fe200078e0202 */
[----:B------:R-:W-:Y:S01]  /*bae0*/  SHF.R.U64 R74, R6, 0x10, R7 ;  /* 0x00000010064a7819 */ /* 0x000fe20000001207 */
[----:B------:R-:W-:Y:S01]  /*baf0*/  IMAD.MOV.U32 R27, RZ, RZ, R28 ;  /* 0x000000ffff1b7224 */ /* 0x000fe200078e001c */
[----:B------:R-:W-:Y:S01]  /*bb00*/  UMOV UR4, 0xffffffff ;  /* 0xffffffff00047882 */ /* 0x000fe20000000000 */
[----:B------:R-:W-:Y:S01]  /*bb10*/  IMAD.MOV.U32 R49, RZ, RZ, R31 ;  /* 0x000000ffff317224 */ /* 0x000fe200078e001f */
[----:B------:R-:W-:Y:S01]  /*bb20*/  MOV R47, R29 ;  /* 0x0000001d002f7202 */ /* 0x000fe20000000f00 */
[----:B------:R-:W-:Y:S01]  /*bb30*/  VIADD R6, R8, 0x15400 ;  /* 0x0001540008067836 */ /* 0x000fe20000000000 */
[----:B------:R-:W-:Y:S01]  /*bb40*/  SHF.R.U64 R58, R28, 0x10, R29 ;  /* 0x000000101c3a7819 */ /* 0x000fe2000000121d */
[----:B------:R-:W-:Y:S01]  /*bb50*/  IMAD.MOV.U32 R53, RZ, RZ, R35 ;  /* 0x000000ffff357224 */ /* 0x000fe200078e0023 */
[----:B------:R-:W-:Y:S01]  /*bb60*/  SHF.R.U32.HI R59, RZ, 0x10, R29 ;  /* 0x00000010ff3b7819 */ /* 0x000fe2000001161d */
[----:B------:R-:W-:Y:S01]  /*bb70*/  IMAD.MOV.U32 R43, RZ, RZ, R7 ;  /* 0x000000ffff2b7224 */ /* 0x000fe200078e0007 */
[--C-:B------:R-:W-:Y:S01]  /*bb80*/  SHF.R.U64 R60, R30, 0x10, R31.reuse ;  /* 0x000000101e3c7819 */ /* 0x100fe2000000121f */
[----:B------:R-:W-:Y:S01]  /*bb90*/  VIADD R3, R8, 0x15440 ;  /* 0x0001544008037836 */ /* 0x000fe20000000000 */
[----:B------:R-:W-:Y:S01]  /*bba0*/  SHF.R.U32.HI R61, RZ, 0x10, R31 ;  /* 0x00000010ff3d7819 */ /* 0x000fe2000001161f */
[----:B------:R-:W-:Y:S01]  /*bbb0*/  IMAD.MOV.U32 R50, RZ, RZ, R32 ;  /* 0x000000ffff327224 */ /* 0x000fe200078e0020 */
[----:B------:R-:W-:Y:S01]  /*bbc0*/  SHF.R.U64 R64, R34, 0x10, R35 ;  /* 0x0000001022407819 */ /* 0x000fe20000001223 */
[----:B------:R-:W-:Y:S01]  /*bbd0*/  IMAD.MOV.U32 R51, RZ, RZ, R33 ;  /* 0x000000ffff337224 */ /* 0x000fe200078e0021 */
[----:B------:R-:W-:Y:S01]  /*bbe0*/  SHF.R.U32.HI R65, RZ, 0x10, R35 ;  /* 0x00000010ff417819 */ /* 0x000fe20000011623 */
[----:B------:R-:W-:Y:S01]  /*bbf0*/  IMAD.MOV.U32 R52, RZ, RZ, R34 ;  /* 0x000000ffff347224 */ /* 0x000fe200078e0022 */
[----:B------:R-:W-:Y:S01]  /*bc00*/  SHF.R.U32.HI R75, RZ, 0x10, R7 ;  /* 0x00000010ff4b7819 */ /* 0x000fe20000011607 */
[----:B------:R-:W-:Y:S01]  /*bc10*/  @P1 VIADD R3, R6, 0xffffffc0 ;  /* 0xffffffc006031836 */ /* 0x000fe20000000000 */
[----:B------:R-:W-:Y:S01]  /*bc20*/  SHF.R.U64 R62, R32, 0x10, R33 ;  /* 0x00000010203e7819 */ /* 0x000fe20000001221 */
[----:B------:R-:W-:Y:S01]  /*bc30*/  IMAD.MOV.U32 R25, RZ, RZ, R11 ;  /* 0x000000ffff197224 */ /* 0x000fe200078e000b */
[----:B------:R-:W-:Y:S01]  /*bc40*/  SHF.R.U32.HI R63, RZ, 0x10, R33 ;  /* 0x00000010ff3f7819 */ /* 0x000fe20000011621 */
[----:B------:R-:W-:Y:S01]  /*bc50*/  IMAD.MOV.U32 R33, RZ, RZ, R12 ;  /* 0x000000ffff217224 */ /* 0x000fe200078e000c */
[----:B------:R-:W-:Y:S01]  /*bc60*/  MOV R7, R4 ;  /* 0x0000000400077202 */ /* 0x000fe20000000f00 */
[----:B------:R-:W-:Y:S01]  /*bc70*/  IMAD.MOV.U32 R34, RZ, RZ, R13 ;  /* 0x000000ffff227224 */ /* 0x000fe200078e000d */
[----:B------:R-:W-:Y:S01]  /*bc80*/  SHF.R.U64 R76, R4, 0x10, R5 ;  /* 0x00000010044c7819 */ /* 0x000fe20000001205 */
[----:B------:R-:W-:Y:S01]  /*bc90*/  IMAD.MOV.U32 R29, RZ, RZ, R14 ;  /* 0x000000ffff1d7224 */ /* 0x000fe200078e000e */
[----:B------:R-:W-:Y:S01]  /*bca0*/  PRMT R35, R24, 0x5410, R54 ;  /* 0x0000541018237816 */ /* 0x000fe20000000036 */
[----:B------:R-:W-:Y:S01]  /*bcb0*/  IMAD.MOV.U32 R30, RZ, RZ, R15 ;  /* 0x000000ffff1e7224 */ /* 0x000fe200078e000f */
[----:B------:R-:W-:Y:S01]  /*bcc0*/  PRMT R31, R21, 0x5410, R56 ;  /* 0x00005410151f7816 */ /* 0x000fe20000000038 */
[----:B------:R-:W-:Y:S01]  /*bcd0*/  IMAD.MOV.U32 R41, RZ, RZ, R9 ;  /* 0x000000ffff297224 */ /* 0x000fe200078e0009 */
[----:B------:R-:W-:Y:S01]  /*bce0*/  SHF.R.U32.HI R67, RZ, 0x10, R11 ;  /* 0x00000010ff437819 */ /* 0x000fe2000001160b */
[----:B------:R-:W-:Y:S01]  /*bcf0*/  IMAD.MOV.U32 R44, RZ, RZ, R5 ;  /* 0x000000ffff2c7224 */ /* 0x000fe200078e0005 */
[----:B------:R-:W-:-:S02]  /*bd00*/  SHF.R.U64 R68, R12, 0x10, R13 ;  /* 0x000000100c447819 */ /* 0x000fc4000000120d */
[----:B------:R-:W-:Y:S02]  /*bd10*/  SHF.R.U32.HI R69, RZ, 0x10, R13 ;  /* 0x00000010ff457819 */ /* 0x000fe4000001160d */
[--C-:B------:R-:W-:Y:S02]  /*bd20*/  SHF.R.U64 R70, R14, 0x10, R15.reuse ;  /* 0x000000100e467819 */ /* 0x100fe4000000120f */
[----:B------:R-:W-:Y:S02]  /*bd30*/  SHF.R.U32.HI R71, RZ, 0x10, R15 ;  /* 0x00000010ff477819 */ /* 0x000fe4000001160f */
[----:B------:R-:W-:Y:S02]  /*bd40*/  SHF.R.U32.HI R73, RZ, 0x10, R9 ;  /* 0x00000010ff497819 */ /* 0x000fe40000011609 */
[----:B------:R-:W-:Y:S02]  /*bd50*/  SHF.R.U32.HI R77, RZ, 0x10, R5 ;  /* 0x00000010ff4d7819 */ /* 0x000fe40000011605 */
[----:B------:R-:W-:-:S02]  /*bd60*/  PRMT R6, R45, 0x5410, R55 ;  /* 0x000054102d067816 */ /* 0x000fc40000000037 */
[----:B------:R-:W-:Y:S02]  /*bd70*/  PRMT R32, R46, 0x5410, R57 ;  /* 0x000054102e207816 */ /* 0x000fe40000000039 */
[----:B------:R-:W-:Y:S02]  /*bd80*/  PRMT R28, R47, 0x5410, R59 ;  /* 0x000054102f1c7816 */ /* 0x000fe4000000003b */
[----:B------:R-:W-:Y:S02]  /*bd90*/  PRMT R27, R27, 0x5410, R58 ;  /* 0x000054101b1b7816 */ /* 0x000fe4000000003a */
[----:B------:R-:W-:Y:S02]  /*bda0*/  PRMT R21, R48, 0x7610, R21 ;  /* 0x0000761030157816 */ /* 0x000fe40000000015 */
[----:B------:R-:W-:Y:S02]  /*bdb0*/  PRMT R24, R49, 0x7610, R24 ;  /* 0x0000761031187816 */ /* 0x000fe40000000018 */
[----:B------:R-:W-:Y:S01]  /*bdc0*/  LEA.HI R4, R224, R224, RZ, 0x1 ;  /* 0x000000e0e0047211 */ /* 0x000fe200078f08ff */
[----:B------:R-:W-:Y:S06]  /*bdd0*/  BRA.DIV UR4, `(.L_x_571) ;  /* 0x0000019204487947 */ /* 0x000fec000b800000 */
.L_x_768:
[----:B------:R-:W-:Y:S01]  /*bde0*/  UMOV UR4, 0xffffffff ;  /* 0xffffffff00047882 */ /* 0x000fe20000000000 */
[----:B------:R-:W-:Y:S02]  /*bdf0*/  LOP3.LUT R5, R4, 0xfffffffe, RZ, 0xc0, !PT ;  /* 0xfffffffe04057812 */ /* 0x000fe400078ec0ff */
[----:B------:R-:W-:Y:S05]  /*be00*/  BRA.DIV UR4, `(.L_x_572) ;  /* 0x0000019204647947 */ /* 0x000fea000b800000 */
.L_x_771:
[----:B------:R-:W-:Y:S01]  /*be10*/  UMOV UR4, 0xffffffff ;  /* 0xffffffff00047882 */ /* 0x000fe20000000000 */
[----:B------:R-:W-:Y:S02]  /*be20*/  IMAD.IADD R5, R224, 0x1, -R5 ;  /* 0x00000001e0057824 */ /* 0x000fe400078e0a05 */
[----:B------:R-:W-:Y:S05]  /*be30*/  BRA.DIV UR4, `(.L_x_573) ;  /* 0x0000019204807947 */ /* 0x000fea000b800000 */
.L_x_774:
[----:B------:R-:W-:Y:S01]  /*be40*/  UMOV UR4, 0xffffffff ;  /* 0xffffffff00047882 */ /* 0x000fe20000000000 */
[----:B------:R-:W-:Y:S02]  /*be50*/  SHF.L.U32 R5, R5, 0x1f, RZ ;  /* 0x0000001f05057819 */ /* 0x000fe400000006ff */
[----:B------:R-:W-:Y:S05]  /*be60*/  BRA.DIV UR4, `(.L_x_574) ;  /* 0x00000192049c7947 */ /* 0x000fea000b800000 */
.L_x_777:
[----:B------:R-:W0:Y:S01]  /*be70*/  SYNCS.PHASECHK.TRANS64.TRYWAIT P1, [R2+URZ+0x36800], R5 ;  /* 0x03680005020075a7 */ /* 0x000e22000802017f */
[----:B------:R-:W-:Y:S01]  /*be80*/  PRMT R39, R25, 0x5410, R67 ;  /* 0x0000541019277816 */ /* 0x000fe20000000043 */
[----:B------:R-:W-:Y:S01]  /*be90*/  BSSY B1, `(.L_x_575) ;  /* 0x0000014000017945 */ /* 0x000fe20003800000 */
[----:B------:R-:W-:Y:S02]  /*bea0*/  PRMT R25, R26, 0x5410, R72 ;  /* 0x000054101a197816 */ /* 0x000fe40000000048 */
[----:B------:R-:W-:Y:S02]  /*beb0*/  PRMT R26, R41, 0x7610, R26 ;  /* 0x00007610291a7816 */ /* 0x000fe4000000001a */
[----:B------:R-:W-:Y:S02]  /*bec0*/  PRMT R38, R20, 0x5410, R66 ;  /* 0x0000541014267816 */ /* 0x000fe40000000042 */
[----:B------:R-:W-:Y:S02]  /*bed0*/  PRMT R21, R21, 0x5410, R60 ;  /* 0x0000541015157816 */ /* 0x000fe4000000003c */
[----:B------:R-:W-:-:S02]  /*bee0*/  PRMT R24, R24, 0x5410, R61 ;  /* 0x0000541018187816 */ /* 0x000fc4000000003d */
[----:B------:R-:W-:Y:S02]  /*bef0*/  PRMT R13, R50, 0x5410, R62 ;  /* 0x00005410320d7816 */ /* 0x000fe4000000003e */
        /* <DEDUP_REMOVED lines=11> */
[----:B------:R-:W-:Y:S01]  /*bfb0*/  PRMT R12, R44, 0x5410, R77 ;  /* 0x000054102c0c7816 */ /* 0x000fe2000000004d */
[----:B0-----:R-:W-:Y:S06]  /*bfc0*/  @!P1 BRA `(.L_x_576) ;  /* 0x00000190006c9947 */ /* 0x001fec0003800000 */
.L_x_778:
[----:B------:R-:W-:Y:S05]  /*bfd0*/  BSYNC B1 ;  /* 0x0000000000017941 */ /* 0x000fea0003800000 */
.L_x_575:
[----:B------:R-:W-:Y:S01]  /*bfe0*/  BSSY B1, `(.L_x_577) ;  /* 0x0000103000017945 */ /* 0x000fe20003800000 */
[----:B------:R-:W-:-:S03]  /*bff0*/  IMAD.MOV.U32 R37, RZ, RZ, R6 ;  /* 0x000000ffff257224 */ /* 0x000fc600078e0006 */
[----:B------:R-:W-:Y:S05]  /*c000*/  @P0 BRA `(.L_x_578) ;  /* 0x0000001000000947 */ /* 0x000fea0003800000 */
[----:B0-----:R-:W0:Y:S01]  /*c010*/  LDC R5, c[0x0][0x3d4] ;  /* 0x0000f500ff057b82 */ /* 0x001e220000000800 */
[C---:B------:R-:W-:Y:S01]  /*c020*/  VIADD R4, R16.reuse, 0x10 ;  /* 0x0000001010047836 */ /* 0x040fe20000000000 */
[----:B------:R-:W-:Y:S01]  /*c030*/  BSSY B2, `(.L_x_579) ;  /* 0x0000032000027945 */ /* 0x000fe20003800000 */
[C---:B------:R-:W-:Y:S02]  /*c040*/  VIADD R6, R16.reuse, 0x20 ;  /* 0x0000002010067836 */ /* 0x040fe40000000000 */
[C---:B------:R-:W-:Y:S01]  /*c050*/  VIADD R40, R16.reuse, 0x30 ;  /* 0x0000003010287836 */ /* 0x040fe20000000000 */
[-C--:B0-----:R-:W-:Y:S02]  /*c060*/  ISETP.GE.AND P0, PT, R16, R5.reuse, PT ;  /* 0x000000051000720c */ /* 0x081fe40003f06270 */
[-C--:B------:R-:W-:Y:S01]  /*c070*/  ISETP.GE.AND P1, PT, R4, R5.reuse, PT ;  /* 0x000000050400720c */ /* 0x080fe20003f26270 */
[----:B------:R-:W-:Y:S01]  /*c080*/  VIADD R4, R16, 0x40 ;  /* 0x0000004010047836 */ /* 0x000fe20000000000 */
[-C--:B------:R-:W-:Y:S01]  /*c090*/  ISETP.GE.AND P2, PT, R6, R5.reuse, PT ;  /* 0x000000050600720c */ /* 0x080fe20003f46270 */
[----:B------:R-:W-:Y:S01]  /*c0a0*/  VIADD R6, R16, 0x50 ;  /* 0x0000005010067836 */ /* 0x000fe20000000000 */
[----:B------:R-:W-:-:S02]  /*c0b0*/  ISETP.GE.AND P3, PT, R40, R5, PT ;  /* 0x000000052800720c */ /* 0x000fc40003f66270 */
[-C--:B------:R-:W-:Y:S02]  /*c0c0*/  ISETP.GE.AND P4, PT, R4, R5.reuse, PT ;  /* 0x000000050400720c */ /* 0x080fe40003f86270 */
[----:B------:R-:W-:-:S03]  /*c0d0*/  ISETP.GE.AND P5, PT, R6, R5, PT ;  /* 0x000000050600720c */ /* 0x000fc60003fa6270 */
[----:B------:R-:W-:Y:S10]  /*c0e0*/  @P0 BRA `(.L_x_580) ;  /* 0x0000000000980947 */ /* 0x000ff40003800000 */
[----:B------:R-:W0:Y:S01]  /*c0f0*/  LDS.128 R4, [R8+0x15400] ;  /* 0x0154000008047984 */ /* 0x000e220000000c00 */
[C---:B------:R-:W-:Y:S01]  /*c100*/  IMAD.U32 R47, R38.reuse, 0x10000, RZ ;  /* 0x00010000262f7824 */ /* 0x040fe200078e00ff */
[C---:B------:R-:W-:Y:S01]  /*c110*/  LOP3.LUT R44, R35.reuse, 0xffff0000, RZ, 0xc0, !PT ;  /* 0xffff0000232c7812 */ /* 0x040fe200078ec0ff */
[----:B------:R-:W-:Y:S01]  /*c120*/  IMAD.U32 R45, R35, 0x10000, RZ ;  /* 0x00010000232d7824 */ /* 0x000fe200078e00ff */
[----:B------:R-:W-:Y:S01]  /*c130*/  LOP3.LUT R46, R38, 0xffff0000, RZ, 0xc0, !PT ;  /* 0xffff0000262e7812 */ /* 0x000fe200078ec0ff */
[C---:B0-----:R-:W-:Y:S01]  /*c140*/  IMAD.U32 R40, R4.reuse, 0x10000, RZ ;  /* 0x0001000004287824 */ /* 0x041fe200078e00ff */
[----:B------:R-:W-:Y:S01]  /*c150*/  LOP3.LUT R4, R4, 0xffff0000, RZ, 0xc0, !PT ;  /* 0xffff000004047812 */ /* 0x000fe200078ec0ff */
[C---:B------:R-:W-:Y:S01]  /*c160*/  IMAD.U32 R41, R5.reuse, 0x10000, RZ ;  /* 0x0001000005297824 */ /* 0x040fe200078e00ff */
[----:B------:R-:W-:Y:S01]  /*c170*/  LOP3.LUT R5, R5, 0xffff0000, RZ, 0xc0, !PT ;  /* 0xffff000005057812 */ /* 0x000fe200078ec0ff */
[C---:B------:R-:W-:Y:S01]  /*c180*/  IMAD.U32 R42, R6.reuse, 0x10000, RZ ;  /* 0x00010000062a7824 */ /* 0x040fe200078e00ff */
[----:B------:R-:W-:Y:S01]  /*c190*/  LOP3.LUT R6, R6, 0xffff0000, RZ, 0xc0, !PT ;  /* 0xffff000006067812 */ /* 0x000fe200078ec0ff */
[C---:B------:R-:W-:Y:S01]  /*c1a0*/  FMUL.FTZ R49, R4.reuse, R47 ;  /* 0x0000002f04317220 */ /* 0x040fe20000410000 */
[----:B------:R-:W-:Y:S01]  /*c1b0*/  FMUL.FTZ R4, R4, R45 ;  /* 0x0000002d04047220 */ /* 0x000fe20000410000 */
[----:B------:R-:W-:-:S02]  /*c1c0*/  IMAD.U32 R43, R7, 0x10000, RZ ;  /* 0x00010000072b7824 */ /* 0x000fc400078e00ff */
[C---:B------:R-:W-:Y:S01]  /*c1d0*/  FMUL.FTZ R50, R5.reuse, R46 ;  /* 0x0000002e05327220 */ /* 0x040fe20000410000 */
[C---:B------:R-:W-:Y:S01]  /*c1e0*/  FFMA.FTZ R49, R40.reuse, R45, -R49 ;  /* 0x0000002d28317223 */ /* 0x040fe20000010831 */
[----:B------:R-:W-:Y:S01]  /*c1f0*/  FFMA.FTZ R48, R40, R47, R4 ;  /* 0x0000002f28307223 */ /* 0x000fe20000010004 */
[-C--:B------:R-:W-:Y:S01]  /*c200*/  FMUL.FTZ R52, R5, R44.reuse ;  /* 0x0000002c05347220 */ /* 0x080fe20000410000 */
[----:B------:R-:W-:Y:S01]  /*c210*/  LOP3.LUT R7, R7, 0xffff0000, RZ, 0xc0, !PT ;  /* 0xffff000007077812 */ /* 0x000fe200078ec0ff */
[----:B------:R-:W-:Y:S01]  /*c220*/  IMAD.U32 R45, R39, 0x10000, RZ ;  /* 0x00010000272d7824 */ /* 0x000fe200078e00ff */
[----:B------:R-:W-:Y:S01]  /*c230*/  SHF.L.U32 R5, R37, 0x10, RZ ;  /* 0x0000001025057819 */ /* 0x000fe200000006ff */
[----:B------:R-:W-:Y:S01]  /*c240*/  FFMA.FTZ R50, R41, R44, -R50 ;  /* 0x0000002c29327223 */ /* 0x000fe20000010832 */
[----:B------:R-:W-:Y:S01]  /*c250*/  LOP3.LUT R40, R39, 0xffff0000, RZ, 0xc0, !PT ;  /* 0xffff000027287812 */ /* 0x000fe200078ec0ff */
[----:B------:R-:W-:Y:S01]  /*c260*/  FFMA.FTZ R41, R41, R46, R52 ;  /* 0x0000002e29297223 */ /* 0x000fe20000010034 */
[----:B------:R-:W-:Y:S01]  /*c270*/  LOP3.LUT R4, R37, 0xffff0000, RZ, 0xc0, !PT ;  /* 0xffff000025047812 */ /* 0x000fe200078ec0ff */
[C---:B------:R-:W-:Y:S01]  /*c280*/  FMUL.FTZ R47, R6.reuse, R45 ;  /* 0x0000002d062f7220 */ /* 0x040fe20000410000 */
[----:B------:R-:W-:Y:S01]  /*c290*/  FMUL.FTZ R44, R6, R5 ;  /* 0x00000005062c7220 */ /* 0x000fe20000410000 */
[----:B------:R-:W-:-:S02]  /*c2a0*/  FMUL.FTZ R46, R7, R40 ;  /* 0x00000028072e7220 */ /* 0x000fc40000410000 */
[-C--:B------:R-:W-:Y:S01]  /*c2b0*/  FMUL.FTZ R51, R7, R4.reuse ;  /* 0x0000000407337220 */ /* 0x080fe20000410000 */
[C---:B------:R-:W-:Y:S01]  /*c2c0*/  FFMA.FTZ R6, R42.reuse, R5, -R47 ;  /* 0x000000052a067223 */ /* 0x040fe2000001082f */
[----:B------:R-:W-:Y:S01]  /*c2d0*/  FFMA.FTZ R45, R42, R45, R44 ;  /* 0x0000002d2a2d7223 */ /* 0x000fe2000001002c */
[C---:B------:R-:W-:Y:S01]  /*c2e0*/  FFMA.FTZ R7, R43.reuse, R4, -R46 ;  /* 0x000000042b077223 */ /* 0x040fe2000001082e */
[----:B------:R-:W-:Y:S01]  /*c2f0*/  FFMA.FTZ R40, R43, R40, R51 ;  /* 0x000000282b287223 */ /* 0x000fe20000010033 */
[----:B------:R-:W-:Y:S02]  /*c300*/  F2FP.BF16.F32.PACK_AB R4, R48, R49 ;  /* 0x000000313004723e */ /* 0x000fe400000010ff */
[----:B------:R-:W-:Y:S02]  /*c310*/  F2FP.BF16.F32.PACK_AB R5, R41, R50 ;  /* 0x000000322905723e */ /* 0x000fe400000010ff */
[----:B------:R-:W-:Y:S02]  /*c320*/  F2FP.BF16.F32.PACK_AB R6, R45, R6 ;  /* 0x000000062d06723e */ /* 0x000fe400000010ff */
[----:B------:R-:W-:-:S05]  /*c330*/  F2FP.BF16.F32.PACK_AB R7, R40, R7 ;  /* 0x000000072807723e */ /* 0x000fca00000010ff */
[----:B------:R0:W-:Y:S02]  /*c340*/  STS.128 [R8+0x15400], R4 ;  /* 0x0154000408007388 */ /* 0x0001e40000000c00 */
.L_x_580:
[----:B------:R-:W-:Y:S05]  /*c350*/  BSYNC B2 ;  /* 0x0000000000027941 */ /* 0x000fea0003800000 */
.L_x_579:
[----:B------:R-:W-:Y:S04]  /*c360*/  BSSY B2, `(.L_x_581) ;  /* 0x0000028000027945 */ /* 0x000fe80003800000 */
[----:B------:R-:W-:Y:S05]  /*c370*/  @P1 BRA `(.L_x_582) ;  /* 0x0000000000981947 */ /* 0x000fea0003800000 */
[----:B0-----:R-:W0:Y:S01]  /*c380*/  LDS.128 R4, [R3] ;  /* 0x0000000003047984 */ /* 0x001e220000000c00 */
[C---:B------:R-:W-:Y:S01]  /*c390*/  IMAD.U32 R47, R33.reuse, 0x10000, RZ ;  /* 0x00010000212f7824 */ /* 0x040fe200078e00ff */
[----:B------:R-:W-:Y:S01]  /*c3a0*/  LOP3.LUT R46, R33, 0xffff0000, RZ, 0xc0, !PT ;  /* 0xffff0000212e7812 */ /* 0x000fe200078ec0ff */
[C---:B------:R-:W-:Y:S01]  /*c3b0*/  IMAD.U32 R45, R31.reuse, 0x10000, RZ ;  /* 0x000100001f2d7824 */ /* 0x040fe200078e00ff */
        /* <DEDUP_REMOVED lines=10> */
[----:B------:R-:W-:Y:S01]  /*c460*/  FMUL.FTZ R50, R5, R46 ;  /* 0x0000002e05327220 */ /* 0x000fe20000410000 */
[C---:B------:R-:W-:Y:S01]  /*c470*/  FFMA.FTZ R49, R40.reuse, R45, -R49 ;  /* 0x0000002d28317223 */ /* 0x040fe20000010831 */
[----:B------:R-:W-:Y:S01]  /*c480*/  FFMA.FTZ R48, R40, R47, R4 ;  /* 0x0000002f28307223 */ /* 0x000fe20000010004 */
[----:B------:R-:W-:Y:S01]  /*c490*/  LOP3.LUT R7, R7, 0xffff0000, RZ, 0xc0, !PT ;  /* 0xffff000007077812 */ /* 0x000fe200078ec0ff */
[-C--:B------:R-:W-:Y:S01]  /*c4a0*/  FMUL.FTZ R52, R5, R44.reuse ;  /* 0x0000002c05347220 */ /* 0x080fe20000410000 */
[C---:B------:R-:W-:Y:S01]  /*c4b0*/  LOP3.LUT R40, R34.reuse, 0xffff0000, RZ, 0xc0, !PT ;  /* 0xffff000022287812 */ /* 0x040fe200078ec0ff */
[----:B------:R-:W-:Y:S01]  /*c4c0*/  IMAD.U32 R45, R34, 0x10000, RZ ;  /* 0x00010000222d7824 */ /* 0x000fe200078e00ff */
[C---:B------:R-:W-:Y:S01]  /*c4d0*/  LOP3.LUT R4, R32.reuse, 0xffff0000, RZ, 0xc0, !PT ;  /* 0xffff000020047812 */ /* 0x040fe200078ec0ff */
[----:B------:R-:W-:Y:S02]  /*c4e0*/  IMAD.U32 R5, R32, 0x10000, RZ ;  /* 0x0001000020057824 */ /* 0x000fe400078e00ff */
[C---:B------:R-:W-:Y:S01]  /*c4f0*/  FFMA.FTZ R50, R41.reuse, R44, -R50 ;  /* 0x0000002c29327223 */ /* 0x040fe20000010832 */
[----:B------:R-:W-:Y:S01]  /*c500*/  FFMA.FTZ R41, R41, R46, R52 ;  /* 0x0000002e29297223 */ /* 0x000fe20000010034 */
[C---:B------:R-:W-:Y:S01]  /*c510*/  FMUL.FTZ R47, R6.reuse, R45 ;  /* 0x0000002d062f7220 */ /* 0x040fe20000410000 */
[-C--:B------:R-:W-:Y:S01]  /*c520*/  FMUL.FTZ R44, R6, R5.reuse ;  /* 0x00000005062c7220 */ /* 0x080fe20000410000 */
        /* <DEDUP_REMOVED lines=9> */
[----:B------:R-:W-:-:S05]  /*c5c0*/  F2FP.BF16.F32.PACK_AB R7, R40, R7 ;  /* 0x000000072807723e */ /* 0x000fca00000010ff */
[----:B------:R1:W-:Y:S02]  /*c5d0*/  STS.128 [R3], R4 ;  /* 0x0000000403007388 */ /* 0x0003e40000000c00 */
.L_x_582:
[----:B------:R-:W-:Y:S05]  /*c5e0*/  BSYNC B2 ;  /* 0x0000000000027941 */ /* 0x000fea0003800000 */
.L_x_581:
[----:B------:R-:W-:Y:S04]  /*c5f0*/  BSSY B2, `(.L_x_583) ;  /* 0x0000028000027945 */ /* 0x000fe80003800000 */
[----:B------:R-:W-:Y:S05]  /*c600*/  @P2 BRA `(.L_x_584) ;  /* 0x0000000000982947 */ /* 0x000fea0003800000 */
[----:B01----:R-:W0:Y:S01]  /*c610*/  LDS.128 R4, [R8+0x19400] ;  /* 0x0194000008047984 */ /* 0x003e220000000c00 */
        /* <DEDUP_REMOVED lines=36> */
[----:B------:R2:W-:Y:S02]  /*c860*/  STS.128 [R8+0x19400], R4 ;  /* 0x0194000408007388 */ /* 0x0005e40000000c00 */
.L_x_584:
[----:B------:R-:W-:Y:S05]  /*c870*/  BSYNC B2 ;  /* 0x0000000000027941 */ /* 0x000fea0003800000 */
.L_x_583:
[----:B------:R-:W-:Y:S04]  /*c880*/  BSSY B2, `(.L_x_585) ;  /* 0x0000028000027945 */ /* 0x000fe80003800000 */
[----:B------:R-:W-:Y:S05]  /*c890*/  @P3 BRA `(.L_x_586) ;  /* 0x0000000000983947 */ /* 0x000fea0003800000 */
[----:B012---:R-:W0:Y:S01]  /*c8a0*/  LDS.128 R4, [R3+0x4000] ;  /* 0x0040000003047984 */ /* 0x007e220000000c00 */
[----:B------:R-:W-:Y:S01]  /*c8b0*/  SHF.L.U32 R45, R21, 0x10, RZ ;  /* 0x00000010152d7819 */ /* 0x000fe200000006ff */
[C---:B------:R-:W-:Y:S01]  /*c8c0*/  IMAD.U32 R47, R25.reuse, 0x10000, RZ ;  /* 0x00010000192f7824 */ /* 0x040fe200078e00ff */
[----:B------:R-:W-:Y:S02]  /*c8d0*/  LOP3.LUT R46, R25, 0xffff0000, RZ, 0xc0, !PT ;  /* 0xffff0000192e7812 */ /* 0x000fe400078ec0ff */
        /* <DEDUP_REMOVED lines=34> */
.L_x_586:
[----:B------:R-:W-:Y:S05]  /*cb00*/  BSYNC B2 ;  /* 0x0000000000027941 */ /* 0x000fea0003800000 */
.L_x_585:
[----:B------:R-:W-:Y:S04]  /*cb10*/  BSSY B2, `(.L_x_587) ;  /* 0x0000028000027945 */ /* 0x000fe80003800000 */
[----:B------:R-:W-:Y:S05]  /*cb20*/  @P4 BRA `(.L_x_588) ;  /* 0x0000000000984947 */ /* 0x000fea0003800000 */
[----:B0123--:R-:W0:Y:S01]  /*cb30*/  LDS.128 R4, [R8+0x1d400] ;  /* 0x01d4000008047984 */ /* 0x00fe220000000c00 */
        /* <DEDUP_REMOVED lines=37> */
.L_x_588:
[----:B------:R-:W-:Y:S05]  /*cd90*/  BSYNC B2 ;  /* 0x0000000000027941 */ /* 0x000fea0003800000 */
.L_x_587:
[----:B------:R-:W-:Y:S05]  /*cda0*/  @P5 BRA `(.L_x_578) ;  /* 0x0000000000985947 */ /* 0x000fea0003800000 */
[----:B01234-:R-:W0:Y:S01]  /*cdb0*/  LDS.128 R4, [R3+0x8000] ;  /* 0x0080000003047984 */ /* 0x01fe220000000c00 */
        /* <DEDUP_REMOVED lines=8> */
[----:B------:R-:W-:Y:S01]  /*ce40*/  IMAD.U32 R42, R6, 0x10000, RZ ;  /* 0x00010000062a7824 */ /* 0x000fe200078e00ff */
[----:B------:R-:W-:Y:S01]  /*ce50*/  SHF.L.U32 R43, R7, 0x10, RZ ;  /* 0x00000010072b7819 */ /* 0x000fe200000006ff */
[C---:B------:R-:W-:Y:S01]  /*ce60*/  FMUL.FTZ R49, R4.reuse, R47 ;  /* 0x0000002f04317220 */ /* 0x040fe20000410000 */
[-C--:B------:R-:W-:Y:S01]  /*ce70*/  FMUL.FTZ R4, R4, R45.reuse ;  /* 0x0000002d04047220 */ /* 0x080fe20000410000 */
[----:B------:R-:W-:Y:S01]  /*ce80*/  FMUL.FTZ R50, R5, R46 ;  /* 0x0000002e05327220 */ /* 0x000fe20000410000 */
[----:B------:R-:W-:Y:S01]  /*ce90*/  LOP3.LUT R6, R6, 0xffff0000, RZ, 0xc0, !PT ;  /* 0xffff000006067812 */ /* 0x000fe200078ec0ff */
[C---:B------:R-:W-:Y:S01]  /*cea0*/  FFMA.FTZ R49, R40.reuse, R45, -R49 ;  /* 0x0000002d28317223 */ /* 0x040fe20000010831 */
[----:B------:R-:W-:Y:S01]  /*ceb0*/  FFMA.FTZ R48, R40, R47, R4 ;  /* 0x0000002f28307223 */ /* 0x000fe20000010004 */
[----:B------:R-:W-:Y:S01]  /*cec0*/  LOP3.LUT R7, R7, 0xffff0000, RZ, 0xc0, !PT ;  /* 0xffff000007077812 */ /* 0x000fe200078ec0ff */
[----:B------:R-:W-:Y:S01]  /*ced0*/  FMUL.FTZ R52, R5, R44 ;  /* 0x0000002c05347220 */ /* 0x000fe20000410000 */
[C---:B------:R-:W-:Y:S01]  /*cee0*/  LOP3.LUT R40, R12.reuse, 0xffff0000, RZ, 0xc0, !PT ;  /* 0xffff00000c287812 */ /* 0x040fe200078ec0ff */
[----:B------:R-:W-:Y:S01]  /*cef0*/  IMAD.U32 R45, R12, 0x10000, RZ ;  /* 0x000100000c2d7824 */ /* 0x000fe200078e00ff */
[C---:B------:R-:W-:Y:S01]  /*cf00*/  LOP3.LUT R4, R10.reuse, 0xffff0000, RZ, 0xc0, !PT ;  /* 0xffff00000a047812 */ /* 0x040fe200078ec0ff */
[----:B------:R-:W-:-:S02]  /*cf10*/  IMAD.U32 R5, R10, 0x10000, RZ ;  /* 0x000100000a057824 */ /* 0x000fc400078e00ff */
        /* <DEDUP_REMOVED lines=15> */
.L_x_578:
[----:B------:R-:W-:Y:S05]  /*d010*/  BSYNC B1 ;  /* 0x0000000000017941 */ /* 0x000fea0003800000 */
.L_x_577:
[----:B------:R-:W-:-:S13]  /*d020*/  ISETP.GE.AND P0, PT, R223, R0, PT ;  /* 0x00000000df00720c */ /* 0x000fda0003f06270 */
[----:B------:R-:W-:Y:S05]  /*d030*/  @P0 BRA `(.L_x_589) ;  /* 0x0000003800a40947 */ /* 0x000fea0003800000 */
[----:B01234-:R-:W0:Y:S01]  /*d040*/  LDC R5, c[0x0][0x3d4] ;  /* 0x0000f500ff057b82 */ /* 0x01fe220000000800 */
        /* <DEDUP_REMOVED lines=15> */
[----:B------:R-:W-:Y:S01]  /*d140*/  LOP3.LUT R48, R38, 0xffff0000, RZ, 0xc0, !PT ;  /* 0xffff000026307812 */ /* 0x000fe200078ec0ff */
[C---:B------:R-:W-:Y:S01]  /*d150*/  IMAD.U32 R42, R35.reuse, 0x10000, RZ ;  /* 0x00010000232a7824 */ /* 0x040fe200078e00ff */
[----:B------:R-:W-:Y:S01]  /*d160*/  LOP3.LUT R44, R35, 0xffff0000, RZ, 0xc0, !PT ;  /* 0xffff0000232c7812 */ /* 0x000fe200078ec0ff */
[----:B------:R-:W-:Y:S02]  /*d170*/  IMAD.U32 R47, R39, 0x10000, RZ ;  /* 0x00010000272f7824 */ /* 0x000fe400078e00ff */
[C---:B0-----:R-:W-:Y:S01]  /*d180*/  IMAD.U32 R0, R4.reuse, 0x10000, RZ ;  /* 0x0001000004007824 */ /* 0x041fe200078e00ff */
[----:B------:R-:W-:Y:S01]  /*d190*/  LOP3.LUT R4, R4, 0xffff0000, RZ, 0xc0, !PT ;  /* 0xffff000004047812 */ /* 0x000fe200078ec0ff */
[C---:B------:R-:W-:Y:S01]  /*d1a0*/  IMAD.U32 R40, R5.reuse, 0x10000, RZ ;  /* 0x0001000005287824 */ /* 0x040fe200078e00ff */
[----:B------:R-:W-:Y:S01]  /*d1b0*/  LOP3.LUT R5, R5, 0xffff0000, RZ, 0xc0, !PT ;  /* 0xffff000005057812 */ /* 0x000fe200078ec0ff */
[C---:B------:R-:W-:Y:S01]  /*d1c0*/  IMAD.U32 R35, R6.reuse, 0x10000, RZ ;  /* 0x0001000006237824 */ /* 0x040fe200078e00ff */
[----:B------:R-:W-:Y:S01]  /*d1d0*/  LOP3.LUT R6, R6, 0xffff0000, RZ, 0xc0, !PT ;  /* 0xffff000006067812 */ /* 0x000fe200078ec0ff */
[-C--:B------:R-:W-:Y:S01]  /*d1e0*/  FMUL.FTZ R41, R46, R4.reuse ;  /* 0x000000042e297220 */ /* 0x080fe20000410000 */
[----:B------:R-:W-:Y:S01]  /*d1f0*/  FMUL.FTZ R43, R42, R4 ;  /* 0x000000042a2b7220 */ /* 0x000fe20000410000 */
[----:B------:R-:W-:Y:S01]  /*d200*/  FMUL.FTZ R45, R48, R5 ;  /* 0x00000005302d7220 */ /* 0x000fe20000410000 */
[----:B------:R-:W-:-:S02]  /*d210*/  IMAD.U32 R38, R7, 0x10000, RZ ;  /* 0x0001000007267824 */ /* 0x000fc400078e00ff */
[----:B------:R-:W-:Y:S01]  /*d220*/  FFMA.FTZ R4, R42, R0, -R41 ;  /* 0x000000002a047223 */ /* 0x000fe20000010829 */
[C---:B------:R-:W-:Y:S01]  /*d230*/  FMUL.FTZ R41, R44.reuse, R5 ;  /* 0x000000052c297220 */ /* 0x040fe20000410000 */
[----:B------:R-:W-:Y:S01]  /*d240*/  FFMA.FTZ R5, R44, R40, -R45 ;  /* 0x000000282c057223 */ /* 0x000fe2000001082d */
[----:B------:R-:W-:Y:S01]  /*d250*/  LOP3.LUT R7, R7, 0xffff0000, RZ, 0xc0, !PT ;  /* 0xffff000007077812 */ /* 0x000fe200078ec0ff */
[----:B------:R-:W-:Y:S01]  /*d260*/  IMAD.U32 R45, R37, 0x10000, RZ ;  /* 0x00010000252d7824 */ /* 0x000fe200078e00ff */
[----:B------:R-:W-:Y:S01]  /*d270*/  LOP3.LUT R44, R39, 0xffff0000, RZ, 0xc0, !PT ;  /* 0xffff0000272c7812 */ /* 0x000fe200078ec0ff */
[----:B------:R-:W-:Y:S01]  /*d280*/  FFMA.FTZ R43, R46, R0, R43 ;  /* 0x000000002e2b7223 */ /* 0x000fe2000001002b */
[----:B------:R-:W-:Y:S01]  /*d290*/  LOP3.LUT R42, R37, 0xffff0000, RZ, 0xc0, !PT ;  /* 0xffff0000252a7812 */ /* 0x000fe200078ec0ff */
[-C--:B------:R-:W-:Y:S01]  /*d2a0*/  FMUL.FTZ R0, R47, R6.reuse ;  /* 0x000000062f007220 */ /* 0x080fe20000410000 */
[C---:B------:R-:W-:Y:S01]  /*d2b0*/  FMUL.FTZ R6, R45.reuse, R6 ;  /* 0x000000062d067220 */ /* 0x040fe20000410000 */
[-C--:B------:R-:W-:Y:S01]  /*d2c0*/  FMUL.FTZ R37, R44, R7.reuse ;  /* 0x000000072c257220 */ /* 0x080fe20000410000 */
[----:B------:R-:W-:Y:S01]  /*d2d0*/  FFMA.FTZ R40, R48, R40, R41 ;  /* 0x0000002830287223 */ /* 0x000fe20000010029 */
[C---:B------:R-:W-:Y:S01]  /*d2e0*/  FMUL.FTZ R39, R42.reuse, R7 ;  /* 0x000000072a277220 */ /* 0x040fe20000410000 */
[-C--:B------:R-:W-:Y:S01]  /*d2f0*/  FFMA.FTZ R0, R45, R35.reuse, -R0 ;  /* 0x000000232d007223 */ /* 0x080fe20000010800 */
[-C--:B------:R-:W-:Y:S01]  /*d300*/  FFMA.FTZ R7, R42, R38.reuse, -R37 ;  /* 0x000000262a077223 */ /* 0x080fe20000010825 */
[----:B------:R-:W-:Y:S01]  /*d310*/  FFMA.FTZ R35, R47, R35, R6 ;  /* 0x000000232f237223 */ /* 0x000fe20000010006 */
[----:B------:R-:W-:Y:S01]  /*d320*/  FFMA.FTZ R38, R44, R38, R39 ;  /* 0x000000262c267223 */ /* 0x000fe20000010027 */
[----:B------:R-:W-:-:S02]  /*d330*/  F2FP.BF16.F32.PACK_AB R4, R43, R4 ;  /* 0x000000042b04723e */ /* 0x000fc400000010ff */
[----:B------:R-:W-:Y:S02]  /*d340*/  F2FP.BF16.F32.PACK_AB R5, R40, R5 ;  /* 0x000000052805723e */ /* 0x000fe400000010ff */
[----:B------:R-:W-:Y:S02]  /*d350*/  F2FP.BF16.F32.PACK_AB R6, R35, R0 ;  /* 0x000000002306723e */ /* 0x000fe400000010ff */
[----:B------:R-:W-:-:S05]  /*d360*/  F2FP.BF16.F32.PACK_AB R7, R38, R7 ;  /* 0x000000072607723e */ /* 0x000fca00000010ff */
[----:B------:R0:W-:Y:S02]  /*d370*/  STS.128 [R8+0x17400], R4 ;  /* 0x0174000408007388 */ /* 0x0001e40000000c00 */
.L_x_591:
[----:B------:R-:W-:Y:S05]  /*d380*/  BSYNC B1 ;  /* 0x0000000000017941 */ /* 0x000fea0003800000 */
.L_x_590:
[----:B------:R-:W-:Y:S04]  /*d390*/  BSSY B1, `(.L_x_592) ;  /* 0x0000028000017945 */ /* 0x000fe80003800000 */
[----:B------:R-:W-:Y:S05]  /*d3a0*/  @P1 BRA `(.L_x_593) ;  /* 0x0000000000981947 */ /* 0x000fea0003800000 */
[----:B0-----:R-:W0:Y:S01]  /*d3b0*/  LDS.128 R4, [R3+0x2000] ;  /* 0x0020000003047984 */ /* 0x001e220000000c00 */
[----:B------:R-:W-:Y:S01]  /*d3c0*/  SHF.L.U32 R42, R33, 0x10, RZ ;  /* 0x00000010212a7819 */ /* 0x000fe200000006ff */
[----:B------:R-:W-:Y:S01]  /*d3d0*/  IMAD.U32 R40, R31, 0x10000, RZ ;  /* 0x000100001f287824 */ /* 0x000fe200078e00ff */
[----:B------:R-:W-:Y:S01]  /*d3e0*/  LOP3.LUT R43, R33, 0xffff0000, RZ, 0xc0, !PT ;  /* 0xffff0000212b7812 */ /* 0x000fe200078ec0ff */
        /* <DEDUP_REMOVED lines=13> */
[-C--:B------:R-:W-:Y:S01]  /*d4c0*/  FFMA.FTZ R4, R40, R0.reuse, -R37 ;  /* 0x0000000028047223 */ /* 0x080fe20000010825 */
[----:B------:R-:W-:Y:S01]  /*d4d0*/  FFMA.FTZ R39, R42, R0, R39 ;  /* 0x000000002a277223 */ /* 0x000fe20000010027 */
[C---:B------:R-:W-:Y:S01]  /*d4e0*/  FMUL.FTZ R0, R41.reuse, R5 ;  /* 0x0000000529007220 */ /* 0x040fe20000410000 */
[-C--:B------:R-:W-:Y:S01]  /*d4f0*/  FFMA.FTZ R5, R41, R35.reuse, -R38 ;  /* 0x0000002329057223 */ /* 0x080fe20000010826 */
[----:B------:R-:W-:Y:S01]  /*d500*/  LOP3.LUT R7, R7, 0xffff0000, RZ, 0xc0, !PT ;  /* 0xffff000007077812 */ /* 0x000fe200078ec0ff */
[C---:B------:R-:W-:Y:S01]  /*d510*/  IMAD.U32 R37, R32.reuse, 0x10000, RZ ;  /* 0x0001000020257824 */ /* 0x040fe200078e00ff */
[----:B------:R-:W-:Y:S01]  /*d520*/  LOP3.LUT R41, R32, 0xffff0000, RZ, 0xc0, !PT ;  /* 0xffff000020297812 */ /* 0x000fe200078ec0ff */
[-C--:B------:R-:W-:Y:S01]  /*d530*/  FMUL.FTZ R32, R45, R6.reuse ;  /* 0x000000062d207220 */ /* 0x080fe20000410000 */
[----:B------:R-:W-:Y:S01]  /*d540*/  FFMA.FTZ R0, R43, R35, R0 ;  /* 0x000000232b007223 */ /* 0x000fe20000010000 */
[----:B------:R-:W-:Y:S01]  /*d550*/  FMUL.FTZ R34, R37, R6 ;  /* 0x0000000625227220 */ /* 0x000fe20000410000 */
[-C--:B------:R-:W-:Y:S01]  /*d560*/  FMUL.FTZ R38, R47, R7.reuse ;  /* 0x000000072f267220 */ /* 0x080fe20000410000 */
[----:B------:R-:W-:Y:S01]  /*d570*/  FMUL.FTZ R40, R41, R7 ;  /* 0x0000000729287220 */ /* 0x000fe20000410000 */
[-C--:B------:R-:W-:Y:S01]  /*d580*/  FFMA.FTZ R6, R37, R31.reuse, -R32 ;  /* 0x0000001f25067223 */ /* 0x080fe20000010820 */
[----:B------:R-:W-:Y:S01]  /*d590*/  FFMA.FTZ R31, R45, R31, R34 ;  /* 0x0000001f2d1f7223 */ /* 0x000fe20000010022 */
[-C--:B------:R-:W-:Y:S01]  /*d5a0*/  FFMA.FTZ R7, R41, R33.reuse, -R38 ;  /* 0x0000002129077223 */ /* 0x080fe20000010826 */
[----:B------:R-:W-:Y:S01]  /*d5b0*/  FFMA.FTZ R40, R47, R33, R40 ;  /* 0x000000212f287223 */ /* 0x000fe20000010028 */
[----:B------:R-:W-:-:S02]  /*d5c0*/  F2FP.BF16.F32.PACK_AB R4, R39, R4 ;  /* 0x000000042704723e */ /* 0x000fc400000010ff */
[----:B------:R-:W-:Y:S02]  /*d5d0*/  F2FP.BF16.F32.PACK_AB R5, R0, R5 ;  /* 0x000000050005723e */ /* 0x000fe400000010ff */
[----:B------:R-:W-:Y:S02]  /*d5e0*/  F2FP.BF16.F32.PACK_AB R6, R31, R6 ;  /* 0x000000061f06723e */ /* 0x000fe400000010ff */
[----:B------:R-:W-:-:S05]  /*d5f0*/  F2FP.BF16.F32.PACK_AB R7, R40, R7 ;  /* 0x000000072807723e */ /* 0x000fca00000010ff */
[----:B------:R1:W-:Y:S02]  /*d600*/  STS.128 [R3+0x2000], R4 ;  /* 0x0020000403007388 */ /* 0x0003e40000000c00 */
.L_x_593:
[----:B------:R-:W-:Y:S05]  /*d610*/  BSYNC B1 ;  /* 0x0000000000017941 */ /* 0x000fea0003800000 */
.L_x_592:
[----:B------:R-:W-:Y:S04]  /*d620*/  BSSY B1, `(.L_x_594) ;  /* 0x0000028000017945 */ /* 0x000fe80003800000 */
[----:B------:R-:W-:Y:S05]  /*d630*/  @P2 BRA `(.L_x_595) ;  /* 0x0000000000982947 */ /* 0x000fea0003800000 */
[----:B01----:R-:W0:Y:S01]  /*d640*/  LDS.128 R4, [R8+0x1b400] ;  /* 0x01b4000008047984 */ /* 0x003e220000000c00 */
[----:B------:R-:W-:Y:S01]  /*d650*/  IMAD.U32 R34, R27, 0x10000, RZ ;  /* 0x000100001b227824 */ /* 0x000fe200078e00ff */
[C---:B------:R-:W-:Y:S01]  /*d660*/  LOP3.LUT R39, R29.reuse, 0xffff0000, RZ, 0xc0, !PT ;  /* 0xffff00001d277812 */ /* 0x040fe200078ec0ff */
[----:B------:R-:W-:Y:S01]  /*d670*/  IMAD.U32 R38, R29, 0x10000, RZ ;  /* 0x000100001d267824 */ /* 0x000fe200078e00ff */
        /* <DEDUP_REMOVED lines=34> */
.L_x_595:
[----:B------:R-:W-:Y:S05]  /*d8a0*/  BSYNC B1 ;  /* 0x0000000000017941 */ /* 0x000fea0003800000 */
.L_x_594:
[----:B------:R-:W-:Y:S04]  /*d8b0*/  BSSY B1, `(.L_x_596) ;  /* 0x0000028000017945 */ /* 0x000fe80003800000 */
[----:B------:R-:W-:Y:S05]  /*d8c0*/  @P3 BRA `(.L_x_597) ;  /* 0x0000000000983947 */ /* 0x000fea0003800000 */
[----:B012---:R-:W0:Y:S01]  /*d8d0*/  LDS.128 R4, [R3+0x6000] ;  /* 0x0060000003047984 */ /* 0x007e220000000c00 */
[----:B------:R-:W-:Y:S01]  /*d8e0*/  IMAD.U32 R30, R21, 0x10000, RZ ;  /* 0x00010000151e7824 */ /* 0x000fe200078e00ff */
[C---:B------:R-:W-:Y:S01]  /*d8f0*/  LOP3.LUT R35, R25.reuse, 0xffff0000, RZ, 0xc0, !PT ;  /* 0xffff000019237812 */ /* 0x040fe200078ec0ff */
[----:B------:R-:W-:Y:S01]  /*d900*/  IMAD.U32 R32, R25, 0x10000, RZ ;  /* 0x0001000019207824 */ /* 0x000fe200078e00ff */
[----:B------:R-:W-:Y:S02]  /*d910*/  LOP3.LUT R33, R21, 0xffff0000, RZ, 0xc0, !PT ;  /* 0xffff000015217812 */ /* 0x000fe400078ec0ff */
[C---:B------:R-:W-:Y:S02]  /*d920*/  SHF.L.U32 R37, R26.reuse, 0x10, RZ ;  /* 0x000000101a257819 */ /* 0x040fe400000006ff */
        /* <DEDUP_REMOVED lines=32> */
.L_x_597:
[----:B------:R-:W-:Y:S05]  /*db30*/  BSYNC B1 ;  /* 0x0000000000017941 */ /* 0x000fea0003800000 */
.L_x_596:
[----:B------:R-:W-:Y:S04]  /*db40*/  BSSY B1, `(.L_x_598) ;  /* 0x0000028000017945 */ /* 0x000fe80003800000 */
[----:B------:R-:W-:Y:S05]  /*db50*/  @P4 BRA `(.L_x_599) ;  /* 0x0000000000984947 */ /* 0x000fea0003800000 */
[----:B0123--:R-:W0:Y:S01]  /*db60*/  LDS.128 R4, [R8+0x1f400] ;  /* 0x01f4000008047984 */ /* 0x00fe220000000c00 */
        /* <DEDUP_REMOVED lines=37> */
.L_x_599:
[----:B------:R-:W-:Y:S05]  /*ddc0*/  BSYNC B1 ;  /* 0x0000000000017941 */ /* 0x000fea0003800000 */
.L_x_598:
[----:B------:R-:W-:Y:S05]  /*ddd0*/  @P5 BRA `(.L_x_589) ;  /* 0x0000002c003c5947 */ /* 0x000fea0003800000 */
[----:B01234-:R-:W0:Y:S01]  /*dde0*/  LDS.128 R4, [R3+0xa000] ;  /* 0x00a0000003047984 */ /* 0x01fe220000000c00 */
[C---:B------:R-:W-:Y:S01]  /*ddf0*/  IMAD.U32 R24, R11.reuse, 0x10000, RZ ;  /* 0x000100000b187824 */ /* 0x040fe200078e00ff */
[----:B------:R-:W-:Y:S01]  /*de00*/  LOP3.LUT R26, R11, 0xffff0000, RZ, 0xc0, !PT ;  /* 0xffff00000b1a7812 */ /* 0x000fe200078ec0ff */
[C---:B------:R-:W-:Y:S01]  /*de10*/  IMAD.U32 R14, R9.reuse, 0x10000, RZ ;  /* 0x00010000090e7824 */ /* 0x040fe200078e00ff */
        /* <DEDUP_REMOVED lines=16> */
[----:B------:R-:W-:Y:S01]  /*df20*/  LOP3.LUT R7, R7, 0xffff0000, RZ, 0xc0, !PT ;  /* 0xffff000007077812 */ /* 0x000fe200078ec0ff */
[----:B------:R-:W-:Y:S01]  /*df30*/  FFMA.FTZ R5, R20, R8, -R21 ;  /* 0x0000000814057223 */ /* 0x000fe20000010815 */
[----:B------:R-:W-:Y:S02]  /*df40*/  IMAD.U32 R21, R10, 0x10000, RZ ;  /* 0x000100000a157824 */ /* 0x000fe400078e00ff */
[----:B------:R-:W-:Y:S01]  /*df50*/  FFMA.FTZ R15, R24, R0, R15 ;  /* 0x00000000180f7223 */ /* 0x000fe2000001000f */
[-C--:B------:R-:W-:Y:S01]  /*df60*/  FMUL.FTZ R0, R27, R6.reuse ;  /* 0x000000061b007220 */ /* 0x080fe20000410000 */
[-C--:B------:R-:W-:Y:S01]  /*df70*/  FMUL.FTZ R10, R29, R7.reuse ;  /* 0x000000071d0a7220 */ /* 0x080fe20000410000 */
[----:B------:R-:W-:Y:S01]  /*df80*/  FMUL.FTZ R6, R21, R6 ;  /* 0x0000000615067220 */ /* 0x000fe20000410000 */
[----:B------:R-:W-:Y:S01]  /*df90*/  FMUL.FTZ R12, R25, R7 ;  /* 0x00000007190c7220 */ /* 0x000fe20000410000 */
[-C--:B------:R-:W-:Y:S01]  /*dfa0*/  FFMA.FTZ R0, R21, R9.reuse, -R0 ;  /* 0x0000000915007223 */ /* 0x080fe20000010800 */
[----:B------:R-:W-:Y:S01]  /*dfb0*/  FFMA.FTZ R8, R26, R8, R13 ;  /* 0x000000081a087223 */ /* 0x000fe2000001000d */
[----:B------:R-:W-:Y:S01]  /*dfc0*/  FFMA.FTZ R9, R27, R9, R6 ;  /* 0x000000091b097223 */ /* 0x000fe20000010006 */
[-C--:B------:R-:W-:Y:S01]  /*dfd0*/  FFMA.FTZ R7, R25, R11.reuse, -R10 ;  /* 0x0000000b19077223 */ /* 0x080fe2000001080a */
[----:B------:R-:W-:Y:S01]  /*dfe0*/  FFMA.FTZ R12, R29, R11, R12 ;  /* 0x0000000b1d0c7223 */ /* 0x000fe2000001000c */
[----:B------:R-:W-:-:S02]  /*dff0*/  F2FP.BF16.F32.PACK_AB R4, R15, R4 ;  /* 0x000000040f04723e */ /* 0x000fc400000010ff */
[----:B------:R-:W-:Y:S02]  /*e000*/  F2FP.BF16.F32.PACK_AB R5, R8, R5 ;  /* 0x000000050805723e */ /* 0x000fe400000010ff */
[----:B------:R-:W-:Y:S02]  /*e010*/  F2FP.BF16.F32.PACK_AB R6, R9, R0 ;  /* 0x000000000906723e */ /* 0x000fe400000010ff */
[----:B------:R-:W-:-:S05]  /*e020*/  F2FP.BF16.F32.PACK_AB R7, R12, R7 ;  /* 0x000000070c07723e */ /* 0x000fca00000010ff */
[----:B------:R0:W-:Y:S01]  /*e030*/  STS.128 [R3+0xa000], R4 ;  /* 0x00a0000403007388 */ /* 0x0001e20000000c00 */
[----:B------:R-:W-:Y:S05]  /*e040*/  BRA `(.L_x_589) ;  /* 0x0000002800a07947 */ /* 0x000fea0003800000 */
.L_x_568:
        /* <DEDUP_REMOVED lines=15> */
[----:B------:R-:W-:Y:S01]  /*e140*/  ULDC UR4, c[0x0][0x3d4] ;  /* 0x0000f50000047ab9 */ /* 0x000fe20000000800 */
[----:B------:R-:W-:Y:S02]  /*e150*/  CS2R R24, SRZ ;  /* 0x0000000000187805 */ /* 0x000fe4000001ff00 */
[----:B------:R-:W-:Y:S02]  /*e160*/  ISETP.GE.AND P0, PT, R22, UR4, PT ;  /* 0x0000000416007c0c */ /* 0x000fe4000bf06270 */
[----:B------:R-:W-:Y:S02]  /*e170*/  CS2R R26, SRZ ;  /* 0x00000000001a7805 */ /* 0x000fe4000001ff00 */
[----:B------:R-:W-:Y:S02]  /*e180*/  ISETP.GE.AND P2, PT, R204, UR4, PT ;  /* 0x00000004cc007c0c */ /* 0x000fe4000bf46270 */
[----:B------:R-:W-:Y:S02]  /*e190*/  CS2R R28, SRZ ;  /* 0x00000000001c7805 */ /* 0x000fe4000001ff00 */
[----:B------:R-:W-:-:S02]  /*e1a0*/  ISETP.GE.AND P3, PT, R205, UR4, PT ;  /* 0x00000004cd007c0c */ /* 0x000fc4000bf66270 */
        /* <DEDUP_REMOVED lines=9> */
[----:B------:R0:W5:Y:S04]  /*e240*/  @!P0 LDG.E.128 R24, desc[UR60][R44.64] ;  /* 0x0000003c2c188981 */ /* 0x000168000c1e1d00 */
[----:B------:R0:W5:Y:S04]  /*e250*/  @!P2 LDG.E.128 R28, desc[UR60][R44.64+0x40] ;  /* 0x0000403c2c1ca981 */ /* 0x000168000c1e1d00 */
[----:B------:R0:W5:Y:S04]  /*e260*/  @!P3 LDG.E.128 R32, desc[UR60][R44.64+0x80] ;  /* 0x0000803c2c20b981 */ /* 0x000168000c1e1d00 */
[----:B------:R0:W5:Y:S04]  /*e270*/  @!P0 LDG.E.128 R4, desc[UR60][R46.64] ;  /* 0x0000003c2e048981 */ /* 0x000168000c1e1d00 */
[----:B------:R0:W5:Y:S04]  /*e280*/  @!P2 LDG.E.128 R8, desc[UR60][R46.64+0x40] ;  /* 0x0000403c2e08a981 */ /* 0x000168000c1e1d00 */
[----:B------:R0:W5:Y:S02]  /*e290*/  @!P3 LDG.E.128 R12, desc[UR60][R46.64+0x80] ;  /* 0x0000803c2e0cb981 */ /* 0x000164000c1e1d00 */
.L_x_601:
[----:B------:R-:W-:Y:S05]  /*e2a0*/  BSYNC B1 ;  /* 0x0000000000017941 */ /* 0x000fea0003800000 */
.L_x_600:
[----:B-----5:R-:W-:Y:S01]  /*e2b0*/  MOV R42, R25 ;  /* 0x00000019002a7202 */ /* 0x020fe20000000f00 */
[----:B------:R-:W-:Y:S01]  /*e2c0*/  IMAD.MOV.U32 R43, RZ, RZ, R27 ;  /* 0x000000ffff2b7224 */ /* 0x000fe200078e001b */
[----:B------:R-:W-:Y:S01]  /*e2d0*/  SHF.R.U64 R49, R24, 0x10, R25 ;  /* 0x0000001018317819 */ /* 0x000fe20000001219 */
[----:B------:R-:W-:Y:S01]  /*e2e0*/  IMAD.MOV.U32 R48, RZ, RZ, R35 ;  /* 0x000000ffff307224 */ /* 0x000fe200078e0023 */
[----:B------:R-:W-:Y:S01]  /*e2f0*/  SHF.R.U32.HI R50, RZ, 0x10, R25 ;  /* 0x00000010ff327819 */ /* 0x000fe20000011619 */
[----:B------:R-:W-:Y:S01]  /*e300*/  IMAD.MOV.U32 R25, RZ, RZ, R26 ;  /* 0x000000ffff197224 */ /* 0x000fe200078e001a */
[--C-:B------:R-:W-:Y:S01]  /*e310*/  SHF.R.U64 R51, R26, 0x10, R27.reuse ;  /* 0x000000101a337819 */ /* 0x100fe2000000121b */
[----:B------:R-:W-:Y:S01]  /*e320*/  IMAD.MOV.U32 R26, RZ, RZ, R28 ;  /* 0x000000ffff1a7224 */ /* 0x000fe200078e001c */
[----:B------:R-:W-:Y:S01]  /*e330*/  SHF.R.U32.HI R52, RZ, 0x10, R27 ;  /* 0x00000010ff347819 */ /* 0x000fe2000001161b */
[--C-:B------:R-:W-:Y:S01]  /*e340*/  IMAD.MOV.U32 R27, RZ, RZ, R29.reuse ;  /* 0x000000ffff1b7224 */ /* 0x100fe200078e001d */
[----:B------:R-:W-:Y:S01]  /*e350*/  SHF.R.U64 R53, R28, 0x10, R29 ;  /* 0x000000101c357819 */ /* 0x000fe2000000121d */
[----:B------:R-:W-:Y:S01]  /*e360*/  IMAD.MOV.U32 R3, RZ, RZ, R24 ;  /* 0x000000ffff037224 */ /* 0x000fe200078e0018 */
[--C-:B------:R-:W-:Y:S01]  /*e370*/  SHF.R.U64 R59, R34, 0x10, R35.reuse ;  /* 0x00000010223b7819 */ /* 0x100fe20000001223 */
[----:B------:R-:W-:Y:S01]  /*e380*/  IMAD.MOV.U32 R28, RZ, RZ, R30 ;  /* 0x000000ffff1c7224 */ /* 0x000fe200078e001e */
[----:B------:R-:W-:Y:S01]  /*e390*/  SHF.R.U32.HI R60, RZ, 0x10, R35 ;  /* 0x00000010ff3c7819 */ /* 0x000fe20000011623 */
[----:B0-----:R-:W-:Y:S01]  /*e3a0*/  IMAD.MOV.U32 R44, RZ, RZ, R31 ;  /* 0x000000ffff2c7224 */ /* 0x001fe200078e001f */
[----:B------:R-:W-:Y:S01]  /*e3b0*/  PRMT R35, R25, 0x5410, R51 ;  /* 0x0000541019237816 */ /* 0x000fe20000000033 */
[----:B------:R-:W-:Y:S01]  /*e3c0*/  UMOV UR4, 0xffffffff ;  /* 0xffffffff00047882 */ /* 0x000fe20000000000 */
[----:B------:R-:W-:Y:S01]  /*e3d0*/  PRMT R25, R26, 0x5410, R53 ;  /* 0x000054101a197816 */ /* 0x000fe20000000035 */
[----:B------:R-:W-:Y:S01]  /*e3e0*/  IMAD.MOV.U32 R46, RZ, RZ, R33 ;  /* 0x000000ffff2e7224 */ /* 0x000fe200078e0021 */
[----:B------:R-:W-:Y:S01]  /*e3f0*/  SHF.R.U32.HI R54, RZ, 0x10, R29 ;  /* 0x00000010ff367819 */ /* 0x000fe2000001161d */
[----:B------:R-:W-:Y:S01]  /*e400*/  IMAD.MOV.U32 R45, RZ, RZ, R32 ;  /* 0x000000ffff2d7224 */ /* 0x000fe200078e0020 */
[----:B------:R-:W-:Y:S01]  /*e410*/  PRMT R26, R27, 0x7610, R26 ;  /* 0x000076101b1a7816 */ /* 0x000fe2000000001a */
[----:B------:R-:W-:Y:S01]  /*e420*/  IMAD.MOV.U32 R47, RZ, RZ, R34 ;  /* 0x000000ffff2f7224 */ /* 0x000fe200078e0022 */
[--C-:B------:R-:W-:Y:S01]  /*e430*/  SHF.R.U64 R55, R30, 0x10, R31.reuse ;  /* 0x000000101e377819 */ /* 0x100fe2000000121f */
[----:B------:R-:W-:Y:S01]  /*e440*/  IMAD.MOV.U32 R20, RZ, RZ, R4 ;  /* 0x000000ffff147224 */ /* 0x000fe200078e0004 */
[----:B------:R-:W-:Y:S01]  /*e450*/  SHF.R.U32.HI R56, RZ, 0x10, R31 ;  /* 0x00000010ff387819 */ /* 0x000fe2000001161f */
        /* <DEDUP_REMOVED lines=13> */
[----:B------:R-:W-:Y:S01]  /*e530*/  SHF.R.U64 R65, R8, 0x10, R9 ;  /* 0x0000001008417819 */ /* 0x000fe20000001209 */
[----:B------:R-:W-:Y:S01]  /*e540*/  IMAD.MOV.U32 R7, RZ, RZ, R13 ;  /* 0x000000ffff077224 */ /* 0x000fe200078e000d */
[----:B------:R-:W-:Y:S01]  /*e550*/  SHF.R.U32.HI R66, RZ, 0x10, R9 ;  /* 0x00000010ff427819 */ /* 0x000fe20000011609 */
[----:B------:R-:W-:Y:S01]  /*e560*/  IMAD.MOV.U32 R8, RZ, RZ, R14 ;  /* 0x000000ffff087224 */ /* 0x000fe200078e000e */
[----:B------:R-:W-:Y:S01]  /*e570*/  PRMT R33, R3, 0x5410, R49 ;  /* 0x0000541003217816 */ /* 0x000fe20000000031 */
[----:B------:R-:W-:Y:S01]  /*e580*/  IMAD.MOV.U32 R9, RZ, RZ, R15 ;  /* 0x000000ffff097224 */ /* 0x000fe200078e000f */
[----:B------:R-:W-:-:S02]  /*e590*/  PRMT R27, R28, 0x7610, R27 ;  /* 0x000076101c1b7816 */ /* 0x000fc4000000001b */
[--C-:B------:R-:W-:Y:S02]  /*e5a0*/  SHF.R.U64 R10, R10, 0x10, R11.reuse ;  /* 0x000000100a0a7819 */ /* 0x100fe4000000120b */
[----:B------:R-:W-:Y:S02]  /*e5b0*/  SHF.R.U32.HI R67, RZ, 0x10, R11 ;  /* 0x00000010ff437819 */ /* 0x000fe4000001160b */
[----:B------:R-:W-:Y:S02]  /*e5c0*/  MOV R6, R12 ;  /* 0x0000000c00067202 */ /* 0x000fe40000000f00 */
[--C-:B------:R-:W-:Y:S02]  /*e5d0*/  SHF.R.U64 R68, R12, 0x10, R13.reuse ;  /* 0x000000100c447819 */ /* 0x100fe4000000120d */
[----:B------:R-:W-:Y:S02]  /*e5e0*/  SHF.R.U32.HI R69, RZ, 0x10, R13 ;  /* 0x00000010ff457819 */ /* 0x000fe4000001160d */
[----:B------:R-:W-:-:S02]  /*e5f0*/  SHF.R.U64 R70, R14, 0x10, R15 ;  /* 0x000000100e467819 */ /* 0x000fc4000000120f */
[----:B------:R-:W-:Y:S02]  /*e600*/  SHF.R.U32.HI R71, RZ, 0x10, R15 ;  /* 0x00000010ff477819 */ /* 0x000fe4000001160f */
[----:B------:R-:W-:Y:S02]  /*e610*/  PRMT R34, R42, 0x5410, R50 ;  /* 0x000054102a227816 */ /* 0x000fe40000000032 */
[----:B------:R-:W-:Y:S02]  /*e620*/  PRMT R4, R43, 0x7610, R4 ;  /* 0x000076102b047816 */ /* 0x000fe40000000004 */
[----:B------:R-:W-:Y:S02]  /*e630*/  PRMT R5, R5, 0x5410, R52 ;  /* 0x0000541005057816 */ /* 0x000fe40000000034 */
[----:B------:R-:W-:Y:S02]  /*e640*/  PRMT R26, R26, 0x5410, R54 ;  /* 0x000054101a1a7816 */ /* 0x000fe40000000036 */
[----:B------:R-:W-:-:S02]  /*e650*/  PRMT R28, R44, 0x7610, R28 ;  /* 0x000076102c1c7816 */ /* 0x000fc4000000001c */
[----:B------:R-:W-:Y:S01]  /*e660*/  LEA.HI R3, R224, R224, RZ, 0x1 ;  /* 0x000000e0e0037211 */ /* 0x000fe200078f08ff */
[----:B------:R-:W-:Y:S06]  /*e670*/  BRA.DIV UR4, `(.L_x_602) ;  /* 0x0000016a04d47947 */ /* 0x000fec000b800000 */
.L_x_781:
[----:B------:R-:W-:Y:S01]  /*e680*/  UMOV UR4, 0xffffffff ;  /* 0xffffffff00047882 */ /* 0x000fe20000000000 */
[----:B------:R-:W-:Y:S02]  /*e690*/  LOP3.LUT R3, R3, 0xfffffffe, RZ, 0xc0, !PT ;  /* 0xfffffffe03037812 */ /* 0x000fe400078ec0ff */
[----:B------:R-:W-:Y:S05]  /*e6a0*/  BRA.DIV UR4, `(.L_x_603) ;  /* 0x0000016a04f07947 */ /* 0x000fea000b800000 */
.L_x_784:
[----:B------:R-:W-:Y:S01]  /*e6b0*/  UMOV UR4, 0xffffffff ;  /* 0xffffffff00047882 */ /* 0x000fe20000000000 */
[----:B------:R-:W-:Y:S02]  /*e6c0*/  IMAD.IADD R3, R224, 0x1, -R3 ;  /* 0x00000001e0037824 */ /* 0x000fe400078e0a03 */
[----:B------:R-:W-:Y:S05]  /*e6d0*/  BRA.DIV UR4, `(.L_x_604) ;  /* 0x0000016e040c7947 */ /* 0x000fea000b800000 */
.L_x_787:
[----:B------:R-:W-:Y:S01]  /*e6e0*/  UMOV UR4, 0xffffffff ;  /* 0xffffffff00047882 */ /* 0x000fe20000000000 */
[----:B------:R-:W-:Y:S02]  /*e6f0*/  SHF.L.U32 R3, R3, 0x1f, RZ ;  /* 0x0000001f03037819 */ /* 0x000fe400000006ff */
[----:B------:R-:W-:Y:S05]  /*e700*/  BRA.DIV UR4, `(.L_x_605) ;  /* 0x0000016e04287947 */ /* 0x000fea000b800000 */
.L_x_790:
        /* <DEDUP_REMOVED lines=22> */
.L_x_791:
[----:B------:R-:W-:Y:S05]  /*e870*/  BSYNC B1 ;  /* 0x0000000000017941 */ /* 0x000fea0003800000 */
.L_x_606:
[----:B------:R-:W-:Y:S01]  /*e880*/  BSSY B1, `(.L_x_608) ;  /* 0x0000115000017945 */ /* 0x000fe20003800000 */
[C---:B------:R-:W-:Y:S02]  /*e890*/  PRMT R37, R4.reuse, 0x7610, R5 ;  /* 0x0000761004257816 */ /* 0x040fe40000000005 */
[----:B0-----:R-:W-:Y:S01]  /*e8a0*/  PRMT R3, R4, 0x7632, R6 ;  /* 0x0000763204037816 */ /* 0x001fe20000000006 */
[----:B------:R-:W-:Y:S06]  /*e8b0*/  @P1 BRA `(.L_x_609) ;  /* 0x0000001000441947 */ /* 0x000fec0003800000 */
[----:B------:R-:W0:Y:S01]  /*e8c0*/  LDC R42, c[0x0][0x3d4] ;  /* 0x0000f500ff2a7b82 */ /* 0x000e220000000800 */
[----:B------:R-:W-:Y:S01]  /*e8d0*/  BSSY B2, `(.L_x_610) ;  /* 0x000005f000027945 */ /* 0x000fe20003800000 */
[-C--:B0-----:R-:W-:Y:S02]  /*e8e0*/  ISETP.GE.AND P0, PT, R22, R42.reuse, PT ;  /* 0x0000002a1600720c */ /* 0x081fe40003f06270 */
[-C--:B------:R-:W-:Y:S02]  /*e8f0*/  ISETP.GE.AND P1, PT, R204, R42.reuse, PT ;  /* 0x0000002acc00720c */ /* 0x080fe40003f26270 */
[----:B------:R-:W-:-:S09]  /*e900*/  ISETP.GE.AND P2, PT, R205, R42, PT ;  /* 0x0000002acd00720c */ /* 0x000fd20003f46270 */
[----:B------:R-:W-:Y:S05]  /*e910*/  @P0 BRA `(.L_x_611) ;  /* 0x0000000400680947 */ /* 0x000fea0003800000 */
[----:B------:R-:W-:Y:S01]  /*e920*/  LEA.HI R6, R42, R227, RZ, 0x1d ;  /* 0x000000e32a067211 */ /* 0x000fe200078fe8ff */
[----:B------:R-:W-:Y:S01]  /*e930*/  IMAD.U32 R54, R38, 0x10000, RZ ;  /* 0x0001000026367824 */ /* 0x000fe200078e00ff */
[----:B------:R-:W-:Y:S01]  /*e940*/  LOP3.LUT R4, R208, 0x38, R22, 0xf8, !PT ;  /* 0x00000038d0047812 */ /* 0x000fe200078ef816 */
[----:B------:R-:W-:Y:S01]  /*e950*/  IMAD.U32 R52, R33, 0x10000, RZ ;  /* 0x0001000021347824 */ /* 0x000fe200078e00ff */
[----:B------:R-:W-:Y:S01]  /*e960*/  SHF.R.S32.HI R9, RZ, 0x1f, R6 ;  /* 0x0000001fff097819 */ /* 0x000fe20000011406 */
[----:B------:R-:W-:Y:S01]  /*e970*/  IMAD.SHL.U32 R7, R6, 0x8, RZ ;  /* 0x0000000806077824 */ /* 0x000fe200078e00ff */
[-C--:B------:R-:W-:Y:S01]  /*e980*/  LOP3.LUT R5, R4, R209.reuse, RZ, 0x3c, !PT ;  /* 0x000000d104057212 */ /* 0x080fe200078e3cff */
[----:B------:R-:W-:Y:S01]  /*e990*/  IMAD.U32 R53, R39, 0x10000, RZ ;  /* 0x0001000027357824 */ /* 0x000fe200078e00ff */
[----:B------:R-:W-:Y:S02]  /*e9a0*/  LEA.HI R9, R9, R6, RZ, 0x3 ;  /* 0x0000000609097211 */ /* 0x000fe400078f18ff */
[----:B------:R-:W-:Y:S01]  /*e9b0*/  LOP3.LUT R4, R208, 0x38, R7, 0xf8, !PT ;  /* 0x00000038d0047812 */ /* 0x000fe200078ef807 */
[----:B------:R-:W-:Y:S01]  /*e9c0*/  IMAD.IADD R5, R210, 0x1, R5 ;  /* 0x00000001d2057824 */ /* 0x000fe200078e0205 */
[----:B------:R-:W-:Y:S01]  /*e9d0*/  LOP3.LUT R51, R38, 0xffff0000, RZ, 0xc0, !PT ;  /* 0xffff000026337812 */ /* 0x000fe200078ec0ff */
[----:B------:R-:W-:Y:S01]  /*e9e0*/  IMAD.SHL.U32 R9, R9, 0x400, RZ ;  /* 0x0000040009097824 */ /* 0x000fe200078e00ff */
[----:B------:R-:W-:Y:S01]  /*e9f0*/  LOP3.LUT R4, R4, R209, RZ, 0x3c, !PT ;  /* 0x000000d104047212 */ /* 0x000fe200078e3cff */
[----:B------:R-:W-:-:S03]  /*ea00*/  IMAD R61, R5, 0x2, R2 ;  /* 0x00000002053d7824 */ /* 0x000fc600078e0202 */
[----:B------:R-:W-:-:S04]  /*ea10*/  LOP3.LUT R9, R9, 0x7fffe000, RZ, 0xc0, !PT ;  /* 0x7fffe00009097812 */ /* 0x000fc800078ec0ff */
[----:B------:R-:W-:Y:S02]  /*ea20*/  IADD3 R9, R4, R9, R210 ;  /* 0x0000000904097210 */ /* 0x000fe40007ffe0d2 */
[----:B------:R-:W0:Y:S03]  /*ea30*/  LDS.128 R4, [R61+0x15400] ;  /* 0x015400003d047984 */ /* 0x000e260000000c00 */
[----:B------:R-:W-:-:S05]  /*ea40*/  IMAD R62, R9, 0x2, R2 ;  /* 0x00000002093e7824 */ /* 0x000fca00078e0202 */
[----:B------:R-:W1:Y:S01]  /*ea50*/  LDS.128 R8, [R62+0x15400] ;  /* 0x015400003e087984 */ /* 0x000e620000000c00 */
[C---:B0-----:R-:W-:Y:S01]  /*ea60*/  IMAD.U32 R43, R4.reuse, 0x10000, RZ ;  /* 0x00010000042b7824 */ /* 0x041fe200078e00ff */
[----:B------:R-:W-:Y:S01]  /*ea70*/  LOP3.LUT R4, R4, 0xffff0000, RZ, 0xc0, !PT ;  /* 0xffff000004047812 */ /* 0x000fe200078ec0ff */
[C---:B------:R-:W-:Y:S01]  /*ea80*/  IMAD.U32 R44, R5.reuse, 0x10000, RZ ;  /* 0x00010000052c7824 */ /* 0x040fe200078e00ff */
[----:B------:R-:W-:Y:S01]  /*ea90*/  LOP3.LUT R5, R5, 0xffff0000, RZ, 0xc0, !PT ;  /* 0xffff000005057812 */ /* 0x000fe200078ec0ff */
[C---:B------:R-:W-:Y:S01]  /*eaa0*/  IMAD.U32 R45, R6.reuse, 0x10000, RZ ;  /* 0x00010000062d7824 */ /* 0x040fe200078e00ff */
[----:B------:R-:W-:Y:S01]  /*eab0*/  LOP3.LUT R6, R6, 0xffff0000, RZ, 0xc0, !PT ;  /* 0xffff000006067812 */ /* 0x000fe200078ec0ff */
[C---:B------:R-:W-:Y:S01]  /*eac0*/  IMAD.U32 R46, R7.reuse, 0x10000, RZ ;  /* 0x00010000072e7824 */ /* 0x040fe200078e00ff */
[----:B------:R-:W-:Y:S01]  /*ead0*/  LOP3.LUT R7, R7, 0xffff0000, RZ, 0xc0, !PT ;  /* 0xffff000007077812 */ /* 0x000fe200078ec0ff */
[C---:B-1----:R-:W-:Y:S01]  /*eae0*/  IMAD.U32 R47, R8.reuse, 0x10000, RZ ;  /* 0x00010000082f7824 */ /* 0x042fe200078e00ff */
[----:B------:R-:W-:Y:S01]  /*eaf0*/  LOP3.LUT R8, R8, 0xffff0000, RZ, 0xc0, !PT ;  /* 0xffff000008087812 */ /* 0x000fe200078ec0ff */
[----:B------:R-:W-:Y:S01]  /*eb00*/  IMAD.U32 R48, R9, 0x10000, RZ ;  /* 0x0001000009307824 */ /* 0x000fe200078e00ff */
[----:B------:R-:W-:Y:S01]  /*eb10*/  SHF.L.U32 R50, R11, 0x10, RZ ;  /* 0x000000100b327819 */ /* 0x000fe200000006ff */
[C---:B------:R-:W-:Y:S01]  /*eb20*/  FMUL.FTZ R56, R47.reuse, R54 ;  /* 0x000000362f387220 */ /* 0x040fe20000410000 */
[-C--:B------:R-:W-:Y:S01]  /*eb30*/  FMUL.FTZ R58, R47, R52.reuse ;  /* 0x000000342f3a7220 */ /* 0x080fe20000410000 */
[----:B------:R-:W-:Y:S01]  /*eb40*/  LOP3.LUT R47, R33, 0xffff0000, RZ, 0xc0, !PT ;  /* 0xffff0000212f7812 */ /* 0x000fe200078ec0ff */
[----:B------:R-:W-:Y:S01]  /*eb50*/  FMUL.FTZ R55, R8, R51 ;  /* 0x0000003308377220 */ /* 0x000fe20000410000 */
[C---:B------:R-:W-:Y:S01]  /*eb60*/  FFMA.FTZ R56, R43.reuse, R52, -R56 ;  /* 0x000000342b387223 */ /* 0x040fe20000010838 */
[----:B------:R-:W-:Y:S01]  /*eb70*/  FFMA.FTZ R58, R43, R54, R58 ;  /* 0x000000362b3a7223 */ /* 0x000fe2000001003a */
[----:B------:R-:W-:-:S02]  /*eb80*/  IMAD.U32 R43, R34, 0x10000, RZ ;  /* 0x00010000222b7824 */ /* 0x000fc400078e00ff */
[-C--:B------:R-:W-:Y:S01]  /*eb90*/  FMUL.FTZ R57, R8, R47.reuse ;  /* 0x0000002f08397220 */ /* 0x080fe20000410000 */
[----:B------:R-:W-:Y:S01]  /*eba0*/  FFMA.FTZ R55, R4, R47, -R55 ;  /* 0x0000002f04377223 */ /* 0x000fe20000010837 */
[----:B------:R-:W-:Y:S01]  /*ebb0*/  FMUL.FTZ R47, R48, R53 ;  /* 0x00000035302f7220 */ /* 0x000fe20000410000 */
[----:B------:R-:W-:Y:S02]  /*ebc0*/  IMAD.U32 R49, R10, 0x10000, RZ ;  /* 0x000100000a317824 */ /* 0x000fe400078e00ff */
[----:B------:R-:W-:Y:S01]  /*ebd0*/  FMUL.FTZ R52, R48, R43 ;  /* 0x0000002b30347220 */ /* 0x000fe20000410000 */
[----:B------:R-:W-:Y:S01]  /*ebe0*/  FFMA.FTZ R57, R4, R51, R57 ;  /* 0x0000003304397223 */ /* 0x000fe20000010039 */
[----:B------:R-:W-:Y:S01]  /*ebf0*/  LOP3.LUT R10, R10, 0xffff0000, RZ, 0xc0, !PT ;  /* 0xffff00000a0a7812 */ /* 0x000fe200078ec0ff */
[----:B------:R-:W-:Y:S01]  /*ec00*/  FFMA.FTZ R48, R44, R43, -R47 ;  /* 0x0000002b2c307223 */ /* 0x000fe2000001082f */
[C---:B------:R-:W-:Y:S01]  /*ec10*/  LOP3.LUT R51, R40.reuse, 0xffff0000, RZ, 0xc0, !PT ;  /* 0xffff000028337812 */ /* 0x040fe200078ec0ff */
[----:B------:R-:W-:Y:S01]  /*ec20*/  IMAD.U32 R8, R40, 0x10000, RZ ;  /* 0x0001000028087824 */ /* 0x000fe200078e00ff */
[C---:B------:R-:W-:Y:S01]  /*ec30*/  LOP3.LUT R43, R35.reuse, 0xffff0000, RZ, 0xc0, !PT ;  /* 0xffff0000232b7812 */ /* 0x040fe200078ec0ff */
[----:B------:R-:W-:-:S02]  /*ec40*/  IMAD.U32 R4, R35, 0x10000, RZ ;  /* 0x0001000023047824 */ /* 0x000fc400078e00ff */
[----:B------:R-:W-:Y:S01]  /*ec50*/  FFMA.FTZ R52, R44, R53, R52 ;  /* 0x000000352c347223 */ /* 0x000fe20000010034 */
[C---:B------:R-:W-:Y:S01]  /*ec60*/  FMUL.FTZ R59, R10.reuse, R51 ;  /* 0x000000330a3b7220 */ /* 0x040fe20000410000 */
[C---:B------:R-:W-:Y:S01]  /*ec70*/  FMUL.FTZ R44, R49.reuse, R8 ;  /* 0x00000008312c7220 */ /* 0x040fe20000410000 */
[-C--:B------:R-:W-:Y:S01]  /*ec80*/  FMUL.FTZ R54, R49, R4.reuse ;  /* 0x0000000431367220 */ /* 0x080fe20000410000 */
[----:B------:R-:W-:Y:S01]  /*ec90*/  FMUL.FTZ R10, R10, R43 ;  /* 0x0000002b0a0a7220 */ /* 0x000fe20000410000 */
[----:B------:R-:W-:Y:S02]  /*eca0*/  IMAD.U32 R49, R41, 0x10000, RZ ;  /* 0x0001000029317824 */ /* 0x000fe400078e00ff */
[----:B------:R-:W-:Y:S01]  /*ecb0*/  FFMA.FTZ R53, R45, R4, -R44 ;  /* 0x000000042d357223 */ /* 0x000fe2000001082c */
[----:B------:R-:W-:Y:S02]  /*ecc0*/  IMAD.U32 R47, R37, 0x10000, RZ ;  /* 0x00010000252f7824 */ /* 0x000fe400078e00ff */
[----:B------:R-:W-:Y:S01]  /*ecd0*/  FFMA.FTZ R54, R45, R8, R54 ;  /* 0x000000082d367223 */ /* 0x000fe20000010036 */
[----:B------:R-:W-:Y:S01]  /*ece0*/  FFMA.FTZ R51, R6, R51, R10 ;  /* 0x0000003306337223 */ /* 0x000fe2000001000a */
[----:B------:R-:W-:Y:S01]  /*ecf0*/  LOP3.LUT R9, R9, 0xffff0000, RZ, 0xc0, !PT ;  /* 0xffff000009097812 */ /* 0x000fe200078ec0ff */
[----:B------:R-:W-:Y:S01]  /*ed00*/  FMUL.FTZ R45, R50, R49 ;  /* 0x00000031322d7220 */ /* 0x000fe20000410000 */
[----:B------:R-:W-:Y:S01]  /*ed10*/  LOP3.LUT R11, R11, 0xffff0000, RZ, 0xc0, !PT ;  /* 0xffff00000b0b7812 */ /* 0x000fe200078ec0ff */
[----:B------:R-:W-:Y:S01]  /*ed20*/  FFMA.FTZ R60, R6, R43, -R59 ;  /* 0x0000002b063c7223 */ /* 0x000fe2000001083b */
[----:B------:R-:W-:Y:S01]  /*ed30*/  LOP3.LUT R8, R39, 0xffff0000, RZ, 0xc0, !PT ;  /* 0xffff000027087812 */ /* 0x000fe200078ec0ff */
[-C--:B------:R-:W-:Y:S01]  /*ed40*/  FMUL.FTZ R43, R50, R47.reuse ;  /* 0x0000002f322b7220 */ /* 0x080fe20000410000 */
[----:B------:R-:W-:Y:S01]  /*ed50*/  LOP3.LUT R10, R41, 0xffff0000, RZ, 0xc0, !PT ;  /* 0xffff0000290a7812 */ /* 0x000fe200078ec0ff */
[----:B------:R-:W-:Y:S01]  /*ed60*/  FFMA.FTZ R45, R46, R47, -R45 ;  /* 0x0000002f2e2d7223 */ /* 0x000fe2000001082d */
[----:B------:R-:W-:Y:S01]  /*ed70*/  LOP3.LUT R4, R34, 0xffff0000, RZ, 0xc0, !PT ;  /* 0xffff000022047812 */ /* 0x000fe200078ec0ff */
[----:B------:R-:W-:Y:S01]  /*ed80*/  FFMA.FTZ R46, R46, R49, R43 ;  /* 0x000000312e2e7223 */ /* 0x000fe2000001002b */
[----:B------:R-:W-:Y:S01]  /*ed90*/  LOP3.LUT R6, R37, 0xffff0000, RZ, 0xc0, !PT ;  /* 0xffff000025067812 */ /* 0x000fe200078ec0ff */
[----:B------:R-:W-:Y:S01]  /*eda0*/  FMUL.FTZ R44, R9, R8 ;  /* 0x00000008092c7220 */ /* 0x000fe20000410000 */
[----:B------:R-:W-:Y:S01]  /*edb0*/  FMUL.FTZ R50, R11, R10 ;  /* 0x0000000a0b327220 */ /* 0x000fe20000410000 */
[----:B------:R-:W-:-:S02]  /*edc0*/  FMUL.FTZ R43, R9, R4 ;  /* 0x00000004092b7220 */ /* 0x000fc40000410000 */
[----:B------:R-:W-:Y:S01]  /*edd0*/  FMUL.FTZ R11, R11, R6 ;  /* 0x000000060b0b7220 */ /* 0x000fe20000410000 */
[----:B------:R-:W-:Y:S01]  /*ede0*/  FFMA.FTZ R9, R5, R4, -R44 ;  /* 0x0000000405097223 */ /* 0x000fe2000001082c */
[----:B------:R-:W-:Y:S01]  /*edf0*/  FFMA.FTZ R50, R7, R6, -R50 ;  /* 0x0000000607327223 */ /* 0x000fe20000010832 */
[----:B------:R-:W-:Y:S01]  /*ee00*/  FFMA.FTZ R43, R5, R8, R43 ;  /* 0x00000008052b7223 */ /* 0x000fe2000001002b */
[----:B------:R-:W-:Y:S01]  /*ee10*/  FFMA.FTZ R11, R7, R10, R11 ;  /* 0x0000000a070b7223 */ /* 0x000fe2000001000b */
[----:B------:R-:W-:Y:S02]  /*ee20*/  F2FP.BF16.F32.PACK_AB R6, R60, R53 ;  /* 0x000000353c06723e */ /* 0x000fe400000010ff */
[----:B------:R-:W-:Y:S02]  /*ee30*/  F2FP.BF16.F32.PACK_AB R4, R55, R56 ;  /* 0x000000383704723e */ /* 0x000fe400000010ff */
[----:B------:R-:W-:Y:S02]  /*ee40*/  F2FP.BF16.F32.PACK_AB R5, R9, R48 ;  /* 0x000000300905723e */ /* 0x000fe400000010ff */
[----:B------:R-:W-:-:S02]  /*ee50*/  F2FP.BF16.F32.PACK_AB R7, R50, R45 ;  /* 0x0000002d3207723e */ /* 0x000fc400000010ff */
[----:B------:R-:W-:Y:S02]  /*ee60*/  F2FP.BF16.F32.PACK_AB R10, R51, R54 ;  /* 0x00000036330a723e */ /* 0x000fe400000010ff */
[----:B------:R-:W-:Y:S01]  /*ee70*/  F2FP.BF16.F32.PACK_AB R8, R57, R58 ;  /* 0x0000003a3908723e */ /* 0x000fe200000010ff */
[----:B------:R0:W-:Y:S01]  /*ee80*/  STS.128 [R61+0x15400], R4 ;  /* 0x015400043d007388 */ /* 0x0001e20000000c00 */
[----:B------:R-:W-:Y:S02]  /*ee90*/  F2FP.BF16.F32.PACK_AB R9, R43, R52 ;  /* 0x000000342b09723e */ /* 0x000fe400000010ff */
[----:B------:R-:W-:-:S05]  /*eea0*/  F2FP.BF16.F32.PACK_AB R11, R11, R46 ;  /* 0x0000002e0b0b723e */ /* 0x000fca00000010ff */
[----:B------:R0:W-:Y:S02]  /*eeb0*/  STS.128 [R62+0x15400], R8 ;  /* 0x015400083e007388 */ /* 0x0001e40000000c00 */
.L_x_611:
[----:B------:R-:W-:Y:S05]  /*eec0*/  BSYNC B2 ;  /* 0x0000000000027941 */ /* 0x000fea0003800000 */
.L_x_610:
[----:B------:R-:W-:Y:S04]  /*eed0*/  BSSY B2, `(.L_x_612) ;  /* 0x0000058000027945 */ /* 0x000fe80003800000 */
[----:B------:R-:W-:Y:S05]  /*eee0*/  @P1 BRA `(.L_x_613) ;  /* 0x0000000400581947 */ /* 0x000fea0003800000 */
[----:B0-----:R-:W-:Y:S01]  /*eef0*/  LEA.HI R4, R42, R228, RZ, 0x1d ;  /* 0x000000e42a047211 */ /* 0x001fe200078fe8ff */
[C---:B------:R-:W-:Y:S01]  /*ef00*/  IMAD.U32 R55, R29.reuse, 0x10000, RZ ;  /* 0x000100001d377824 */ /* 0x040fe200078e00ff */
[----:B------:R-:W-:Y:S01]  /*ef10*/  LOP3.LUT R57, R29, 0xffff0000, RZ, 0xc0, !PT ;  /* 0xffff00001d397812 */ /* 0x000fe200078ec0ff */
[----:B------:R-:W-:Y:S01]  /*ef20*/  IMAD.U32 R53, R25, 0x10000, RZ ;  /* 0x0001000019357824 */ /* 0x000fe200078e00ff */
[----:B------:R-:W-:Y:S01]  /*ef30*/  SHF.R.S32.HI R7, RZ, 0x1f, R4 ;  /* 0x0000001fff077819 */ /* 0x000fe20000011404 */
[----:B------:R-:W-:-:S03]  /*ef40*/  IMAD.SHL.U32 R5, R4, 0x8, RZ ;  /* 0x0000000804057824 */ /* 0x000fc600078e00ff */
[----:B------:R-:W-:Y:S02]  /*ef50*/  LEA.HI R7, R7, R4, RZ, 0x3 ;  /* 0x0000000407077211 */ /* 0x000fe400078f18ff */
[----:B------:R-:W-:-:S03]  /*ef60*/  LOP3.LUT R4, R208, 0x38, R5, 0xf8, !PT ;  /* 0x00000038d0047812 */ /* 0x000fc600078ef805 */
[----:B------:R-:W-:Y:S01]  /*ef70*/  IMAD.SHL.U32 R7, R7, 0x400, RZ ;  /* 0x0000040007077824 */ /* 0x000fe200078e00ff */
[----:B------:R-:W-:-:S04]  /*ef80*/  LOP3.LUT R4, R4, R209, RZ, 0x3c, !PT ;  /* 0x000000d104047212 */ /* 0x000fc800078e3cff */
[----:B------:R-:W-:-:S04]  /*ef90*/  LOP3.LUT R7, R7, 0x7fffe000, RZ, 0xc0, !PT ;  /* 0x7fffe00007077812 */ /* 0x000fc800078ec0ff */
[----:B------:R-:W-:Y:S02]  /*efa0*/  IADD3 R9, R4, R7, R210 ;  /* 0x0000000704097210 */ /* 0x000fe40007ffe0d2 */
[----:B------:R-:W0:Y:S03]  /*efb0*/  LDS.128 R4, [R235] ;  /* 0x00000000eb047984 */ /* 0x000e260000000c00 */
        /* <DEDUP_REMOVED lines=15> */
[----:B------:R-:W-:Y:S01]  /*f0b0*/  FMUL.FTZ R61, R48, R53 ;  /* 0x00000035303d7220 */ /* 0x000fe20000410000 */
[----:B------:R-:W-:Y:S01]  /*f0c0*/  FMUL.FTZ R63, R8, R57 ;  /* 0x00000039083f7220 */ /* 0x000fe20000410000 */
[----:B------:R-:W-:-:S02]  /*f0d0*/  IMAD.U32 R48, R30, 0x10000, RZ ;  /* 0x000100001e307824 */ /* 0x000fc400078e00ff */
[C---:B------:R-:W-:Y:S01]  /*f0e0*/  FFMA.FTZ R59, R44.reuse, R53, -R59 ;  /* 0x000000352c3b7223 */ /* 0x040fe2000001083b */
[----:B------:R-:W-:Y:S01]  /*f0f0*/  LOP3.LUT R53, R25, 0xffff0000, RZ, 0xc0, !PT ;  /* 0xffff000019357812 */ /* 0x000fe200078ec0ff */
[----:B------:R-:W-:Y:S01]  /*f100*/  FFMA.FTZ R61, R44, R55, R61 ;  /* 0x000000372c3d7223 */ /* 0x000fe2000001003d */
[----:B------:R-:W-:Y:S01]  /*f110*/  IMAD.U32 R44, R26, 0x10000, RZ ;  /* 0x000100001a2c7824 */ /* 0x000fe200078e00ff */
[----:B------:R-:W-:Y:S01]  /*f120*/  LOP3.LUT R9, R9, 0xffff0000, RZ, 0xc0, !PT ;  /* 0xffff000009097812 */ /* 0x000fe200078ec0ff */
[----:B------:R-:W-:Y:S02]  /*f130*/  IMAD.U32 R50, R10, 0x10000, RZ ;  /* 0x000100000a327824 */ /* 0x000fe400078e00ff */
[-C--:B------:R-:W-:Y:S01]  /*f140*/  FMUL.FTZ R55, R8, R53.reuse ;  /* 0x0000003508377220 */ /* 0x080fe20000410000 */
[----:B------:R-:W-:Y:S01]  /*f150*/  FFMA.FTZ R52, R4, R53, -R63 ;  /* 0x0000003504347223 */ /* 0x000fe2000001083f */
[----:B------:R-:W-:Y:S01]  /*f160*/  FMUL.FTZ R8, R49, R48 ;  /* 0x0000003031087220 */ /* 0x000fe20000410000 */
[----:B------:R-:W-:-:S02]  /*f170*/  IMAD.U32 R53, R31, 0x10000, RZ ;  /* 0x000100001f357824 */ /* 0x000fc400078e00ff */
[-C--:B------:R-:W-:Y:S01]  /*f180*/  FMUL.FTZ R63, R49, R44.reuse ;  /* 0x0000002c313f7220 */ /* 0x080fe20000410000 */
[----:B------:R-:W-:Y:S01]  /*f190*/  FFMA.FTZ R54, R4, R57, R55 ;  /* 0x0000003904367223 */ /* 0x000fe20000010037 */
[----:B------:R-:W-:Y:S01]  /*f1a0*/  LOP3.LUT R10, R10, 0xffff0000, RZ, 0xc0, !PT ;  /* 0xffff00000a0a7812 */ /* 0x000fe200078ec0ff */
[----:B------:R-:W-:Y:S01]  /*f1b0*/  FFMA.FTZ R56, R45, R44, -R8 ;  /* 0x0000002c2d387223 */ /* 0x000fe20000010808 */
[----:B------:R-:W-:Y:S02]  /*f1c0*/  IMAD.U32 R49, R27, 0x10000, RZ ;  /* 0x000100001b317824 */ /* 0x000fe400078e00ff */
[----:B------:R-:W-:Y:S01]  /*f1d0*/  FFMA.FTZ R63, R45, R48, R63 ;  /* 0x000000302d3f7223 */ /* 0x000fe2000001003f */
[----:B------:R-:W-:Y:S01]  /*f1e0*/  FMUL.FTZ R57, R50, R53 ;  /* 0x0000003532397220 */ /* 0x000fe20000410000 */
[----:B------:R-:W-:Y:S01]  /*f1f0*/  LOP3.LUT R55, R31, 0xffff0000, RZ, 0xc0, !PT ;  /* 0xffff00001f377812 */ /* 0x000fe200078ec0ff */
[----:B------:R-:W-:Y:S01]  /*f200*/  IMAD.U32 R44, R32, 0x10000, RZ ;  /* 0x00010000202c7824 */ /* 0x000fe200078e00ff */
[----:B------:R-:W-:Y:S01]  /*f210*/  LOP3.LUT R45, R27, 0xffff0000, RZ, 0xc0, !PT ;  /* 0xffff00001b2d7812 */ /* 0x000fe200078ec0ff */
[-C--:B------:R-:W-:Y:S01]  /*f220*/  FMUL.FTZ R65, R50, R49.reuse ;  /* 0x0000003132417220 */ /* 0x080fe20000410000 */
[----:B------:R-:W-:Y:S01]  /*f230*/  FFMA.FTZ R57, R46, R49, -R57 ;  /* 0x000000312e397223 */ /* 0x000fe20000010839 */
[----:B------:R-:W-:Y:S01]  /*f240*/  FMUL.FTZ R49, R10, R55 ;  /* 0x000000370a317220 */ /* 0x000fe20000410000 */
[----:B------:R-:W-:-:S02]  /*f250*/  IMAD.U32 R4, R28, 0x10000, RZ ;  /* 0x000100001c047824 */ /* 0x000fc400078e00ff */
[----:B------:R-:W-:Y:S01]  /*f260*/  FMUL.FTZ R10, R10, R45 ;  /* 0x0000002d0a0a7220 */ /* 0x000fe20000410000 */
[----:B------:R-:W-:Y:S01]  /*f270*/  FMUL.FTZ R8, R51, R44 ;  /* 0x0000002c33087220 */ /* 0x000fe20000410000 */
[----:B------:R-:W-:Y:S01]  /*f280*/  FFMA.FTZ R65, R46, R53, R65 ;  /* 0x000000352e417223 */ /* 0x000fe20000010041 */
[C---:B------:R-:W-:Y:S01]  /*f290*/  FFMA.FTZ R46, R6.reuse, R45, -R49 ;  /* 0x0000002d062e7223 */ /* 0x040fe20000010831 */
[----:B------:R-:W-:Y:S01]  /*f2a0*/  FFMA.FTZ R48, R6, R55, R10 ;  /* 0x0000003706307223 */ /* 0x000fe2000001000a */
[-C--:B------:R-:W-:Y:S01]  /*f2b0*/  FFMA.FTZ R49, R47, R4.reuse, -R8 ;  /* 0x000000042f317223 */ /* 0x080fe20000010808 */
[----:B------:R-:W-:Y:S01]  /*f2c0*/  LOP3.LUT R11, R11, 0xffff0000, RZ, 0xc0, !PT ;  /* 0xffff00000b0b7812 */ /* 0x000fe200078ec0ff */
[----:B------:R-:W-:Y:S01]  /*f2d0*/  FMUL.FTZ R50, R51, R4 ;  /* 0x0000000433327220 */ /* 0x000fe20000410000 */
[----:B------:R-:W-:Y:S02]  /*f2e0*/  LOP3.LUT R8, R30, 0xffff0000, RZ, 0xc0, !PT ;  /* 0xffff00001e087812 */ /* 0x000fe400078ec0ff */
[----:B------:R-:W-:Y:S01]  /*f2f0*/  LOP3.LUT R10, R32, 0xffff0000, RZ, 0xc0, !PT ;  /* 0xffff0000200a7812 */ /* 0x000fe200078ec0ff */
[----:B------:R-:W-:Y:S01]  /*f300*/  FFMA.FTZ R50, R47, R44, R50 ;  /* 0x0000002c2f327223 */ /* 0x000fe20000010032 */
[----:B------:R-:W-:Y:S01]  /*f310*/  LOP3.LUT R4, R26, 0xffff0000, RZ, 0xc0, !PT ;  /* 0xffff00001a047812 */ /* 0x000fe200078ec0ff */
[----:B------:R-:W-:Y:S01]  /*f320*/  FMUL.FTZ R44, R9, R8 ;  /* 0x00000008092c7220 */ /* 0x000fe20000410000 */
[----:B------:R-:W-:Y:S01]  /*f330*/  LOP3.LUT R6, R28, 0xffff0000, RZ, 0xc0, !PT ;  /* 0xffff00001c067812 */ /* 0x000fe200078ec0ff */
[----:B------:R-:W-:-:S02]  /*f340*/  FMUL.FTZ R58, R11, R10 ;  /* 0x0000000a0b3a7220 */ /* 0x000fc40000410000 */
[-C--:B------:R-:W-:Y:S01]  /*f350*/  FMUL.FTZ R45, R9, R4.reuse ;  /* 0x00000004092d7220 */ /* 0x080fe20000410000 */
[----:B------:R-:W-:Y:S01]  /*f360*/  FFMA.FTZ R9, R5, R4, -R44 ;  /* 0x0000000405097223 */ /* 0x000fe2000001082c */
[-C--:B------:R-:W-:Y:S01]  /*f370*/  FMUL.FTZ R11, R11, R6.reuse ;  /* 0x000000060b0b7220 */ /* 0x080fe20000410000 */
[----:B------:R-:W-:Y:S01]  /*f380*/  FFMA.FTZ R58, R7, R6, -R58 ;  /* 0x00000006073a7223 */ /* 0x000fe2000001083a */
[----:B------:R-:W-:Y:S01]  /*f390*/  FFMA.FTZ R44, R5, R8, R45 ;  /* 0x00000008052c7223 */ /* 0x000fe2000001002d */
[----:B------:R-:W-:Y:S01]  /*f3a0*/  F2FP.BF16.F32.PACK_AB R6, R46, R57 ;  /* 0x000000392e06723e */ /* 0x000fe200000010ff */
[----:B------:R-:W-:Y:S01]  /*f3b0*/  FFMA.FTZ R11, R7, R10, R11 ;  /* 0x0000000a070b7223 */ /* 0x000fe2000001000b */
[----:B------:R-:W-:Y:S02]  /*f3c0*/  F2FP.BF16.F32.PACK_AB R4, R52, R59 ;  /* 0x0000003b3404723e */ /* 0x000fe400000010ff */
[----:B------:R-:W-:Y:S02]  /*f3d0*/  F2FP.BF16.F32.PACK_AB R5, R9, R56 ;  /* 0x000000380905723e */ /* 0x000fe400000010ff */
[----:B------:R-:W-:-:S02]  /*f3e0*/  F2FP.BF16.F32.PACK_AB R7, R58, R49 ;  /* 0x000000313a07723e */ /* 0x000fc400000010ff */
[----:B------:R-:W-:Y:S02]  /*f3f0*/  F2FP.BF16.F32.PACK_AB R10, R48, R65 ;  /* 0x00000041300a723e */ /* 0x000fe400000010ff */
[----:B------:R-:W-:Y:S01]  /*f400*/  F2FP.BF16.F32.PACK_AB R8, R54, R61 ;  /* 0x0000003d3608723e */ /* 0x000fe200000010ff */
[----:B------:R1:W-:Y:S01]  /*f410*/  STS.128 [R235], R4 ;  /* 0x00000004eb007388 */ /* 0x0003e20000000c00 */
[----:B------:R-:W-:Y:S02]  /*f420*/  F2FP.BF16.F32.PACK_AB R9, R44, R63 ;  /* 0x0000003f2c09723e */ /* 0x000fe400000010ff */
[----:B------:R-:W-:-:S05]  /*f430*/  F2FP.BF16.F32.PACK_AB R11, R11, R50 ;  /* 0x000000320b0b723e */ /* 0x000fca00000010ff */
[----:B------:R1:W-:Y:S02]  /*f440*/  STS.128 [R43+0x15400], R8 ;  /* 0x015400082b007388 */ /* 0x0003e40000000c00 */
.L_x_613:
[----:B------:R-:W-:Y:S05]  /*f450*/  BSYNC B2 ;  /* 0x0000000000027941 */ /* 0x000fea0003800000 */
.L_x_612:
[----:B------:R-:W-:Y:S05]  /*f460*/  @P2 BRA `(.L_x_609) ;  /* 0x0000000400582947 */ /* 0x000fea0003800000 */
[----:B------:R-:W-:Y:S01]  /*f470*/  LEA.HI R42, R42, R233, RZ, 0x1d ;  /* 0x000000e92a2a7211 */ /* 0x000fe200078fe8ff */
[C---:B------:R-:W-:Y:S01]  /*f480*/  IMAD.U32 R54, R15.reuse, 0x10000, RZ ;  /* 0x000100000f367824 */ /* 0x040fe200078e00ff */
[----:B------:R-:W-:Y:S01]  /*f490*/  LOP3.LUT R51, R15, 0xffff0000, RZ, 0xc0, !PT ;  /* 0xffff00000f337812 */ /* 0x000fe200078ec0ff */
[----:B------:R-:W-:Y:S01]  /*f4a0*/  IMAD.U32 R52, R3, 0x10000, RZ ;  /* 0x0001000003347824 */ /* 0x000fe200078e00ff */
[----:B01----:R-:W-:Y:S01]  /*f4b0*/  SHF.R.S32.HI R7, RZ, 0x1f, R42 ;  /* 0x0000001fff077819 */ /* 0x003fe2000001142a */
[----:B------:R-:W-:Y:S02]  /*f4c0*/  IMAD.SHL.U32 R5, R42, 0x8, RZ ;  /* 0x000000082a057824 */ /* 0x000fe400078e00ff */
[----:B------:R-:W-:Y:S01]  /*f4d0*/  IMAD.U32 R53, R20, 0x10000, RZ ;  /* 0x0001000014357824 */ /* 0x000fe200078e00ff */
        /* <DEDUP_REMOVED lines=46> */
[C---:B------:R-:W-:Y:S01]  /*f7c0*/  FFMA.FTZ R53, R45.reuse, R4, -R44 ;  /* 0x000000042d357223 */ /* 0x040fe2000001082c */
        /* <DEDUP_REMOVED lines=32> */
.L_x_609:
[----:B------:R-:W-:Y:S05]  /*f9d0*/  BSYNC B1 ;  /* 0x0000000000017941 */ /* 0x000fea0003800000 */
.L_x_608:
[----:B------:R-:W-:-:S13]  /*f9e0*/  ISETP.GE.AND P0, PT, R223, R0, PT ;  /* 0x00000000df00720c */ /* 0x000fda0003f06270 */
[----:B------:R-:W-:Y:S05]  /*f9f0*/  @P0 BRA `(.L_x_589) ;  /* 0x0000001000340947 */ /* 0x000fea0003800000 */
[----:B------:R-:W3:Y:S01]  /*fa00*/  LDC R0, c[0x0][0x3d4] ;  /* 0x0000f500ff007b82 */ /* 0x000ee20000000800 */
[----:B------:R-:W-:Y:S01]  /*fa10*/  BSSY B1, `(.L_x_614) ;  /* 0x000005b000017945 */ /* 0x000fe20003800000 */
[-C--:B---3--:R-:W-:Y:S02]  /*fa20*/  ISETP.GE.AND P0, PT, R22, R0.reuse, PT ;  /* 0x000000001600720c */ /* 0x088fe40003f06270 */
[-C--:B------:R-:W-:Y:S02]  /*fa30*/  ISETP.GE.AND P1, PT, R204, R0.reuse, PT ;  /* 0x00000000cc00720c */ /* 0x080fe40003f26270 */
[----:B------:R-:W-:-:S09]  /*fa40*/  ISETP.GE.AND P2, PT, R205, R0, PT ;  /* 0x00000000cd00720c */ /* 0x000fd20003f46270 */
[----:B------:R-:W-:Y:S05]  /*fa50*/  @P0 BRA `(.L_x_615) ;  /* 0x0000000400580947 */ /* 0x000fea0003800000 */
[----:B012---:R-:W-:Y:S01]  /*fa60*/  LEA.HI R4, R0, R227, RZ, 0x1d ;  /* 0x000000e300047211 */ /* 0x007fe200078fe8ff */
[C---:B------:R-:W-:Y:S01]  /*fa70*/  IMAD.U32 R53, R38.reuse, 0x10000, RZ ;  /* 0x0001000026357824 */ /* 0x040fe200078e00ff */
[----:B------:R-:W-:Y:S01]  /*fa80*/  LOP3.LUT R58, R38, 0xffff0000, RZ, 0xc0, !PT ;  /* 0xffff0000263a7812 */ /* 0x000fe200078ec0ff */
[C---:B------:R-:W-:Y:S01]  /*fa90*/  IMAD.U32 R51, R33.reuse, 0x10000, RZ ;  /* 0x0001000021337824 */ /* 0x040fe200078e00ff */
[----:B------:R-:W-:Y:S01]  /*faa0*/  SHF.R.S32.HI R5, RZ, 0x1f, R4 ;  /* 0x0000001fff057819 */ /* 0x000fe20000011404 */
[----:B------:R-:W-:Y:S01]  /*fab0*/  IMAD.SHL.U32 R6, R4, 0x8, RZ ;  /* 0x0000000804067824 */ /* 0x000fe200078e00ff */
[----:B------:R-:W-:Y:S01]  /*fac0*/  LOP3.LUT R54, R33, 0xffff0000, RZ, 0xc0, !PT ;  /* 0xffff000021367812 */ /* 0x000fe200078ec0ff */
[----:B------:R-:W-:Y:S01]  /*fad0*/  IMAD.U32 R60, R39, 0x10000, RZ ;  /* 0x00010000273c7824 */ /* 0x000fe200078e00ff */
[----:B------:R-:W-:Y:S01]  /*fae0*/  LEA.HI R4, R5, R4, RZ, 0x3 ;  /* 0x0000000405047211 */ /* 0x000fe200078f18ff */
[----:B------:R-:W-:Y:S01]  /*faf0*/  IMAD.U32 R56, R34, 0x10000, RZ ;  /* 0x0001000022387824 */ /* 0x000fe200078e00ff */
[----:B------:R-:W-:Y:S01]  /*fb00*/  LOP3.LUT R5, R207, 0x38, R6, 0xf8, !PT ;  /* 0x00000038cf057812 */ /* 0x000fe200078ef806 */
[----:B------:R-:W-:-:S02]  /*fb10*/  IMAD.U32 R55, R40, 0x10000, RZ ;  /* 0x0001000028377824 */ /* 0x000fc400078e00ff */
        /* <DEDUP_REMOVED lines=19> */
[-C--:B------:R-:W-:Y:S01]  /*fc50*/  FMUL.FTZ R52, R53, R47.reuse ;  /* 0x0000002f35347220 */ /* 0x080fe20000410000 */
[----:B------:R-:W-:Y:S01]  /*fc60*/  FMUL.FTZ R38, R51, R47 ;  /* 0x0000002f33267220 */ /* 0x000fe20000410000 */
[----:B------:R-:W-:Y:S01]  /*fc70*/  FMUL.FTZ R33, R58, R8 ;  /* 0x000000083a217220 */ /* 0x000fe20000410000 */
[----:B------:R-:W-:-:S02]  /*fc80*/  IMAD.U32 R49, R10, 0x10000, RZ ;  /* 0x000100000a317824 */ /* 0x000fc400078e00ff */
[-C--:B------:R-:W-:Y:S01]  /*fc90*/  FFMA.FTZ R52, R51, R43.reuse, -R52 ;  /* 0x0000002b33347223 */ /* 0x080fe20000010834 */
[----:B------:R-:W-:Y:S01]  /*fca0*/  FFMA.FTZ R38, R53, R43, R38 ;  /* 0x0000002b35267223 */ /* 0x000fe20000010026 */
[----:B------:R-:W-:Y:S01]  /*fcb0*/  FMUL.FTZ R43, R54, R8 ;  /* 0x00000008362b7220 */ /* 0x000fe20000410000 */
[-C--:B------:R-:W-:Y:S01]  /*fcc0*/  FMUL.FTZ R47, R60, R48.reuse ;  /* 0x000000303c2f7220 */ /* 0x080fe20000410000 */
[----:B------:R-:W-:Y:S01]  /*fcd0*/  FMUL.FTZ R51, R56, R48 ;  /* 0x0000003038337220 */ /* 0x000fe20000410000 */
[-C--:B------:R-:W-:Y:S01]  /*fce0*/  FFMA.FTZ R33, R54, R4.reuse, -R33 ;  /* 0x0000000436217223 */ /* 0x080fe20000010821 */
[----:B------:R-:W-:Y:S01]  /*fcf0*/  FFMA.FTZ R43, R58, R4, R43 ;  /* 0x000000043a2b7223 */ /* 0x000fe2000001002b */
[----:B------:R-:W-:Y:S02]  /*fd00*/  IMAD.U32 R53, R35, 0x10000, RZ ;  /* 0x0001000023357824 */ /* 0x000fe400078e00ff */
[-C--:B------:R-:W-:Y:S01]  /*fd10*/  FFMA.FTZ R47, R56, R44.reuse, -R47 ;  /* 0x0000002c382f7223 */ /* 0x080fe2000001082f */
[----:B------:R-:W-:Y:S01]  /*fd20*/  FFMA.FTZ R51, R60, R44, R51 ;  /* 0x0000002c3c337223 */ /* 0x000fe20000010033 */
[----:B------:R-:W-:Y:S01]  /*fd30*/  FMUL.FTZ R4, R55, R49 ;  /* 0x0000003137047220 */ /* 0x000fe20000410000 */
[----:B------:R-:W-:Y:S01]  /*fd40*/  LOP3.LUT R10, R10, 0xffff0000, RZ, 0xc0, !PT ;  /* 0xffff00000a0a7812 */ /* 0x000fe200078ec0ff */
[----:B------:R-:W-:Y:S01]  /*fd50*/  IMAD.U32 R54, R41, 0x10000, RZ ;  /* 0x0001000029367824 */ /* 0x000fe200078e00ff */
[----:B------:R-:W-:Y:S01]  /*fd60*/  LOP3.LUT R44, R35, 0xffff0000, RZ, 0xc0, !PT ;  /* 0xffff0000232c7812 */ /* 0x000fe200078ec0ff */
[C---:B------:R-:W-:Y:S01]  /*fd70*/  FFMA.FTZ R8, R53.reuse, R45, -R4 ;  /* 0x0000002d35087223 */ /* 0x040fe20000010804 */
[----:B------:R-:W-:Y:S01]  /*fd80*/  LOP3.LUT R48, R40, 0xffff0000, RZ, 0xc0, !PT ;  /* 0xffff000028307812 */ /* 0x000fe200078ec0ff */
[----:B------:R-:W-:Y:S01]  /*fd90*/  FMUL.FTZ R40, R53, R49 ;  /* 0x0000003135287220 */ /* 0x000fe20000410000 */
[----:B------:R-:W-:-:S02]  /*fda0*/  IMAD.U32 R4, R37, 0x10000, RZ ;  /* 0x0001000025047824 */ /* 0x000fc400078e00ff */
[-C--:B------:R-:W-:Y:S01]  /*fdb0*/  FMUL.FTZ R49, R44, R10.reuse ;  /* 0x0000000a2c317220 */ /* 0x080fe20000410000 */
[----:B------:R-:W-:Y:S01]  /*fdc0*/  LOP3.LUT R9, R9, 0xffff0000, RZ, 0xc0, !PT ;  /* 0xffff000009097812 */ /* 0x000fe200078ec0ff */
[----:B------:R-:W-:Y:S01]  /*fdd0*/  FMUL.FTZ R35, R48, R10 ;  /* 0x0000000a30237220 */ /* 0x000fe20000410000 */
[----:B------:R-:W-:Y:S01]  /*fde0*/  FFMA.FTZ R10, R55, R45, R40 ;  /* 0x0000002d370a7223 */ /* 0x000fe20000010028 */
[----:B------:R-:W-:Y:S01]  /*fdf0*/  LOP3.LUT R11, R11, 0xffff0000, RZ, 0xc0, !PT ;  /* 0xffff00000b0b7812 */ /* 0x000fe200078ec0ff */
[-C--:B------:R-:W-:Y:S01]  /*fe00*/  FMUL.FTZ R45, R54, R50.reuse ;  /* 0x00000032362d7220 */ /* 0x080fe20000410000 */
[----:B------:R-:W-:Y:S01]  /*fe10*/  LOP3.LUT R55, R39, 0xffff0000, RZ, 0xc0, !PT ;  /* 0xffff000027377812 */ /* 0x000fe200078ec0ff */
[----:B------:R-:W-:Y:S01]  /*fe20*/  FMUL.FTZ R53, R4, R50 ;  /* 0x0000003204357220 */ /* 0x000fe20000410000 */
[----:B------:R-:W-:Y:S01]  /*fe30*/  LOP3.LUT R41, R41, 0xffff0000, RZ, 0xc0, !PT ;  /* 0xffff000029297812 */ /* 0x000fe200078ec0ff */
[----:B------:R-:W-:Y:S01]  /*fe40*/  FFMA.FTZ R35, R44, R6, -R35 ;  /* 0x000000062c237223 */ /* 0x000fe20000010823 */
[----:B------:R-:W-:Y:S01]  /*fe50*/  LOP3.LUT R39, R34, 0xffff0000, RZ, 0xc0, !PT ;  /* 0xffff000022277812 */ /* 0x000fe200078ec0ff */
[----:B------:R-:W-:Y:S01]  /*fe60*/  FFMA.FTZ R45, R4, R46, -R45 ;  /* 0x0000002e042d7223 */ /* 0x000fe2000001082d */
[----:B------:R-:W-:Y:S01]  /*fe70*/  LOP3.LUT R37, R37, 0xffff0000, RZ, 0xc0, !PT ;  /* 0xffff000025257812 */ /* 0x000fe200078ec0ff */
[----:B------:R-:W-:Y:S01]  /*fe80*/  FFMA.FTZ R49, R48, R6, R49 ;  /* 0x0000000630317223 */ /* 0x000fe20000010031 */
[----:B------:R-:W-:Y:S01]  /*fe90*/  FFMA.FTZ R53, R54, R46, R53 ;  /* 0x0000002e36357223 */ /* 0x000fe20000010035 */
[----:B------:R-:W-:Y:S01]  /*fea0*/  FMUL.FTZ R4, R55, R9 ;  /* 0x0000000937047220 */ /* 0x000fe20000410000 */
[----:B------:R-:W-:Y:S01]  /*feb0*/  FMUL.FTZ R44, R41, R11 ;  /* 0x0000000b292c7220 */ /* 0x000fe20000410000 */
[----:B------:R-:W-:Y:S01]  /*fec0*/  FMUL.FTZ R6, R39, R9 ;  /* 0x0000000927067220 */ /* 0x000fe20000410000 */
[----:B------:R-:W-:Y:S01]  /*fed0*/  FMUL.FTZ R46, R37, R11 ;  /* 0x0000000b252e7220 */ /* 0x000fe20000410000 */
[----:B------:R-:W-:Y:S01]  /*fee0*/  FFMA.FTZ R34, R39, R5, -R4 ;  /* 0x0000000527227223 */ /* 0x000fe20000010804 */
[----:B------:R-:W-:Y:S01]  /*fef0*/  FFMA.FTZ R44, R37, R7, -R44 ;  /* 0x00000007252c7223 */ /* 0x000fe2000001082c */
[----:B------:R-:W-:Y:S01]  /*ff00*/  FFMA.FTZ R40, R55, R5, R6 ;  /* 0x0000000537287223 */ /* 0x000fe20000010006 */
[----:B------:R-:W-:Y:S01]  /*ff10*/  FFMA.FTZ R46, R41, R7, R46 ;  /* 0x00000007292e7223 */ /* 0x000fe2000001002e */
[----:B------:R-:W-:-:S02]  /*ff20*/  F2FP.BF16.F32.PACK_AB R6, R35, R8 ;  /* 0x000000082306723e */ /* 0x000fc400000010ff */
[----:B------:R-:W-:Y:S02]  /*ff30*/  F2FP.BF16.F32.PACK_AB R4, R33, R52 ;  /* 0x000000342104723e */ /* 0x000fe400000010ff */
[----:B------:R-:W-:Y:S02]  /*ff40*/  F2FP.BF16.F32.PACK_AB R5, R34, R47 ;  /* 0x0000002f2205723e */ /* 0x000fe400000010ff */
[----:B------:R-:W-:Y:S02]  /*ff50*/  F2FP.BF16.F32.PACK_AB R7, R44, R45 ;  /* 0x0000002d2c07723e */ /* 0x000fe400000010ff */
[----:B------:R-:W-:Y:S02]  /*ff60*/  F2FP.BF16.F32.PACK_AB R10, R49, R10 ;  /* 0x0000000a310a723e */ /* 0x000fe400000010ff */
[----:B------:R-:W-:Y:S01]  /*ff70*/  F2FP.BF16.F32.PACK_AB R8, R43, R38 ;  /* 0x000000262b08723e */ /* 0x000fe200000010ff */
[----:B------:R3:W-:Y:S01]  /*ff80*/  STS.128 [R234], R4 ;  /* 0x00000004ea007388 */ /* 0x0007e20000000c00 */
[----:B------:R-:W-:-:S02]  /*ff90*/  F2FP.BF16.F32.PACK_AB R9, R40, R51 ;  /* 0x000000332809723e */ /* 0x000fc400000010ff */
[----:B------:R-:W-:-:S05]  /*ffa0*/  F2FP.BF16.F32.PACK_AB R11, R46, R53 ;  /* 0x000000352e0b723e */ /* 0x000fca00000010ff */
[----:B------:R3:W-:Y:S02]  /*ffb0*/  STS.128 [R42+0x15400], R8 ;  /* 0x015400082a007388 */ /* 0x0007e40000000c00 */
.L_x_615:
[----:B------:R-:W-:Y:S05]  /*ffc0*/  BSYNC B1 ;  /* 0x0000000000017941 */ /* 0x000fea0003800000 */
.L_x_614:
[----:B------:R-:W-:Y:S04]  /*ffd0*/  BSSY B1, `(.L_x_616) ;  /* 0x0000058000017945 */ /* 0x000fe80003800000 */
[----:B------:R-:W-:Y:S05]  /*ffe0*/  @P1 BRA `(.L_x_617) ;  /* 0x0000000400581947 */ /* 0x000fea0003800000 */
[----:B0123--:R-:W-:Y:S01]  /*fff0*/  LEA.HI R4, R0, R228, RZ, 0x1d ;  /* 0x000000e400047211 */ /* 0x00ffe200078fe8ff */
[C---:B------:R-:W-:Y:S01]  /*10000*/  IMAD.U32 R46, R29.reuse, 0x10000, RZ ;  /* 0x000100001d2e7824 */ /* 0x040fe200078e00ff */
[----:B------:R-:W-:Y:S01]  /*10010*/  LOP3.LUT R48, R29, 0xffff0000, RZ, 0xc0, !PT ;  /* 0xffff00001d307812 */ /* 0x000fe200078ec0ff */
[----:B------:R-:W-:Y:S01]  /*10020*/  IMAD.U32 R44, R25, 0x10000, RZ ;  /* 0x00010000192c7824 */ /* 0x000fe200078e00ff */
        /* <DEDUP_REMOVED lines=9> */
[----:B------:R-:W-:Y:S01]  /*100c0*/  LOP3.LUT R5, R5, R236, RZ, 0x3c, !PT ;  /* 0x000000ec05057212 */ /* 0x000fe200078e3cff */
[----:B------:R-:W-:-:S03]  /*100d0*/  IMAD.U32 R52, R32, 0x10000, RZ ;  /* 0x0001000020347824 */ /* 0x000fc600078e00ff */
        /* <DEDUP_REMOVED lines=19> */
[C---:B------:R-:W-:Y:S01]  /*10210*/  IMAD.U32 R41, R10.reuse, 0x10000, RZ ;  /* 0x000100000a297824 */ /* 0x040fe200078e00ff */
[----:B------:R-:W-:Y:S01]  /*10220*/  LOP3.LUT R10, R10, 0xffff0000, RZ, 0xc0, !PT ;  /* 0xffff00000a0a7812 */ /* 0x000fe200078ec0ff */
[----:B------:R-:W-:Y:S01]  /*10230*/  FFMA.FTZ R43, R44, R34, -R43 ;  /* 0x000000222c2b7223 */ /* 0x000fe2000001082b */
[----:B------:R-:W-:Y:S01]  /*10240*/  LOP3.LUT R44, R25, 0xffff0000, RZ, 0xc0, !PT ;  /* 0xffff0000192c7812 */ /* 0x000fe200078ec0ff */
[----:B------:R-:W-:Y:S01]  /*10250*/  FMUL.FTZ R25, R48, R8 ;  /* 0x0000000830197220 */ /* 0x000fe20000410000 */
[----:B------:R-:W-:Y:S01]  /*10260*/  FFMA.FTZ R39, R46, R34, R39 ;  /* 0x000000222e277223 */ /* 0x000fe20000010027 */
[----:B------:R-:W-:Y:S01]  /*10270*/  LOP3.LUT R9, R9, 0xffff0000, RZ, 0xc0, !PT ;  /* 0xffff000009097812 */ /* 0x000fe200078ec0ff */
[----:B------:R-:W-:Y:S01]  /*10280*/  FMUL.FTZ R31, R52, R42 ;  /* 0x0000002a341f7220 */ /* 0x000fe20000410000 */
[C---:B------:R-:W-:Y:S01]  /*10290*/  FMUL.FTZ R29, R44.reuse, R8 ;  /* 0x000000082c1d7220 */ /* 0x040fe20000410000 */
[----:B------:R-:W-:Y:S01]  /*102a0*/  FFMA.FTZ R8, R44, R4, -R25 ;  /* 0x000000042c087223 */ /* 0x000fe20000010819 */
[----:B------:R-:W-:-:S02]  /*102b0*/  IMAD.U32 R25, R27, 0x10000, RZ ;  /* 0x000100001b197824 */ /* 0x000fc400078e00ff */
[----:B------:R-:W-:Y:S01]  /*102c0*/  FMUL.FTZ R44, R47, R40 ;  /* 0x000000282f2c7220 */ /* 0x000fe20000410000 */
[----:B------:R-:W-:Y:S01]  /*102d0*/  FFMA.FTZ R34, R48, R4, R29 ;  /* 0x0000000430227223 */ /* 0x000fe2000001001d */
[-C--:B------:R-:W-:Y:S01]  /*102e0*/  FMUL.FTZ R4, R49, R41.reuse ;  /* 0x0000002931047220 */ /* 0x080fe20000410000 */
[----:B------:R-:W-:Y:S01]  /*102f0*/  LOP3.LUT R48, R27, 0xffff0000, RZ, 0xc0, !PT ;  /* 0xffff00001b307812 */ /* 0x000fe200078ec0ff */
[----:B------:R-:W-:Y:S01]  /*10300*/  FMUL.FTZ R40, R45, R40 ;  /* 0x000000282d287220 */ /* 0x000fe20000410000 */
[C---:B------:R-:W-:Y:S01]  /*10310*/  FMUL.FTZ R46, R25.reuse, R41 ;  /* 0x00000029192e7220 */ /* 0x040fe20000410000 */
[----:B------:R-:W-:Y:S01]  /*10320*/  FFMA.FTZ R25, R25, R37, -R4 ;  /* 0x0000002519197223 */ /* 0x000fe20000010804 */
[----:B------:R-:W-:Y:S01]  /*10330*/  FMUL.FTZ R27, R50, R10 ;  /* 0x0000000a321b7220 */ /* 0x000fe20000410000 */
[-C--:B------:R-:W-:Y:S01]  /*10340*/  FFMA.FTZ R44, R45, R35.reuse, -R44 ;  /* 0x000000232d2c7223 */ /* 0x080fe2000001082c */
[----:B------:R-:W-:Y:S01]  /*10350*/  FFMA.FTZ R40, R47, R35, R40 ;  /* 0x000000232f287223 */ /* 0x000fe20000010028 */
[----:B------:R-:W-:-:S02]  /*10360*/  IMAD.U32 R4, R28, 0x10000, RZ ;  /* 0x000100001c047824 */ /* 0x000fc400078e00ff */
[----:B------:R-:W-:Y:S01]  /*10370*/  FMUL.FTZ R29, R48, R10 ;  /* 0x0000000a301d7220 */ /* 0x000fe20000410000 */
[----:B------:R-:W-:Y:S01]  /*10380*/  LOP3.LUT R41, R30, 0xffff0000, RZ, 0xc0, !PT ;  /* 0xffff00001e297812 */ /* 0x000fe200078ec0ff */
[----:B------:R-:W-:Y:S01]  /*10390*/  FFMA.FTZ R10, R49, R37, R46 ;  /* 0x00000025310a7223 */ /* 0x000fe2000001002e */
[----:B------:R-:W-:Y:S01]  /*103a0*/  LOP3.LUT R11, R11, 0xffff0000, RZ, 0xc0, !PT ;  /* 0xffff00000b0b7812 */ /* 0x000fe200078ec0ff */
[----:B------:R-:W-:Y:S01]  /*103b0*/  FFMA.FTZ R46, R48, R6, -R27 ;  /* 0x00000006302e7223 */ /* 0x000fe2000001081b */
[----:B------:R-:W-:Y:S01]  /*103c0*/  LOP3.LUT R35, R26, 0xffff0000, RZ, 0xc0, !PT ;  /* 0xffff00001a237812 */ /* 0x000fe200078ec0ff */
[----:B------:R-:W-:Y:S01]  /*103d0*/  FMUL.FTZ R27, R4, R42 ;  /* 0x0000002a041b7220 */ /* 0x000fe20000410000 */
[----:B------:R-:W-:Y:S01]  /*103e0*/  LOP3.LUT R45, R32, 0xffff0000, RZ, 0xc0, !PT ;  /* 0xffff0000202d7812 */ /* 0x000fe200078ec0ff */
[----:B------:R-:W-:Y:S01]  /*103f0*/  FFMA.FTZ R31, R4, R38, -R31 ;  /* 0x00000026041f7223 */ /* 0x000fe2000001081f */
[----:B------:R-:W-:Y:S01]  /*10400*/  LOP3.LUT R37, R28, 0xffff0000, RZ, 0xc0, !PT ;  /* 0xffff00001c257812 */ /* 0x000fe200078ec0ff */
[----:B------:R-:W-:Y:S01]  /*10410*/  FFMA.FTZ R29, R50, R6, R29 ;  /* 0x00000006321d7223 */ /* 0x000fe2000001001d */
[-C--:B------:R-:W-:Y:S01]  /*10420*/  FMUL.FTZ R4, R41, R9.reuse ;  /* 0x0000000929047220 */ /* 0x080fe20000410000 */
[----:B------:R-:W-:Y:S01]  /*10430*/  FMUL.FTZ R6, R35, R9 ;  /* 0x0000000923067220 */ /* 0x000fe20000410000 */
[-C--:B------:R-:W-:Y:S01]  /*10440*/  FMUL.FTZ R26, R45, R11.reuse ;  /* 0x0000000b2d1a7220 */ /* 0x080fe20000410000 */
[----:B------:R-:W-:Y:S01]  /*10450*/  FMUL.FTZ R28, R37, R11 ;  /* 0x0000000b251c7220 */ /* 0x000fe20000410000 */
[-C--:B------:R-:W-:Y:S01]  /*10460*/  FFMA.FTZ R9, R35, R5.reuse, -R4 ;  /* 0x0000000523097223 */ /* 0x080fe20000010804 */
[----:B------:R-:W-:Y:S01]  /*10470*/  FFMA.FTZ R11, R41, R5, R6 ;  /* 0x00000005290b7223 */ /* 0x000fe20000010006 */
[-C--:B------:R-:W-:Y:S01]  /*10480*/  FFMA.FTZ R26, R37, R7.reuse, -R26 ;  /* 0x00000007251a7223 */ /* 0x080fe2000001081a */
[----:B------:R-:W-:Y:S01]  /*10490*/  FFMA.FTZ R27, R52, R38, R27 ;  /* 0x00000026341b7223 */ /* 0x000fe2000001001b */
[----:B------:R-:W-:Y:S01]  /*104a0*/  FFMA.FTZ R28, R45, R7, R28 ;  /* 0x000000072d1c7223 */ /* 0x000fe2000001001c */
[----:B------:R-:W-:-:S02]  /*104b0*/  F2FP.BF16.F32.PACK_AB R5, R9, R44 ;  /* 0x0000002c0905723e */ /* 0x000fc400000010ff */
[----:B------:R-:W-:Y:S02]  /*104c0*/  F2FP.BF16.F32.PACK_AB R6, R46, R25 ;  /* 0x000000192e06723e */ /* 0x000fe400000010ff */
[----:B------:R-:W-:Y:S02]  /*104d0*/  F2FP.BF16.F32.PACK_AB R4, R8, R43 ;  /* 0x0000002b0804723e */ /* 0x000fe400000010ff */
[----:B------:R-:W-:Y:S02]  /*104e0*/  F2FP.BF16.F32.PACK_AB R9, R11, R40 ;  /* 0x000000280b09723e */ /* 0x000fe400000010ff */
[----:B------:R-:W-:Y:S02]  /*104f0*/  F2FP.BF16.F32.PACK_AB R7, R26, R31 ;  /* 0x0000001f1a07723e */ /* 0x000fe400000010ff */
[----:B------:R-:W-:Y:S02]  /*10500*/  F2FP.BF16.F32.PACK_AB R10, R29, R10 ;  /* 0x0000000a1d0a723e */ /* 0x000fe400000010ff */
[----:B------:R-:W-:Y:S01]  /*10510*/  F2FP.BF16.F32.PACK_AB R8, R34, R39 ;  /* 0x000000272208723e */ /* 0x000fe200000010ff */
[----:B------:R4:W-:Y:S01]  /*10520*/  STS.128 [R231], R4 ;  /* 0x00000004e7007388 */ /* 0x0009e20000000c00 */
[----:B------:R-:W-:-:S05]  /*10530*/  F2FP.BF16.F32.PACK_AB R11, R28, R27 ;  /* 0x0000001b1c0b723e */ /* 0x000fca00000010ff */
[----:B------:R4:W-:Y:S02]  /*10540*/  STS.128 [R33+0x15400], R8 ;  /* 0x0154000821007388 */ /* 0x0009e40000000c00 */
.L_x_617:
[----:B------:R-:W-:Y:S05]  /*10550*/  BSYNC B1 ;  /* 0x0000000000017941 */ /* 0x000fea0003800000 */
.L_x_616:
[----:B------:R-:W-:Y:S05]  /*10560*/  @P2 BRA `(.L_x_589) ;  /* 0x0000000400582947 */ /* 0x000fea0003800000 */
[----:B------:R-:W-:Y:S01]  /*10570*/  LEA.HI R0, R0, R233, RZ, 0x1d ;  /* 0x000000e900007211 */ /* 0x000fe200078fe8ff */
[C---:B------:R-:W-:Y:S01]  /*10580*/  IMAD.U32 R35, R15.reuse, 0x10000, RZ ;  /* 0x000100000f237824 */ /* 0x040fe200078e00ff */
[----:B------:R-:W-:Y:S01]  /*10590*/  LOP3.LUT R44, R15, 0xffff0000, RZ, 0xc0, !PT ;  /* 0xffff00000f2c7812 */ /* 0x000fe200078ec0ff */
[C---:B----4-:R-:W-:Y:S01]  /*105a0*/  IMAD.U32 R33, R3.reuse, 0x10000, RZ ;  /* 0x0001000003217824 */ /* 0x050fe200078e00ff */
[----:B0123--:R-:W-:Y:S01]  /*105b0*/  SHF.R.S32.HI R5, RZ, 0x1f, R0 ;  /* 0x0000001fff057819 */ /* 0x00ffe20000011400 */
[----:B------:R-:W-:Y:S01]  /*105c0*/  IMAD.SHL.U32 R4, R0, 0x8, RZ ;  /* 0x0000000800047824 */ /* 0x000fe200078e00ff */
[----:B------:R-:W-:Y:S01]  /*105d0*/  LOP3.LUT R40, R3, 0xffff0000, RZ, 0xc0, !PT ;  /* 0xffff000003287812 */ /* 0x000fe200078ec0ff */
[----:B------:R-:W-:Y:S01]  /*105e0*/  IMAD.U32 R46, R20, 0x10000, RZ ;  /* 0x00010000142e7824 */ /* 0x000fe200078e00ff */
[----:B------:R-:W-:Y:S01]  /*105f0*/  LEA.HI R0, R5, R0, RZ, 0x3 ;  /* 0x0000000005007211 */ /* 0x000fe200078f18ff */
[----:B------:R-:W-:Y:S01]  /*10600*/  IMAD.U32 R42, R12, 0x10000, RZ ;  /* 0x000100000c2a7824 */ /* 0x000fe200078e00ff */
[----:B------:R-:W-:-:S02]  /*10610*/  LOP3.LUT R5, R207, 0x38, R4, 0xf8, !PT ;  /* 0x00000038cf057812 */ /* 0x000fc400078ef804 */
[----:B------:R-:W-:Y:S01]  /*10620*/  LOP3.LUT R37, R20, 0xffff0000, RZ, 0xc0, !PT ;  /* 0xffff000014257812 */ /* 0x000fe200078ec0ff */
[----:B------:R-:W-:Y:S01]  /*10630*/  IMAD.SHL.U32 R0, R0, 0x400, RZ ;  /* 0x0000040000007824 */ /* 0x000fe200078e00ff */
[----:B------:R-:W-:Y:S02]  /*10640*/  LOP3.LUT R5, R5, R236, RZ, 0x3c, !PT ;  /* 0x000000ec05057212 */ /* 0x000fe400078e3cff */
[----:B------:R-:W-:Y:S02]  /*10650*/  LOP3.LUT R39, R24, 0xffff0000, RZ, 0xc0, !PT ;  /* 0xffff000018277812 */ /* 0x000fe400078ec0ff */
        /* <DEDUP_REMOVED lines=18> */
[C---:B------:R-:W-:Y:S01]  /*10780*/  FMUL.FTZ R38, R33.reuse, R29 ;  /* 0x0000001d21267220 */ /* 0x040fe20000410000 */
[-C--:B------:R-:W-:Y:S01]  /*10790*/  FMUL.FTZ R3, R44, R8.reuse ;  /* 0x000000082c037220 */ /* 0x080fe20000410000 */
[----:B------:R-:W-:Y:S01]  /*107a0*/  FMUL.FTZ R15, R40, R8 ;  /* 0x00000008280f7220 */ /* 0x000fe20000410000 */
[-C--:B------:R-:W-:Y:S01]  /*107b0*/  FFMA.FTZ R34, R33, R25.reuse, -R34 ;  /* 0x0000001921227223 */ /* 0x080fe20000010822 */
[----:B------:R-:W-:Y:S01]  /*107c0*/  FFMA.FTZ R38, R35, R25, R38 ;  /* 0x0000001923267223 */ /* 0x000fe20000010026 */
[-C--:B------:R-:W-:Y:S01]  /*107d0*/  FMUL.FTZ R25, R46, R30.reuse ;  /* 0x0000001e2e197220 */ /* 0x080fe20000410000 */
[----:B------:R-:W-:Y:S01]  /*107e0*/  FMUL.FTZ R29, R42, R30 ;  /* 0x0000001e2a1d7220 */ /* 0x000fe20000410000 */
[----:B------:R-:W-:-:S02]  /*107f0*/  IMAD.U32 R31, R10, 0x10000, RZ ;  /* 0x000100000a1f7824 */ /* 0x000fc400078e00ff */
[-C--:B------:R-:W-:Y:S01]  /*10800*/  FFMA.FTZ R3, R40, R4.reuse, -R3 ;  /* 0x0000000428037223 */ /* 0x080fe20000010803 */
[----:B------:R-:W-:Y:S01]  /*10810*/  IMAD.U32 R35, R21, 0x10000, RZ ;  /* 0x0001000015237824 */ /* 0x000fe200078e00ff */
[----:B------:R-:W-:Y:S01]  /*10820*/  LOP3.LUT R10, R10, 0xffff0000, RZ, 0xc0, !PT ;  /* 0xffff00000a0a7812 */ /* 0x000fe200078ec0ff */
[C---:B------:R-:W-:Y:S01]  /*10830*/  IMAD.U32 R33, R13.reuse, 0x10000, RZ ;  /* 0x000100000d217824 */ /* 0x040fe200078e00ff */
[----:B------:R-:W-:Y:S01]  /*10840*/  LOP3.LUT R30, R13, 0xffff0000, RZ, 0xc0, !PT ;  /* 0xffff00000d1e7812 */ /* 0x000fe200078ec0ff */
[----:B------:R-:W-:Y:S01]  /*10850*/  FFMA.FTZ R15, R44, R4, R15 ;  /* 0x000000042c0f7223 */ /* 0x000fe2000001000f */
[----:B------:R-:W-:Y:S01]  /*10860*/  LOP3.LUT R40, R21, 0xffff0000, RZ, 0xc0, !PT ;  /* 0xffff000015287812 */ /* 0x000fe200078ec0ff */
[-C--:B------:R-:W-:Y:S01]  /*10870*/  FFMA.FTZ R25, R42, R26.reuse, -R25 ;  /* 0x0000001a2a197223 */ /* 0x080fe20000010819 */
[----:B------:R-:W-:Y:S01]  /*10880*/  FFMA.FTZ R29, R46, R26, R29 ;  /* 0x0000001a2e1d7223 */ /* 0x000fe2000001001d */
[-C--:B------:R-:W-:Y:S01]  /*10890*/  FMUL.FTZ R4, R35, R31.reuse ;  /* 0x0000001f23047220 */ /* 0x080fe20000410000 */
[----:B------:R-:W-:Y:S01]  /*108a0*/  FMUL.FTZ R26, R33, R31 ;  /* 0x0000001f211a7220 */ /* 0x000fe20000410000 */
[----:B------:R-:W-:-:S02]  /*108b0*/  IMAD.U32 R42, R24, 0x10000, RZ ;  /* 0x00010000182a7824 */ /* 0x000fc400078e00ff */
[-C--:B------:R-:W-:Y:S01]  /*108c0*/  FMUL.FTZ R13, R40, R10.reuse ;  /* 0x0000000a280d7220 */ /* 0x080fe20000410000 */
[----:B------:R-:W-:Y:S01]  /*108d0*/  FMUL.FTZ R21, R30, R10 ;  /* 0x0000000a1e157220 */ /* 0x000fe20000410000 */
[-C--:B------:R-:W-:Y:S01]  /*108e0*/  FFMA.FTZ R8, R33, R27.reuse, -R4 ;  /* 0x0000001b21087223 */ /* 0x080fe20000010804 */
[----:B------:R-:W-:Y:S01]  /*108f0*/  FFMA.FTZ R10, R35, R27, R26 ;  /* 0x0000001b230a7223 */ /* 0x000fe2000001001a */
[----:B------:R-:W-:Y:S01]  /*10900*/  LOP3.LUT R9, R9, 0xffff0000, RZ, 0xc0, !PT ;  /* 0xffff000009097812 */ /* 0x000fe200078ec0ff */
[----:B------:R-:W-:Y:S01]  /*10910*/  IMAD.U32 R4, R14, 0x10000, RZ ;  /* 0x000100000e047824 */ /* 0x000fe200078e00ff */
[----:B------:R-:W-:Y:S01]  /*10920*/  LOP3.LUT R11, R11, 0xffff0000, RZ, 0xc0, !PT ;  /* 0xffff00000b0b7812 */ /* 0x000fe200078ec0ff */
[-C--:B------:R-:W-:Y:S01]  /*10930*/  FMUL.FTZ R27, R42, R32.reuse ;  /* 0x000000202a1b7220 */ /* 0x080fe20000410000 */
[----:B------:R-:W-:Y:S01]  /*10940*/  LOP3.LUT R33, R12, 0xffff0000, RZ, 0xc0, !PT ;  /* 0xffff00000c217812 */ /* 0x000fe200078ec0ff */
[----:B------:R-:W-:Y:S01]  /*10950*/  FMUL.FTZ R31, R4, R32 ;  /* 0x00000020041f7220 */ /* 0x000fe20000410000 */
[----:B------:R-:W-:Y:S01]  /*10960*/  LOP3.LUT R35, R14, 0xffff0000, RZ, 0xc0, !PT ;  /* 0xffff00000e237812 */ /* 0x000fe200078ec0ff */
[----:B------:R-:W-:Y:S01]  /*10970*/  FFMA.FTZ R27, R4, R28, -R27 ;  /* 0x0000001c041b7223 */ /* 0x000fe2000001081b */
[-C--:B------:R-:W-:Y:S01]  /*10980*/  FFMA.FTZ R13, R30, R6.reuse, -R13 ;  /* 0x000000061e0d7223 */ /* 0x080fe2000001080d */
        /* <DEDUP_REMOVED lines=20> */
.L_x_589:
[----:B------:R-:W-:Y:S05]  /*10ad0*/  BSYNC B0 ;  /* 0x0000000000007941 */ /* 0x000fea0003800000 */
.L_x_567:
[----:B------:R-:W-:Y:S01]  /*10ae0*/  @!PT LDS RZ, [RZ] ;  /* 0x00000000fffff984 */ /* 0x000fe20000000800 */
[----:B------:R-:W-:Y:S01]  /*10af0*/  @!PT LDS RZ, [RZ] ;  /* 0x00000000fffff984 */ /* 0x000fe20000000800 */
[----:B------:R-:W-:Y:S01]  /*10b00*/  @!PT LDS RZ, [RZ] ;  /* 0x00000000fffff984 */ /* 0x000fe20000000800 */
[----:B------:R-:W-:Y:S01]  /*10b10*/  @!PT LDS RZ, [RZ] ;  /* 0x00000000fffff984 */ /* 0x000fe20000000800 */
[----:B------:R5:W-:Y:S06]  /*10b20*/  MEMBAR.ALL.CTA ;  /* 0x0000000000007992 */ /* 0x000bec0000008000 */
[----:B-----5:R-:W5:Y:S01]  /*10b30*/  FENCE.VIEW.ASYNC.S ;  /* 0x00000000000073c6 */ /* 0x020f620000000000 */
[----:B------:R-:W-:Y:S05]  /*10b40*/  WARPSYNC.ALL ;  /* 0x0000000000007948 */ /* 0x000fea0003800000 */
[----:B-----5:R-:W-:Y:S06]  /*10b50*/  BAR.SYNC.DEFER_BLOCKING 0xd, 0x100 ;  /* 0x0344000000007b1d */ /* 0x020fec0000010000 */
.L_x_565:
[----:B0-----:R-:W5:Y:S02]  /*10b60*/  LDL R0, [R1+0x14] ;  /* 0x0000140001007983 */ /* 0x001f640000100800 */
[----:B-----5:R-:W-:-:S13]  /*10b70*/  R2UR UR4, R0 ;  /* 0x00000000000472ca */ /* 0x020fda00000e0000 */
[----:B------:R-:W-:-:S05]  /*10b80*/  IMAD.U32 R0, RZ, RZ, UR4 ;  /* 0x00000004ff007e24 */ /* 0x000fca000f8e00ff */
[----:B------:R-:W-:-:S13]  /*10b90*/  ISETP.NE.AND P0, PT, R0, 0x3, PT ;  /* 0x000000030000780c */ /* 0x000fda0003f05270 */
[----:B------:R-:W-:Y:S05]  /*10ba0*/  @!P0 BRA `(.L_x_618) ;  /* 0x0000000000048947 */ /* 0x000fea0003800000 */
[----:B------:R-:W-:Y:S01]  /*10bb0*/  BPT.TRAP 0x1 ;  /* 0x000000040000795c */ /* 0x000fe20000300000 */
.L_x_618:
[----:B------:R-:W-:Y:S01]  /*10bc0*/  IMAD R0, R211, 0x8, R2 ;  /* 0x00000008d3007824 */ /* 0x000fe200078e0202 */
[----:B-1-3--:R-:W-:-:S04]  /*10bd0*/  SHF.L.U32 R3, R213, 0x1f, RZ ;  /* 0x0000001fd5037819 */ /* 0x00afc800000006ff */
[----:B------:R0:W1:Y:S01]  /*10be0*/  SYNCS.PHASECHK.TRANS64.TRYWAIT P2, [R0+URZ+0x36830], R3 ;  /* 0x03683003000075a7 */ /* 0x000062000804017f */
[----:B------:R-:W-:Y:S05]  /*10bf0*/  @!P0 BRA `(.L_x_619) ;  /* 0x0000000000048947 */ /* 0x000fea0003800000 */
[----:B------:R-:W-:Y:S01]  /*10c00*/  BPT.TRAP 0x1 ;  /* 0x000000040000795c */ /* 0x000fe20000300000 */
.L_x_619:
[----:B--2-4-:R-:W2:Y:S01]  /*10c10*/  S2R R4, SR_TID.X ;  /* 0x0000000000047919 */ /* 0x014ea20000002100 */
[----:B------:R-:W-:Y:S01]  /*10c20*/  IMAD.MOV.U32 R119, RZ, RZ, RZ ;  /* 0x000000ffff777224 */ /* 0x000fe200078e00ff */
[----:B--2---:R-:W-:-:S04]  /*10c30*/  LOP3.LUT R4, R4, 0x7f, RZ, 0xc0, !PT ;  /* 0x0000007f04047812 */ /* 0x004fc800078ec0ff */
[----:B------:R-:W-:Y:S01]  /*10c40*/  ISETP.NE.AND P1, PT, R4, RZ, PT ;  /* 0x000000ff0400720c */ /* 0x000fe20003f25270 */
[----:B-1----:R-:W-:-:S12]  /*10c50*/  @P2 BRA `(.L_x_620) ;  /* 0x0000000000082947 */ /* 0x002fd80003800000 */
[----:B------:R-:W1:Y:S02]  /*10c60*/  SYNCS.PHASECHK.TRANS64.TRYWAIT P2, [R0+URZ+0x36830], R3 ;  /* 0x03683003000075a7 */ /* 0x000e64000804017f */
[----:B-1----:R-:W-:Y:S05]  /*10c70*/  @!P2 BRA `(.L_x_621) ;  /* 0x000001480008a947 */ /* 0x002fea0003800000 */
.L_x_620:
[----:B------:R-:W-:Y:S05]  /*10c80*/  WARPSYNC.ALL ;  /* 0x0000000000007948 */ /* 0x000fea0003800000 */
[----:B01----:R-:W-:Y:S01]  /*10c90*/  VIADD R3, R2, 0x21400 ;  /* 0x0002140002037836 */ /* 0x003fe20000000000 */
[----:B------:R-:W-:Y:S01]  /*10ca0*/  R2UR UR24, R36 ;  /* 0x00000000241872ca */ /* 0x000fe200000e0000 */
[----:B------:R-:W-:Y:S01]  /*10cb0*/  IMAD.MOV.U32 R5, RZ, RZ, 0x40000040 ;  /* 0x40000040ff057424 */ /* 0x000fe200078e00ff */
[----:B------:R-:W-:Y:S01]  /*10cc0*/  WARPGROUP.ARRIVE ;  /* 0x00000000000079c5 */ /* 0x000fe20000000000 */
[----:B------:R-:W-:Y:S01]  /*10cd0*/  UMOV UR5, 0x40000040 ;  /* 0x4000004000057882 */ /* 0x000fe20000000000 */
[----:B------:R-:W-:Y:S01]  /*10ce0*/  SHF.R.U32.HI R3, RZ, 0x4, R3 ;  /* 0x00000004ff037819 */ /* 0x000fe20000011603 */
[----:B------:R-:W-:Y:S01]  /*10cf0*/  IMAD.MOV.U32 R7, RZ, RZ, 0x40000040 ;  /* 0x40000040ff077424 */ /* 0x000fe200078e00ff */
[----:B------:R-:W-:Y:S01]  /*10d00*/  R2UR UR7, R5 ;  /* 0x00000000050772ca */ /* 0x000fe200000e0000 */
[----:B------:R-:W-:Y:S01]  /*10d10*/  UMOV UR27, UR5 ;  /* 0x00000005001b7c82 */ /* 0x000fe20008000000 */
[----:B------:R-:W-:Y:S01]  /*10d20*/  LOP3.LUT R3, R3, 0x3fff, RZ, 0xc0, !PT ;  /* 0x00003fff03037812 */ /* 0x000fe200078ec0ff */
[----:B------:R-:W-:Y:S01]  /*10d30*/  UMOV UR17, UR27 ;  /* 0x0000001b00117c82 */ /* 0x000fe20008000000 */
[----:B------:R-:W-:Y:S01]  /*10d40*/  R2UR UR19, R7 ;  /* 0x00000000071372ca */ /* 0x000fe200000e0000 */
[----:B------:R-:W-:Y:S01]  /*10d50*/  UMOV UR21, UR27 ;  /* 0x0000001b00157c82 */ /* 0x000fe20008000000 */
[----:B------:R-:W-:Y:S01]  /*10d60*/  LOP3.LUT R215, R3, 0x10000, RZ, 0xfc, !PT ;  /* 0x0001000003d77812 */ /* 0x000fe200078efcff */
[----:B------:R-:W-:Y:S01]  /*10d70*/  ULOP3.LUT UR24, UR24, 0x10000, URZ, 0xfc, !UPT ;  /* 0x0001000018187892 */ /* 0x000fe2000f8efc3f */
[----:B------:R-:W-:Y:S01]  /*10d80*/  MOV R9, 0x40000040 ;  /* 0x4000004000097802 */ /* 0x000fe20000000f00 */
[----:B------:R-:W-:Y:S01]  /*10d90*/  IMAD.MOV.U32 R7, RZ, RZ, 0x40000040 ;  /* 0x40000040ff077424 */ /* 0x000fe200078e00ff */
[----:B------:R-:W-:Y:S01]  /*10da0*/  UMOV UR9, UR27 ;  /* 0x0000001b00097c82 */ /* 0x000fe20008000000 */
[----:B------:R-:W-:Y:S01]  /*10db0*/  IMAD R4, R211, 0xa80, R215 ;  /* 0x00000a80d3047824 */ /* 0x000fe200078e02d7 */
[----:B------:R-:W-:Y:S01]  /*10dc0*/  R2UR UR23, R9 ;  /* 0x00000000091772ca */ /* 0x000fe200000e0000 */
[----:B------:R-:W-:Y:S01]  /*10dd0*/  IMAD.U32 R15, RZ, RZ, UR5 ;  /* 0x00000005ff0f7e24 */ /* 0x000fe2000f8e00ff */
[----:B------:R-:W-:Y:S01]  /*10de0*/  UMOV UR4, UR24 ;  /* 0x0000001800047c82 */ /* 0x000fe20008000000 */
[C---:B------:R-:W-:Y:S01]  /*10df0*/  VIADD R6, R4.reuse, 0x80 ;  /* 0x0000008004067836 */ /* 0x040fe20000000000 */
[C---:B------:R-:W-:Y:S01]  /*10e00*/  R2UR UR6, R4.reuse ;  /* 0x00000000040672ca */ /* 0x040fe200000e0000 */
[----:B------:R-:W-:Y:S01]  /*10e10*/  UMOV UR26, UR4 ;  /* 0x00000004001a7c82 */ /* 0x000fe20008000000 */
[----:B------:R-:W-:Y:S01]  /*10e20*/  VIADD R8, R4, 0x100 ;  /* 0x0000010004087836 */ /* 0x000fe20000000000 */
[----:B------:R-:W-:Y:S01]  /*10e30*/  UMOV UR16, UR26 ;  /* 0x0000001a00107c82 */ /* 0x000fe20008000000 */
[----:B------:R-:W-:Y:S01]  /*10e40*/  R2UR UR18, R6 ;  /* 0x00000000061272ca */ /* 0x000fe200000e0000 */
[----:B------:R-:W-:Y:S01]  /*10e50*/  UMOV UR20, UR26 ;  /* 0x0000001a00147c82 */ /* 0x000fe20008000000 */
[----:B------:R-:W-:Y:S01]  /*10e60*/  VIADD R6, R4, 0x180 ;  /* 0x0000018004067836 */ /* 0x000fe20000000000 */
[----:B------:R-:W-:Y:S01]  /*10e70*/  R2UR UR22, R8 ;  /* 0x00000000081672ca */ /* 0x000fe200000e0000 */
[----:B------:R-:W-:Y:S01]  /*10e80*/  IMAD.U32 R14, RZ, RZ, UR4 ;  /* 0x00000004ff0e7e24 */ /* 0x000fe2000f8e00ff */
[----:B------:R-:W-:Y:S01]  /*10e90*/  UMOV UR8, UR26 ;  /* 0x0000001a00087c82 */ /* 0x000fe20008000000 */
[----:B------:R-:W-:Y:S01]  /*10ea0*/  VIADD R12, R4, 0x200 ;  /* 0x00000200040c7836 */ /* 0x000fe20000000000 */
[----:B------:R-:W-:Y:S01]  /*10eb0*/  UMOV UR12, UR26 ;  /* 0x0000001a000c7c82 */ /* 0x000fe20008000000 */
[----:B------:R-:W-:Y:S01]  /*10ec0*/  IMAD.MOV.U32 R13, RZ, RZ, 0x40000040 ;  /* 0x40000040ff0d7424 */ /* 0x000fe200078e00ff */
[----:B------:R-:W-:Y:S01]  /*10ed0*/  HGMMA.64x16x16.F32.BF16 R72, gdesc[UR4], RZ, !UPT, gsb0 ;  /* 0x00200000044879f0 */ /* 0x000fe2000c0018ff */
[----:B------:R-:W-:Y:S01]  /*10ee0*/  R2UR UR6, R6 ;  /* 0x00000000060672ca */ /* 0x000fe200000e0000 */
[----:B------:R-:W-:Y:S01]  /*10ef0*/  UMOV UR4, UR26 ;  /* 0x0000001a00047c82 */ /* 0x000fe20008000000 */
[----:B------:R-:W-:Y:S01]  /*10f00*/  R2UR UR7, R7 ;  /* 0x00000000070772ca */ /* 0x000fe200000e0000 */
[----:B------:R-:W-:Y:S01]  /*10f10*/  UMOV UR5, UR27 ;  /* 0x0000001b00057c82 */ /* 0x000fe20008000000 */
[----:B------:R-:W-:Y:S01]  /*10f20*/  R2UR UR10, R12 ;  /* 0x000000000c0a72ca */ /* 0x000fe200000e0000 */
[C---:B------:R-:W-:Y:S01]  /*10f30*/  VIADD R8, R4.reuse, 0x280 ;  /* 0x0000028004087836 */ /* 0x040fe20000000000 */
[----:B------:R-:W-:Y:S01]  /*10f40*/  R2UR UR11, R13 ;  /* 0x000000000d0b72ca */ /* 0x000fe200000e0000 */
[----:B------:R-:W-:Y:S01]  /*10f50*/  IMAD.MOV.U32 R9, RZ, RZ, 0x40000040 ;  /* 0x40000040ff097424 */ /* 0x000fe200078e00ff */
[----:B------:R-:W-:Y:S01]  /*10f60*/  UMOV UR13, UR27 ;  /* 0x0000001b000d7c82 */ /* 0x000fe20008000000 */
[----:B------:R-:W-:Y:S01]  /*10f70*/  VIADD R6, R4, 0x300 ;  /* 0x0000030004067836 */ /* 0x000fe20000000000 */
[----:B------:R-:W-:Y:S01]  /*10f80*/  R2UR UR14, R8 ;  /* 0x00000000080e72ca */ /* 0x000fe200000e0000 */
[----:B------:R-:W-:Y:S01]  /*10f90*/  IMAD.MOV.U32 R7, RZ, RZ, 0x40000040 ;  /* 0x40000040ff077424 */ /* 0x000fe200078e00ff */
[----:B------:R-:W-:Y:S01]  /*10fa0*/  R2UR UR15, R9 ;  /* 0x00000000090f72ca */ /* 0x000fe200000e0000 */
[C---:B------:R-:W-:Y:S01]  /*10fb0*/  VIADD R8, R4.reuse, 0x2 ;  /* 0x0000000204087836 */ /* 0x040fe20000000000 */
[----:B------:R-:W-:Y:S01]  /*10fc0*/  UMOV UR29, 0x40000040 ;  /* 0x40000040001d7882 */ /* 0x000fe20000000000 */
[----:B------:R-:W-:Y:S01]  /*10fd0*/  IMAD.MOV.U32 R9, RZ, RZ, 0x40000040 ;  /* 0x40000040ff097424 */ /* 0x000fe200078e00ff */
[----:B------:R-:W-:Y:S01]  /*10fe0*/  MOV R13, 0x40000040 ;  /* 0x40000040000d7802 */ /* 0x000fe20000000f00 */
[----:B------:R-:W-:Y:S01]  /*10ff0*/  VIADD R12, R4, 0x202 ;  /* 0x00000202040c7836 */ /* 0x000fe20000000000 */
[----:B------:R-:W-:Y:S01]  /*11000*/  R2UR UR30, R8 ;  /* 0x00000000081e72ca */ /* 0x000fe200000e0000 */
[----:B------:R-:W-:Y:S01]  /*11010*/  VIADD R8, R4, 0x102 ;  /* 0x0000010204087836 */ /* 0x000fe20000000000 */
[----:B------:R-:W-:Y:S01]  /*11020*/  R2UR UR31, R9 ;  /* 0x00000000091f72ca */ /* 0x000fe200000e0000 */
[----:B------:R-:W-:Y:S01]  /*11030*/  IMAD.MOV.U32 R9, RZ, RZ, 0x40000040 ;  /* 0x40000040ff097424 */ /* 0x000fe200078e00ff */
[----:B------:R0:W-:Y:S01]  /*11040*/  STL.64 [R1+0x48], R14 ;  /* 0x0000480e01007387 */ /* 0x0001e20000100a00 */
[----:B------:R-:W-:Y:S01]  /*11050*/  P2R R11, PR, RZ, 0x1 ;  /* 0x00000001ff0b7803 */ /* 0x000fe20000000000 */
[----:B0-----:R-:W-:Y:S01]  /*11060*/  IMAD.U32 R15, RZ, RZ, UR29 ;  /* 0x0000001dff0f7e24 */ /* 0x001fe2000f8e00ff */
[----:B------:R-:W-:-:S02]  /*11070*/  WARPGROUP.DEPBAR.LE gsb0, 0x0 ;  /* 0x00008000000079c5 */ /* 0x000fc40000010000 */
[----:B------:R-:W-:-:S06]  /*11080*/  WARPGROUP.ARRIVE ;  /* 0x00000000000079c5 */ /* 0x000fcc0000000000 */
[----:B------:R-:W-:Y:S01]  /*11090*/  HGMMA.64x16x16.F32.BF16 R64, gdesc[UR16], RZ, !UPT, gsb0 ;  /* 0x00200000104079f0 */ /* 0x000fe2000c0018ff */
[----:B------:R-:W-:Y:S01]  /*110a0*/  R2UR UR18, R6 ;  /* 0x00000000061272ca */ /* 0x000fe200000e0000 */
[----:B------:R-:W-:Y:S01]  /*110b0*/  UMOV UR16, UR26 ;  /* 0x0000001a00107c82 */ /* 0x000fe20008000000 */
[----:B------:R-:W-:Y:S01]  /*110c0*/  R2UR UR19, R7 ;  /* 0x00000000071372ca */ /* 0x000fe200000e0000 */
[----:B------:R-:W-:Y:S01]  /*110d0*/  UMOV UR17, UR27 ;  /* 0x0000001b00117c82 */ /* 0x000fe20008000000 */
[----:B------:R-:W-:Y:S01]  /*110e0*/  VIADD R6, R4, 0x82 ;  /* 0x0000008204067836 */ /* 0x000fe20000000000 */
[----:B------:R-:W-:Y:S01]  /*110f0*/  UMOV UR27, UR29 ;  /* 0x0000001d001b7c82 */ /* 0x000fe20008000000 */
[----:B------:R-:W-:Y:S01]  /*11100*/  IMAD.MOV.U32 R7, RZ, RZ, 0x40000040 ;  /* 0x40000040ff077424 */ /* 0x000fe200078e00ff */
[----:B------:R-:W-:Y:S02]  /*11110*/  WARPGROUP.DEPBAR.LE gsb0, 0x0 ;  /* 0x00008000000079c5 */ /* 0x000fe40000010000 */
[----:B------:R-:W-:-:S06]  /*11120*/  WARPGROUP.ARRIVE ;  /* 0x00000000000079c5 */ /* 0x000fcc0000000000 */
[----:B------:R-:W-:Y:S01]  /*11130*/  HGMMA.64x16x16.F32.BF16 R56, gdesc[UR20], RZ, !UPT, gsb0 ;  /* 0x00200000143879f0 */ /* 0x000fe2000c0018ff */
[----:B------:R-:W-:Y:S01]  /*11140*/  R2UR UR22, R8 ;  /* 0x00000000081672ca */ /* 0x000fe200000e0000 */
[----:B------:R-:W-:Y:S01]  /*11150*/  UMOV UR21, UR27 ;  /* 0x0000001b00157c82 */ /* 0x000fe20008000000 */
[----:B------:R-:W-:Y:S01]  /*11160*/  R2UR UR23, R9 ;  /* 0x00000000091772ca */ /* 0x000fe200000e0000 */
[----:B------:R-:W-:Y:S02]  /*11170*/  VIADD R8, R4, 0x282 ;  /* 0x0000028204087836 */ /* 0x000fe40000000000 */
[----:B------:R-:W-:Y:S01]  /*11180*/  IMAD.MOV.U32 R9, RZ, RZ, 0x40000040 ;  /* 0x40000040ff097424 */ /* 0x000fe200078e00ff */
[----:B------:R-:W-:Y:S02]  /*11190*/  WARPGROUP.DEPBAR.LE gsb0, 0x0 ;  /* 0x00008000000079c5 */ /* 0x000fe40000010000 */
[----:B------:R-:W-:-:S06]  /*111a0*/  WARPGROUP.ARRIVE ;  /* 0x00000000000079c5 */ /* 0x000fcc0000000000 */
[----:B------:R-:W-:Y:S01]  /*111b0*/  HGMMA.64x16x16.F32.BF16 R48, gdesc[UR4], RZ, !UPT, gsb0 ;  /* 0x00200000043079f0 */ /* 0x000fe2000c0018ff */
[----:B------:R-:W-:Y:S01]  /*111c0*/  UIADD3 UR4, UR24, 0x2, URZ ;  /* 0x0000000218047890 */ /* 0x000fe2000fffe03f */
[----:B------:R-:W-:-:S06]  /*111d0*/  UMOV UR5, UR27 ;  /* 0x0000001b00057c82 */ /* 0x000fcc0008000000 */
[----:B------:R-:W-:Y:S02]  /*111e0*/  UMOV UR28, UR4 ;  /* 0x00000004001c7c82 */ /* 0x000fe40008000000 */
[----:B------:R-:W-:Y:S01]  /*111f0*/  UMOV UR26, UR28 ;  /* 0x0000001c001a7c82 */ /* 0x000fe20008000000 */
[----:B------:R-:W-:Y:S01]  /*11200*/  IMAD.U32 R14, RZ, RZ, UR28 ;  /* 0x0000001cff0e7e24 */ /* 0x000fe2000f8e00ff */
[----:B------:R-:W-:Y:S01]  /*11210*/  UMOV UR20, UR26 ;  /* 0x0000001a00147c82 */ /* 0x000fe20008000000 */
[----:B------:R-:W-:-:S03]  /*11220*/  UMOV UR4, UR26 ;  /* 0x0000001a00047c82 */ /* 0x000fc60008000000 */
[----:B------:R0:W-:Y:S01]  /*11230*/  STL.64 [R1+0x40], R14 ;  /* 0x0000400e01007387 */ /* 0x0001e20000100a00 */
[----:B------:R-:W-:Y:S02]  /*11240*/  WARPGROUP.DEPBAR.LE gsb0, 0x0 ;  /* 0x00008000000079c5 */ /* 0x000fe40000010000 */
[----:B------:R-:W-:-:S06]  /*11250*/  WARPGROUP.ARRIVE ;  /* 0x00000000000079c5 */ /* 0x000fcc0000000000 */
[----:B------:R-:W-:Y:S01]  /*11260*/  HGMMA.64x16x16.F32.BF16 R40, gdesc[UR8], RZ, !UPT, gsb0 ;  /* 0x00200000082879f0 */ /* 0x000fe2000c0018ff */
[----:B------:R-:W-:Y:S01]  /*11270*/  R2UR UR10, R12 ;  /* 0x000000000c0a72ca */ /* 0x000fe200000e0000 */
[----:B------:R-:W-:Y:S01]  /*11280*/  UMOV UR8, UR26 ;  /* 0x0000001a00087c82 */ /* 0x000fe20008000000 */
[----:B------:R-:W-:Y:S01]  /*11290*/  R2UR UR11, R13 ;  /* 0x000000000d0b72ca */ /* 0x000fe200000e0000 */
[----:B------:R-:W-:Y:S01]  /*112a0*/  UMOV UR9, UR27 ;  /* 0x0000001b00097c82 */ /* 0x000fe20008000000 */
[----:B------:R-:W-:Y:S02]  /*112b0*/  VIADD R12, R4, 0x204 ;  /* 0x00000204040c7836 */ /* 0x000fe40000000000 */
[----:B------:R-:W-:Y:S01]  /*112c0*/  IMAD.MOV.U32 R13, RZ, RZ, 0x40000040 ;  /* 0x40000040ff0d7424 */ /* 0x000fe200078e00ff */
        /* <DEDUP_REMOVED lines=17> */
[----:B------:R-:W-:-:S03]  /*113e0*/  IMAD.MOV.U32 R7, RZ, RZ, 0x40000040 ;  /* 0x40000040ff077424 */ /* 0x000fc600078e00ff */
[----:B------:R-:W-:Y:S01]  /*113f0*/  R2UR UR6, R6 ;  /* 0x00000000060672ca */ /* 0x000fe200000e0000 */
[----:B------:R-:W-:Y:S01]  /*11400*/  VIADD R6, R4, 0x302 ;  /* 0x0000030204067836 */ /* 0x000fe20000000000 */
[----:B------:R-:W-:Y:S01]  /*11410*/  R2UR UR7, R7 ;  /* 0x00000000070772ca */ /* 0x000fe200000e0000 */
[----:B------:R-:W-:Y:S01]  /*11420*/  IMAD.MOV.U32 R7, RZ, RZ, 0x40000040 ;  /* 0x40000040ff077424 */ /* 0x000fe200078e00ff */
[----:B------:R-:W-:Y:S02]  /*11430*/  WARPGROUP.DEPBAR.LE gsb0, 0x0 ;  /* 0x00008000000079c5 */ /* 0x000fe40000010000 */
[----:B------:R-:W-:-:S06]  /*11440*/  WARPGROUP.ARRIVE ;  /* 0x00000000000079c5 */ /* 0x000fcc0000000000 */
[----:B------:R-:W-:Y:S01]  /*11450*/  HGMMA.64x16x16.F32.BF16 R72, gdesc[UR28], R72, gsb0 ;  /* 0x002000001c4879f0 */ /* 0x000fe20008001848 */
[----:B------:R-:W-:Y:S01]  /*11460*/  R2UR UR30, R8 ;  /* 0x00000000081e72ca */ /* 0x000fe200000e0000 */
[----:B------:R-:W-:Y:S01]  /*11470*/  UMOV UR29, 0x40000040 ;  /* 0x40000040001d7882 */ /* 0x000fe20000000000 */
[----:B------:R-:W-:Y:S01]  /*11480*/  R2UR UR31, R9 ;  /* 0x00000000091f72ca */ /* 0x000fe200000e0000 */
[----:B------:R-:W-:Y:S02]  /*11490*/  VIADD R8, R4, 0x104 ;  /* 0x0000010404087836 */ /* 0x000fe40000000000 */
[----:B------:R-:W-:Y:S02]  /*114a0*/  IMAD.MOV.U32 R9, RZ, RZ, 0x40000040 ;  /* 0x40000040ff097424 */ /* 0x000fe400078e00ff */
[----:B0-----:R-:W-:Y:S01]  /*114b0*/  IMAD.U32 R15, RZ, RZ, UR29 ;  /* 0x0000001dff0f7e24 */ /* 0x001fe2000f8e00ff */
[----:B------:R-:W-:Y:S02]  /*114c0*/  WARPGROUP.DEPBAR.LE gsb0, 0x0 ;  /* 0x00008000000079c5 */ /* 0x000fe40000010000 */
[----:B------:R-:W-:-:S06]  /*114d0*/  WARPGROUP.ARRIVE ;  /* 0x00000000000079c5 */ /* 0x000fcc0000000000 */
[----:B------:R-:W-:Y:S01]  /*114e0*/  HGMMA.64x16x16.F32.BF16 R64, gdesc[UR16], R64, gsb0 ;  /* 0x00200000104079f0 */ /* 0x000fe20008001840 */
        /* <DEDUP_REMOVED lines=9> */
[----:B------:R-:W-:Y:S01]  /*11580*/  HGMMA.64x16x16.F32.BF16 R56, gdesc[UR20], R56, gsb0 ;  /* 0x00200000143879f0 */ /* 0x000fe20008001838 */
[----:B------:R-:W-:Y:S01]  /*11590*/  R2UR UR22, R8 ;  /* 0x00000000081672ca */ /* 0x000fe200000e0000 */
[----:B------:R-:W-:Y:S01]  /*115a0*/  UMOV UR21, UR27 ;  /* 0x0000001b00157c82 */ /* 0x000fe20008000000 */
[----:B------:R-:W-:Y:S01]  /*115b0*/  R2UR UR23, R9 ;  /* 0x00000000091772ca */ /* 0x000fe200000e0000 */
[----:B------:R-:W-:Y:S02]  /*115c0*/  VIADD R8, R4, 0x284 ;  /* 0x0000028404087836 */ /* 0x000fe40000000000 */
[----:B------:R-:W-:Y:S01]  /*115d0*/  IMAD.MOV.U32 R9, RZ, RZ, 0x40000040 ;  /* 0x40000040ff097424 */ /* 0x000fe200078e00ff */
[----:B------:R-:W-:Y:S02]  /*115e0*/  WARPGROUP.DEPBAR.LE gsb0, 0x0 ;  /* 0x00008000000079c5 */ /* 0x000fe40000010000 */
[----:B------:R-:W-:-:S06]  /*115f0*/  WARPGROUP.ARRIVE ;  /* 0x00000000000079c5 */ /* 0x000fcc0000000000 */
[----:B------:R-:W-:Y:S01]  /*11600*/  HGMMA.64x16x16.F32.BF16 R48, gdesc[UR4], R48, gsb0 ;  /* 0x00200000043079f0 */ /* 0x000fe20008001830 */
        /* <DEDUP_REMOVED lines=10> */
[----:B------:R-:W-:Y:S01]  /*116b0*/  HGMMA.64x16x16.F32.BF16 R40, gdesc[UR8], R40, gsb0 ;  /* 0x00200000082879f0 */ /* 0x000fe20008001828 */
        /* <DEDUP_REMOVED lines=23> */
[----:B------:R-:W-:-:S03]  /*11830*/  IMAD.MOV.U32 R7, RZ, RZ, 0x40000040 ;  /* 0x40000040ff077424 */ /* 0x000fc600078e00ff */
[----:B------:R-:W-:Y:S02]  /*11840*/  R2UR UR6, R6 ;  /* 0x00000000060672ca */ /* 0x000fe400000e0000 */
[----:B------:R-:W-:Y:S01]  /*11850*/  R2UR UR7, R7 ;  /* 0x00000000070772ca */ /* 0x000fe200000e0000 */
[----:B------:R-:W-:Y:S01]  /*11860*/  IMAD.MOV.U32 R7, RZ, RZ, 0x40000040 ;  /* 0x40000040ff077424 */ /* 0x000fe200078e00ff */
[----:B------:R-:W-:Y:S01]  /*11870*/  IADD3 R6, R4, 0x304, RZ ;  /* 0x0000030404067810 */ /* 0x000fe20007ffe0ff */
        /* <DEDUP_REMOVED lines=67> */
[----:B------:R-:W-:Y:S02]  /*11cb0*/  R2UR UR7, R7 ;  /* 0x00000000070772ca */ /* 0x000fe400000e0000 */
[----:B------:R-:W-:Y:S01]  /*11cc0*/  MOV R7, 0x40000040 ;  /* 0x4000004000077802 */ /* 0x000fe20000000f00 */
        /* <DEDUP_REMOVED lines=103> */
[----:B------:R-:W-:Y:S01]  /*12340*/  MOV R14, UR28 ;  /* 0x0000001c000e7c02 */ /* 0x000fe20008000f00 */
[----:B------:R-:W-:Y:S01]  /*12350*/  UMOV UR20, UR26 ;  /* 0x0000001a00147c82 */ /* 0x000fe20008000000 */
[----:B------:R-:W-:Y:S01]  /*12360*/  UMOV UR4, UR26 ;  /* 0x0000001a00047c82 */ /* 0x000fe20008000000 */
[----:B------:R-:W-:Y:S01]  /*12370*/  UIADD3 UR52, UR24, 0x406, URZ ;  /* 0x0000040618347890 */ /* 0x000fe2000fffe03f */
[----:B------:R-:W-:Y:S01]  /*12380*/  UMOV UR53, 0x40000040 ;  /* 0x4000004000357882 */ /* 0x000fe20000000000 */
[----:B------:R-:W-:Y:S01]  /*12390*/  UIADD3 UR48, UR24, 0x800, URZ ;  /* 0x0000080018307890 */ /* 0x000fe2000fffe03f */
[----:B------:R0:W-:Y:S01]  /*123a0*/  STL.64 [R1+0x20], R14 ;  /* 0x0000200e01007387 */ /* 0x0001e20000100a00 */
[----:B------:R-:W-:Y:S01]  /*123b0*/  UMOV UR49, 0x40000040 ;  /* 0x4000004000317882 */ /* 0x000fe20000000000 */
[----:B------:R-:W-:Y:S01]  /*123c0*/  UIADD3 UR44, UR24, 0x802, URZ ;  /* 0x00000802182c7890 */ /* 0x000fe2000fffe03f */
[----:B------:R-:W-:Y:S01]  /*123d0*/  UMOV UR45, 0x40000040 ;  /* 0x40000040002d7882 */ /* 0x000fe20000000000 */
[----:B------:R-:W-:Y:S01]  /*123e0*/  UIADD3 UR40, UR24, 0x804, URZ ;  /* 0x0000080418287890 */ /* 0x000fe2000fffe03f */
[----:B------:R-:W2:Y:S01]  /*123f0*/  LDL R80, [R1+0x58] ;  /* 0x0000580001507983 */ /* 0x000ea20000100800 */
[----:B------:R-:W-:-:S02]  /*12400*/  WARPGROUP.DEPBAR.LE gsb0, 0x0 ;  /* 0x00008000000079c5 */ /* 0x000fc40000010000 */
[----:B------:R-:W-:-:S06]  /*12410*/  WARPGROUP.ARRIVE ;  /* 0x00000000000079c5 */ /* 0x000fcc0000000000 */
[----:B------:R-:W-:Y:S01]  /*12420*/  HGMMA.64x16x16.F32.BF16 R40, gdesc[UR8], R40, gsb0 ;  /* 0x00200000082879f0 */ /* 0x000fe20008001828 */
[----:B------:R-:W-:Y:S01]  /*12430*/  R2UR UR10, R12 ;  /* 0x000000000c0a72ca */ /* 0x000fe200000e0000 */
[----:B------:R-:W-:Y:S01]  /*12440*/  UMOV UR8, UR26 ;  /* 0x0000001a00087c82 */ /* 0x000fe20008000000 */
[----:B------:R-:W-:Y:S01]  /*12450*/  R2UR UR11, R13 ;  /* 0x000000000d0b72ca */ /* 0x000fe200000e0000 */
[----:B------:R-:W-:Y:S01]  /*12460*/  UMOV UR9, UR27 ;  /* 0x0000001b00097c82 */ /* 0x000fe20008000000 */
        /* <DEDUP_REMOVED lines=28> */
[----:B------:R-:W-:Y:S02]  /*12630*/  WARPGROUP.DEPBAR.LE gsb0, 0x0 ;  /* 0x00008000000079c5 */ /* 0x000fe40000010000 */
[----:B------:R-:W-:Y:S01]  /*12640*/  WARPGROUP.ARRIVE ;  /* 0x00000000000079c5 */ /* 0x000fe20000000000 */
[C---:B------:R-:W-:Y:S02]  /*12650*/  VIADD R8, R4.reuse, 0x484 ;  /* 0x0000048404087836 */ /* 0x040fe40000000000 */
[----:B------:R-:W-:Y:S02]  /*12660*/  VIADD R12, R4, 0x584 ;  /* 0x00000584040c7836 */ /* 0x000fe40000000000 */
[----:B------:R-:W-:Y:S01]  /*12670*/  IMAD.MOV.U32 R13, RZ, RZ, 0x40000040 ;  /* 0x40000040ff0d7424 */ /* 0x000fe200078e00ff */
[----:B------:R-:W-:Y:S01]  /*12680*/  HGMMA.64x16x16.F32.BF16 R64, gdesc[UR16], R64, gsb0 ;  /* 0x00200000104079f0 */ /* 0x000fe20008001840 */
[----:B------:R-:W-:Y:S01]  /*12690*/  R2UR UR18, R6 ;  /* 0x00000000061272ca */ /* 0x000fe200000e0000 */
[----:B------:R-:W-:Y:S01]  /*126a0*/  UMOV UR16, UR26 ;  /* 0x0000001a00107c82 */ /* 0x000fe20008000000 */
[----:B------:R-:W-:Y:S01]  /*126b0*/  R2UR UR19, R7 ;  /* 0x00000000071372ca */ /* 0x000fe200000e0000 */
[----:B------:R-:W-:Y:S01]  /*126c0*/  UMOV UR17, UR27 ;  /* 0x0000001b00117c82 */ /* 0x000fe20008000000 */
[----:B------:R-:W-:Y:S01]  /*126d0*/  UMOV UR41, 0x40000040 ;  /* 0x4000004000297882 */ /* 0x000fe20000000000 */
[----:B------:R-:W-:Y:S01]  /*126e0*/  UIADD3 UR36, UR24, 0x806, URZ ;  /* 0x0000080618247890 */ /* 0x000fe2000fffe03f */
[----:B0-----:R-:W-:Y:S01]  /*126f0*/  IMAD.U32 R15, RZ, RZ, UR29 ;  /* 0x0000001dff0f7e24 */ /* 0x001fe2000f8e00ff */
[----:B------:R-:W-:-:S02]  /*12700*/  WARPGROUP.DEPBAR.LE gsb0, 0x0 ;  /* 0x00008000000079c5 */ /* 0x000fc40000010000 */
[----:B------:R-:W-:-:S06]  /*12710*/  WARPGROUP.ARRIVE ;  /* 0x00000000000079c5 */ /* 0x000fcc0000000000 */
[----:B------:R-:W-:Y:S03]  /*12720*/  HGMMA.64x16x16.F32.BF16 R56, gdesc[UR20], R56, gsb0 ;  /* 0x00200000143879f0 */ /* 0x000fe60008001838 */
[----:B------:R-:W-:Y:S02]  /*12730*/  WARPGROUP.DEPBAR.LE gsb0, 0x0 ;  /* 0x00008000000079c5 */ /* 0x000fe40000010000 */
[----:B------:R-:W-:-:S06]  /*12740*/  WARPGROUP.ARRIVE ;  /* 0x00000000000079c5 */ /* 0x000fcc0000000000 */
[----:B------:R-:W-:Y:S01]  /*12750*/  HGMMA.64x16x16.F32.BF16 R48, gdesc[UR4], R48, gsb0 ;  /* 0x00200000043079f0 */ /* 0x000fe20008001830 */
[----:B------:R-:W-:-:S07]  /*12760*/  UIADD3 UR4, UR24, 0x404, URZ ;  /* 0x0000040418047890 */ /* 0x000fce000fffe03f */
[----:B------:R-:W-:Y:S01]  /*12770*/  UMOV UR28, UR4 ;  /* 0x00000004001c7c82 */ /* 0x000fe20008000000 */
[----:B------:R-:W-:Y:S02]  /*12780*/  WARPGROUP.DEPBAR.LE gsb0, 0x0 ;  /* 0x00008000000079c5 */ /* 0x000fe40000010000 */
[----:B------:R-:W-:Y:S01]  /*12790*/  WARPGROUP.ARRIVE ;  /* 0x00000000000079c5 */ /* 0x000fe20000000000 */
[----:B------:R-:W-:Y:S01]  /*127a0*/  IMAD.MOV.U32 R7, RZ, RZ, 0x40000040 ;  /* 0x40000040ff077424 */ /* 0x000fe200078e00ff */
[----:B------:R-:W-:Y:S01]  /*127b0*/  IADD3 R6, R4, 0x404, RZ ;  /* 0x0000040404067810 */ /* 0x000fe20007ffe0ff */
[----:B------:R-:W-:Y:S01]  /*127c0*/  UMOV UR26, UR28 ;  /* 0x0000001c001a7c82 */ /* 0x000fe20008000000 */
[----:B------:R-:W-:Y:S01]  /*127d0*/  UMOV UR27, UR29 ;  /* 0x0000001d001b7c82 */ /* 0x000fe20008000000 */
[----:B------:R-:W-:Y:S01]  /*127e0*/  IMAD.MOV.U32 R9, RZ, RZ, 0x40000040 ;  /* 0x40000040ff097424 */ /* 0x000fe200078e00ff */
[----:B------:R-:W-:Y:S01]  /*127f0*/  HGMMA.64x16x16.F32.BF16 R40, gdesc[UR8], R40, gsb0 ;  /* 0x00200000082879f0 */ /* 0x000fe20008001828 */
[----:B------:R-:W-:Y:S01]  /*12800*/  R2UR UR22, R8 ;  /* 0x00000000081672ca */ /* 0x000fe200000e0000 */
[----:B------:R-:W-:Y:S01]  /*12810*/  UMOV UR37, 0x40000040 ;  /* 0x4000004000257882 */ /* 0x000fe20000000000 */
[----:B------:R-:W-:Y:S01]  /*12820*/  IMAD.U32 R14, RZ, RZ, UR28 ;  /* 0x0000001cff0e7e24 */ /* 0x000fe2000f8e00ff */
[----:B------:R-:W-:-:S02]  /*12830*/  WARPGROUP.DEPBAR.LE gsb0, 0x0 ;  /* 0x00008000000079c5 */ /* 0x000fc40000010000 */
        /* <DEDUP_REMOVED lines=8> */
[----:B------:R-:W-:Y:S02]  /*128c0*/  R2UR UR18, R6 ;  /* 0x00000000061272ca */ /* 0x000fe400000e0000 */
[----:B------:R-:W-:Y:S01]  /*128d0*/  R2UR UR19, R7 ;  /* 0x00000000071372ca */ /* 0x000fe200000e0000 */
[----:B------:R-:W-:Y:S01]  /*128e0*/  UMOV UR16, UR26 ;  /* 0x0000001a00107c82 */ /* 0x000fe20008000000 */
[----:B------:R-:W-:Y:S01]  /*128f0*/  UMOV UR17, UR27 ;  /* 0x0000001b00117c82 */ /* 0x000fe20008000000 */
[----:B------:R-:W-:Y:S02]  /*12900*/  WARPGROUP.DEPBAR.LE gsb0, 0x0 ;  /* 0x00008000000079c5 */ /* 0x000fe40000010000 */
[----:B------:R-:W-:-:S08]  /*12910*/  WARPGROUP.ARRIVE ;  /* 0x00000000000079c5 */ /* 0x000fd00000000000 */
[----:B------:R-:W-:Y:S01]  /*12920*/  HGMMA.64x16x16.F32.BF16 R64, gdesc[UR16], R64, gsb0 ;  /* 0x00200000104079f0 */ /* 0x000fe20008001840 */
[----:B------:R-:W-:Y:S01]  /*12930*/  R2UR UR23, R9 ;  /* 0x00000000091772ca */ /* 0x000fe200000e0000 */
[----:B------:R-:W-:Y:S01]  /*12940*/  UMOV UR20, UR26 ;  /* 0x0000001a00147c82 */ /* 0x000fe20008000000 */
[----:B------:R-:W-:Y:S01]  /*12950*/  UMOV UR21, UR27 ;  /* 0x0000001b00157c82 */ /* 0x000fe20008000000 */
[----:B------:R-:W-:Y:S01]  /*12960*/  VIADD R6, R4, 0x504 ;  /* 0x0000050404067836 */ /* 0x000fe20000000000 */
[----:B------:R-:W-:Y:S02]  /*12970*/  WARPGROUP.DEPBAR.LE gsb0, 0x0 ;  /* 0x00008000000079c5 */ /* 0x000fe40000010000 */
[----:B------:R-:W-:-:S07]  /*12980*/  WARPGROUP.ARRIVE ;  /* 0x00000000000079c5 */ /* 0x000fce0000000000 */
[----:B------:R-:W-:Y:S01]  /*12990*/  HGMMA.64x16x16.F32.BF16 R56, gdesc[UR20], R56, gsb0 ;  /* 0x00200000143879f0 */ /* 0x000fe20008001838 */
[----:B------:R-:W-:Y:S01]  /*129a0*/  IMAD.MOV.U32 R7, RZ, RZ, 0x40000040 ;  /* 0x40000040ff077424 */ /* 0x000fe200078e00ff */
[----:B------:R-:W-:-:S04]  /*129b0*/  R2UR UR6, R6 ;  /* 0x00000000060672ca */ /* 0x000fc800000e0000 */
[----:B------:R-:W-:Y:S01]  /*129c0*/  R2UR UR7, R7 ;  /* 0x00000000070772ca */ /* 0x000fe200000e0000 */
[----:B------:R-:W-:Y:S01]  /*129d0*/  UMOV UR4, UR26 ;  /* 0x0000001a00047c82 */ /* 0x000fe20008000000 */
[----:B------:R-:W-:Y:S01]  /*129e0*/  UMOV UR5, UR27 ;  /* 0x0000001b00057c82 */ /* 0x000fe20008000000 */
[----:B------:R-:W-:Y:S02]  /*129f0*/  WARPGROUP.DEPBAR.LE gsb0, 0x0 ;  /* 0x00008000000079c5 */ /* 0x000fe40000010000 */
[----:B------:R-:W-:-:S08]  /*12a00*/  WARPGROUP.ARRIVE ;  /* 0x00000000000079c5 */ /* 0x000fd00000000000 */
        /* <DEDUP_REMOVED lines=8> */
[----:B------:R-:W-:Y:S02]  /*12a90*/  VIADD R8, R4, 0x604 ;  /* 0x0000060404087836 */ /* 0x000fe40000000000 */
[----:B------:R-:W-:-:S03]  /*12aa0*/  IMAD.MOV.U32 R9, RZ, RZ, 0x40000040 ;  /* 0x40000040ff097424 */ /* 0x000fc600078e00ff */
        /* <DEDUP_REMOVED lines=20> */
[----:B------:R-:W-:Y:S02]  /*12bf0*/  WARPGROUP.DEPBAR.LE gsb0, 0x0 ;  /* 0x00008000000079c5 */ /* 0x000fe40000010000 */
[----:B------:R-:W-:-:S10]  /*12c00*/  WARPGROUP.ARRIVE ;  /* 0x00000000000079c5 */ /* 0x000fd40000000000 */
        /* <DEDUP_REMOVED lines=28> */
[----:B------:R-:W-:Y:S01]  /*12dd0*/  IMAD.MOV.U32 R13, RZ, RZ, 0x40000040 ;  /* 0x40000040ff0d7424 */ /* 0x000fe200078e00ff */
[----:B------:R-:W-:-:S04]  /*12de0*/  IADD3 R12, R4, 0x586, RZ ;  /* 0x00000586040c7810 */ /* 0x000fc80007ffe0ff */
        /* <DEDUP_REMOVED lines=59> */
[----:B------:R-:W-:Y:S01]  /*131a0*/  VIADD R12, R4, 0x900 ;  /* 0x00000900040c7836 */ /* 0x000fe20000000000 */
[----:B------:R-:W-:-:S04]  /*131b0*/  MOV R13, 0x40000040 ;  /* 0x40000040000d7802 */ /* 0x000fc80000000f00 */
        /* <DEDUP_REMOVED lines=112> */
[----:B------:R-:W-:Y:S01]  /*138c0*/  IMAD.MOV.U32 R7, RZ, RZ, 0x40000040 ;  /* 0x40000040ff077424 */ /* 0x000fe200078e00ff */
[----:B------:R-:W-:Y:S01]  /*138d0*/  UMOV UR20, UR40 ;  /* 0x0000002800147c82 */ /* 0x000fe20008000000 */
[----:B------:R-:W-:Y:S01]  /*138e0*/  UMOV UR21, UR41 ;  /* 0x0000002900157c82 */ /* 0x000fe20008000000 */
[----:B------:R-:W-:Y:S01]  /*138f0*/  R2UR UR22, R6 ;  /* 0x00000000061672ca */ /* 0x000fe200000e0000 */
[C---:B------:R-:W-:Y:S01]  /*13900*/  VIADD R12, R4.reuse, 0x904 ;  /* 0x00000904040c7836 */ /* 0x040fe20000000000 */
[----:B------:R-:W-:Y:S01]  /*13910*/  R2UR UR23, R7 ;  /* 0x00000000071772ca */ /* 0x000fe200000e0000 */
[----:B------:R-:W-:Y:S01]  /*13920*/  IMAD.MOV.U32 R13, RZ, RZ, 0x40000040 ;  /* 0x40000040ff0d7424 */ /* 0x000fe200078e00ff */
[----:B------:R-:W-:Y:S01]  /*13930*/  UMOV UR16, UR40 ;  /* 0x0000002800107c82 */ /* 0x000fe20008000000 */
[----:B------:R-:W-:Y:S01]  /*13940*/  UMOV UR17, UR41 ;  /* 0x0000002900117c82 */ /* 0x000fe20008000000 */
[----:B------:R-:W-:Y:S01]  /*13950*/  VIADD R8, R4, 0x984 ;  /* 0x0000098404087836 */ /* 0x000fe20000000000 */
[----:B------:R-:W-:Y:S01]  /*13960*/  UMOV UR12, UR40 ;  /* 0x00000028000c7c82 */ /* 0x000fe20008000000 */
[----:B------:R-:W-:Y:S01]  /*13970*/  IMAD.MOV.U32 R9, RZ, RZ, 0x40000040 ;  /* 0x40000040ff097424 */ /* 0x000fe200078e00ff */
[----:B------:R-:W-:Y:S01]  /*13980*/  UMOV UR13, UR41 ;  /* 0x00000029000d7c82 */ /* 0x000fe20008000000 */
[----:B------:R-:W-:Y:S01]  /*13990*/  UMOV UR4, UR40 ;  /* 0x0000002800047c82 */ /* 0x000fe20008000000 */
[----:B------:R-:W-:Y:S01]  /*139a0*/  UMOV UR5, UR41 ;  /* 0x0000002900057c82 */ /* 0x000fe20008000000 */
[----:B------:R-:W-:Y:S01]  /*139b0*/  ULDC UR8, c[0x0][0x9d8] ;  /* 0x0002760000087ab9 */ /* 0x000fe20000000800 */
[----:B------:R-:W-:-:S02]  /*139c0*/  WARPGROUP.DEPBAR.LE gsb0, 0x0 ;  /* 0x00008000000079c5 */ /* 0x000fc40000010000 */
[----:B------:R-:W-:-:S06]  /*139d0*/  WARPGROUP.ARRIVE ;  /* 0x00000000000079c5 */ /* 0x000fcc0000000000 */
[----:B------:R-:W-:Y:S01]  /*139e0*/  HGMMA.64x16x16.F32.BF16 R48, gdesc[UR20], R48, gsb0 ;  /* 0x00200000143079f0 */ /* 0x000fe20008001830 */
[----:B------:R-:W-:Y:S02]  /*139f0*/  R2UR UR18, R12 ;  /* 0x000000000c1272ca */ /* 0x000fe400000e0000 */
[----:B------:R-:W-:Y:S01]  /*13a00*/  R2UR UR19, R13 ;  /* 0x000000000d1372ca */ /* 0x000fe200000e0000 */
[----:B------:R-:W-:Y:S02]  /*13a10*/  WARPGROUP.DEPBAR.LE gsb0, 0x0 ;  /* 0x00008000000079c5 */ /* 0x000fe40000010000 */
[----:B------:R-:W-:-:S10]  /*13a20*/  WARPGROUP.ARRIVE ;  /* 0x00000000000079c5 */ /* 0x000fd40000000000 */
[----:B------:R-:W-:Y:S01]  /*13a30*/  HGMMA.64x16x16.F32.BF16 R40, gdesc[UR16], R40, gsb0 ;  /* 0x00200000102879f0 */ /* 0x000fe20008001828 */
[----:B------:R-:W-:Y:S02]  /*13a40*/  R2UR UR14, R8 ;  /* 0x00000000080e72ca */ /* 0x000fe400000e0000 */
[----:B------:R-:W-:Y:S01]  /*13a50*/  R2UR UR15, R9 ;  /* 0x00000000090f72ca */ /* 0x000fe200000e0000 */
[----:B------:R-:W-:Y:S01]  /*13a60*/  VIADD R6, R4, 0xa04 ;  /* 0x00000a0404067836 */ /* 0x000fe20000000000 */
[----:B------:R-:W-:Y:S02]  /*13a70*/  WARPGROUP.DEPBAR.LE gsb0, 0x0 ;  /* 0x00008000000079c5 */ /* 0x000fe40000010000 */
[----:B------:R-:W-:-:S09]  /*13a80*/  WARPGROUP.ARRIVE ;  /* 0x00000000000079c5 */ /* 0x000fd20000000000 */
[----:B------:R-:W-:Y:S01]  /*13a90*/  HGMMA.64x16x16.F32.BF16 R32, gdesc[UR12], R32, gsb0 ;  /* 0x002000000c2079f0 */ /* 0x000fe20008001820 */
[----:B------:R-:W-:Y:S01]  /*13aa0*/  IMAD.MOV.U32 R7, RZ, RZ, 0x40000040 ;  /* 0x40000040ff077424 */ /* 0x000fe200078e00ff */
[----:B------:R-:W-:-:S04]  /*13ab0*/  R2UR UR6, R6 ;  /* 0x00000000060672ca */ /* 0x000fc800000e0000 */
        /* <DEDUP_REMOVED lines=53> */
[----:B------:R-:W-:Y:S01]  /*13e10*/  FMUL.FTZ R72, R72, UR8 ;  /* 0x0000000848487c20 */ /* 0x000fe20008410000 */
[----:B------:R-:W-:Y:S01]  /*13e20*/  FMUL.FTZ R73, R73, UR8 ;  /* 0x0000000849497c20 */ /* 0x000fe20008410000 */
[----:B------:R-:W-:Y:S01]  /*13e30*/  FMUL.FTZ R74, R74, UR8 ;  /* 0x000000084a4a7c20 */ /* 0x000fe20008410000 */
[----:B------:R-:W-:Y:S01]  /*13e40*/  FMUL.FTZ R65, R65, UR8 ;  /* 0x0000000841417c20 */ /* 0x000fe20008410000 */
[----:B------:R-:W-:Y:S02]  /*13e50*/  FMUL.FTZ R76, R76, UR8 ;  /* 0x000000084c4c7c20 */ /* 0x000fe40008410000 */
[----:B------:R-:W-:Y:S01]  /*13e60*/  MUFU.TANH R72, R72 ;  /* 0x0000004800487308 */ /* 0x000fe20000002400 */
[----:B------:R-:W-:Y:S01]  /*13e70*/  FMUL.FTZ R77, R77, UR8 ;  /* 0x000000084d4d7c20 */ /* 0x000fe20008410000 */
[----:B------:R-:W-:-:S02]  /*13e80*/  WARPGROUP.DEPBAR.LE gsb0, 0x0 ;  /* 0x00008000000079c5 */ /* 0x000fc40000010000 */
[----:B------:R-:W-:-:S06]  /*13e90*/  WARPGROUP.ARRIVE ;  /* 0x00000000000079c5 */ /* 0x000fcc0000000000 */
[----:B------:R-:W-:Y:S01]  /*13ea0*/  HGMMA.64x16x16.F32.BF16 R32, gdesc[UR4], R32, gsb0 ;  /* 0x00200000042079f0 */ /* 0x000fe20008001820 */
[----:B------:R-:W0:Y:S01]  /*13eb0*/  MUFU.TANH R8, R74 ;  /* 0x0000004a00087308 */ /* 0x000e220000002400 */
[----:B--2---:R-:W-:Y:S02]  /*13ec0*/  IMAD.IADD R6, R80, 0x1, R151 ;  /* 0x0000000150067824 */ /* 0x004fe400078e0297 */
[----:B------:R-:W-:-:S05]  /*13ed0*/  FMUL.FTZ R64, R64, UR8 ;  /* 0x0000000840407c20 */ /* 0x000fca0008410000 */
[----:B------:R-:W1:Y:S01]  /*13ee0*/  MUFU.TANH R73, R73 ;  /* 0x0000004900497308 */ /* 0x000e620000002400 */
[----:B------:R-:W-:-:S07]  /*13ef0*/  IMAD R5, R153, -0x70, R6 ;  /* 0xffffff9099057824 */ /* 0x000fce00078e0206 */
[----:B------:R-:W2:Y:S01]  /*13f00*/  MUFU.TANH R65, R65 ;  /* 0x0000004100417308 */ /* 0x000ea20000002400 */
[----:B------:R-:W-:-:S07]  /*13f10*/  FMUL.FTZ R60, R60, UR8 ;  /* 0x000000083c3c7c20 */ /* 0x000fce0008410000 */
[----:B------:R-:W3:Y:S01]  /*13f20*/  MUFU.TANH R76, R76 ;  /* 0x0000004c004c7308 */ /* 0x000ee20000002400 */
[----:B------:R-:W-:Y:S01]  /*13f30*/  FMUL.FTZ R75, R75, UR8 ;  /* 0x000000084b4b7c20 */ /* 0x000fe20008410000 */
[----:B------:R-:W-:Y:S01]  /*13f40*/  IMAD.MOV.U32 R7, RZ, RZ, 0x40000040 ;  /* 0x40000040ff077424 */ /* 0x000fe200078e00ff */
[----:B------:R-:W-:-:S05]  /*13f50*/  ISETP.GT.AND P4, PT, R5, RZ, PT ;  /* 0x000000ff0500720c */ /* 0x000fca0003f84270 */
[----:B------:R-:W-:Y:S01]  /*13f60*/  MUFU.TANH R77, R77 ;  /* 0x0000004d004d7308 */ /* 0x000fe20000002400 */
[----:B------:R-:W-:Y:S01]  /*13f70*/  ISETP.GT.AND P2, PT, R5, 0x1, PT ;  /* 0x000000010500780c */ /* 0x000fe20003f44270 */
[----:B------:R-:W-:Y:S01]  /*13f80*/  FMUL.FTZ R68, R68, UR8 ;  /* 0x0000000844447c20 */ /* 0x000fe20008410000 */
[----:B------:R-:W-:Y:S01]  /*13f90*/  FMUL.FTZ R78, R78, UR8 ;  /* 0x000000084e4e7c20 */ /* 0x000fe20008410000 */
[----:B------:R-:W-:Y:S01]  /*13fa0*/  FMUL.FTZ R54, R54, UR8 ;  /* 0x0000000836367c20 */ /* 0x000fe20008410000 */
[----:B0-----:R-:W-:-:S03]  /*13fb0*/  FSEL R8, R8, -INF , P4 ;  /* 0xff80000008087808 */ /* 0x001fc60002000000 */
[----:B------:R-:W-:Y:S01]  /*13fc0*/  MUFU.TANH R64, R64 ;  /* 0x0000004000407308 */ /* 0x000fe20000002400 */
[----:B------:R-:W-:Y:S01]  /*13fd0*/  FMUL.FTZ R66, R66, UR8 ;  /* 0x0000000842427c20 */ /* 0x000fe20008410000 */
[----:B------:R-:W-:Y:S01]  /*13fe0*/  VIADD R6, R4, 0xa06 ;  /* 0x00000a0604067836 */ /* 0x000fe20000000000 */
[----:B------:R-:W-:Y:S01]  /*13ff0*/  R2UR UR7, R7 ;  /* 0x00000000070772ca */ /* 0x000fe200000e0000 */
[----:B------:R-:W-:Y:S01]  /*14000*/  FMUL.FTZ R69, R69, UR8 ;  /* 0x0000000845457c20 */ /* 0x000fe20008410000 */
[----:B------:R-:W-:-:S03]  /*14010*/  ISETP.GT.AND P3, PT, R5, 0x8, PT ;  /* 0x000000080500780c */ /* 0x000fc60003f64270 */
[----:B------:R0:W-:Y:S01]  /*14020*/  MUFU.TANH R13, R60 ;  /* 0x0000003c000d7308 */ /* 0x0001e20000002400 */
[----:B-1----:R-:W-:Y:S01]  /*14030*/  FSEL R7, R73, -INF , P2 ;  /* 0xff80000049077808 */ /* 0x002fe20001000000 */
[----:B------:R1:W-:Y:S01]  /*14040*/  STL.64 [R1+0x18], R14 ;  /* 0x0000180e01007387 */ /* 0x0003e20000100a00 */
[----:B------:R-:W-:-:S05]  /*14050*/  FMUL.FTZ R79, R79, UR8 ;  /* 0x000000084f4f7c20 */ /* 0x000fca0008410000 */
[----:B------:R-:W4:Y:S01]  /*14060*/  MUFU.TANH R3, R75 ;  /* 0x0000004b00037308 */ /* 0x000f220000002400 */
[----:B0-----:R-:W-:Y:S02]  /*14070*/  FSEL R60, R72, -INF , P4 ;  /* 0xff800000483c7808 */ /* 0x001fe40002000000 */
[----:B------:R-:W-:Y:S01]  /*14080*/  ISETP.GT.AND P4, PT, R5, 0x11, PT ;  /* 0x000000110500780c */ /* 0x000fe20003f84270 */
[----:B------:R-:W-:Y:S01]  /*14090*/  FMUL.FTZ R58, R58, UR8 ;  /* 0x000000083a3a7c20 */ /* 0x000fe20008410000 */
[----:B------:R-:W-:-:S03]  /*140a0*/  R2UR UR6, R6 ;  /* 0x00000000060672ca */ /* 0x000fc600000e0000 */
[----:B------:R-:W0:Y:S01]  /*140b0*/  MUFU.TANH R10, R78 ;  /* 0x0000004e000a7308 */ /* 0x000e220000002400 */
[----:B------:R-:W-:Y:S01]  /*140c0*/  ISETP.GT.AND P6, PT, R5, 0x9, PT ;  /* 0x000000090500780c */ /* 0x000fe20003fc4270 */
[----:B------:R-:W-:Y:S01]  /*140d0*/  FMUL.FTZ R56, R56, UR8 ;  /* 0x0000000838387c20 */ /* 0x000fe20008410000 */
[----:B------:R-:W-:-:S05]  /*140e0*/  FMUL.FTZ R62, R62, UR8 ;  /* 0x000000083e3e7c20 */ /* 0x000fca0008410000 */
[----:B------:R2:W-:Y:S01]  /*140f0*/  MUFU.TANH R21, R54 ;  /* 0x0000003600157308 */ /* 0x0005e20000002400 */
[----:B------:R-:W-:Y:S01]  /*14100*/  ISETP.GT.AND P5, PT, R5, 0x10, PT ;  /* 0x000000100500780c */ /* 0x000fe20003fa4270 */
[----:B------:R-:W-:-:S06]  /*14110*/  FMUL.FTZ R57, R57, UR8 ;  /* 0x0000000839397c20 */ /* 0x000fcc0008410000 */
[----:B-1----:R3:W-:Y:S01]  /*14120*/  MUFU.TANH R14, R66 ;  /* 0x00000042000e7308 */ /* 0x0027e20000002400 */
[----:B--2---:R-:W-:Y:S02]  /*14130*/  FSEL R54, R65, -INF , P4 ;  /* 0xff80000041367808 */ /* 0x004fe40002000000 */
[----:B------:R-:W-:-:S05]  /*14140*/  FMNMX.FTZ R65, R60, R7, !PT ;  /* 0x000000073c417209 */ /* 0x000fca0007810000 */
[----:B------:R-:W1:Y:S01]  /*14150*/  MUFU.TANH R68, R68 ;  /* 0x0000004400447308 */ /* 0x000e620000002400 */
[----:B---3--:R-:W-:Y:S01]  /*14160*/  FSEL R66, R76, -INF , P3 ;  /* 0xff8000004c427808 */ /* 0x008fe20001800000 */
[----:B------:R-:W-:Y:S01]  /*14170*/  FMUL.FTZ R67, R67, UR8 ;  /* 0x0000000843437c20 */ /* 0x000fe20008410000 */
[----:B------:R-:W-:Y:S02]  /*14180*/  WARPGROUP.DEPBAR.LE gsb0, 0x0 ;  /* 0x00008000000079c5 */ /* 0x000fe40000010000 */
[----:B------:R-:W-:-:S03]  /*14190*/  FMNMX.FTZ R65, R66, R65, !PT ;  /* 0x0000004142417209 */ /* 0x000fc60007810000 */
[----:B------:R-:W2:Y:S01]  /*141a0*/  MUFU.TANH R12, R79 ;  /* 0x0000004f000c7308 */ /* 0x000ea20000002400 */
[----:B------:R-:W-:Y:S01]  /*141b0*/  WARPGROUP.ARRIVE ;  /* 0x00000000000079c5 */ /* 0x000fe20000000000 */
[----:B------:R-:W-:-:S06]  /*141c0*/  FMUL.FTZ R70, R70, UR8 ;  /* 0x0000000846467c20 */ /* 0x000fcc0008410000 */
[----:B------:R-:W-:Y:S08]  /*141d0*/  MUFU.TANH R69, R69 ;  /* 0x0000004500457308 */ /* 0x000ff00000002400 */
[----:B------:R3:W-:Y:S01]  /*141e0*/  MUFU.TANH R9, R58 ;  /* 0x0000003a00097308 */ /* 0x0007e20000002400 */
[----:B----4-:R-:W-:Y:S01]  /*141f0*/  FSEL R3, R3, -INF , P2 ;  /* 0xff80000003037808 */ /* 0x010fe20001000000 */
[----:B------:R-:W-:Y:S01]  /*14200*/  UMOV UR4, UR36 ;  /* 0x0000002400047c82 */ /* 0x000fe20008000000 */
[----:B---3--:R-:W-:-:S05]  /*14210*/  FSEL R58, R77, -INF , P6 ;  /* 0xff8000004d3a7808 */ /* 0x008fca0003000000 */
[----:B------:R-:W3:Y:S01]  /*14220*/  MUFU.TANH R56, R56 ;  /* 0x0000003800387308 */ /* 0x000ee20000002400 */
[----:B------:R-:W-:Y:S01]  /*14230*/  FMNMX.FTZ R65, R58, R65, !PT ;  /* 0x000000413a417209 */ /* 0x000fe20007810000 */
[----:B------:R-:W-:-:S06]  /*14240*/  UMOV UR5, UR37 ;  /* 0x0000002500057c82 */ /* 0x000fcc0008000000 */
[----:B------:R4:W-:Y:S01]  /*14250*/  MUFU.TANH R15, R62 ;  /* 0x0000003e000f7308 */ /* 0x0009e20000002400 */
[----:B------:R-:W-:Y:S01]  /*14260*/  FMUL.FTZ R71, R71, UR8 ;  /* 0x0000000847477c20 */ /* 0x000fe20008410000 */
[----:B------:R-:W-:Y:S01]  /*14270*/  ISETP.GT.AND P2, PT, R5, 0x18, PT ;  /* 0x000000180500780c */ /* 0x000fe20003f44270 */
[----:B------:R-:W-:Y:S01]  /*14280*/  FMUL.FTZ R61, R61, UR8 ;  /* 0x000000083d3d7c20 */ /* 0x000fe20008410000 */
[----:B------:R-:W-:Y:S04]  /*14290*/  HGMMA.64x16x16.F32.BF16 R24, gdesc[UR4], R24, gsb0 ;  /* 0x00200000041879f0 */ /* 0x000fe80008001818 */
[----:B------:R-:W5:Y:S01]  /*142a0*/  MUFU.TANH R20, R67 ;  /* 0x0000004300147308 */ /* 0x000f620000002400 */
[----:B----4-:R-:W-:Y:S01]  /*142b0*/  FSEL R62, R64, -INF , P5 ;  /* 0xff800000403e7808 */ /* 0x010fe20002800000 */
[----:B------:R-:W-:Y:S01]  /*142c0*/  FMUL.FTZ R52, R52, UR8 ;  /* 0x0000000834347c20 */ /* 0x000fe20008410000 */
[----:B0-----:R-:W-:-:S05]  /*142d0*/  FSEL R10, R10, -INF , P3 ;  /* 0xff8000000a0a7808 */ /* 0x001fca0001800000 */
[----:B------:R-:W0:Y:S01]  /*142e0*/  MUFU.TANH R57, R57 ;  /* 0x0000003900397308 */ /* 0x000e220000002400 */
[----:B------:R-:W-:Y:S01]  /*142f0*/  FMNMX.FTZ R65, R62, R65, !PT ;  /* 0x000000413e417209 */ /* 0x000fe20007810000 */
[----:B------:R-:W-:Y:S01]  /*14300*/  FMUL.FTZ R48, R48, UR8 ;  /* 0x0000000830307c20 */ /* 0x000fe20008410000 */
[----:B------:R-:W-:Y:S01]  /*14310*/  ISETP.GT.AND P3, PT, R5, 0x19, PT ;  /* 0x000000190500780c */ /* 0x000fe20003f64270 */
[----:B------:R-:W-:Y:S01]  /*14320*/  FMUL.FTZ R59, R59, UR8 ;  /* 0x000000083b3b7c20 */ /* 0x000fe20008410000 */
[----:B-1----:R-:W-:Y:S01]  /*14330*/  FSEL R6, R68, -INF , P2 ;  /* 0xff80000044067808 */ /* 0x002fe20001000000 */
[----:B------:R-:W-:Y:S02]  /*14340*/  FMUL.FTZ R49, R49, UR8 ;  /* 0x0000000831317c20 */ /* 0x000fe40008410000 */
[----:B------:R-:W1:Y:S01]  /*14350*/  MUFU.TANH R70, R70 ;  /* 0x0000004600467308 */ /* 0x000e620000002400 */
[----:B------:R-:W-:Y:S02]  /*14360*/  FMNMX.FTZ R65, R54, R65, !PT ;  /* 0x0000004136417209 */ /* 0x000fe40007810000 */
[----:B------:R-:W-:Y:S01]  /*14370*/  FSEL R14, R14, -INF , P5 ;  /* 0xff8000000e0e7808 */ /* 0x000fe20002800000 */
[----:B------:R-:W-:Y:S01]  /*14380*/  FMUL.FTZ R40, R40, UR8 ;  /* 0x0000000828287c20 */ /* 0x000fe20008410000 */
[----:B--2---:R-:W-:Y:S01]  /*14390*/  FSEL R12, R12, -INF , P6 ;  /* 0xff8000000c0c7808 */ /* 0x004fe20003000000 */
[----:B------:R-:W-:-:S02]  /*143a0*/  FMUL.FTZ R63, R63, UR8 ;  /* 0x000000083f3f7c20 */ /* 0x000fc40008410000 */
[----:B------:R-:W-:Y:S01]  /*143b0*/  MUFU.TANH R71, R71 ;  /* 0x0000004700477308 */ /* 0x000fe20000002400 */
[----:B------:R-:W-:Y:S01]  /*143c0*/  ISETP.GT.AND P6, PT, R5, 0x20, PT ;  /* 0x000000200500780c */ /* 0x000fe20003fc4270 */
[----:B------:R-:W-:Y:S01]  /*143d0*/  FMUL.FTZ R53, R53, UR8 ;  /* 0x0000000835357c20 */ /* 0x000fe20008410000 */
[----:B------:R-:W-:Y:S01]  /*143e0*/  FMNMX.FTZ R65, R6, R65, !PT ;  /* 0x0000004106417209 */ /* 0x000fe20007810000 */
[----:B------:R-:W-:Y:S01]  /*143f0*/  FMUL.FTZ R42, R42, UR8 ;  /* 0x000000082a2a7c20 */ /* 0x000fe20008410000 */
[----:B------:R-:W-:Y:S01]  /*14400*/  FMUL.FTZ R50, R50, UR8 ;  /* 0x0000000832327c20 */ /* 0x000fe20008410000 */
[----:B------:R-:W-:Y:S01]  /*14410*/  FMUL.FTZ R46, R46, UR8 ;  /* 0x000000082e2e7c20 */ /* 0x000fe20008410000 */
[----:B------:R-:W-:Y:S01]  /*14420*/  FMUL.FTZ R51, R51, UR8 ;  /* 0x0000000833337c20 */ /* 0x000fe20008410000 */
[----:B------:R-:W2:Y:S01]  /*14430*/  MUFU.TANH R61, R61 ;  /* 0x0000003d003d7308 */ /* 0x000ea20000002400 */
[----:B------:R-:W-:Y:S01]  /*14440*/  ISETP.GT.AND P5, PT, R5, 0x21, PT ;  /* 0x000000210500780c */ /* 0x000fe20003fa4270 */
[----:B------:R-:W-:Y:S01]  /*14450*/  FMUL.FTZ R41, R41, UR8 ;  /* 0x0000000829297c20 */ /* 0x000fe20008410000 */
[----:B---3--:R-:W-:Y:S01]  /*14460*/  FSEL R64, R56, -INF , P6 ;  /* 0xff80000038407808 */ /* 0x008fe20003000000 */
[----:B------:R-:W-:Y:S01]  /*14470*/  FMUL.FTZ R44, R44, UR8 ;  /* 0x000000082c2c7c20 */ /* 0x000fe20008410000 */
[----:B------:R-:W-:Y:S01]  /*14480*/  FMUL.FTZ R55, R55, UR8 ;  /* 0x0000000837377c20 */ /* 0x000fe20008410000 */
[----:B------:R-:W-:Y:S01]  /*14490*/  FMUL.FTZ R45, R45, UR8 ;  /* 0x000000082d2d7c20 */ /* 0x000fe20008410000 */
[----:B------:R-:W-:Y:S01]  /*144a0*/  FMUL.FTZ R43, R43, UR8 ;  /* 0x000000082b2b7c20 */ /* 0x000fe20008410000 */
[----:B------:R3:W-:Y:S01]  /*144b0*/  MUFU.TANH R78, R52 ;  /* 0x00000034004e7308 */ /* 0x0007e20000002400 */
[----:B-----5:R-:W-:Y:S01]  /*144c0*/  FSEL R20, R20, -INF , P4 ;  /* 0xff80000014147808 */ /* 0x020fe20002000000 */
[----:B------:R-:W-:Y:S01]  /*144d0*/  FMUL.FTZ R33, R33, UR8 ;  /* 0x0000000821217c20 */ /* 0x000fe20008410000 */
[----:B------:R-:W-:Y:S01]  /*144e0*/  FMUL.FTZ R47, R47, UR8 ;  /* 0x000000082f2f7c20 */ /* 0x000fe20008410000 */
[----:B------:R-:W-:Y:S01]  /*144f0*/  FMUL.FTZ R37, R37, UR8 ;  /* 0x0000000825257c20 */ /* 0x000fe20008410000 */
[----:B------:R-:W-:Y:S01]  /*14500*/  FMUL.FTZ R35, R35, UR8 ;  /* 0x0000000823237c20 */ /* 0x000fe20008410000 */
[----:B------:R-:W-:Y:S01]  /*14510*/  ULDC UR4, c[0x0][0x988] ;  /* 0x0002620000047ab9 */ /* 0x000fe20000000800 */
[----:B---3--:R-:W-:Y:S01]  /*14520*/  FSEL R52, R69, -INF , P3 ;  /* 0xff80000045347808 */ /* 0x008fe20001800000 */
[----:B------:R-:W3:Y:S03]  /*14530*/  MUFU.TANH R48, R48 ;  /* 0x0000003000307308 */ /* 0x000ee60000002400 */
[----:B------:R-:W-:-:S02]  /*14540*/  FMNMX.FTZ R65, R52, R65, !PT ;  /* 0x0000004134417209 */ /* 0x000fc40007810000 */
[----:B------:R-:W-:-:S03]  /*14550*/  ISETP.GT.AND P4, PT, R5, 0x28, PT ;  /* 0x000000280500780c */ /* 0x000fc60003f84270 */
[----:B------:R-:W-:Y:S01]  /*14560*/  MUFU.TANH R59, R59 ;  /* 0x0000003b003b7308 */ /* 0x000fe20000002400 */
[----:B0-----:R-:W-:Y:S02]  /*14570*/  FSEL R68, R57, -INF , P5 ;  /* 0xff80000039447808 */ /* 0x001fe40002800000 */
[----:B------:R-:W-:-:S05]  /*14580*/  FMNMX.FTZ R65, R64, R65, !PT ;  /* 0x0000004140417209 */ /* 0x000fca0007810000 */
[----:B------:R-:W0:Y:S01]  /*14590*/  MUFU.TANH R49, R49 ;  /* 0x0000003100317308 */ /* 0x000e220000002400 */
[----:B------:R-:W-:-:S07]  /*145a0*/  FMNMX.FTZ R65, R68, R65, !PT ;  /* 0x0000004144417209 */ /* 0x000fce0007810000 */
[----:B------:R1:W-:Y:S02]  /*145b0*/  MUFU.TANH R86, R40 ;  /* 0x0000002800567308 */ /* 0x0003e40000002400 */
[----:B-1----:R-:W-:Y:S02]  /*145c0*/  FSEL R40, R70, -INF , P2 ;  /* 0xff80000046287808 */ /* 0x002fe40001000000 */
[----:B------:R-:W-:Y:S02]  /*145d0*/  ISETP.GT.AND P2, PT, R5, 0x29, PT ;  /* 0x000000290500780c */ /* 0x000fe40003f44270 */
[----:B------:R-:W-:Y:S02]  /*145e0*/  FSEL R70, R13, -INF , P4 ;  /* 0xff8000000d467808 */ /* 0x000fe40002000000 */
[----:B------:R-:W-:Y:S01]  /*145f0*/  MUFU.TANH R63, R63 ;  /* 0x0000003f003f7308 */ /* 0x000fe20000002400 */
[----:B--2---:R-:W-:Y:S02]  /*14600*/  FSEL R72, R61, -INF , P2 ;  /* 0xff8000003d487808 */ /* 0x004fe40001000000 */
[----:B------:R-:W-:-:S05]  /*14610*/  FMNMX.FTZ R65, R70, R65, !PT ;  /* 0x0000004146417209 */ /* 0x000fca0007810000 */
[----:B------:R1:W-:Y:S01]  /*14620*/  MUFU.TANH R67, R42 ;  /* 0x0000002a00437308 */ /* 0x0003e20000002400 */
[----:B------:R-:W-:-:S07]  /*14630*/  FMNMX.FTZ R65, R72, R65, !PT ;  /* 0x0000004148417209 */ /* 0x000fce0007810000 */
[----:B------:R-:W2:Y:S01]  /*14640*/  MUFU.TANH R53, R53 ;  /* 0x0000003500357308 */ /* 0x000ea20000002400 */
[----:B-1----:R-:W-:Y:S02]  /*14650*/  FSEL R42, R71, -INF , P3 ;  /* 0xff800000472a7808 */ /* 0x002fe40001800000 */
[----:B------:R-:W-:-:S05]  /*14660*/  ISETP.GT.AND P3, PT, R5, 0x30, PT ;  /* 0x000000300500780c */ /* 0x000fca0003f64270 */
[----:B------:R1:W-:Y:S01]  /*14670*/  MUFU.TANH R4, R46 ;  /* 0x0000002e00047308 */ /* 0x0003e20000002400 */
[----:B---3--:R-:W-:-:S07]  /*14680*/  FSEL R74, R48, -INF , P3 ;  /* 0xff800000304a7808 */ /* 0x008fce0001800000 */
[----:B------:R-:W3:Y:S01]  /*14690*/  MUFU.TANH R50, R50 ;  /* 0x0000003200327308 */ /* 0x000ee20000002400 */
[----:B-1----:R-:W-:Y:S01]  /*146a0*/  FMUL.FTZ R46, R32, UR8 ;  /* 0x00000008202e7c20 */ /* 0x002fe20008410000 */
[----:B------:R-:W-:Y:S02]  /*146b0*/  FSEL R32, R9, -INF , P6 ;  /* 0xff80000009207808 */ /* 0x000fe40003000000 */
[----:B------:R-:W-:Y:S02]  /*146c0*/  ISETP.GT.AND P6, PT, R5, 0x31, PT ;  /* 0x000000310500780c */ /* 0x000fe40003fc4270 */
[----:B------:R-:W-:Y:S02]  /*146d0*/  FMNMX.FTZ R65, R74, R65, !PT ;  /* 0x000000414a417209 */ /* 0x000fe40007810000 */
[----:B------:R-:W1:Y:S01]  /*146e0*/  MUFU.TANH R51, R51 ;  /* 0x0000003300337308 */ /* 0x000e620000002400 */
[----:B0-----:R-:W-:Y:S01]  /*146f0*/  FSEL R76, R49, -INF , P6 ;  /* 0xff800000314c7808 */ /* 0x001fe20003000000 */
[----:B------:R-:W-:Y:S01]  /*14700*/  FMUL.FTZ R9, R34, UR8 ;  /* 0x0000000822097c20 */ /* 0x000fe20008410000 */
[----:B------:R-:W-:-:S05]  /*14710*/  FSEL R34, R15, -INF , P4 ;  /* 0xff8000000f227808 */ /* 0x000fca0002000000 */
[----:B------:R0:W-:Y:S01]  /*14720*/  MUFU.TANH R94, R44 ;  /* 0x0000002c005e7308 */ /* 0x0001e20000002400 */
[----:B------:R-:W-:Y:S02]  /*14730*/  ISETP.GT.AND P4, PT, R5, 0x39, PT ;  /* 0x000000390500780c */ /* 0x000fe40003f84270 */
[----:B------:R-:W-:-:S05]  /*14740*/  FMNMX.FTZ R65, R76, R65, !PT ;  /* 0x000000414c417209 */ /* 0x000fca0007810000 */
[----:B------:R-:W4:Y:S01]  /*14750*/  MUFU.TANH R41, R41 ;  /* 0x0000002900297308 */ /* 0x000f220000002400 */
[----:B0-----:R-:W-:Y:S02]  /*14760*/  FSEL R44, R59, -INF , P5 ;  /* 0xff8000003b2c7808 */ /* 0x001fe40002800000 */
[----:B------:R-:W-:-:S04]  /*14770*/  ISETP.GT.AND P5, PT, R5, 0x38, PT ;  /* 0x000000380500780c */ /* 0x000fc80003fa4270 */
[----:B------:R-:W-:Y:S01]  /*14780*/  FSEL R78, R78, -INF , P5 ;  /* 0xff8000004e4e7808 */ /* 0x000fe20002800000 */
[----:B------:R-:W0:Y:S01]  /*14790*/  MUFU.TANH R55, R55 ;  /* 0x0000003700377308 */ /* 0x000e220000002400 */
[----:B--2---:R-:W-:Y:S02]  /*147a0*/  FSEL R82, R53, -INF , P4 ;  /* 0xff80000035527808 */ /* 0x004fe40002000000 */
[----:B------:R-:W-:Y:S01]  /*147b0*/  FMNMX.FTZ R65, R78, R65, !PT ;  /* 0x000000414e417209 */ /* 0x000fe20007810000 */
[----:B------:R-:W-:-:S04]  /*147c0*/  FMUL.FTZ R13, R36, UR8 ;  /* 0x00000008240d7c20 */ /* 0x000fc80008410000 */
[----:B------:R2:W-:Y:S01]  /*147d0*/  MUFU.TANH R98, R46 ;  /* 0x0000002e00627308 */ /* 0x0005e20000002400 */
[----:B---3--:R-:W-:Y:S02]  /*147e0*/  FSEL R36, R50, -INF , P3 ;  /* 0xff80000032247808 */ /* 0x008fe40001800000 */
[----:B------:R-:W-:-:S05]  /*147f0*/  ISETP.GT.AND P3, PT, R5, 0x41, PT ;  /* 0x000000410500780c */ /* 0x000fca0003f64270 */
[----:B------:R-:W3:Y:S01]  /*14800*/  MUFU.TANH R45, R45 ;  /* 0x0000002d002d7308 */ /* 0x000ee20000002400 */
[----:B--2---:R-:W-:Y:S02]  /*14810*/  FSEL R46, R63, -INF , P2 ;  /* 0xff8000003f2e7808 */ /* 0x004fe40001000000 */
[----:B------:R-:W-:Y:S02]  /*14820*/  ISETP.GT.AND P2, PT, R5, 0x40, PT ;  /* 0x000000400500780c */ /* 0x000fe40003f44270 */
[----:B------:R-:W-:-:S03]  /*14830*/  FMNMX.FTZ R65, R82, R65, !PT ;  /* 0x0000004152417209 */ /* 0x000fc60007810000 */
[----:B------:R-:W2:Y:S01]  /*14840*/  MUFU.TANH R43, R43 ;  /* 0x0000002b002b7308 */ /* 0x000ea20000002400 */
[----:B------:R-:W-:Y:S02]  /*14850*/  FSEL R86, R86, -INF , P2 ;  /* 0xff80000056567808 */ /* 0x000fe40001000000 */
[----:B-1----:R-:W-:Y:S02]  /*14860*/  FSEL R48, R51, -INF , P6 ;  /* 0xff80000033307808 */ /* 0x002fe40003000000 */
[----:B------:R-:W-:Y:S02]  /*14870*/  ISETP.GT.AND P6, PT, R5, 0x48, PT ;  /* 0x000000480500780c */ /* 0x000fe40003fc4270 */
[----:B----4-:R-:W-:Y:S01]  /*14880*/  FSEL R90, R41, -INF , P3 ;  /* 0xff800000295a7808 */ /* 0x010fe20001800000 */
[----:B------:R-:W1:Y:S01]  /*14890*/  MUFU.TANH R33, R33 ;  /* 0x0000002100217308 */ /* 0x000e620000002400 */
[----:B------:R-:W-:Y:S02]  /*148a0*/  FMNMX.FTZ R65, R86, R65, !PT ;  /* 0x0000004156417209 */ /* 0x000fe40007810000 */
[----:B------:R-:W-:Y:S01]  /*148b0*/  FSEL R50, R21, -INF , P5 ;  /* 0xff80000015327808 */ /* 0x000fe20002800000 */
[----:B------:R-:W-:-:S02]  /*148c0*/  WARPGROUP.DEPBAR.LE gsb0, 0x0 ;  /* 0x00008000000079c5 */ /* 0x000fc40000010000 */
[----:B------:R-:W-:Y:S02]  /*148d0*/  ISETP.GT.AND P5, PT, R5, 0x49, PT ;  /* 0x000000490500780c */ /* 0x000fe40003fa4270 */
[----:B------:R-:W4:Y:S01]  /*148e0*/  MUFU.TANH R13, R13 ;  /* 0x0000000d000d7308 */ /* 0x000f220000002400 */
[----:B------:R-:W-:Y:S01]  /*148f0*/  FSEL R94, R94, -INF , P6 ;  /* 0xff8000005e5e7808 */ /* 0x000fe20003000000 */
[----:B------:R-:W-:Y:S01]  /*14900*/  FMUL.FTZ R21, R24, UR8 ;  /* 0x0000000818157c20 */ /* 0x000fe20008410000 */
[----:B------:R-:W-:Y:S01]  /*14910*/  FMNMX.FTZ R65, R90, R65, !PT ;  /* 0x000000415a417209 */ /* 0x000fe20007810000 */
[----:B------:R-:W-:Y:S01]  /*14920*/  FMUL.FTZ R15, R38, UR8 ;  /* 0x00000008260f7c20 */ /* 0x000fe20008410000 */
[----:B0-----:R-:W-:-:S03]  /*14930*/  FSEL R38, R55, -INF , P4 ;  /* 0xff80000037267808 */ /* 0x001fc60002000000 */
[----:B------:R-:W0:Y:S01]  /*14940*/  MUFU.TANH R47, R47 ;  /* 0x0000002f002f7308 */ /* 0x000e220000002400 */
[----:B------:R-:W-:Y:S01]  /*14950*/  ISETP.GT.AND P4, PT, R5, 0x50, PT ;  /* 0x000000500500780c */ /* 0x000fe20003f84270 */
[----:B------:R-:W-:Y:S01]  /*14960*/  FMUL.FTZ R25, R25, UR8 ;  /* 0x0000000819197c20 */ /* 0x000fe20008410000 */
[----:B---3--:R-:W-:Y:S02]  /*14970*/  FSEL R96, R45, -INF , P5 ;  /* 0xff8000002d607808 */ /* 0x008fe40002800000 */
[----:B------:R-:W-:-:S03]  /*14980*/  FMNMX.FTZ R65, R94, R65, !PT ;  /* 0x000000415e417209 */ /* 0x000fc60007810000 */
[----:B------:R-:W3:Y:S01]  /*14990*/  MUFU.TANH R37, R37 ;  /* 0x0000002500257308 */ /* 0x000ee20000002400 */
[----:B--2---:R-:W-:Y:S01]  /*149a0*/  FSEL R56, R43, -INF , P3 ;  /* 0xff8000002b387808 */ /* 0x004fe20001800000 */
[----:B------:R-:W-:Y:S01]  /*149b0*/  FMUL.FTZ R41, R28, UR8 ;  /* 0x000000081c297c20 */ /* 0x000fe20008410000 */
[----:B------:R-:W-:Y:S02]  /*149c0*/  ISETP.GT.AND P3, PT, R5, 0x51, PT ;  /* 0x000000510500780c */ /* 0x000fe40003f64270 */
[----:B------:R-:W-:-:S03]  /*149d0*/  FSEL R98, R98, -INF , P4 ;  /* 0xff80000062627808 */ /* 0x000fc60002000000 */
[----:B------:R-:W2:Y:S01]  /*149e0*/  MUFU.TANH R9, R9 ;  /* 0x0000000900097308 */ /* 0x000ea20000002400 */
[----:B------:R-:W-:Y:S02]  /*149f0*/  FMNMX.FTZ R65, R96, R65, !PT ;  /* 0x0000004160417209 */ /* 0x000fe40007810000 */
[----:B------:R-:W-:-:S05]  /*14a00*/  FSEL R24, R67, -INF , P2 ;  /* 0xff80000043187808 */ /* 0x000fca0001000000 */
[----:B------:R-:W5:Y:S01]  /*14a10*/  MUFU.TANH R21, R21 ;  /* 0x0000001500157308 */ /* 0x000f620000002400 */
[----:B------:R-:W-:Y:S01]  /*14a20*/  ISETP.GT.AND P2, PT, R5, 0x58, PT ;  /* 0x000000580500780c */ /* 0x000fe20003f44270 */
[----:B------:R-:W-:Y:S01]  /*14a30*/  FMUL.FTZ R29, R29, UR8 ;  /* 0x000000081d1d7c20 */ /* 0x000fe20008410000 */
[----:B-1----:R-:W-:Y:S02]  /*14a40*/  FSEL R100, R33, -INF , P3 ;  /* 0xff80000021647808 */ /* 0x002fe40001800000 */
[----:B------:R-:W-:-:S03]  /*14a50*/  FMNMX.FTZ R65, R98, R65, !PT ;  /* 0x0000004162417209 */ /* 0x000fc60007810000 */
[----:B------:R-:W1:Y:S01]  /*14a60*/  MUFU.TANH R35, R35 ;  /* 0x0000002300237308 */ /* 0x000e620000002400 */
[----:B------:R-:W-:Y:S02]  /*14a70*/  FSEL R28, R4, -INF , P6 ;  /* 0xff800000041c7808 */ /* 0x000fe40003000000 */
[----:B------:R-:W-:-:S05]  /*14a80*/  ISETP.GT.AND P6, PT, R5, 0x59, PT ;  /* 0x000000590500780c */ /* 0x000fca0003fc4270 */
[----:B------:R-:W1:Y:S01]  /*14a90*/  MUFU.TANH R25, R25 ;  /* 0x0000001900197308 */ /* 0x000e620000002400 */
[----:B----4-:R-:W-:Y:S02]  /*14aa0*/  FSEL R102, R13, -INF , P2 ;  /* 0xff8000000d667808 */ /* 0x010fe40001000000 */
[----:B------:R-:W-:-:S05]  /*14ab0*/  FMNMX.FTZ R65, R100, R65, !PT ;  /* 0x0000004164417209 */ /* 0x000fca0007810000 */
[----:B------:R-:W4:Y:S01]  /*14ac0*/  MUFU.TANH R15, R15 ;  /* 0x0000000f000f7308 */ /* 0x000f220000002400 */
[----:B0-----:R-:W-:Y:S02]  /*14ad0*/  FSEL R80, R47, -INF , P5 ;  /* 0xff8000002f507808 */ /* 0x001fe40002800000 */
[----:B------:R-:W-:-:S05]  /*14ae0*/  ISETP.GT.AND P5, PT, R5, 0x60, PT ;  /* 0x000000600500780c */ /* 0x000fca0003fa4270 */
[----:B------:R-:W0:Y:S01]  /*14af0*/  MUFU.TANH R41, R41 ;  /* 0x0000002900297308 */ /* 0x000e220000002400 */
[----:B---3--:R-:W-:Y:S02]  /*14b00*/  FSEL R104, R37, -INF , P6 ;  /* 0xff80000025687808 */ /* 0x008fe40003000000 */
[----:B------:R-:W-:-:S05]  /*14b10*/  FMNMX.FTZ R65, R102, R65, !PT ;  /* 0x0000004166417209 */ /* 0x000fca0007810000 */
[----:B------:R-:W3:Y:S01]  /*14b20*/  MUFU.TANH R29, R29 ;  /* 0x0000001d001d7308 */ /* 0x000ee20000002400 */
[----:B--2---:R-:W-:Y:S02]  /*14b30*/  FSEL R84, R9, -INF , P4 ;  /* 0xff80000009547808 */ /* 0x004fe40002000000 */
[----:B------:R-:W-:Y:S02]  /*14b40*/  ISETP.GT.AND P4, PT, R5, 0x61, PT ;  /* 0x000000610500780c */ /* 0x000fe40003f84270 */
[----:B-----5:R-:W-:Y:S02]  /*14b50*/  FSEL R106, R21, -INF , P5 ;  /* 0xff800000156a7808 */ /* 0x020fe40002800000 */
[----:B------:R-:W-:Y:S02]  /*14b60*/  FMNMX.FTZ R65, R104, R65, !PT ;  /* 0x0000004168417209 */ /* 0x000fe40007810000 */
[----:B-1----:R-:W-:Y:S02]  /*14b70*/  FSEL R88, R35, -INF , P3 ;  /* 0xff80000023587808 */ /* 0x002fe40001800000 */
[----:B------:R-:W-:-:S02]  /*14b80*/  ISETP.GT.AND P3, PT, R5, 0x68, PT ;  /* 0x000000680500780c */ /* 0x000fc40003f64270 */
[----:B------:R-:W-:Y:S02]  /*14b90*/  FSEL R108, R25, -INF , P4 ;  /* 0xff800000196c7808 */ /* 0x000fe40002000000 */
[----:B------:R-:W-:Y:S02]  /*14ba0*/  FMNMX.FTZ R65, R106, R65, !PT ;  /* 0x000000416a417209 */ /* 0x000fe40007810000 */
[----:B----4-:R-:W-:Y:S02]  /*14bb0*/  FSEL R92, R15, -INF , P2 ;  /* 0xff8000000f5c7808 */ /* 0x010fe40001000000 */
[----:B------:R-:W-:Y:S02]  /*14bc0*/  ISETP.GT.AND P2, PT, R5, 0x69, PT ;  /* 0x000000690500780c */ /* 0x000fe40003f44270 */
[----:B0-----:R-:W-:Y:S02]  /*14bd0*/  FSEL R110, R41, -INF , P3 ;  /* 0xff800000296e7808 */ /* 0x001fe40001800000 */
[----:B------:R-:W-:-:S02]  /*14be0*/  FMNMX.FTZ R65, R108, R65, !PT ;  /* 0x000000416c417209 */ /* 0x000fc40007810000 */
[----:B---3--:R-:W-:Y:S02]  /*14bf0*/  FSEL R112, R29, -INF , P2 ;  /* 0xff8000001d707808 */ /* 0x008fe40001000000 */
[----:B------:R-:W-:-:S04]  /*14c00*/  FMNMX.FTZ R65, R110, R65, !PT ;  /* 0x000000416e417209 */ /* 0x000fc80007810000 */
[----:B------:R-:W-:-:S05]  /*14c10*/  FMNMX.FTZ R65, R112, R65, !PT ;  /* 0x0000004170417209 */ /* 0x000fca0007810000 */
[----:B------:R-:W0:Y:S02]  /*14c20*/  SHFL.BFLY PT, R4, R65, 0x2, 0x1f ;  /* 0x0c401f0041047f89 */ /* 0x000e2400000e0000 */
[----:B0-----:R-:W-:-:S05]  /*14c30*/  FMNMX.FTZ R9, R65, R4, !PT ;  /* 0x0000000441097209 */ /* 0x001fca0007810000 */
[----:B------:R-:W0:Y:S01]  /*14c40*/  SHFL.BFLY PT, R4, R9, 0x1, 0x1f ;  /* 0x0c201f0009047f89 */ /* 0x000e2200000e0000 */
[----:B------:R-:W-:Y:S01]  /*14c50*/  IMAD.U32 R5, RZ, RZ, UR4 ;  /* 0x00000004ff057e24 */ /* 0x000fe2000f8e00ff */
[----:B0-----:R-:W-:Y:S02]  /*14c60*/  FMNMX.FTZ R4, R9, R4, !PT ;  /* 0x0000000409047209 */ /* 0x001fe40007810000 */
[----:B------:R-:W-:-:S04]  /*14c70*/  FMNMX.FTZ R9, R8, R3, !PT ;  /* 0x0000000308097209 */ /* 0x000fc80007810000 */
[----:B------:R-:W-:Y:S01]  /*14c80*/  FMNMX.FTZ R9, R10, R9, !PT ;  /* 0x000000090a097209 */ /* 0x000fe20007810000 */
[C---:B------:R-:W-:Y:S01]  /*14c90*/  FMUL.FTZ R13, R4.reuse, R5 ;  /* 0x00000005040d7220 */ /* 0x040fe20000410000 */
[----:B------:R-:W-:Y:S02]  /*14ca0*/  FSETP.NEU.FTZ.AND P0, PT, R4, -INF , PT ;  /* 0xff8000000400780b */ /* 0x000fe40003f1d000 */
[----:B------:R-:W-:Y:S02]  /*14cb0*/  FMNMX.FTZ R9, R12, R9, !PT ;  /* 0x000000090c097209 */ /* 0x000fe40007810000 */
[----:B------:R-:W-:Y:S02]  /*14cc0*/  FSEL R41, R13, RZ, P0 ;  /* 0x000000ff0d297208 */ /* 0x000fe40000000000 */
[----:B------:R-:W-:Y:S02]  /*14cd0*/  FMNMX.FTZ R9, R14, R9, !PT ;  /* 0x000000090e097209 */ /* 0x000fe40007810000 */
[----:B------:R-:W-:-:S02]  /*14ce0*/  ISETP.NE.AND P0, PT, R11, RZ, PT ;  /* 0x000000ff0b00720c */ /* 0x000fc40003f05270 */
        /* <DEDUP_REMOVED lines=11> */
[----:B------:R-:W-:-:S03]  /*14da0*/  FMUL.FTZ R39, R39, UR8 ;  /* 0x0000000827277c20 */ /* 0x000fc60008410000 */
[----:B------:R-:W-:Y:S01]  /*14db0*/  FMNMX.FTZ R15, R24, R15, !PT ;  /* 0x0000000f180f7209 */ /* 0x000fe20007810000 */
[----:B------:R-:W-:-:S03]  /*14dc0*/  FMUL.FTZ R26, R26, UR8 ;  /* 0x000000081a1a7c20 */ /* 0x000fc60008410000 */
[----:B------:R-:W-:Y:S01]  /*14dd0*/  FMNMX.FTZ R21, R56, R15, !PT ;  /* 0x0000000f38157209 */ /* 0x000fe20007810000 */
[----:B------:R-:W0:Y:S01]  /*14de0*/  MUFU.TANH R39, R39 ;  /* 0x0000002700277308 */ /* 0x000e220000002400 */
[----:B------:R-:W-:Y:S02]  /*14df0*/  FMUL.FTZ R27, R27, UR8 ;  /* 0x000000081b1b7c20 */ /* 0x000fe40008410000 */
[----:B------:R-:W-:Y:S01]  /*14e00*/  FMNMX.FTZ R21, R28, R21, !PT ;  /* 0x000000151c157209 */ /* 0x000fe20007810000 */
[----:B------:R-:W-:-:S03]  /*14e10*/  FMUL.FTZ R30, R30, UR8 ;  /* 0x000000081e1e7c20 */ /* 0x000fc60008410000 */
[----:B------:R-:W-:Y:S01]  /*14e20*/  FMNMX.FTZ R21, R80, R21, !PT ;  /* 0x0000001550157209 */ /* 0x000fe20007810000 */
[----:B------:R0:W1:Y:S01]  /*14e30*/  MUFU.TANH R25, R26 ;  /* 0x0000001a00197308 */ /* 0x0000620000002400 */
[----:B------:R-:W-:Y:S02]  /*14e40*/  FMUL.FTZ R31, R31, UR8 ;  /* 0x000000081f1f7c20 */ /* 0x000fe40008410000 */
[----:B------:R-:W-:-:S05]  /*14e50*/  FMNMX.FTZ R21, R84, R21, !PT ;  /* 0x0000001554157209 */ /* 0x000fca0007810000 */
[----:B------:R-:W2:Y:S01]  /*14e60*/  MUFU.TANH R27, R27 ;  /* 0x0000001b001b7308 */ /* 0x000ea20000002400 */
[----:B------:R-:W-:Y:S02]  /*14e70*/  FMNMX.FTZ R33, R88, R21, !PT ;  /* 0x0000001558217209 */ /* 0x000fe40007810000 */
[----:B0-----:R-:W-:-:S05]  /*14e80*/  FSEL R26, R39, -INF , P6 ;  /* 0xff800000271a7808 */ /* 0x001fca0003000000 */
[----:B------:R1:W0:Y:S01]  /*14e90*/  MUFU.TANH R29, R30 ;  /* 0x0000001e001d7308 */ /* 0x0002220000002400 */
[----:B------:R-:W-:Y:S01]  /*14ea0*/  FMNMX.FTZ R33, R92, R33, !PT ;  /* 0x000000215c217209 */ /* 0x000fe20007810000 */
[----:B------:R-:W-:-:S06]  /*14eb0*/  FFMA.FTZ R52, R52, R5, -R41 ;  /* 0x0000000534347223 */ /* 0x000fcc0000010829 */
[----:B------:R-:W3:Y:S01]  /*14ec0*/  MUFU.TANH R31, R31 ;  /* 0x0000001f001f7308 */ /* 0x000ee20000002400 */
[----:B-1----:R-:W-:Y:S02]  /*14ed0*/  FSEL R30, R25, -INF , P5 ;  /* 0xff800000191e7808 */ /* 0x002fe40002800000 */
[----:B------:R-:W-:Y:S01]  /*14ee0*/  FMNMX.FTZ R33, R26, R33, !PT ;  /* 0x000000211a217209 */ /* 0x000fe20007810000 */
[----:B------:R-:W-:-:S03]  /*14ef0*/  FFMA.FTZ R54, R54, R5, -R41 ;  /* 0x0000000536367223 */ /* 0x000fc60000010829 */
[----:B------:R-:W-:Y:S01]  /*14f00*/  FMNMX.FTZ R33, R30, R33, !PT ;  /* 0x000000211e217209 */ /* 0x000fe20007810000 */
[----:B------:R2:W-:Y:S01]  /*14f10*/  MUFU.EX2 R13, R52 ;  /* 0x00000034000d7308 */ /* 0x0005e20000000800 */
[----:B------:R-:W-:Y:S01]  /*14f20*/  FFMA.FTZ R58, R58, R5, -R41 ;  /* 0x000000053a3a7223 */ /* 0x000fe20000010829 */
[----:B--2---:R-:W-:-:S06]  /*14f30*/  FSEL R52, R27, -INF , P4 ;  /* 0xff8000001b347808 */ /* 0x004fcc0002000000 */
[----:B------:R0:W-:Y:S01]  /*14f40*/  MUFU.EX2 R11, R54 ;  /* 0x00000036000b7308 */ /* 0x0001e20000000800 */
[----:B------:R-:W-:Y:S02]  /*14f50*/  FMNMX.FTZ R33, R52, R33, !PT ;  /* 0x0000002134217209 */ /* 0x000fe40007810000 */
[----:B0-----:R-:W-:-:S05]  /*14f60*/  FSEL R54, R29, -INF , P3 ;  /* 0xff8000001d367808 */ /* 0x001fca0001800000 */
[----:B------:R3:W-:Y:S01]  /*14f70*/  MUFU.EX2 R9, R58 ;  /* 0x0000003a00097308 */ /* 0x0007e20000000800 */
[----:B------:R-:W-:Y:S02]  /*14f80*/  FMNMX.FTZ R33, R54, R33, !PT ;  /* 0x0000002136217209 */ /* 0x000fe40007810000 */
[----:B---3--:R-:W-:-:S04]  /*14f90*/  FSEL R58, R31, -INF , P2 ;  /* 0xff8000001f3a7808 */ /* 0x008fc80001000000 */
[----:B------:R-:W-:Y:S01]  /*14fa0*/  FMNMX.FTZ R33, R58, R33, !PT ;  /* 0x000000213a217209 */ /* 0x000fe20007810000 */
[----:B------:R-:W-:-:S04]  /*14fb0*/  FFMA.FTZ R198, R6, R5, -R41 ;  /* 0x0000000506c67223 */ /* 0x000fc80000010829 */
[----:B------:R-:W0:Y:S02]  /*14fc0*/  SHFL.BFLY PT, R6, R33, 0x2, 0x1f ;  /* 0x0c401f0021067f89 */ /* 0x000e2400000e0000 */
[----:B0-----:R-:W-:-:S05]  /*14fd0*/  FMNMX.FTZ R37, R33, R6, !PT ;  /* 0x0000000621257209 */ /* 0x001fca0007810000 */
[----:B------:R-:W0:Y:S01]  /*14fe0*/  SHFL.BFLY PT, R6, R37, 0x1, 0x1f ;  /* 0x0c201f0025067f89 */ /* 0x000e2200000e0000 */
[-CC-:B------:R-:W-:Y:S01]  /*14ff0*/  FFMA.FTZ R200, R60, R5.reuse, -R41.reuse ;  /* 0x000000053cc87223 */ /* 0x180fe20000010829 */
[-CC-:B------:R-:W-:Y:S01]  /*15000*/  FFMA.FTZ R7, R7, R5.reuse, -R41.reuse ;  /* 0x0000000507077223 */ /* 0x180fe20000010829 */
[----:B------:R-:W-:-:S04]  /*15010*/  FFMA.FTZ R202, R66, R5, -R41 ;  /* 0x0000000542ca7223 */ /* 0x000fc80000010829 */
[----:B------:R-:W-:Y:S01]  /*15020*/  MUFU.EX2 R200, R200 ;  /* 0x000000c800c87308 */ /* 0x000fe20000000800 */
[----:B------:R-:W-:-:S07]  /*15030*/  FFMA.FTZ R196, R62, R5, -R41 ;  /* 0x000000053ec47223 */ /* 0x000fce0000010829 */
[----:B------:R-:W1:Y:S01]  /*15040*/  MUFU.EX2 R7, R7 ;  /* 0x0000000700077308 */ /* 0x000e620000000800 */
[----:B0-----:R-:W-:-:S07]  /*15050*/  FMNMX.FTZ R6, R37, R6, !PT ;  /* 0x0000000625067209 */ /* 0x001fce0007810000 */
[----:B------:R-:W0:Y:S01]  /*15060*/  MUFU.EX2 R202, R202 ;  /* 0x000000ca00ca7308 */ /* 0x000e220000000800 */
[C---:B------:R-:W-:Y:S01]  /*15070*/  FSETP.NEU.FTZ.AND P2, PT, R6.reuse, -INF , PT ;  /* 0xff8000000600780b */ /* 0x040fe20003f5d000 */
[----:B------:R-:W-:-:S05]  /*15080*/  FMUL.FTZ R43, R6, R5 ;  /* 0x00000005062b7220 */ /* 0x000fca0000410000 */
[----:B------:R-:W-:Y:S01]  /*15090*/  FSEL R43, R43, RZ, P2 ;  /* 0x000000ff2b2b7208 */ /* 0x000fe20001000000 */
[----:B------:R-:W2:Y:S04]  /*150a0*/  MUFU.EX2 R196, R196 ;  /* 0x000000c400c47308 */ /* 0x000ea80000000800 */
[-CC-:B------:R-:W-:Y:S01]  /*150b0*/  FFMA.FTZ R201, R8, R5.reuse, -R43.reuse ;  /* 0x0000000508c97223 */ /* 0x180fe2000001082b */
[-CC-:B------:R-:W-:Y:S01]  /*150c0*/  FFMA.FTZ R60, R3, R5.reuse, -R43.reuse ;  /* 0x00000005033c7223 */ /* 0x180fe2000001082b */
[-C--:B------:R-:W-:Y:S01]  /*150d0*/  FFMA.FTZ R203, R10, R5.reuse, -R43 ;  /* 0x000000050acb7223 */ /* 0x080fe2000001082b */
[----:B-1----:R-:W-:Y:S01]  /*150e0*/  FADD.FTZ R3, R200, R7 ;  /* 0x00000007c8037221 */ /* 0x002fe20000010000 */
[-C--:B------:R-:W-:Y:S02]  /*150f0*/  FFMA.FTZ R10, R12, R5.reuse, -R43 ;  /* 0x000000050c0a7223 */ /* 0x080fe4000001082b */
[----:B------:R-:W-:Y:S01]  /*15100*/  MUFU.EX2 R201, R201 ;  /* 0x000000c900c97308 */ /* 0x000fe20000000800 */
[----:B0-----:R-:W-:Y:S01]  /*15110*/  FADD.FTZ R8, R202, R3 ;  /* 0x00000003ca087221 */ /* 0x001fe20000010000 */
[----:B------:R-:W-:-:S06]  /*15120*/  FFMA.FTZ R197, R14, R5, -R43 ;  /* 0x000000050ec57223 */ /* 0x000fcc000001082b */
[----:B------:R-:W0:Y:S01]  /*15130*/  MUFU.EX2 R60, R60 ;  /* 0x0000003c003c7308 */ /* 0x000e220000000800 */
[----:B------:R-:W-:-:S07]  /*15140*/  FADD.FTZ R3, R9, R8 ;  /* 0x0000000809037221 */ /* 0x000fce0000010000 */
[----:B------:R-:W1:Y:S01]  /*15150*/  MUFU.EX2 R198, R198 ;  /* 0x000000c600c67308 */ /* 0x000e620000000800 */
[----:B------:R-:W-:-:S07]  /*15160*/  FFMA.FTZ R12, R20, R5, -R43 ;  /* 0x00000005140c7223 */ /* 0x000fce000001082b */
[----:B------:R-:W3:Y:S01]  /*15170*/  MUFU.EX2 R203, R203 ;  /* 0x000000cb00cb7308 */ /* 0x000ee20000000800 */
[----:B--2---:R-:W-:Y:S01]  /*15180*/  FADD.FTZ R8, R196, R3 ;  /* 0x00000003c4087221 */ /* 0x004fe20000010000 */
[----:B------:R-:W-:-:S06]  /*15190*/  FFMA.FTZ R199, R40, R5, -R43 ;  /* 0x0000000528c77223 */ /* 0x000fcc000001082b */
[----:B------:R-:W2:Y:S01]  /*151a0*/  MUFU.EX2 R10, R10 ;  /* 0x0000000a000a7308 */ /* 0x000ea20000000800 */
[----:B------:R-:W-:Y:S01]  /*151b0*/  FADD.FTZ R3, R11, R8 ;  /* 0x000000080b037221 */ /* 0x000fe20000010000 */
[----:B0-----:R-:W-:-:S06]  /*151c0*/  FADD.FTZ R8, R201, R60 ;  /* 0x0000003cc9087221 */ /* 0x001fcc0000010000 */
[----:B------:R-:W0:Y:S01]  /*151d0*/  MUFU.EX2 R197, R197 ;  /* 0x000000c500c57308 */ /* 0x000e220000000800 */
[-CC-:B------:R-:W-:Y:S01]  /*151e0*/  FFMA.FTZ R14, R42, R5.reuse, -R43.reuse ;  /* 0x000000052a0e7223 */ /* 0x180fe2000001082b */
[----:B------:R-:W-:Y:S01]  /*151f0*/  FFMA.FTZ R193, R32, R5, -R43 ;  /* 0x0000000520c17223 */ /* 0x000fe2000001082b */
[----:B-1----:R-:W-:-:S05]  /*15200*/  FADD.FTZ R32, R198, R3 ;  /* 0x00000003c6207221 */ /* 0x002fca0000010000 */
[----:B------:R-:W1:Y:S01]  /*15210*/  MUFU.EX2 R12, R12 ;  /* 0x0000000c000c7308 */ /* 0x000e620000000800 */
[----:B---3--:R-:W-:Y:S01]  /*15220*/  FADD.FTZ R3, R203, R8 ;  /* 0x00000008cb037221 */ /* 0x008fe20000010000 */
[----:B------:R-:W-:-:S06]  /*15230*/  FFMA.FTZ R192, R64, R5, -R41 ;  /* 0x0000000540c07223 */ /* 0x000fcc0000010829 */
[----:B------:R-:W3:Y:S01]  /*15240*/  MUFU.EX2 R199, R199 ;  /* 0x000000c700c77308 */ /* 0x000ee20000000800 */
[----:B--2---:R-:W-:Y:S01]  /*15250*/  FADD.FTZ R8, R10, R3 ;  /* 0x000000030a087221 */ /* 0x004fe20000010000 */
[-C--:B------:R-:W-:Y:S01]  /*15260*/  FFMA.FTZ R20, R44, R5.reuse, -R43 ;  /* 0x000000052c147223 */ /* 0x080fe2000001082b */
[----:B------:R-:W-:-:S05]  /*15270*/  FFMA.FTZ R68, R68, R5, -R41 ;  /* 0x0000000544447223 */ /* 0x000fca0000010829 */
[----:B------:R-:W2:Y:S01]  /*15280*/  MUFU.EX2 R14, R14 ;  /* 0x0000000e000e7308 */ /* 0x000ea20000000800 */
[----:B0-----:R-:W-:Y:S01]  /*15290*/  FADD.FTZ R3, R197, R8 ;  /* 0x00000008c5037221 */ /* 0x001fe20000010000 */
[-C--:B------:R-:W-:Y:S01]  /*152a0*/  FFMA.FTZ R194, R70, R5.reuse, -R41 ;  /* 0x0000000546c27223 */ /* 0x080fe20000010829 */
[----:B------:R-:W-:-:S05]  /*152b0*/  FFMA.FTZ R34, R34, R5, -R43 ;  /* 0x0000000522227223 */ /* 0x000fca000001082b */
[----:B------:R-:W0:Y:S01]  /*152c0*/  MUFU.EX2 R192, R192 ;  /* 0x000000c000c07308 */ /* 0x000e220000000800 */
[----:B-1----:R-:W-:-:S07]  /*152d0*/  FADD.FTZ R8, R12, R3 ;  /* 0x000000030c087221 */ /* 0x002fce0000010000 */
[----:B------:R-:W1:Y:S01]  /*152e0*/  MUFU.EX2 R193, R193 ;  /* 0x000000c100c17308 */ /* 0x000e620000000800 */
[-C--:B------:R-:W-:Y:S01]  /*152f0*/  FFMA.FTZ R72, R72, R5.reuse, -R41 ;  /* 0x0000000548487223 */ /* 0x080fe20000010829 */
[----:B------:R-:W-:Y:S01]  /*15300*/  FFMA.FTZ R46, R46, R5, -R43 ;  /* 0x000000052e2e7223 */ /* 0x000fe2000001082b */
[----:B---3--:R-:W-:-:S05]  /*15310*/  FADD.FTZ R3, R199, R8 ;  /* 0x00000008c7037221 */ /* 0x008fca0000010000 */
[----:B------:R-:W3:Y:S01]  /*15320*/  MUFU.EX2 R15, R68 ;  /* 0x00000044000f7308 */ /* 0x000ee20000000800 */
[-C--:B------:R-:W-:Y:S01]  /*15330*/  FFMA.FTZ R188, R74, R5.reuse, -R41 ;  /* 0x000000054abc7223 */ /* 0x080fe20000010829 */
[----:B------:R-:W-:-:S06]  /*15340*/  FFMA.FTZ R36, R36, R5, -R43 ;  /* 0x0000000524247223 */ /* 0x000fcc000001082b */
[----:B------:R-:W4:Y:S01]  /*15350*/  MUFU.EX2 R20, R20 ;  /* 0x0000001400147308 */ /* 0x000f220000000800 */
[-CC-:B------:R-:W-:Y:S01]  /*15360*/  FFMA.FTZ R25, R76, R5.reuse, -R41.reuse ;  /* 0x000000054c197223 */ /* 0x180fe20000010829 */
[-CC-:B------:R-:W-:Y:S01]  /*15370*/  FFMA.FTZ R190, R78, R5.reuse, -R41.reuse ;  /* 0x000000054ebe7223 */ /* 0x180fe20000010829 */
[-CC-:B------:R-:W-:Y:S01]  /*15380*/  FFMA.FTZ R27, R82, R5.reuse, -R41.reuse ;  /* 0x00000005521b7223 */ /* 0x180fe20000010829 */
[----:B------:R-:W-:-:S04]  /*15390*/  FFMA.FTZ R184, R86, R5, -R41 ;  /* 0x0000000556b87223 */ /* 0x000fc80000010829 */
[----:B------:R-:W5:Y:S01]  /*153a0*/  MUFU.EX2 R194, R194 ;  /* 0x000000c200c27308 */ /* 0x000f620000000800 */
        /* <DEDUP_REMOVED lines=8> */
[-CC-:B------:R-:W-:Y:S01]  /*15430*/  FFMA.FTZ R176, R106, R5.reuse, -R41.reuse ;  /* 0x000000056ab07223 */ /* 0x180fe20000010829 */
[-CC-:B------:R-:W-:Y:S01]  /*15440*/  FFMA.FTZ R108, R108, R5.reuse, -R41.reuse ;  /* 0x000000056c6c7223 */ /* 0x180fe20000010829 */
[-CC-:B------:R-:W-:Y:S01]  /*15450*/  FFMA.FTZ R178, R110, R5.reuse, -R41.reuse ;  /* 0x000000056eb27223 */ /* 0x180fe20000010829 */
[----:B------:R-:W-:Y:S01]  /*15460*/  FFMA.FTZ R39, R112, R5, -R41 ;  /* 0x0000000570277223 */ /* 0x000fe20000010829 */
[----:B------:R-:W5:Y:S01]  /*15470*/  MUFU.EX2 R21, R72 ;  /* 0x0000004800157308 */ /* 0x000f620000000800 */
[----:B------:R-:W-:Y:S01]  /*15480*/  FADD.FTZ R41, R13, R32 ;  /* 0x000000200d297221 */ /* 0x000fe20000010000 */
[----:B--2---:R-:W-:Y:S01]  /*15490*/  FADD.FTZ R8, R14, R3 ;  /* 0x000000030e087221 */ /* 0x004fe20000010000 */
[----:B------:R-:W-:-:S02]  /*154a0*/  @!P1 VIADD R0, R0, 0x36840 ;  /* 0x0003684000009836 */ /* 0x000fc40000000000 */
[----:B------:R-:W-:-:S03]  /*154b0*/  FFMA.FTZ R48, R48, R5, -R43 ;  /* 0x0000000530307223 */ /* 0x000fc6000001082b */
[----:B------:R-:W2:Y:S01]  /*154c0*/  MUFU.EX2 R195, R46 ;  /* 0x0000002e00c37308 */ /* 0x000ea20000000800 */
[----:B0-----:R-:W-:Y:S01]  /*154d0*/  FADD.FTZ R32, R192, R41 ;  /* 0x00000029c0207221 */ /* 0x001fe20000010000 */
[----:B-1----:R-:W-:Y:S01]  /*154e0*/  FADD.FTZ R3, R193, R8 ;  /* 0x00000008c1037221 */ /* 0x002fe20000010000 */
[----:B------:R-:W-:Y:S01]  /*154f0*/  FFMA.FTZ R50, R50, R5, -R43 ;  /* 0x0000000532327223 */ /* 0x000fe2000001082b */
[----:B------:R-:W-:-:S04]  /*15500*/  @!P1 PRMT R0, RZ, 0x654, R0 ;  /* 0x00000654ff009816 */ /* 0x000fc80000000000 */
[----:B------:R-:W0:Y:S01]  /*15510*/  MUFU.EX2 R188, R188 ;  /* 0x000000bc00bc7308 */ /* 0x000e220000000800 */
[----:B---3--:R-:W-:Y:S01]  /*15520*/  FADD.FTZ R41, R15, R32 ;  /* 0x000000200f297221 */ /* 0x008fe20000010000 */
[----:B----4-:R-:W-:Y:S01]  /*15530*/  FADD.FTZ R3, R20, R3 ;  /* 0x0000000314037221 */ /* 0x010fe20000010000 */
[-C--:B------:R-:W-:Y:S01]  /*15540*/  FFMA.FTZ R38, R38, R5.reuse, -R43 ;  /* 0x0000000526267223 */ /* 0x080fe2000001082b */
[----:B------:R1:W-:Y:S04]  /*15550*/  @!P1 SYNCS.ARRIVE.TRANS64.RED.A1T0 RZ, [R0+URZ], RZ ;  /* 0x000000ff00ff99a7 */ /* 0x0003e8000810043f */
[----:B------:R-:W3:Y:S01]  /*15560*/  MUFU.EX2 R36, R36 ;  /* 0x0000002400247308 */ /* 0x000ee20000000800 */
[----:B-----5:R-:W-:Y:S01]  /*15570*/  FADD.FTZ R32, R194, R41 ;  /* 0x00000029c2207221 */ /* 0x020fe20000010000 */
[----:B------:R-:W-:-:S06]  /*15580*/  FFMA.FTZ R24, R24, R5, -R43 ;  /* 0x0000000518187223 */ /* 0x000fcc000001082b */
[----:B------:R-:W4:Y:S01]  /*15590*/  MUFU.EX2 R25, R25 ;  /* 0x0000001900197308 */ /* 0x000f220000000800 */
[----:B-1----:R-:W-:-:S07]  /*155a0*/  FADD.FTZ R0, R34, R3 ;  /* 0x0000000322007221 */ /* 0x002fce0000010000 */
[----:B------:R-:W1:Y:S01]  /*155b0*/  MUFU.EX2 R189, R48 ;  /* 0x0000003000bd7308 */ /* 0x000e620000000800 */
[----:B------:R-:W-:Y:S01]  /*155c0*/  FADD.FTZ R41, R21, R32 ;  /* 0x0000002015297221 */ /* 0x000fe20000010000 */
[----:B--2---:R-:W-:-:S06]  /*155d0*/  FADD.FTZ R3, R195, R0 ;  /* 0x00000000c3037221 */ /* 0x004fcc0000010000 */
[----:B------:R-:W2:Y:S08]  /*155e0*/  MUFU.EX2 R190, R190 ;  /* 0x000000be00be7308 */ /* 0x000eb00000000800 */
[----:B------:R-:W5:Y:S01]  /*155f0*/  MUFU.EX2 R50, R50 ;  /* 0x0000003200327308 */ /* 0x000f620000000800 */
[----:B------:R-:W-:Y:S01]  /*15600*/  FFMA.FTZ R56, R56, R5, -R43 ;  /* 0x0000000538387223 */ /* 0x000fe2000001082b */
[----:B0-----:R-:W-:Y:S01]  /*15610*/  FADD.FTZ R32, R188, R41 ;  /* 0x00000029bc207221 */ /* 0x001fe20000010000 */
[----:B---3--:R-:W-:-:S05]  /*15620*/  FADD.FTZ R0, R36, R3 ;  /* 0x0000000324007221 */ /* 0x008fca0000010000 */
[----:B------:R-:W0:Y:S01]  /*15630*/  MUFU.EX2 R27, R27 ;  /* 0x0000001b001b7308 */ /* 0x000e220000000800 */
[----:B------:R-:W-:-:S07]  /*15640*/  FFMA.FTZ R28, R28, R5, -R43 ;  /* 0x000000051c1c7223 */ /* 0x000fce000001082b */
[----:B------:R-:W3:Y:S01]  /*15650*/  MUFU.EX2 R191, R38 ;  /* 0x0000002600bf7308 */ /* 0x000ee20000000800 */
[----:B----4-:R-:W-:Y:S01]  /*15660*/  FADD.FTZ R41, R25, R32 ;  /* 0x0000002019297221 */ /* 0x010fe20000010000 */
[----:B-1----:R-:W-:-:S06]  /*15670*/  FADD.FTZ R3, R189, R0 ;  /* 0x00000000bd037221 */ /* 0x002fcc0000010000 */
[----:B------:R-:W1:Y:S08]  /*15680*/  MUFU.EX2 R184, R184 ;  /* 0x000000b800b87308 */ /* 0x000e700000000800 */
[----:B------:R-:W4:Y:S01]  /*15690*/  MUFU.EX2 R24, R24 ;  /* 0x0000001800187308 */ /* 0x000f220000000800 */
[----:B------:R-:W-:Y:S01]  /*156a0*/  FFMA.FTZ R80, R80, R5, -R43 ;  /* 0x0000000550507223 */ /* 0x000fe2000001082b */
[----:B--2---:R-:W-:Y:S01]  /*156b0*/  FADD.FTZ R8, R190, R41 ;  /* 0x00000029be087221 */ /* 0x004fe20000010000 */
[----:B-----5:R-:W-:-:S05]  /*156c0*/  FADD.FTZ R0, R50, R3 ;  /* 0x0000000332007221 */ /* 0x020fca0000010000 */
[----:B------:R-:W2:Y:S01]  /*156d0*/  MUFU.EX2 R29, R29 ;  /* 0x0000001d001d7308 */ /* 0x000ea20000000800 */
[----:B------:R-:W-:-:S07]  /*156e0*/  FFMA.FTZ R84, R84, R5, -R43 ;  /* 0x0000000554547223 */ /* 0x000fce000001082b */
[----:B------:R-:W5:Y:S01]  /*156f0*/  MUFU.EX2 R185, R56 ;  /* 0x0000003800b97308 */ /* 0x000f620000000800 */
[----:B0-----:R-:W-:Y:S01]  /*15700*/  FADD.FTZ R41, R27, R8 ;  /* 0x000000081b297221 */ /* 0x001fe20000010000 */
[----:B---3--:R-:W-:-:S06]  /*15710*/  FADD.FTZ R3, R191, R0 ;  /* 0x00000000bf037221 */ /* 0x008fcc0000010000 */
[----:B------:R-:W0:Y:S08]  /*15720*/  MUFU.EX2 R186, R186 ;  /* 0x000000ba00ba7308 */ /* 0x000e300000000800 */
[----:B------:R-:W3:Y:S01]  /*15730*/  MUFU.EX2 R28, R28 ;  /* 0x0000001c001c7308 */ /* 0x000ee20000000800 */
[----:B------:R-:W-:Y:S01]  /*15740*/  FFMA.FTZ R88, R88, R5, -R43 ;  /* 0x0000000558587223 */ /* 0x000fe2000001082b */
[----:B-1----:R-:W-:Y:S01]  /*15750*/  FADD.FTZ R8, R184, R41 ;  /* 0x00000029b8087221 */ /* 0x002fe20000010000 */
[----:B----4-:R-:W-:-:S05]  /*15760*/  FADD.FTZ R0, R24, R3 ;  /* 0x0000000318007221 */ /* 0x010fca0000010000 */
[----:B------:R-:W1:Y:S01]  /*15770*/  MUFU.EX2 R31, R31 ;  /* 0x0000001f001f7308 */ /* 0x000e620000000800 */
[----:B------:R-:W-:-:S07]  /*15780*/  FFMA.FTZ R92, R92, R5, -R43 ;  /* 0x000000055c5c7223 */ /* 0x000fce000001082b */
[----:B------:R-:W4:Y:S01]  /*15790*/  MUFU.EX2 R187, R80 ;  /* 0x0000005000bb7308 */ /* 0x000f220000000800 */
[----:B--2---:R-:W-:Y:S01]  /*157a0*/  FADD.FTZ R41, R29, R8 ;  /* 0x000000081d297221 */ /* 0x004fe20000010000 */
[----:B-----5:R-:W-:-:S06]  /*157b0*/  FADD.FTZ R3, R185, R0 ;  /* 0x00000000b9037221 */ /* 0x020fcc0000010000 */
        /* <DEDUP_REMOVED lines=8> */
[----:B------:R-:W-:Y:S01]  /*15840*/  F2FP.BF16.F32.PACK_AB R200, R7, R200 ;  /* 0x000000c807c8723e */ /* 0x000fe200000010ff */
[----:B-1----:R-:W-:Y:S01]  /*15850*/  FADD.FTZ R7, R31, R8 ;  /* 0x000000081f077221 */ /* 0x002fe20000010000 */
[----:B----4-:R-:W-:-:S05]  /*15860*/  FADD.FTZ R3, R187, R0 ;  /* 0x00000000bb037221 */ /* 0x010fca0000010000 */
        /* <DEDUP_REMOVED lines=10> */
[----:B------:R-:W0:Y:S01]  /*15910*/  MUFU.EX2 R176, R176 ;  /* 0x000000b000b07308 */ /* 0x000e220000000800 */
[----:B------:R-:W-:-:S07]  /*15920*/  FFMA.FTZ R43, R58, R5, -R43 ;  /* 0x000000053a2b7223 */ /* 0x000fce000001082b */
[----:B------:R-:W3:Y:S01]  /*15930*/  MUFU.EX2 R30, R30 ;  /* 0x0000001e001e7308 */ /* 0x000ee20000000800 */
[----:B-1----:R-:W-:Y:S01]  /*15940*/  FADD.FTZ R8, R182, R7 ;  /* 0x00000007b6087221 */ /* 0x002fe20000010000 */
[----:B----4-:R-:W-:-:S06]  /*15950*/  FADD.FTZ R0, R92, R3 ;  /* 0x000000035c007221 */ /* 0x010fcc0000010000 */
[----:B------:R-:W1:Y:S08]  /*15960*/  MUFU.EX2 R37, R108 ;  /* 0x0000006c00257308 */ /* 0x000e700000000800 */
[----:B------:R-:W4:Y:S01]  /*15970*/  MUFU.EX2 R177, R52 ;  /* 0x0000003400b17308 */ /* 0x000f220000000800 */
[----:B--2---:R-:W-:Y:S01]  /*15980*/  FADD.FTZ R7, R35, R8 ;  /* 0x0000000823077221 */ /* 0x004fe20000010000 */
[----:B-----5:R-:W-:-:S06]  /*15990*/  FADD.FTZ R3, R183, R0 ;  /* 0x00000000b7037221 */ /* 0x020fcc0000010000 */
[----:B------:R-:W2:Y:S01]  /*159a0*/  MUFU.EX2 R178, R178 ;  /* 0x000000b200b27308 */ /* 0x000ea20000000800 */
[----:B------:R-:W-:-:S07]  /*159b0*/  ISETP.GE.AND P2, PT, R151, 0x71, PT ;  /* 0x000000719700780c */ /* 0x000fce0003f46270 */
[----:B------:R-:W5:Y:S01]  /*159c0*/  MUFU.EX2 R54, R54 ;  /* 0x0000003600367308 */ /* 0x000f620000000800 */
[----:B0-----:R-:W-:Y:S01]  /*159d0*/  FADD.FTZ R8, R176, R7 ;  /* 0x00000007b0087221 */ /* 0x001fe20000010000 */
[----:B---3--:R-:W-:-:S06]  /*159e0*/  FADD.FTZ R0, R30, R3 ;  /* 0x000000031e007221 */ /* 0x008fcc0000010000 */
[----:B------:R-:W0:Y:S08]  /*159f0*/  MUFU.EX2 R39, R39 ;  /* 0x0000002700277308 */ /* 0x000e300000000800 */
[----:B------:R-:W3:Y:S01]  /*15a00*/  MUFU.EX2 R43, R43 ;  /* 0x0000002b002b7308 */ /* 0x000ee20000000800 */
[----:B-1----:R-:W-:Y:S01]  /*15a10*/  FADD.FTZ R7, R37, R8 ;  /* 0x0000000825077221 */ /* 0x002fe20000010000 */
[----:B----4-:R-:W-:Y:S01]  /*15a20*/  FADD.FTZ R3, R177, R0 ;  /* 0x00000000b1037221 */ /* 0x010fe20000010000 */
[----:B------:R-:W-:Y:S02]  /*15a30*/  BSSY B0, `(.L_x_622) ;  /* 0x00005fb000007945 */ /* 0x000fe40003800000 */
[----:B--2---:R-:W-:Y:S01]  /*15a40*/  FADD.FTZ R8, R178, R7 ;  /* 0x00000007b2087221 */ /* 0x004fe20000010000 */
[----:B-----5:R-:W-:Y:S01]  /*15a50*/  FADD.FTZ R0, R54, R3 ;  /* 0x0000000336007221 */ /* 0x020fe20000010000 */
[----:B------:R-:W-:Y:S01]  /*15a60*/  F2FP.BF16.F32.PACK_AB R188, R25, R188 ;  /* 0x000000bc19bc723e */ /* 0x000fe200000010ff */
[----:B------:R-:W-:Y:S01]  /*15a70*/  IMAD.MOV.U32 R3, RZ, RZ, 0x3f800000 ;  /* 0x3f800000ff037424 */ /* 0x000fe200078e00ff */
[----:B------:R-:W-:Y:S01]  /*15a80*/  F2FP.BF16.F32.PACK_AB R190, R27, R190 ;  /* 0x000000be1bbe723e */ /* 0x000fe200000010ff */
[----:B0-----:R-:W-:Y:S01]  /*15a90*/  FADD.FTZ R8, R39, R8 ;  /* 0x0000000827087221 */ /* 0x001fe20000010000 */
[----:B------:R-:W-:Y:S01]  /*15aa0*/  F2FP.BF16.F32.PACK_AB R184, R29, R184 ;  /* 0x000000b81db8723e */ /* 0x000fe200000010ff */
[--C-:B------:R-:W-:Y:S01]  /*15ab0*/  IMAD.MOV.U32 R118, RZ, RZ, R119.reuse ;  /* 0x000000ffff767224 */ /* 0x100fe200078e0077 */
[----:B------:R-:W-:Y:S01]  /*15ac0*/  F2FP.BF16.F32.PACK_AB R186, R31, R186 ;  /* 0x000000ba1fba723e */ /* 0x000fe200000010ff */
[--C-:B------:R-:W-:Y:S01]  /*15ad0*/  IMAD.MOV.U32 R117, RZ, RZ, R119.reuse ;  /* 0x000000ffff757224 */ /* 0x100fe200078e0077 */
[----:B------:R-:W-:Y:S01]  /*15ae0*/  F2FP.BF16.F32.PACK_AB R180, R33, R180 ;  /* 0x000000b421b4723e */ /* 0x000fe200000010ff */
[--C-:B------:R-:W-:Y:S01]  /*15af0*/  IMAD.MOV.U32 R116, RZ, RZ, R119.reuse ;  /* 0x000000ffff747224 */ /* 0x100fe200078e0077 */
[----:B------:R-:W-:Y:S01]  /*15b00*/  F2FP.BF16.F32.PACK_AB R182, R35, R182 ;  /* 0x000000b623b6723e */ /* 0x000fe200000010ff */
[----:B---3--:R-:W-:Y:S01]  /*15b10*/  FADD.FTZ R7, R43, R0 ;  /* 0x000000002b077221 */ /* 0x008fe20000010000 */
[----:B------:R-:W-:Y:S01]  /*15b20*/  F2FP.BF16.F32.PACK_AB R176, R37, R176 ;  /* 0x000000b025b0723e */ /* 0x000fe200000010ff */
[----:B------:R-:W-:Y:S01]  /*15b30*/  IMAD.MOV.U32 R0, RZ, RZ, 0x3f800000 ;  /* 0x3f800000ff007424 */ /* 0x000fe200078e00ff */
[----:B------:R-:W-:Y:S01]  /*15b40*/  F2FP.BF16.F32.PACK_AB R178, R39, R178 ;  /* 0x000000b227b2723e */ /* 0x000fe200000010ff */
[--C-:B------:R-:W-:Y:S01]  /*15b50*/  IMAD.MOV.U32 R114, RZ, RZ, R119.reuse ;  /* 0x000000ffff727224 */ /* 0x100fe200078e0077 */
        /* <DEDUP_REMOVED lines=38> */
[-C--:B------:R-:W-:Y:S01]  /*15dc0*/  MOV R115, R119.reuse ;  /* 0x0000007700737202 */ /* 0x080fe20000000f00 */
        /* <DEDUP_REMOVED lines=70> */
[----:B------:R-:W-:Y:S01]  /*16230*/  IMAD.MOV.U32 R24, RZ, RZ, R119 ;  /* 0x000000ffff187224 */ /* 0x000fe200078e0077 */
[----:B------:R-:W-:Y:S06]  /*16240*/  @!P2 BRA `(.L_x_623) ;  /* 0x0000005400e4a947 */ /* 0x000fec0003800000 */
        /* <DEDUP_REMOVED lines=53> */
[----:B------:R-:W-:-:S07]  /*165a0*/  CS2R R24, SRZ ;  /* 0x0000000000187805 */ /* 0x000fce000001ff00 */
.L_x_634:
[----:B------:R-:W-:-:S05]  /*165b0*/  VIADD R4, R13, 0x1 ;  /* 0x000000010d047836 */ /* 0x000fca0000000000 */
[----:B------:R-:W-:-:S04]  /*165c0*/  ISETP.NE.AND P2, PT, R4, 0x2, PT ;  /* 0x000000020400780c */ /* 0x000fc80003f45270 */
[----:B------:R-:W-:Y:S02]  /*165d0*/  SEL R213, RZ, 0x1, P2 ;  /* 0x00000001ffd57807 */ /* 0x000fe40001000000 */
[----:B------:R-:W-:Y:S02]  /*165e0*/  SEL R211, R4, RZ, P2 ;  /* 0x000000ff04d37207 */ /* 0x000fe40001000000 */
[----:B------:R-:W-:Y:S01]  /*165f0*/  LOP3.LUT R213, R12, R213, RZ, 0x3c, !PT ;  /* 0x000000d50cd57212 */ /* 0x000fe200078e3cff */
[----:B------:R-:W-:Y:S06]  /*16600*/  @!P0 BRA `(.L_x_624) ;  /* 0x0000000000048947 */ /* 0x000fec0003800000 */
[----:B------:R-:W-:Y:S01]  /*16610*/  BPT.TRAP 0x1 ;  /* 0x000000040000795c */ /* 0x000fe20000300000 */
.L_x_624:
[----:B------:R-:W-:Y:S01]  /*16620*/  IMAD R14, R211, 0x8, R2 ;  /* 0x00000008d30e7824 */ /* 0x000fe200078e0202 */
[----:B------:R-:W-:-:S04]  /*16630*/  SHF.L.U32 R5, R213, 0x1f, RZ ;  /* 0x0000001fd5057819 */ /* 0x000fc800000006ff */
[----:B------:R0:W1:Y:S01]  /*16640*/  SYNCS.PHASECHK.TRANS64.TRYWAIT P2, [R14+URZ+0x36830], R5 ;  /* 0x036830050e0075a7 */ /* 0x000062000804017f */
[----:B------:R-:W-:Y:S05]  /*16650*/  @!P0 BRA `(.L_x_625) ;  /* 0x0000000000048947 */ /* 0x000fea0003800000 */
[----:B------:R-:W-:Y:S01]  /*16660*/  BPT.TRAP 0x1 ;  /* 0x000000040000795c */ /* 0x000fe20000300000 */
.L_x_625:
[----:B------:R-:W-:Y:S01]  /*16670*/  IMAD R4, R211, 0xa80, R215 ;  /* 0x00000a80d3047824 */ /* 0x000fe200078e02d7 */
[----:B------:R-:W-:Y:S03]  /*16680*/  BSSY B1, `(.L_x_626) ;  /* 0x0000006000017945 */ /* 0x000fe60003800000 */
[C---:B------:R-:W-:Y:S02]  /*16690*/  VIADD R120, R4.reuse, 0x80 ;  /* 0x0000008004787836 */ /* 0x040fe40000000000 */
[----:B------:R-:W-:Y:S01]  /*166a0*/  VIADD R15, R4, 0x100 ;  /* 0x00000100040f7836 */ /* 0x000fe20000000000 */
[----:B-1----:R-:W-:Y:S06]  /*166b0*/  @P2 BRA `(.L_x_627) ;  /* 0x0000000000082947 */ /* 0x002fec0003800000 */
[----:B------:R-:W1:Y:S02]  /*166c0*/  SYNCS.PHASECHK.TRANS64.TRYWAIT P2, [R14+URZ+0x36830], R5 ;  /* 0x036830050e0075a7 */ /* 0x000e64000804017f */
[----:B-1----:R-:W-:Y:S05]  /*166d0*/  @!P2 BRA `(.L_x_628) ;  /* 0x000000ec0084a947 */ /* 0x002fea0003800000 */
.L_x_627:
[----:B------:R-:W-:Y:S05]  /*166e0*/  BSYNC B1 ;  /* 0x0000000000017941 */ /* 0x000fea0003800000 */
.L_x_626:
[----:B------:R-:W2:Y:S04]  /*166f0*/  LDL.64 R20, [R1+0x40] ;  /* 0x0000400001147983 */ /* 0x000ea80000100a00 */
[----:B------:R-:W3:Y:S01]  /*16700*/  LDL.64 R124, [R1+0x48] ;  /* 0x00004800017c7983 */ /* 0x000ee20000100a00 */
[----:B------:R-:W-:Y:S01]  /*16710*/  WARPGROUP.ARRIVE ;  /* 0x00000000000079c5 */ /* 0x000fe20000000000 */
[----:B------:R-:W-:Y:S01]  /*16720*/  IMAD.MOV.U32 R121, RZ, RZ, 0x40000040 ;  /* 0x40000040ff797424 */ /* 0x000fe200078e00ff */
[----:B------:R-:W-:-:S04]  /*16730*/  R2UR UR6, R120 ;  /* 0x00000000780672ca */ /* 0x000fc800000e0000 */
[C---:B------:R-:W-:Y:S01]  /*16740*/  R2UR UR7, R121.reuse ;  /* 0x00000000790772ca */ /* 0x040fe200000e0000 */
[----:B------:R-:W-:Y:S01]  /*16750*/  IMAD.MOV.U32 R120, RZ, RZ, R15 ;  /* 0x000000ffff787224 */ /* 0x000fe200078e000f */
[----:B------:R-:W-:-:S04]  /*16760*/  R2UR UR19, R121 ;  /* 0x00000000791372ca */ /* 0x000fc800000e0000 */
[----:B------:R-:W-:Y:S01]  /*16770*/  R2UR UR18, R120 ;  /* 0x00000000781272ca */ /* 0x000fe200000e0000 */
[----:B------:R-:W-:Y:S02]  /*16780*/  VIADD R122, R4, 0x200 ;  /* 0x00000200047a7836 */ /* 0x000fe40000000000 */
[----:B------:R-:W-:-:S03]  /*16790*/  IMAD.MOV.U32 R123, RZ, RZ, 0x40000040 ;  /* 0x40000040ff7b7424 */ /* 0x000fc600078e00ff */
[----:B------:R-:W-:Y:S02]  /*167a0*/  R2UR UR14, R122 ;  /* 0x000000007a0e72ca */ /* 0x000fe400000e0000 */
[----:B------:R-:W-:Y:S02]  /*167b0*/  R2UR UR15, R123 ;  /* 0x000000007b0f72ca */ /* 0x000fe400000e0000 */
[----:B--2---:R-:W-:Y:S01]  /*167c0*/  R2UR UR42, R20 ;  /* 0x00000000142a72ca */ /* 0x004fe200000e0000 */
[----:B------:R-:W-:Y:S01]  /*167d0*/  IMAD.MOV.U32 R20, RZ, RZ, R4 ;  /* 0x000000ffff147224 */ /* 0x000fe200078e0004 */
[----:B------:R-:W-:Y:S01]  /*167e0*/  R2UR UR43, R21 ;  /* 0x00000000152b72ca */ /* 0x000fe200000e0000 */
[----:B------:R-:W-:Y:S01]  /*167f0*/  IMAD.MOV.U32 R21, RZ, RZ, 0x40000040 ;  /* 0x40000040ff157424 */ /* 0x000fe200078e00ff */
[----:B---3--:R-:W-:Y:S02]  /*16800*/  R2UR UR28, R124 ;  /* 0x000000007c1c72ca */ /* 0x008fe400000e0000 */
[----:B------:R-:W-:-:S02]  /*16810*/  R2UR UR29, R125 ;  /* 0x000000007d1d72ca */ /* 0x000fc400000e0000 */
[----:B------:R-:W-:Y:S02]  /*16820*/  R2UR UR26, R20 ;  /* 0x00000000141a72ca */ /* 0x000fe400000e0000 */
[----:B------:R-:W-:-:S07]  /*16830*/  R2UR UR27, R21 ;  /* 0x00000000151b72ca */ /* 0x000fce00000e0000 */
[----:B------:R-:W-:Y:S02]  /*16840*/  UMOV UR24, UR28 ;  /* 0x0000001c00187c82 */ /* 0x000fe40008000000 */
[----:B------:R-:W-:-:S04]  /*16850*/  UMOV UR25, UR29 ;  /* 0x0000001d00197c82 */ /* 0x000fc80008000000 */
[----:B------:R-:W-:Y:S01]  /*16860*/  HGMMA.64x16x16.F32.BF16 R168, gdesc[UR24], RZ, !UPT, gsb0 ;  /* 0x0020000018a879f0 */ /* 0x000fe2000c0018ff */
[----:B------:R-:W-:Y:S01]  /*16870*/  UMOV UR4, UR28 ;  /* 0x0000001c00047c82 */ /* 0x000fe20008000000 */
[----:B------:R-:W-:Y:S01]  /*16880*/  UMOV UR5, UR29 ;  /* 0x0000001d00057c82 */ /* 0x000fe20008000000 */
[----:B------:R-:W-:Y:S02]  /*16890*/  WARPGROUP.DEPBAR.LE gsb0, 0x0 ;  /* 0x00008000000079c5 */ /* 0x000fe40000010000 */
[----:B------:R-:W-:-:S06]  /*168a0*/  WARPGROUP.ARRIVE ;  /* 0x00000000000079c5 */ /* 0x000fcc0000000000 */
[----:B------:R-:W-:Y:S01]  /*168b0*/  HGMMA.64x16x16.F32.BF16 R160, gdesc[UR4], RZ, !UPT, gsb0 ;  /* 0x0020000004a079f0 */ /* 0x000fe2000c0018ff */
[----:B------:R-:W-:Y:S01]  /*168c0*/  UMOV UR16, UR28 ;  /* 0x0000001c00107c82 */ /* 0x000fe20008000000 */
[----:B------:R-:W-:Y:S01]  /*168d0*/  UMOV UR17, UR29 ;  /* 0x0000001d00117c82 */ /* 0x000fe20008000000 */
[----:B------:R-:W-:Y:S01]  /*168e0*/  VIADD R20, R4, 0x180 ;  /* 0x0000018004147836 */ /* 0x000fe20000000000 */
[----:B------:R-:W-:Y:S02]  /*168f0*/  WARPGROUP.DEPBAR.LE gsb0, 0x0 ;  /* 0x00008000000079c5 */ /* 0x000fe40000010000 */
[----:B------:R-:W-:-:S06]  /*16900*/  WARPGROUP.ARRIVE ;  /* 0x00000000000079c5 */ /* 0x000fcc0000000000 */
[----:B------:R-:W-:Y:S01]  /*16910*/  HGMMA.64x16x16.F32.BF16 R152, gdesc[UR16], RZ, !UPT, gsb0 ;  /* 0x00200000109879f0 */ /* 0x000fe2000c0018ff */
[----:B------:R-:W-:Y:S02]  /*16920*/  R2UR UR22, R20 ;  /* 0x00000000141672ca */ /* 0x000fe400000e0000 */
[----:B------:R-:W-:Y:S01]  /*16930*/  R2UR UR23, R21 ;  /* 0x00000000151772ca */ /* 0x000fe200000e0000 */
[----:B------:R-:W-:Y:S01]  /*16940*/  UMOV UR20, UR28 ;  /* 0x0000001c00147c82 */ /* 0x000fe20008000000 */
[----:B------:R-:W-:Y:S01]  /*16950*/  UMOV UR21, UR29 ;  /* 0x0000001d00157c82 */ /* 0x000fe20008000000 */
[----:B------:R-:W-:Y:S02]  /*16960*/  WARPGROUP.DEPBAR.LE gsb0, 0x0 ;  /* 0x00008000000079c5 */ /* 0x000fe40000010000 */
[----:B------:R-:W-:-:S08]  /*16970*/  WARPGROUP.ARRIVE ;  /* 0x00000000000079c5 */ /* 0x000fd00000000000 */
[----:B------:R-:W-:Y:S01]  /*16980*/  HGMMA.64x16x16.F32.BF16 R144, gdesc[UR20], RZ, !UPT, gsb0 ;  /* 0x00200000149079f0 */ /* 0x000fe2000c0018ff */
[----:B------:R-:W-:Y:S01]  /*16990*/  UMOV UR12, UR28 ;  /* 0x0000001c000c7c82 */ /* 0x000fe20008000000 */
[----:B------:R-:W-:Y:S01]  /*169a0*/  UMOV UR13, UR29 ;  /* 0x0000001d000d7c82 */ /* 0x000fe20008000000 */
[----:B------:R-:W-:Y:S01]  /*169b0*/  IADD3 R120, R4, 0x280, RZ ;  /* 0x0000028004787810 */ /* 0x000fe20007ffe0ff */
[----:B------:R-:W-:Y:S02]  /*169c0*/  WARPGROUP.DEPBAR.LE gsb0, 0x0 ;  /* 0x00008000000079c5 */ /* 0x000fe40000010000 */
[----:B------:R-:W-:-:S06]  /*169d0*/  WARPGROUP.ARRIVE ;  /* 0x00000000000079c5 */ /* 0x000fcc0000000000 */
[----:B------:R-:W-:Y:S01]  /*169e0*/  HGMMA.64x16x16.F32.BF16 R136, gdesc[UR12], RZ, !UPT, gsb0 ;  /* 0x002000000c8879f0 */ /* 0x000fe2000c0018ff */
[----:B------:R-:W-:Y:S02]  /*169f0*/  R2UR UR10, R120 ;  /* 0x00000000780a72ca */ /* 0x000fe400000e0000 */
[----:B------:R-:W-:Y:S01]  /*16a00*/  R2UR UR11, R121 ;  /* 0x00000000790b72ca */ /* 0x000fe200000e0000 */
[----:B------:R-:W-:Y:S01]  /*16a10*/  UMOV UR8, UR28 ;  /* 0x0000001c00087c82 */ /* 0x000fe20008000000 */
[----:B------:R-:W-:Y:S01]  /*16a20*/  UMOV UR9, UR29 ;  /* 0x0000001d00097c82 */ /* 0x000fe20008000000 */
[C---:B------:R-:W-:Y:S02]  /*16a30*/  VIADD R122, R4.reuse, 0x2 ;  /* 0x00000002047a7836 */ /* 0x040fe40000000000 */
[----:B------:R-:W-:Y:S02]  /*16a40*/  VIADD R120, R4, 0x102 ;  /* 0x0000010204787836 */ /* 0x000fe40000000000 */
[----:B------:R-:W-:Y:S01]  /*16a50*/  IMAD.MOV.U32 R123, RZ, RZ, 0x40000040 ;  /* 0x40000040ff7b7424 */ /* 0x000fe200078e00ff */
[----:B------:R-:W-:-:S02]  /*16a60*/  WARPGROUP.DEPBAR.LE gsb0, 0x0 ;  /* 0x00008000000079c5 */ /* 0x000fc40000010000 */
[----:B------:R-:W-:-:S06]  /*16a70*/  WARPGROUP.ARRIVE ;  /* 0x00000000000079c5 */ /* 0x000fcc0000000000 */
[----:B------:R-:W-:Y:S01]  /*16a80*/  HGMMA.64x16x16.F32.BF16 R128, gdesc[UR8], RZ, !UPT, gsb0 ;  /* 0x00200000088079f0 */ /* 0x000fe2000c0018ff */
[----:B------:R-:W-:Y:S01]  /*16a90*/  IMAD.MOV.U32 R121, RZ, RZ, 0x40000040 ;  /* 0x40000040ff797424 */ /* 0x000fe200078e00ff */
[----:B------:R-:W-:Y:S01]  /*16aa0*/  R2UR UR34, R122 ;  /* 0x000000007a2272ca */ /* 0x000fe200000e0000 */
[C---:B------:R-:W-:Y:S01]  /*16ab0*/  VIADD R20, R4.reuse, 0x300 ;  /* 0x0000030004147836 */ /* 0x040fe20000000000 */
[----:B------:R-:W-:Y:S01]  /*16ac0*/  R2UR UR35, R123 ;  /* 0x000000007b2372ca */ /* 0x000fe200000e0000 */
[----:B------:R-:W-:Y:S01]  /*16ad0*/  VIADD R122, R4, 0x182 ;  /* 0x00000182047a7836 */ /* 0x000fe20000000000 */
[----:B------:R-:W-:Y:S01]  /*16ae0*/  R2UR UR30, R120 ;  /* 0x00000000781e72ca */ /* 0x000fe200000e0000 */
[----:B------:R-:W-:Y:S01]  /*16af0*/  VIADD R120, R4, 0x202 ;  /* 0x0000020204787836 */ /* 0x000fe20000000000 */
[----:B------:R-:W-:Y:S01]  /*16b00*/  R2UR UR31, R121 ;  /* 0x00000000791f72ca */ /* 0x000fe200000e0000 */
[----:B------:R-:W-:Y:S02]  /*16b10*/  IMAD.MOV.U32 R123, RZ, RZ, 0x40000040 ;  /* 0x40000040ff7b7424 */ /* 0x000fe400078e00ff */
[----:B------:R-:W-:Y:S01]  /*16b20*/  IMAD.MOV.U32 R121, RZ, RZ, 0x40000040 ;  /* 0x40000040ff797424 */ /* 0x000fe200078e00ff */
[----:B------:R-:W-:-:S02]  /*16b30*/  R2UR UR58, R20 ;  /* 0x00000000143a72ca */ /* 0x000fc400000e0000 */
[----:B------:R-:W-:Y:S02]  /*16b40*/  R2UR UR59, R21 ;  /* 0x00000000153b72ca */ /* 0x000fe400000e0000 */
[----:B------:R-:W-:Y:S01]  /*16b50*/  R2UR UR26, R122 ;  /* 0x000000007a1a72ca */ /* 0x000fe200000e0000 */
[----:B------:R-:W-:Y:S01]  /*16b60*/  VIADD R122, R4, 0x302 ;  /* 0x00000302047a7836 */ /* 0x000fe20000000000 */
[----:B------:R-:W-:Y:S01]  /*16b70*/  R2UR UR27, R123 ;  /* 0x000000007b1b72ca */ /* 0x000fe200000e0000 */
[----:B------:R-:W-:Y:S01]  /*16b80*/  IMAD.MOV.U32 R123, RZ, RZ, 0x40000040 ;  /* 0x40000040ff7b7424 */ /* 0x000fe200078e00ff */
[----:B------:R-:W-:Y:S01]  /*16b90*/  R2UR UR22, R120 ;  /* 0x00000000781672ca */ /* 0x000fe200000e0000 */
[----:B------:R-:W-:Y:S01]  /*16ba0*/  VIADD R120, R4, 0x4 ;  /* 0x0000000404787836 */ /* 0x000fe20000000000 */
[----:B------:R-:W-:Y:S01]  /*16bb0*/  R2UR UR23, R121 ;  /* 0x00000000791772ca */ /* 0x000fe200000e0000 */
[----:B------:R-:W-:Y:S01]  /*16bc0*/  IMAD.MOV.U32 R121, RZ, RZ, 0x40000040 ;  /* 0x40000040ff797424 */ /* 0x000fe200078e00ff */
[----:B------:R-:W-:-:S02]  /*16bd0*/  R2UR UR46, R122 ;  /* 0x000000007a2e72ca */ /* 0x000fc400000e0000 */
[----:B------:R-:W-:Y:S02]  /*16be0*/  R2UR UR47, R123 ;  /* 0x000000007b2f72ca */ /* 0x000fe400000e0000 */
[----:B------:R-:W-:Y:S02]  /*16bf0*/  R2UR UR14, R120 ;  /* 0x00000000780e72ca */ /* 0x000fe400000e0000 */
[----:B------:R-:W-:Y:S01]  /*16c00*/  R2UR UR15, R121 ;  /* 0x00000000790f72ca */ /* 0x000fe200000e0000 */
        /* <DEDUP_REMOVED lines=19> */
[----:B------:R2:W-:Y:S04]  /*16d40*/  STL.64 [R1+0x68], R8 ;  /* 0x0000680801007387 */ /* 0x0005e80000100a00 */
[----:B--2---:R-:W2:Y:S01]  /*16d50*/  LDL.64 R8, [R1+0x38] ;  /* 0x0000380001087983 */ /* 0x004ea20000100a00 */
[----:B------:R-:W-:Y:S01]  /*16d60*/  UMOV UR28, UR42 ;  /* 0x0000002a001c7c82 */ /* 0x000fe20008000000 */
[----:B------:R-:W-:Y:S01]  /*16d70*/  UMOV UR29, UR43 ;  /* 0x0000002b001d7c82 */ /* 0x000fe20008000000 */
[----:B------:R-:W-:Y:S02]  /*16d80*/  WARPGROUP.DEPBAR.LE gsb0, 0x0 ;  /* 0x00008000000079c5 */ /* 0x000fe40000010000 */
[----:B------:R-:W-:-:S06]  /*16d90*/  WARPGROUP.ARRIVE ;  /* 0x00000000000079c5 */ /* 0x000fcc0000000000 */
[----:B------:R-:W-:Y:S01]  /*16da0*/  HGMMA.64x16x16.F32.BF16 R152, gdesc[UR28], R152, gsb0 ;  /* 0x002000001c9879f0 */ /* 0x000fe20008001898 */
[----:B------:R-:W-:Y:S01]  /*16db0*/  UMOV UR24, UR42 ;  /* 0x0000002a00187c82 */ /* 0x000fe20008000000 */
[----:B------:R-:W-:Y:S01]  /*16dc0*/  UMOV UR25, UR43 ;  /* 0x0000002b00197c82 */ /* 0x000fe20008000000 */
[----:B------:R-:W-:Y:S02]  /*16dd0*/  WARPGROUP.DEPBAR.LE gsb0, 0x0 ;  /* 0x00008000000079c5 */ /* 0x000fe40000010000 */
[----:B------:R-:W-:-:S06]  /*16de0*/  WARPGROUP.ARRIVE ;  /* 0x00000000000079c5 */ /* 0x000fcc0000000000 */
[----:B------:R-:W-:Y:S01]  /*16df0*/  HGMMA.64x16x16.F32.BF16 R144, gdesc[UR24], R144, gsb0 ;  /* 0x00200000189079f0 */ /* 0x000fe20008001890 */
        /* <DEDUP_REMOVED lines=14> */
[----:B------:R-:W-:Y:S01]  /*16ee0*/  MOV R6, UR45 ;  /* 0x0000002d00067c02 */ /* 0x000fe20008000f00 */
[----:B------:R-:W-:Y:S01]  /*16ef0*/  UMOV UR45, UR43 ;  /* 0x0000002b002d7c82 */ /* 0x000fe20008000000 */
[----:B01----:R-:W-:Y:S01]  /*16f00*/  MOV R5, UR44 ;  /* 0x0000002c00057c02 */ /* 0x003fe20008000f00 */
[----:B------:R-:W-:Y:S01]  /*16f10*/  UMOV UR44, UR42 ;  /* 0x0000002a002c7c82 */ /* 0x000fe20008000000 */
[----:B------:R-:W-:Y:S02]  /*16f20*/  WARPGROUP.DEPBAR.LE gsb0, 0x0 ;  /* 0x00008000000079c5 */ /* 0x000fe40000010000 */
[----:B------:R-:W-:-:S06]  /*16f30*/  WARPGROUP.ARRIVE ;  /* 0x00000000000079c5 */ /* 0x000fcc0000000000 */
[----:B------:R-:W-:Y:S01]  /*16f40*/  HGMMA.64x16x16.F32.BF16 R120, gdesc[UR44], R120, gsb0 ;  /* 0x002000002c7879f0 */ /* 0x000fe20008001878 */
[----:B--2---:R-:W-:Y:S02]  /*16f50*/  R2UR UR38, R8 ;  /* 0x00000000082672ca */ /* 0x004fe400000e0000 */
[----:B------:R-:W-:Y:S01]  /*16f60*/  R2UR UR39, R9 ;  /* 0x00000000092772ca */ /* 0x000fe200000e0000 */
[----:B------:R-:W-:Y:S01]  /*16f70*/  IMAD.MOV.U32 R21, RZ, RZ, 0x40000040 ;  /* 0x40000040ff157424 */ /* 0x000fe200078e00ff */
[----:B------:R-:W-:Y:S01]  /*16f80*/  IADD3 R20, R4, 0x84, RZ ;  /* 0x0000008404147810 */ /* 0x000fe20007ffe0ff */
[----:B------:R-:W2:Y:S08]  /*16f90*/  LDL.64 R8, [R1+0x30] ;  /* 0x0000300001087983 */ /* 0x000eb00000100a00 */
[----:B------:R-:W-:-:S02]  /*16fa0*/  UMOV UR12, UR38 ;  /* 0x00000026000c7c82 */ /* 0x000fc40008000000 */
[----:B------:R-:W-:Y:S01]  /*16fb0*/  UMOV UR13, UR39 ;  /* 0x00000027000d7c82 */ /* 0x000fe20008000000 */
        /* <DEDUP_REMOVED lines=57> */
[----:B--2---:R-:W-:Y:S02]  /*17350*/  R2UR UR42, R8 ;  /* 0x00000000082a72ca */ /* 0x004fe400000e0000 */
[----:B------:R-:W-:Y:S02]  /*17360*/  R2UR UR43, R9 ;  /* 0x00000000092b72ca */ /* 0x000fe400000e0000 */
[----:B------:R-:W-:Y:S01]  /*17370*/  R2UR UR22, R20 ;  /* 0x00000000141672ca */ /* 0x000fe200000e0000 */
[----:B------:R-:W2:Y:S01]  /*17380*/  LDL.64 R8, [R1+0x28] ;  /* 0x0000280001087983 */ /* 0x000ea20000100a00 */
[----:B------:R-:W-:-:S07]  /*17390*/  R2UR UR23, R21 ;  /* 0x00000000151772ca */ /* 0x000fce00000e0000 */
[----:B------:R-:W-:Y:S02]  /*173a0*/  UMOV UR20, UR42 ;  /* 0x0000002a00147c82 */ /* 0x000fe40008000000 */
[----:B------:R-:W-:Y:S01]  /*173b0*/  UMOV UR21, UR43 ;  /* 0x0000002b00157c82 */ /* 0x000fe20008000000 */
[----:B------:R-:W-:Y:S02]  /*173c0*/  WARPGROUP.DEPBAR.LE gsb0, 0x0 ;  /* 0x00008000000079c5 */ /* 0x000fe40000010000 */
[----:B------:R-:W-:-:S06]  /*173d0*/  WARPGROUP.ARRIVE ;  /* 0x00000000000079c5 */ /* 0x000fcc0000000000 */
        /* <DEDUP_REMOVED lines=108> */
[----:B------:R-:W-:-:S09]  /*17aa0*/  UMOV UR17, UR39 ;  /* 0x0000002700117c82 */ /* 0x000fd20008000000 */
        /* <DEDUP_REMOVED lines=85> */
[----:B------:R-:W-:Y:S01]  /*18000*/  UMOV UR28, UR52 ;  /* 0x00000034001c7c82 */ /* 0x000fe20008000000 */
[----:B------:R-:W-:Y:S01]  /*18010*/  R2UR UR23, R21 ;  /* 0x00000000151772ca */ /* 0x000fe200000e0000 */
[----:B------:R-:W-:Y:S01]  /*18020*/  UMOV UR29, UR53 ;  /* 0x00000035001d7c82 */ /* 0x000fe20008000000 */
[----:B------:R-:W-:Y:S01]  /*18030*/  UMOV UR24, UR52 ;  /* 0x0000003400187c82 */ /* 0x000fe20008000000 */
[----:B------:R-:W-:Y:S01]  /*18040*/  UMOV UR25, UR53 ;  /* 0x0000003500197c82 */ /* 0x000fe20008000000 */
[----:B------:R-:W-:Y:S01]  /*18050*/  R2UR UR45, R6 ;  /* 0x00000000062d72ca */ /* 0x000fe200000e0000 */
[----:B------:R0:W5:Y:S02]  /*18060*/  LDL.LU.64 R8, [R1+0x68] ;  /* 0x0000680001087983 */ /* 0x0001640000300a00 */
[----:B------:R-:W-:-:S02]  /*18070*/  UMOV UR20, UR38 ;  /* 0x0000002600147c82 */ /* 0x000fc40008000000 */
        /* <DEDUP_REMOVED lines=65> */
[----:B------:R-:W-:Y:S01]  /*18490*/  VIADD R20, R4, 0x406 ;  /* 0x0000040604147836 */ /* 0x000fe20000000000 */
[----:B------:R-:W-:-:S04]  /*184a0*/  MOV R21, 0x40000040 ;  /* 0x4000004000157802 */ /* 0x000fc80000000f00 */
        /* <DEDUP_REMOVED lines=111> */
[----:B------:R-:W-:Y:S02]  /*18ba0*/  R2UR UR44, R5 ;  /* 0x00000000052c72ca */ /* 0x000fe400000e0000 */
[----:B------:R-:W-:Y:S02]  /*18bb0*/  R2UR UR18, R20 ;  /* 0x00000000141272ca */ /* 0x000fe400000e0000 */
[----:B------:R-:W-:Y:S01]  /*18bc0*/  R2UR UR19, R21 ;  /* 0x00000000151372ca */ /* 0x000fe200000e0000 */
[----:B------:R-:W-:-:S08]  /*18bd0*/  UMOV UR17, UR45 ;  /* 0x0000002d00117c82 */ /* 0x000fd00008000000 */
        /* <DEDUP_REMOVED lines=226> */
[----:B------:R-:W-:Y:S01]  /*19a00*/  FMUL.FTZ R26, R26, R0 ;  /* 0x000000001a1a7220 */ /* 0x000fe20000410000 */
[----:B------:R-:W-:-:S02]  /*19a10*/  WARPGROUP.DEPBAR.LE gsb0, 0x0 ;  /* 0x00008000000079c5 */ /* 0x000fc40000010000 */
        /* <DEDUP_REMOVED lines=47> */
[----:B0-----:R-:W-:Y:S06]  /*19d10*/  @!P0 BRA `(.L_x_629) ;  /* 0x0000000000048947 */ /* 0x001fec0003800000 */
[----:B------:R-:W-:Y:S01]  /*19d20*/  BPT.TRAP 0x1 ;  /* 0x000000040000795c */ /* 0x000fe20000300000 */
.L_x_629:
[----:B------:R-:W-:Y:S01]  /*19d30*/  SHF.L.U32 R0, R12, 0x1f, RZ ;  /* 0x0000001f0c007819 */ /* 0x000fe200000006ff */
[----:B------:R-:W-:-:S04]  /*19d40*/  IMAD R15, R13, 0x8, R2 ;  /* 0x000000080d0f7824 */ /* 0x000fc800078e0202 */
[----:B------:R0:W1:Y:S01]  /*19d50*/  SYNCS.PHASECHK.TRANS64.TRYWAIT P2, [R15+URZ+0x36850], R0 ;  /* 0x036850000f0075a7 */ /* 0x000062000804017f */
[----:B------:R-:W-:Y:S05]  /*19d60*/  @!P0 BRA `(.L_x_630) ;  /* 0x0000000000048947 */ /* 0x000fea0003800000 */
[----:B------:R-:W-:Y:S01]  /*19d70*/  BPT.TRAP 0x1 ;  /* 0x000000040000795c */ /* 0x000fe20000300000 */
.L_x_630:
[----:B------:R-:W-:Y:S04]  /*19d80*/  BSSY B1, `(.L_x_631) ;  /* 0x0000004000017945 */ /* 0x000fe80003800000 */
[----:B-1----:R-:W-:Y:S05]  /*19d90*/  @P2 BRA `(.L_x_632) ;  /* 0x0000000000082947 */ /* 0x002fea0003800000 */
[----:B------:R-:W1:Y:S02]  /*19da0*/  SYNCS.PHASECHK.TRANS64.TRYWAIT P2, [R15+URZ+0x36850], R0 ;  /* 0x036850000f0075a7 */ /* 0x000e64000804017f */
[----:B-1----:R-:W-:Y:S05]  /*19db0*/  @!P2 BRA `(.L_x_633) ;  /* 0x000000b400e0a947 */ /* 0x002fea0003800000 */
.L_x_632:
[----:B------:R-:W-:Y:S05]  /*19dc0*/  BSYNC B1 ;  /* 0x0000000000017941 */ /* 0x000fea0003800000 */
.L_x_631:
[----:B01----:R-:W-:Y:S01]  /*19dd0*/  VIADD R0, R2, 0x400 ;  /* 0x0000040002007836 */ /* 0x003fe20000000000 */
[----:B------:R-:W-:Y:S01]  /*19de0*/  WARPGROUP.ARRIVE ;  /* 0x00000000000079c5 */ /* 0x000fe20000000000 */
[----:B------:R-:W-:Y:S01]  /*19df0*/  IMAD.MOV.U32 R5, RZ, RZ, 0x40000040 ;  /* 0x40000040ff057424 */ /* 0x000fe200078e00ff */
[----:B------:R-:W-:Y:S01]  /*19e00*/  ULDC UR5, c[0x0][0x9d8] ;  /* 0x0002760000057ab9 */ /* 0x000fe20000000800 */
[----:B------:R-:W-:Y:S01]  /*19e10*/  ULDC UR4, c[0x0][0x988] ;  /* 0x0002620000047ab9 */ /* 0x000fe20000000800 */
[----:B------:R-:W-:Y:S01]  /*19e20*/  SHF.R.U32.HI R0, RZ, 0x4, R0 ;  /* 0x00000004ff007819 */ /* 0x000fe20000011600 */
[----:B------:R-:W-:Y:S01]  /*19e30*/  FMUL.FTZ R6, R169, UR5 ;  /* 0x00000005a9067c20 */ /* 0x000fe20008410000 */
[----:B------:R-:W-:Y:S01]  /*19e40*/  FMUL.FTZ R21, R172, UR5 ;  /* 0x00000005ac157c20 */ /* 0x000fe20008410000 */
[----:B------:R-:W-:Y:S01]  /*19e50*/  FMUL.FTZ R169, R173, UR5 ;  /* 0x00000005ada97c20 */ /* 0x000fe20008410000 */
[----:B------:R-:W-:Y:S01]  /*19e60*/  LOP3.LUT R0, R0, 0x3fff, RZ, 0xc0, !PT ;  /* 0x00003fff00007812 */ /* 0x000fe200078ec0ff */
[----:B------:R-:W-:Y:S01]  /*19e70*/  FMUL.FTZ R20, R171, UR5 ;  /* 0x00000005ab147c20 */ /* 0x000fe20008410000 */
[----:B------:R-:W-:Y:S01]  /*19e80*/  FMUL.FTZ R171, R160, UR5 ;  /* 0x00000005a0ab7c20 */ /* 0x000fe20008410000 */
[----:B------:R-:W-:Y:S01]  /*19e90*/  MUFU.TANH R6, R6 ;  /* 0x0000000600067308 */ /* 0x000fe20000002400 */
[----:B------:R-:W-:Y:S01]  /*19ea0*/  LOP3.LUT R0, R0, 0x3800000, RZ, 0xfc, !PT ;  /* 0x0380000000007812 */ /* 0x000fe200078efcff */
[----:B------:R-:W-:Y:S01]  /*19eb0*/  FMUL.FTZ R161, R161, UR5 ;  /* 0x00000005a1a17c20 */ /* 0x000fe20008410000 */
[----:B------:R-:W-:Y:S01]  /*19ec0*/  FMUL.FTZ R164, R164, UR5 ;  /* 0x00000005a4a47c20 */ /* 0x000fe20008410000 */
[----:B------:R-:W-:Y:S01]  /*19ed0*/  FMUL.FTZ R160, R162, UR5 ;  /* 0x00000005a2a07c20 */ /* 0x000fe20008410000 */
[----:B------:R-:W-:Y:S01]  /*19ee0*/  FMUL.FTZ R165, R165, UR5 ;  /* 0x00000005a5a57c20 */ /* 0x000fe20008410000 */
[----:B------:R-:W-:-:S02]  /*19ef0*/  IMAD R12, R13, 0xa80, R0 ;  /* 0x00000a800d0c7824 */ /* 0x000fc400078e0200 */
[----:B------:R-:W-:Y:S01]  /*19f00*/  FMUL.FTZ R0, R168, UR5 ;  /* 0x00000005a8007c20 */ /* 0x000fe20008410000 */
[----:B------:R-:W-:Y:S01]  /*19f10*/  IMAD.MOV.U32 R13, RZ, RZ, 0x40000040 ;  /* 0x40000040ff0d7424 */ /* 0x000fe200078e00ff */
[----:B------:R-:W-:Y:S01]  /*19f20*/  MUFU.TANH R21, R21 ;  /* 0x0000001500157308 */ /* 0x000fe20000002400 */
[C---:B------:R-:W-:Y:S01]  /*19f30*/  VIADD R4, R12.reuse, 0x80 ;  /* 0x000000800c047836 */ /* 0x040fe20000000000 */
[----:B------:R-:W-:Y:S01]  /*19f40*/  R2UR UR6, R12 ;  /* 0x000000000c0672ca */ /* 0x000fe200000e0000 */
[----:B------:R-:W-:Y:S01]  /*19f50*/  FMUL.FTZ R162, R163, UR5 ;  /* 0x00000005a3a27c20 */ /* 0x000fe20008410000 */
[----:B------:R-:W-:Y:S01]  /*19f60*/  R2UR UR7, R13 ;  /* 0x000000000d0772ca */ /* 0x000fe200000e0000 */
[----:B------:R-:W-:Y:S01]  /*19f70*/  FMUL.FTZ R163, R166, UR5 ;  /* 0x00000005a6a37c20 */ /* 0x000fe20008410000 */
[----:B------:R-:W-:Y:S01]  /*19f80*/  FMUL.FTZ R166, R167, UR5 ;  /* 0x00000005a7a67c20 */ /* 0x000fe20008410000 */
[----:B------:R-:W-:Y:S01]  /*19f90*/  FMUL.FTZ R167, R152, UR5 ;  /* 0x0000000598a77c20 */ /* 0x000fe20008410000 */
[----:B------:R-:W0:Y:S01]  /*19fa0*/  MUFU.TANH R0, R0 ;  /* 0x0000000000007308 */ /* 0x000e220000002400 */
        /* <DEDUP_REMOVED lines=8> */
[----:B------:R-:W-:Y:S01]  /*1a030*/  HGMMA.64x192x16.F32.BF16 R24, R200, gdesc[UR4].tnspB, R24, gsb0 ;  /* 0x42e00004c8187df0 */ /* 0x000fe20008001818 */
[----:B------:R-:W-:Y:S01]  /*1a040*/  R2UR UR6, R4 ;  /* 0x00000000040672ca */ /* 0x000fe200000e0000 */
[----:B------:R-:W-:Y:S01]  /*1a050*/  FMUL.FTZ R159, R144, UR5 ;  /* 0x00000005909f7c20 */ /* 0x000fe20008410000 */
[----:B------:R-:W-:Y:S01]  /*1a060*/  R2UR UR7, R5 ;  /* 0x00000000050772ca */ /* 0x000fe200000e0000 */
[----:B------:R-:W-:Y:S01]  /*1a070*/  IMAD.MOV.U32 R5, RZ, RZ, 0x40000040 ;  /* 0x40000040ff057424 */ /* 0x000fe200078e00ff */
[----:B------:R-:W-:Y:S01]  /*1a080*/  IADD3 R4, R12, 0x100, RZ ;  /* 0x000001000c047810 */ /* 0x000fe20007ffe0ff */
[----:B------:R-:W-:Y:S01]  /*1a090*/  FMUL.FTZ R172, R145, UR5 ;  /* 0x0000000591ac7c20 */ /* 0x000fe20008410000 */
[----:B------:R-:W2:Y:S01]  /*1a0a0*/  MUFU.TANH R171, R171 ;  /* 0x000000ab00ab7308 */ /* 0x000ea20000002400 */
[----:B0-----:R-:W-:Y:S01]  /*1a0b0*/  FMNMX.FTZ R3, R0, R11, !PT ;  /* 0x0000000b00037209 */ /* 0x001fe20007810000 */
[----:B------:R-:W-:Y:S01]  /*1a0c0*/  FMUL.FTZ R145, R147, UR5 ;  /* 0x0000000593917c20 */ /* 0x000fe20008410000 */
[----:B------:R-:W-:Y:S01]  /*1a0d0*/  FMUL.FTZ R147, R148, UR5 ;  /* 0x0000000594937c20 */ /* 0x000fe20008410000 */
[----:B------:R-:W-:Y:S01]  /*1a0e0*/  FMUL.FTZ R148, R149, UR5 ;  /* 0x0000000595947c20 */ /* 0x000fe20008410000 */
[----:B------:R-:W-:Y:S01]  /*1a0f0*/  FMNMX.FTZ R3, R6, R3, !PT ;  /* 0x0000000306037209 */ /* 0x000fe20007810000 */
[----:B------:R-:W-:Y:S01]  /*1a100*/  FMUL.FTZ R136, R136, UR5 ;  /* 0x0000000588887c20 */ /* 0x000fe20008410000 */
[----:B------:R-:W-:Y:S01]  /*1a110*/  FMUL.FTZ R137, R137, UR5 ;  /* 0x0000000589897c20 */ /* 0x000fe20008410000 */
[----:B------:R-:W0:Y:S01]  /*1a120*/  MUFU.TANH R161, R161 ;  /* 0x000000a100a17308 */ /* 0x000e220000002400 */
[----:B------:R-:W-:Y:S01]  /*1a130*/  FMNMX.FTZ R3, R21, R3, !PT ;  /* 0x0000000315037209 */ /* 0x000fe20007810000 */
[----:B------:R-:W-:Y:S01]  /*1a140*/  FMUL.FTZ R140, R140, UR5 ;  /* 0x000000058c8c7c20 */ /* 0x000fe20008410000 */
[----:B------:R-:W-:Y:S01]  /*1a150*/  FMUL.FTZ R141, R141, UR5 ;  /* 0x000000058d8d7c20 */ /* 0x000fe20008410000 */
[----:B------:R-:W-:Y:S01]  /*1a160*/  FMUL.FTZ R128, R128, UR5 ;  /* 0x0000000580807c20 */ /* 0x000fe20008410000 */
[----:B-1----:R-:W-:Y:S01]  /*1a170*/  FMNMX.FTZ R3, R169, R3, !PT ;  /* 0x00000003a9037209 */ /* 0x002fe20007810000 */
[----:B------:R-:W-:Y:S01]  /*1a180*/  FMUL.FTZ R129, R129, UR5 ;  /* 0x0000000581817c20 */ /* 0x000fe20008410000 */
[----:B------:R-:W-:Y:S01]  /*1a190*/  FMUL.FTZ R132, R132, UR5 ;  /* 0x0000000584847c20 */ /* 0x000fe20008410000 */
[----:B------:R-:W1:Y:S01]  /*1a1a0*/  MUFU.TANH R164, R164 ;  /* 0x000000a400a47308 */ /* 0x000e620000002400 */
[----:B--2---:R-:W-:Y:S01]  /*1a1b0*/  FMNMX.FTZ R3, R171, R3, !PT ;  /* 0x00000003ab037209 */ /* 0x004fe20007810000 */
[----:B------:R-:W-:Y:S01]  /*1a1c0*/  FMUL.FTZ R133, R133, UR5 ;  /* 0x0000000585857c20 */ /* 0x000fe20008410000 */
[----:B------:R-:W-:Y:S01]  /*1a1d0*/  FMUL.FTZ R149, R120, UR5 ;  /* 0x0000000578957c20 */ /* 0x000fe20008410000 */
[----:B------:R-:W-:Y:S01]  /*1a1e0*/  FMUL.FTZ R144, R146, UR5 ;  /* 0x0000000592907c20 */ /* 0x000fe20008410000 */
[----:B------:R-:W-:Y:S01]  /*1a1f0*/  FMUL.FTZ R146, R150, UR5 ;  /* 0x0000000596927c20 */ /* 0x000fe20008410000 */
[----:B------:R-:W-:Y:S01]  /*1a200*/  FMUL.FTZ R150, R121, UR5 ;  /* 0x0000000579967c20 */ /* 0x000fe20008410000 */
[----:B------:R-:W-:Y:S01]  /*1a210*/  VIADD R120, R12, 0x200 ;  /* 0x000002000c787836 */ /* 0x000fe20000000000 */
[----:B------:R-:W2:Y:S01]  /*1a220*/  MUFU.TANH R165, R165 ;  /* 0x000000a500a57308 */ /* 0x000ea20000002400 */
[----:B0-----:R-:W-:Y:S01]  /*1a230*/  FMNMX.FTZ R3, R161, R3, !PT ;  /* 0x00000003a1037209 */ /* 0x001fe20007810000 */
[----:B------:R-:W-:-:S02]  /*1a240*/  IMAD.MOV.U32 R121, RZ, RZ, 0x40000040 ;  /* 0x40000040ff797424 */ /* 0x000fc400078e00ff */
[----:B------:R-:W-:Y:S01]  /*1a250*/  FMUL.FTZ R124, R124, UR5 ;  /* 0x000000057c7c7c20 */ /* 0x000fe20008410000 */
[----:B------:R-:W-:Y:S01]  /*1a260*/  FMUL.FTZ R125, R125, UR5 ;  /* 0x000000057d7d7c20 */ /* 0x000fe20008410000 */
[----:B------:R-:W-:Y:S01]  /*1a270*/  FMUL.FTZ R13, R170, UR5 ;  /* 0x00000005aa0d7c20 */ /* 0x000fe20008410000 */
[----:B------:R-:W-:Y:S01]  /*1a280*/  FMUL.FTZ R168, R174, UR5 ;  /* 0x00000005aea87c20 */ /* 0x000fe20008410000 */
[----:B------:R-:W-:Y:S01]  /*1a290*/  FMUL.FTZ R170, R175, UR5 ;  /* 0x00000005afaa7c20 */ /* 0x000fe20008410000 */
[----:B------:R-:W0:Y:S01]  /*1a2a0*/  MUFU.TANH R167, R167 ;  /* 0x000000a700a77308 */ /* 0x000e220000002400 */
        /* <DEDUP_REMOVED lines=16> */
[----:B0-----:R-:W-:Y:S01]  /*1a3b0*/  FMNMX.FTZ R3, R167, R3, !PT ;  /* 0x00000003a7037209 */ /* 0x001fe20007810000 */
[----:B------:R-:W-:Y:S01]  /*1a3c0*/  FMUL.FTZ R127, R127, UR5 ;  /* 0x000000057f7f7c20 */ /* 0x000fe20008410000 */
[----:B------:R-:W-:Y:S01]  /*1a3d0*/  @!P1 VIADD R14, R14, 0x36840 ;  /* 0x000368400e0e9836 */ /* 0x000fe20000000000 */
[----:B-----5:R-:W-:Y:S01]  /*1a3e0*/  ISETP.GT.AND P2, PT, R9, RZ, PT ;  /* 0x000000ff0900720c */ /* 0x020fe20003f44270 */
[----:B------:R-:W-:-:S02]  /*1a3f0*/  @!P1 VIADD R15, R15, 0x36860 ;  /* 0x000368600f0f9836 */ /* 0x000fc40000000000 */
[----:B------:R-:W-:Y:S01]  /*1a400*/  VIADD R9, R9, 0xffffffff ;  /* 0xffffffff09097836 */ /* 0x000fe20000000000 */
[----:B------:R-:W0:Y:S01]  /*1a410*/  MUFU.TANH R157, R157 ;  /* 0x0000009d009d7308 */ /* 0x000e220000002400 */
[----:B-1----:R-:W-:Y:S02]  /*1a420*/  FMNMX.FTZ R3, R153, R3, !PT ;  /* 0x0000000399037209 */ /* 0x002fe40007810000 */
[----:B------:R-:W-:-:S05]  /*1a430*/  @!P1 PRMT R14, RZ, 0x654, R14 ;  /* 0x00000654ff0e9816 */ /* 0x000fca000000000e */
[----:B------:R-:W1:Y:S01]  /*1a440*/  MUFU.TANH R159, R159 ;  /* 0x0000009f009f7308 */ /* 0x000e620000002400 */
[----:B--2---:R-:W-:-:S07]  /*1a450*/  FMNMX.FTZ R3, R156, R3, !PT ;  /* 0x000000039c037209 */ /* 0x004fce0007810000 */
[----:B------:R-:W2:Y:S01]  /*1a460*/  MUFU.TANH R172, R172 ;  /* 0x000000ac00ac7308 */ /* 0x000ea20000002400 */
[----:B0-----:R-:W-:-:S07]  /*1a470*/  FMNMX.FTZ R3, R157, R3, !PT ;  /* 0x000000039d037209 */ /* 0x001fce0007810000 */
[----:B------:R-:W0:Y:S01]  /*1a480*/  MUFU.TANH R147, R147 ;  /* 0x0000009300937308 */ /* 0x000e220000002400 */
[----:B-1----:R-:W-:-:S07]  /*1a490*/  FMNMX.FTZ R3, R159, R3, !PT ;  /* 0x000000039f037209 */ /* 0x002fce0007810000 */
        /* <DEDUP_REMOVED lines=27> */
[----:B0-----:R-:W-:Y:S01]  /*1a650*/  FMNMX.FTZ R3, R124, R3, !PT ;  /* 0x000000037c037209 */ /* 0x001fe20007810000 */
[----:B------:R-:W-:Y:S02]  /*1a660*/  WARPGROUP.DEPBAR.LE gsb0, 0x0 ;  /* 0x00008000000079c5 */ /* 0x000fe40000010000 */
[----:B------:R-:W-:-:S04]  /*1a670*/  WARPGROUP.ARRIVE ;  /* 0x00000000000079c5 */ /* 0x000fc80000000000 */
[----:B------:R-:W0:Y:S02]  /*1a680*/  MUFU.TANH R20, R20 ;  /* 0x0000001400147308 */ /* 0x000e240000002400 */
[----:B------:R-:W-:Y:S01]  /*1a690*/  HGMMA.64x192x16.F32.BF16 R24, R196, gdesc[UR4].tnspB, R24, gsb0 ;  /* 0x42e00004c4187df0 */ /* 0x000fe20008001818 */
[----:B------:R-:W-:Y:S01]  /*1a6a0*/  R2UR UR6, R4 ;  /* 0x00000000040672ca */ /* 0x000fe200000e0000 */
[----:B------:R-:W-:Y:S01]  /*1a6b0*/  VIADD R4, R12, 0x180 ;  /* 0x000001800c047836 */ /* 0x000fe20000000000 */
[----:B------:R-:W-:Y:S01]  /*1a6c0*/  R2UR UR7, R5 ;  /* 0x00000000050772ca */ /* 0x000fe200000e0000 */
[----:B------:R-:W-:Y:S02]  /*1a6d0*/  IMAD.MOV.U32 R5, RZ, RZ, 0x40000040 ;  /* 0x40000040ff057424 */ /* 0x000fe400078e00ff */
[----:B------:R-:W3:Y:S08]  /*1a6e0*/  MUFU.TANH R168, R168 ;  /* 0x000000a800a87308 */ /* 0x000ef00000002400 */
[----:B------:R-:W4:Y:S08]  /*1a6f0*/  MUFU.TANH R170, R170 ;  /* 0x000000aa00aa7308 */ /* 0x000f300000002400 */
[----:B------:R-:W4:Y:S08]  /*1a700*/  MUFU.TANH R160, R160 ;  /* 0x000000a000a07308 */ /* 0x000f300000002400 */
[----:B------:R-:W4:Y:S08]  /*1a710*/  MUFU.TANH R162, R162 ;  /* 0x000000a200a27308 */ /* 0x000f300000002400 */
[----:B------:R-:W4:Y:S08]  /*1a720*/  MUFU.TANH R163, R163 ;  /* 0x000000a300a37308 */ /* 0x000f300000002400 */
[----:B------:R-:W4:Y:S08]  /*1a730*/  MUFU.TANH R166, R166 ;  /* 0x000000a600a67308 */ /* 0x000f300000002400 */
        /* <DEDUP_REMOVED lines=21> */
[----:B------:R-:W-:-:S06]  /*1a890*/  WARPGROUP.ARRIVE ;  /* 0x00000000000079c5 */ /* 0x000fcc0000000000 */
[----:B------:R-:W-:Y:S01]  /*1a8a0*/  HGMMA.64x192x16.F32.BF16 R24, R192, gdesc[UR4].tnspB, R24, gsb0 ;  /* 0x42e00004c0187df0 */ /* 0x000fe20008001818 */
[----:B------:R-:W-:Y:S02]  /*1a8b0*/  R2UR UR6, R4 ;  /* 0x00000000040672ca */ /* 0x000fe400000e0000 */
[----:B------:R-:W-:Y:S01]  /*1a8c0*/  R2UR UR7, R5 ;  /* 0x00000000050772ca */ /* 0x000fe200000e0000 */
[----:B------:R-:W-:Y:S01]  /*1a8d0*/  IMAD.U32 R5, RZ, RZ, UR4 ;  /* 0x00000004ff057e24 */ /* 0x000fe2000f8e00ff */
[----:B-1----:R-:W-:-:S05]  /*1a8e0*/  FMNMX.FTZ R4, R125, R3, !PT ;  /* 0x000000037d047209 */ /* 0x002fca0007810000 */
[----:B------:R-:W1:Y:S02]  /*1a8f0*/  SHFL.BFLY PT, R3, R4, 0x2, 0x1f ;  /* 0x0c401f0004037f89 */ /* 0x000e6400000e0000 */
[----:B-1----:R-:W-:-:S05]  /*1a900*/  FMNMX.FTZ R4, R4, R3, !PT ;  /* 0x0000000304047209 */ /* 0x002fca0007810000 */
[----:B------:R-:W1:Y:S02]  /*1a910*/  SHFL.BFLY PT, R3, R4, 0x1, 0x1f ;  /* 0x0c201f0004037f89 */ /* 0x000e6400000e0000 */
[----:B-1----:R-:W-:-:S05]  /*1a920*/  FMNMX.FTZ R4, R4, R3, !PT ;  /* 0x0000000304047209 */ /* 0x002fca0007810000 */
[C---:B------:R-:W-:Y:S01]  /*1a930*/  FMUL.FTZ R174, R4.reuse, R5 ;  /* 0x0000000504ae7220 */ /* 0x040fe20000410000 */
[----:B------:R-:W-:-:S03]  /*1a940*/  FADD.FTZ R3, -R4, R11 ;  /* 0x0000000b04037221 */ /* 0x000fc60000010100 */
[-CC-:B------:R-:W-:Y:S01]  /*1a950*/  FFMA.FTZ R200, R0, R5.reuse, -R174.reuse ;  /* 0x0000000500c87223 */ /* 0x180fe200000108ae */
[----:B--2---:R-:W-:Y:S01]  /*1a960*/  FMNMX.FTZ R0, R13, R10, !PT ;  /* 0x0000000a0d007209 */ /* 0x004fe20007810000 */
[-CC-:B------:R-:W-:Y:S01]  /*1a970*/  FFMA.FTZ R11, R6, R5.reuse, -R174.reuse ;  /* 0x00000005060b7223 */ /* 0x180fe200000108ae */
[-C--:B------:R-:W-:Y:S01]  /*1a980*/  FMUL.FTZ R3, R3, R5.reuse ;  /* 0x0000000503037220 */ /* 0x080fe20000410000 */
[-CC-:B------:R-:W-:Y:S01]  /*1a990*/  FFMA.FTZ R202, R21, R5.reuse, -R174.reuse ;  /* 0x0000000515ca7223 */ /* 0x180fe200000108ae */
[----:B0-----:R-:W-:Y:S01]  /*1a9a0*/  FMNMX.FTZ R0, R20, R0, !PT ;  /* 0x0000000014007209 */ /* 0x001fe20007810000 */
[----:B------:R-:W-:Y:S01]  /*1a9b0*/  MUFU.EX2 R200, R200 ;  /* 0x000000c800c87308 */ /* 0x000fe20000000800 */
[-CC-:B------:R-:W-:Y:S01]  /*1a9c0*/  FFMA.FTZ R169, R169, R5.reuse, -R174.reuse ;  /* 0x00000005a9a97223 */ /* 0x180fe200000108ae */
[-CC-:B------:R-:W-:Y:S01]  /*1a9d0*/  FFMA.FTZ R196, R171, R5.reuse, -R174.reuse ;  /* 0x00000005abc47223 */ /* 0x180fe200000108ae */
[----:B---3--:R-:W-:Y:S01]  /*1a9e0*/  FMNMX.FTZ R0, R168, R0, !PT ;  /* 0x00000000a8007209 */ /* 0x008fe20007810000 */
[-CC-:B------:R-:W-:Y:S01]  /*1a9f0*/  FFMA.FTZ R161, R161, R5.reuse, -R174.reuse ;  /* 0x00000005a1a17223 */ /* 0x180fe200000108ae */
[-CC-:B------:R-:W-:Y:S01]  /*1aa00*/  FFMA.FTZ R198, R164, R5.reuse, -R174.reuse ;  /* 0x00000005a4c67223 */ /* 0x180fe200000108ae */
[-CC-:B------:R-:W-:Y:S01]  /*1aa10*/  FFMA.FTZ R164, R165, R5.reuse, -R174.reuse ;  /* 0x00000005a5a47223 */ /* 0x180fe200000108ae */
[----:B----4-:R-:W-:Y:S01]  /*1aa20*/  FMNMX.FTZ R0, R170, R0, !PT ;  /* 0x00000000aa007209 */ /* 0x010fe20007810000 */
[----:B------:R-:W0:Y:S01]  /*1aa30*/  MUFU.EX2 R3, R3 ;  /* 0x0000000300037308 */ /* 0x000e220000000800 */
[-CC-:B------:R-:W-:Y:S01]  /*1aa40*/  FFMA.FTZ R125, R125, R5.reuse, -R174.reuse ;  /* 0x000000057d7d7223 */ /* 0x180fe200000108ae */
[-CC-:B------:R-:W-:Y:S01]  /*1aa50*/  FFMA.FTZ R165, R153, R5.reuse, -R174.reuse ;  /* 0x0000000599a57223 */ /* 0x180fe200000108ae */
[----:B------:R-:W-:Y:S01]  /*1aa60*/  FMNMX.FTZ R0, R160, R0, !PT ;  /* 0x00000000a0007209 */ /* 0x000fe20007810000 */
[-CC-:B------:R-:W-:Y:S01]  /*1aa70*/  FFMA.FTZ R153, R157, R5.reuse, -R174.reuse ;  /* 0x000000059d997223 */ /* 0x180fe200000108ae */
[-CC-:B------:R-:W-:Y:S01]  /*1aa80*/  FFMA.FTZ R21, R148, R5.reuse, -R174.reuse ;  /* 0x0000000594157223 */ /* 0x180fe200000108ae */
[----:B------:R-:W-:Y:S01]  /*1aa90*/  FFMA.FTZ R124, R124, R5, -R174 ;  /* 0x000000057c7c7223 */ /* 0x000fe200000108ae */
[----:B------:R-:W-:Y:S01]  /*1aaa0*/  FMNMX.FTZ R0, R162, R0, !PT ;  /* 0x00000000a2007209 */ /* 0x000fe20007810000 */
[----:B------:R-:W1:Y:S03]  /*1aab0*/  MUFU.EX2 R11, R11 ;  /* 0x0000000b000b7308 */ /* 0x000e660000000800 */
[----:B------:R-:W-:-:S04]  /*1aac0*/  FMNMX.FTZ R0, R163, R0, !PT ;  /* 0x00000000a3007209 */ /* 0x000fc80007810000 */
[----:B------:R-:W-:Y:S01]  /*1aad0*/  FMNMX.FTZ R0, R166, R0, !PT ;  /* 0x00000000a6007209 */ /* 0x000fe20007810000 */
[----:B------:R-:W-:Y:S01]  /*1aae0*/  MUFU.EX2 R202, R202 ;  /* 0x000000ca00ca7308 */ /* 0x000fe20000000800 */
[----:B0-----:R-:W-:Y:S02]  /*1aaf0*/  FFMA.FTZ R8, R3, R8, R200 ;  /* 0x0000000803087223 */ /* 0x001fe400000100c8 */
[----:B------:R-:W-:-:S04]  /*1ab00*/  FMNMX.FTZ R0, R152, R0, !PT ;  /* 0x0000000098007209 */ /* 0x000fc80007810000 */
[----:B------:R-:W-:Y:S01]  /*1ab10*/  FMNMX.FTZ R0, R154, R0, !PT ;  /* 0x000000009a007209 */ /* 0x000fe20007810000 */
[----:B------:R-:W-:Y:S01]  /*1ab20*/  MUFU.EX2 R169, R169 ;  /* 0x000000a900a97308 */ /* 0x000fe20000000800 */
[----:B-1----:R-:W-:Y:S02]  /*1ab30*/  F2FP.BF16.F32.PACK_AB R200, R11, R200 ;  /* 0x000000c80bc8723e */ /* 0x002fe400000010ff */
        /* <DEDUP_REMOVED lines=25> */
[----:B------:R-:W-:-:S05]  /*1acd0*/  FMNMX.FTZ R0, R127, R0, !PT ;  /* 0x000000007f007209 */ /* 0x000fca0007810000 */
[----:B------:R-:W0:Y:S01]  /*1ace0*/  SHFL.BFLY PT, R6, R0, 0x2, 0x1f ;  /* 0x0c401f0000067f89 */ /* 0x000e2200000e0000 */
[----:B------:R-:W-:Y:S02]  /*1acf0*/  WARPGROUP.DEPBAR.LE gsb0, 0x0 ;  /* 0x00008000000079c5 */ /* 0x000fe40000010000 */
[----:B------:R-:W-:Y:S01]  /*1ad00*/  WARPGROUP.ARRIVE ;  /* 0x00000000000079c5 */ /* 0x000fe20000000000 */
[-CC-:B------:R-:W-:Y:S01]  /*1ad10*/  FFMA.FTZ R192, R167, R5.reuse, -R174.reuse ;  /* 0x00000005a7c07223 */ /* 0x180fe200000108ae */
[----:B0-----:R-:W-:Y:S01]  /*1ad20*/  FMNMX.FTZ R6, R0, R6, !PT ;  /* 0x0000000600067209 */ /* 0x001fe20007810000 */
[-CC-:B------:R-:W-:Y:S01]  /*1ad30*/  FFMA.FTZ R194, R156, R5.reuse, -R174.reuse ;  /* 0x000000059cc27223 */ /* 0x180fe200000108ae */
[----:B------:R-:W-:Y:S02]  /*1ad40*/  FFMA.FTZ R156, R172, R5, -R174 ;  /* 0x00000005ac9c7223 */ /* 0x000fe400000108ae */
[----:B------:R-:W-:Y:S01]  /*1ad50*/  HGMMA.64x192x16.F32.BF16 R24, R188, gdesc[UR4].tnspB, R24, gsb0 ;  /* 0x42e00004bc187df0 */ /* 0x000fe20008001818 */
[----:B------:R-:W-:Y:S01]  /*1ad60*/  R2UR UR6, R120 ;  /* 0x00000000780672ca */ /* 0x000fe200000e0000 */
[C---:B------:R-:W-:Y:S01]  /*1ad70*/  VIADD R120, R12.reuse, 0x280 ;  /* 0x000002800c787836 */ /* 0x040fe20000000000 */
[----:B------:R-:W-:Y:S01]  /*1ad80*/  R2UR UR7, R121 ;  /* 0x00000000790772ca */ /* 0x000fe200000e0000 */
[----:B------:R-:W-:Y:S01]  /*1ad90*/  IMAD.MOV.U32 R121, RZ, RZ, 0x40000040 ;  /* 0x40000040ff797424 */ /* 0x000fe200078e00ff */
[----:B------:R-:W0:Y:S01]  /*1ada0*/  SHFL.BFLY PT, R0, R6, 0x1, 0x1f ;  /* 0x0c201f0006007f89 */ /* 0x000e2200000e0000 */
[----:B------:R-:W-:Y:S01]  /*1adb0*/  VIADD R12, R12, 0x300 ;  /* 0x000003000c0c7836 */ /* 0x000fe20000000000 */
[----:B------:R-:W-:Y:S08]  /*1adc0*/  MUFU.EX2 R192, R192 ;  /* 0x000000c000c07308 */ /* 0x000ff00000000800 */
[----:B------:R-:W-:Y:S08]  /*1add0*/  MUFU.EX2 R194, R194 ;  /* 0x000000c200c27308 */ /* 0x000ff00000000800 */
[----:B------:R-:W-:Y:S01]  /*1ade0*/  MUFU.EX2 R156, R156 ;  /* 0x0000009c009c7308 */ /* 0x000fe20000000800 */
[----:B0-----:R-:W-:-:S05]  /*1adf0*/  FMNMX.FTZ R6, R6, R0, !PT ;  /* 0x0000000006067209 */ /* 0x001fca0007810000 */
[----:B------:R-:W-:Y:S02]  /*1ae00*/  FADD.FTZ R0, -R6, R10 ;  /* 0x0000000a06007221 */ /* 0x000fe40000010100 */
[----:B------:R0:W-:Y:S02]  /*1ae10*/  MUFU.EX2 R10, R125 ;  /* 0x0000007d000a7308 */ /* 0x0001e40000000800 */
[----:B------:R-:W-:-:S06]  /*1ae20*/  FMUL.FTZ R0, R0, R5 ;  /* 0x0000000500007220 */ /* 0x000fcc0000410000 */
[----:B------:R-:W-:Y:S01]  /*1ae30*/  MUFU.EX2 R0, R0 ;  /* 0x0000000000007308 */ /* 0x000fe20000000800 */
[----:B------:R-:W-:Y:S02]  /*1ae40*/  WARPGROUP.DEPBAR.LE gsb0, 0x0 ;  /* 0x00008000000079c5 */ /* 0x000fe40000010000 */
[----:B------:R-:W-:Y:S01]  /*1ae50*/  WARPGROUP.ARRIVE ;  /* 0x00000000000079c5 */ /* 0x000fe20000000000 */
[-CC-:B------:R-:W-:Y:S01]  /*1ae60*/  FFMA.FTZ R190, R147, R5.reuse, -R174.reuse ;  /* 0x0000000593be7223 */ /* 0x180fe200000108ae */
[----:B------:R-:W-:-:S04]  /*1ae70*/  FFMA.FTZ R188, R159, R5, -R174 ;  /* 0x000000059fbc7223 */ /* 0x000fc800000108ae */
[----:B------:R-:W-:Y:S01]  /*1ae80*/  HGMMA.64x192x16.F32.BF16 R24, R184, gdesc[UR4].tnspB, R24, gsb0 ;  /* 0x42e00004b8187df0 */ /* 0x000fe20008001818 */
[----:B------:R-:W-:Y:S01]  /*1ae90*/  R2UR UR6, R120 ;  /* 0x00000000780672ca */ /* 0x000fe200000e0000 */
[-CC-:B------:R-:W-:Y:S01]  /*1aea0*/  FFMA.FTZ R120, R141, R5.reuse, -R174.reuse ;  /* 0x000000058d787223 */ /* 0x180fe200000108ae */
[----:B------:R-:W-:Y:S01]  /*1aeb0*/  R2UR UR7, R121 ;  /* 0x00000000790772ca */ /* 0x000fe200000e0000 */
[----:B------:R-:W-:Y:S01]  /*1aec0*/  MUFU.EX2 R188, R188 ;  /* 0x000000bc00bc7308 */ /* 0x000fe20000000800 */
[----:B------:R-:W-:-:S07]  /*1aed0*/  FFMA.FTZ R121, R149, R5, -R174 ;  /* 0x0000000595797223 */ /* 0x000fce00000108ae */
[----:B------:R-:W-:Y:S08]  /*1aee0*/  MUFU.EX2 R190, R190 ;  /* 0x000000be00be7308 */ /* 0x000ff00000000800 */
[----:B------:R-:W-:Y:S08]  /*1aef0*/  MUFU.EX2 R120, R120 ;  /* 0x0000007800787308 */ /* 0x000ff00000000800 */
[----:B------:R-:W-:Y:S01]  /*1af00*/  MUFU.EX2 R121, R121 ;  /* 0x0000007900797308 */ /* 0x000fe20000000800 */
[----:B------:R-:W-:-:S02]  /*1af10*/  WARPGROUP.DEPBAR.LE gsb0, 0x0 ;  /* 0x00008000000079c5 */ /* 0x000fc40000010000 */
[----:B------:R-:W-:Y:S01]  /*1af20*/  WARPGROUP.ARRIVE ;  /* 0x00000000000079c5 */ /* 0x000fe20000000000 */
[-CC-:B------:R-:W-:Y:S01]  /*1af30*/  FFMA.FTZ R186, R140, R5.reuse, -R174.reuse ;  /* 0x000000058cba7223 */ /* 0x180fe200000108ae */
[-C--:B------:R-:W-:Y:S01]  /*1af40*/  FMUL.FTZ R140, R6, R5.reuse ;  /* 0x00000005068c7220 */ /* 0x080fe20000410000 */
[-CC-:B------:R-:W-:Y:S01]  /*1af50*/  FFMA.FTZ R184, R136, R5.reuse, -R174.reuse ;  /* 0x0000000588b87223 */ /* 0x180fe200000108ae */
[-C--:B------:R-:W-:Y:S02]  /*1af60*/  FFMA.FTZ R136, R137, R5.reuse, -R174 ;  /* 0x0000000589887223 */ /* 0x080fe400000108ae */
[----:B------:R-:W-:Y:S01]  /*1af70*/  HGMMA.64x192x16.F32.BF16 R24, R180, gdesc[UR4].tnspB, R24, gsb0 ;  /* 0x42e00004b4187df0 */ /* 0x000fe20008001818 */
[-CC-:B------:R-:W-:Y:S01]  /*1af80*/  FFMA.FTZ R201, R13, R5.reuse, -R140.reuse ;  /* 0x000000050dc97223 */ /* 0x180fe2000001088c */
[----:B------:R-:W-:Y:S01]  /*1af90*/  IMAD.MOV.U32 R13, RZ, RZ, 0x40000040 ;  /* 0x40000040ff0d7424 */ /* 0x000fe200078e00ff */
[----:B------:R-:W-:Y:S01]  /*1afa0*/  R2UR UR6, R12 ;  /* 0x000000000c0672ca */ /* 0x000fe200000e0000 */
[-CC-:B------:R-:W-:Y:S01]  /*1afb0*/  FFMA.FTZ R20, R20, R5.reuse, -R140.reuse ;  /* 0x0000000514147223 */ /* 0x180fe2000001088c */
[-CC-:B------:R-:W-:Y:S01]  /*1afc0*/  FFMA.FTZ R203, R168, R5.reuse, -R140.reuse ;  /* 0x00000005a8cb7223 */ /* 0x180fe2000001088c */
[-CC-:B------:R-:W-:Y:S01]  /*1afd0*/  FFMA.FTZ R141, R170, R5.reuse, -R140.reuse ;  /* 0x00000005aa8d7223 */ /* 0x180fe2000001088c */
[----:B------:R-:W-:Y:S01]  /*1afe0*/  R2UR UR7, R13 ;  /* 0x000000000d0772ca */ /* 0x000fe200000e0000 */
[----:B------:R-:W1:Y:S01]  /*1aff0*/  MUFU.EX2 R201, R201 ;  /* 0x000000c900c97308 */ /* 0x000e620000000800 */
[-CC-:B------:R-:W-:Y:S01]  /*1b000*/  FFMA.FTZ R197, R160, R5.reuse, -R140.reuse ;  /* 0x00000005a0c57223 */ /* 0x180fe2000001088c */
[-CC-:B------:R-:W-:Y:S01]  /*1b010*/  FFMA.FTZ R199, R163, R5.reuse, -R140.reuse ;  /* 0x00000005a3c77223 */ /* 0x180fe2000001088c */
[-C--:B------:R-:W-:Y:S01]  /*1b020*/  FFMA.FTZ R12, R145, R5.reuse, -R140 ;  /* 0x00000005910c7223 */ /* 0x080fe2000001088c */
[----:B------:R-:W-:Y:S01]  /*1b030*/  FADD.FTZ R145, R11, R8 ;  /* 0x000000080b917221 */ /* 0x000fe20000010000 */
[-CC-:B------:R-:W-:Y:S01]  /*1b040*/  FFMA.FTZ R147, R166, R5.reuse, -R140.reuse ;  /* 0x00000005a6937223 */ /* 0x180fe2000001088c */
[-CC-:B------:R-:W-:Y:S01]  /*1b050*/  FFMA.FTZ R193, R152, R5.reuse, -R140.reuse ;  /* 0x0000000598c17223 */ /* 0x180fe2000001088c */
[-CC-:B------:R-:W-:Y:S01]  /*1b060*/  FFMA.FTZ R185, R138, R5.reuse, -R140.reuse ;  /* 0x000000058ab97223 */ /* 0x180fe2000001088c */
[----:B------:R-:W2:Y:S01]  /*1b070*/  MUFU.EX2 R20, R20 ;  /* 0x0000001400147308 */ /* 0x000ea20000000800 */
[----:B------:R-:W-:Y:S01]  /*1b080*/  @!P1 PRMT R138, RZ, 0x654, R15 ;  /* 0x00000654ff8a9816 */ /* 0x000fe2000000000f */
[-CC-:B0-----:R-:W-:Y:S01]  /*1b090*/  FFMA.FTZ R125, R154, R5.reuse, -R140.reuse ;  /* 0x000000059a7d7223 */ /* 0x181fe2000001088c */
[-CC-:B------:R-:W-:Y:S01]  /*1b0a0*/  FFMA.FTZ R195, R155, R5.reuse, -R140.reuse ;  /* 0x000000059bc37223 */ /* 0x180fe2000001088c */
[-CC-:B------:R-:W-:Y:S01]  /*1b0b0*/  FFMA.FTZ R137, R158, R5.reuse, -R140.reuse ;  /* 0x000000059e897223 */ /* 0x180fe2000001088c */
[-CC-:B------:R-:W-:Y:S01]  /*1b0c0*/  FFMA.FTZ R189, R144, R5.reuse, -R140.reuse ;  /* 0x0000000590bd7223 */ /* 0x180fe2000001088c */
[-CC-:B------:R-:W-:Y:S01]  /*1b0d0*/  FFMA.FTZ R191, R146, R5.reuse, -R140.reuse ;  /* 0x0000000592bf7223 */ /* 0x180fe2000001088c */
[--C-:B------:R-:W-:Y:S01]  /*1b0e0*/  FFMA.FTZ R13, R151, R5, -R140.reuse ;  /* 0x00000005970d7223 */ /* 0x100fe2000001088c */
[----:B------:R-:W0:Y:S01]  /*1b0f0*/  MUFU.EX2 R203, R203 ;  /* 0x000000cb00cb7308 */ /* 0x000e220000000800 */
[----:B-1----:R-:W-:Y:S01]  /*1b100*/  FFMA.FTZ R7, R0, R7, R201 ;  /* 0x0000000700077223 */ /* 0x002fe200000100c9 */
[-CC-:B------:R-:W-:Y:S01]  /*1b110*/  FFMA.FTZ R187, R142, R5.reuse, -R140.reuse ;  /* 0x000000058ebb7223 */ /* 0x180fe2000001088c */
[-CC-:B------:R-:W-:Y:S01]  /*1b120*/  FFMA.FTZ R131, R131, R5.reuse, -R140.reuse ;  /* 0x0000000583837223 */ /* 0x180fe2000001088c */
[-CC-:B------:R-:W-:Y:S01]  /*1b130*/  FFMA.FTZ R135, R135, R5.reuse, -R140.reuse ;  /* 0x0000000587877223 */ /* 0x180fe2000001088c */
[-CC-:B------:R-:W-:Y:S01]  /*1b140*/  FFMA.FTZ R122, R122, R5.reuse, -R140.reuse ;  /* 0x000000057a7a7223 */ /* 0x180fe2000001088c */
[-CC-:B------:R-:W-:Y:S01]  /*1b150*/  FFMA.FTZ R123, R123, R5.reuse, -R140.reuse ;  /* 0x000000057b7b7223 */ /* 0x180fe2000001088c */
[-CC-:B------:R-:W-:Y:S01]  /*1b160*/  FFMA.FTZ R126, R126, R5.reuse, -R140.reuse ;  /* 0x000000057e7e7223 */ /* 0x180fe2000001088c */
[----:B------:R-:W1:Y:S01]  /*1b170*/  MUFU.EX2 R141, R141 ;  /* 0x0000008d008d7308 */ /* 0x000e620000000800 */
[C---:B--2---:R-:W-:Y:S01]  /*1b180*/  FADD.FTZ R8, R20.reuse, R7 ;  /* 0x0000000714087221 */ /* 0x044fe20000010000 */
[--C-:B------:R-:W-:Y:S01]  /*1b190*/  FFMA.FTZ R7, R139, R5, -R140.reuse ;  /* 0x000000058b077223 */ /* 0x100fe2000001088c */
[----:B------:R-:W-:Y:S01]  /*1b1a0*/  F2FP.BF16.F32.PACK_AB R201, R20, R201 ;  /* 0x000000c914c9723e */ /* 0x000fe200000010ff */
[----:B------:R-:W-:-:S04]  /*1b1b0*/  FFMA.FTZ R127, R127, R5, -R140 ;  /* 0x000000057f7f7223 */ /* 0x000fc8000001088c */
[----:B------:R-:W-:Y:S01]  /*1b1c0*/  MUFU.EX2 R197, R197 ;  /* 0x000000c500c57308 */ /* 0x000fe20000000800 */
[----:B0-----:R-:W-:-:S07]  /*1b1d0*/  FADD.FTZ R8, R203, R8 ;  /* 0x00000008cb087221 */ /* 0x001fce0000010000 */
[----:B------:R-:W-:Y:S01]  /*1b1e0*/  MUFU.EX2 R199, R199 ;  /* 0x000000c700c77308 */ /* 0x000fe20000000800 */
[----:B-1----:R-:W-:-:S07]  /*1b1f0*/  F2FP.BF16.F32.PACK_AB R203, R141, R203 ;  /* 0x000000cb8dcb723e */ /* 0x002fce00000010ff */
        /* <DEDUP_REMOVED lines=22> */
[-C--:B------:R-:W-:Y:S01]  /*1b360*/  FFMA.FTZ R129, R133, R5.reuse, -R174 ;  /* 0x0000000585817223 */ /* 0x080fe200000108ae */
[-CC-:B------:R-:W-:Y:S01]  /*1b370*/  FFMA.FTZ R133, R162, R5.reuse, -R140.reuse ;  /* 0x00000005a2857223 */ /* 0x180fe2000001088c */
[-C--:B------:R-:W-:Y:S01]  /*1b380*/  FFMA.FTZ R181, R130, R5.reuse, -R140 ;  /* 0x0000000582b57223 */ /* 0x080fe2000001088c */
[----:B------:R-:W-:Y:S01]  /*1b390*/  HGMMA.64x192x16.F32.BF16 R24, R176, gdesc[UR4].tnspB, R24, gsb0 ;  /* 0x42e00004b0187df0 */ /* 0x000fe20008001818 */
[----:B------:R-:W-:Y:S01]  /*1b3a0*/  MUFU.EX2 R180, R180 ;  /* 0x000000b400b47308 */ /* 0x000fe20000000800 */
[-C--:B------:R-:W-:Y:S01]  /*1b3b0*/  FFMA.FTZ R182, R132, R5.reuse, -R174 ;  /* 0x0000000584b67223 */ /* 0x080fe200000108ae */
[-C--:B------:R-:W-:Y:S01]  /*1b3c0*/  FFMA.FTZ R183, R134, R5.reuse, -R140 ;  /* 0x0000000586b77223 */ /* 0x080fe2000001088c */
[----:B------:R-:W-:-:S05]  /*1b3d0*/  FFMA.FTZ R132, R150, R5, -R174 ;  /* 0x0000000596847223 */ /* 0x000fca00000108ae */
[----:B------:R-:W-:Y:S08]  /*1b3e0*/  MUFU.EX2 R133, R133 ;  /* 0x0000008500857308 */ /* 0x000ff00000000800 */
[----:B------:R-:W-:Y:S08]  /*1b3f0*/  MUFU.EX2 R181, R181 ;  /* 0x000000b500b57308 */ /* 0x000ff00000000800 */
[----:B------:R-:W-:Y:S08]  /*1b400*/  MUFU.EX2 R128, R128 ;  /* 0x0000008000807308 */ /* 0x000ff00000000800 */
[----:B------:R-:W-:Y:S08]  /*1b410*/  MUFU.EX2 R182, R182 ;  /* 0x000000b600b67308 */ /* 0x000ff00000000800 */
[----:B------:R-:W-:Y:S08]  /*1b420*/  MUFU.EX2 R183, R183 ;  /* 0x000000b700b77308 */ /* 0x000ff00000000800 */
[----:B------:R-:W-:Y:S08]  /*1b430*/  MUFU.EX2 R129, R129 ;  /* 0x0000008100817308 */ /* 0x000ff00000000800 */
[----:B------:R-:W0:Y:S01]  /*1b440*/  MUFU.EX2 R132, R132 ;  /* 0x0000008400847308 */ /* 0x000e220000000800 */
[----:B------:R-:W-:-:S02]  /*1b450*/  WARPGROUP.DEPBAR.LE gsb0, 0x0 ;  /* 0x00008000000079c5 */ /* 0x000fc40000010000 */
[----:B------:R1:W-:Y:S05]  /*1b460*/  @!P1 SYNCS.ARRIVE.TRANS64.RED.A1T0 RZ, [R14+URZ], RZ ;  /* 0x000000ff0eff99a7 */ /* 0x0003ea000810043f */
[----:B------:R-:W-:Y:S01]  /*1b470*/  MUFU.EX2 R179, R126 ;  /* 0x0000007e00b37308 */ /* 0x000fe20000000800 */
[----:B------:R-:W-:Y:S02]  /*1b480*/  F2FP.BF16.F32.PACK_AB R178, R10, R124 ;  /* 0x0000007c0ab2723e */ /* 0x000fe400000010ff */
[----:B0-----:R-:W-:Y:S02]  /*1b490*/  F2FP.BF16.F32.PACK_AB R176, R132, R121 ;  /* 0x0000007984b0723e */ /* 0x001fe400000010ff */
[----:B------:R-:W-:Y:S01]  /*1b4a0*/  F2FP.BF16.F32.PACK_AB R177, R123, R122 ;  /* 0x0000007a7bb1723e */ /* 0x000fe200000010ff */
[----:B-1----:R-:W-:Y:S01]  /*1b4b0*/  FADD.FTZ R14, R202, R145 ;  /* 0x00000091ca0e7221 */ /* 0x002fe20000010000 */
[----:B------:R0:W-:Y:S01]  /*1b4c0*/  @!P1 SYNCS.ARRIVE.TRANS64.RED.A1T0 RZ, [R138+URZ], RZ ;  /* 0x000000ff8aff99a7 */ /* 0x0001e2000810043f */
[----:B------:R-:W-:-:S02]  /*1b4d0*/  F2FP.BF16.F32.PACK_AB R202, R169, R202 ;  /* 0x000000caa9ca723e */ /* 0x000fc400000010ff */
[----:B------:R-:W-:Y:S01]  /*1b4e0*/  FADD.FTZ R15, R169, R14 ;  /* 0x0000000ea90f7221 */ /* 0x000fe20000010000 */
[----:B------:R-:W-:Y:S01]  /*1b4f0*/  FADD.FTZ R14, R141, R8 ;  /* 0x000000088d0e7221 */ /* 0x000fe20000010000 */
[----:B------:R-:W-:Y:S02]  /*1b500*/  FFMA.FTZ R8, R143, R5, -R140 ;  /* 0x000000058f087223 */ /* 0x000fe4000001088c */
[----:B0-----:R-:W-:Y:S01]  /*1b510*/  FADD.FTZ R138, R196, R15 ;  /* 0x0000000fc48a7221 */ /* 0x001fe20000010000 */
[----:B------:R-:W-:Y:S01]  /*1b520*/  FADD.FTZ R14, R197, R14 ;  /* 0x0000000ec50e7221 */ /* 0x000fe20000010000 */
[C---:B------:R-:W-:Y:S02]  /*1b530*/  F2FP.BF16.F32.PACK_AB R196, R161.reuse, R196 ;  /* 0x000000c4a1c4723e */ /* 0x040fe400000010ff */
[----:B------:R-:W0:Y:S01]  /*1b540*/  MUFU.EX2 R8, R8 ;  /* 0x0000000800087308 */ /* 0x000e220000000800 */
[----:B------:R-:W-:Y:S01]  /*1b550*/  FADD.FTZ R15, R161, R138 ;  /* 0x0000008aa10f7221 */ /* 0x000fe20000010000 */
[C---:B------:R-:W-:Y:S01]  /*1b560*/  FADD.FTZ R14, R133.reuse, R14 ;  /* 0x0000000e850e7221 */ /* 0x040fe20000010000 */
[----:B------:R-:W-:-:S02]  /*1b570*/  F2FP.BF16.F32.PACK_AB R197, R133, R197 ;  /* 0x000000c585c5723e */ /* 0x000fc400000010ff */
[----:B------:R-:W-:Y:S01]  /*1b580*/  FADD.FTZ R15, R198, R15 ;  /* 0x0000000fc60f7221 */ /* 0x000fe20000010000 */
[----:B------:R-:W-:Y:S01]  /*1b590*/  FADD.FTZ R14, R199, R14 ;  /* 0x0000000ec70e7221 */ /* 0x000fe20000010000 */
[C---:B------:R-:W-:Y:S02]  /*1b5a0*/  F2FP.BF16.F32.PACK_AB R198, R164.reuse, R198 ;  /* 0x000000c6a4c6723e */ /* 0x040fe400000010ff */
[----:B------:R-:W-:Y:S01]  /*1b5b0*/  FADD.FTZ R15, R164, R15 ;  /* 0x0000000fa40f7221 */ /* 0x000fe20000010000 */
[C---:B------:R-:W-:Y:S01]  /*1b5c0*/  FADD.FTZ R14, R147.reuse, R14 ;  /* 0x0000000e930e7221 */ /* 0x040fe20000010000 */
        /* <DEDUP_REMOVED lines=9> */
[C---:B------:R-:W-:Y:S02]  /*1b660*/  F2FP.BF16.F32.PACK_AB R194, R153.reuse, R194 ;  /* 0x000000c299c2723e */ /* 0x040fe400000010ff */
[----:B------:R-:W-:Y:S01]  /*1b670*/  FADD.FTZ R15, R153, R130 ;  /* 0x00000082990f7221 */ /* 0x000fe20000010000 */
[C---:B------:R-:W-:Y:S01]  /*1b680*/  FADD.FTZ R14, R137.reuse, R14 ;  /* 0x0000000e890e7221 */ /* 0x040fe20000010000 */
[----:B------:R-:W-:-:S02]  /*1b690*/  F2FP.BF16.F32.PACK_AB R195, R137, R195 ;  /* 0x000000c389c3723e */ /* 0x000fc400000010ff */
[----:B------:R-:W-:Y:S01]  /*1b6a0*/  FADD.FTZ R15, R188, R15 ;  /* 0x0000000fbc0f7221 */ /* 0x000fe20000010000 */
[----:B------:R-:W-:Y:S01]  /*1b6b0*/  FADD.FTZ R139, R189, R14 ;  /* 0x0000000ebd8b7221 */ /* 0x000fe20000010000 */
[----:B------:R-:W-:Y:S02]  /*1b6c0*/  F2FP.BF16.F32.PACK_AB R189, R12, R189 ;  /* 0x000000bd0cbd723e */ /* 0x000fe400000010ff */
[----:B------:R-:W-:Y:S01]  /*1b6d0*/  FADD.FTZ R15, R156, R15 ;  /* 0x0000000f9c0f7221 */ /* 0x000fe20000010000 */
[----:B------:R-:W-:Y:S01]  /*1b6e0*/  FADD.FTZ R14, R12, R139 ;  /* 0x0000008b0c0e7221 */ /* 0x000fe20000010000 */
[----:B------:R-:W-:Y:S02]  /*1b6f0*/  F2FP.BF16.F32.PACK_AB R188, R156, R188 ;  /* 0x000000bc9cbc723e */ /* 0x000fe400000010ff */
[----:B------:R-:W-:Y:S01]  /*1b700*/  FADD.FTZ R20, R190, R15 ;  /* 0x0000000fbe147221 */ /* 0x000fe20000010000 */
[----:B------:R-:W-:Y:S01]  /*1b710*/  FADD.FTZ R130, R191, R14 ;  /* 0x0000000ebf827221 */ /* 0x000fe20000010000 */
[----:B------:R-:W-:Y:S01]  /*1b720*/  F2FP.BF16.F32.PACK_AB R191, R13, R191 ;  /* 0x000000bf0dbf723e */ /* 0x000fe200000010ff */
[----:B------:R-:W1:Y:S01]  /*1b730*/  MUFU.EX2 R14, R135 ;  /* 0x00000087000e7308 */ /* 0x000e620000000800 */
[----:B------:R-:W-:Y:S01]  /*1b740*/  FADD.FTZ R15, R21, R20 ;  /* 0x00000014150f7221 */ /* 0x000fe20000010000 */
[----:B------:R-:W-:Y:S01]  /*1b750*/  FADD.FTZ R130, R13, R130 ;  /* 0x000000820d827221 */ /* 0x000fe20000010000 */
[----:B------:R-:W-:-:S02]  /*1b760*/  F2FP.BF16.F32.PACK_AB R190, R21, R190 ;  /* 0x000000be15be723e */ /* 0x000fc400000010ff */
[----:B------:R-:W-:Y:S01]  /*1b770*/  FADD.FTZ R15, R184, R15 ;  /* 0x0000000fb80f7221 */ /* 0x000fe20000010000 */
[----:B------:R-:W-:Y:S01]  /*1b780*/  FADD.FTZ R130, R185, R130 ;  /* 0x00000082b9827221 */ /* 0x000fe20000010000 */
[C---:B------:R-:W-:Y:S02]  /*1b790*/  F2FP.BF16.F32.PACK_AB R185, R7.reuse, R185 ;  /* 0x000000b907b9723e */ /* 0x040fe400000010ff */
[C---:B------:R-:W-:Y:S01]  /*1b7a0*/  FADD.FTZ R15, R136.reuse, R15 ;  /* 0x0000000f880f7221 */ /* 0x040fe20000010000 */
[----:B------:R-:W-:Y:S01]  /*1b7b0*/  FADD.FTZ R130, R7, R130 ;  /* 0x0000008207827221 */ /* 0x000fe20000010000 */
[----:B------:R-:W-:Y:S02]  /*1b7c0*/  F2FP.BF16.F32.PACK_AB R184, R136, R184 ;  /* 0x000000b888b8723e */ /* 0x000fe400000010ff */
        /* <DEDUP_REMOVED lines=9> */
[C---:B------:R-:W-:Y:S01]  /*1b860*/  FADD.FTZ R15, R128.reuse, R15 ;  /* 0x0000000f800f7221 */ /* 0x040fe20000010000 */
[----:B------:R-:W-:Y:S01]  /*1b870*/  FADD.FTZ R12, R11, R12 ;  /* 0x0000000c0b0c7221 */ /* 0x000fe20000010000 */
[----:B------:R-:W-:Y:S01]  /*1b880*/  F2FP.BF16.F32.PACK_AB R180, R128, R180 ;  /* 0x000000b480b4723e */ /* 0x000fe200000010ff */
[----:B------:R-:W-:-:S02]  /*1b890*/  IMAD.MOV.U32 R11, RZ, RZ, R4 ;  /* 0x000000ffff0b7224 */ /* 0x000fc400078e0004 */
[----:B------:R-:W-:Y:S01]  /*1b8a0*/  FADD.FTZ R20, R182, R15 ;  /* 0x0000000fb6147221 */ /* 0x000fe20000010000 */
[----:B------:R-:W-:Y:S01]  /*1b8b0*/  FADD.FTZ R7, R183, R12 ;  /* 0x0000000cb7077221 */ /* 0x000fe20000010000 */
[C---:B------:R-:W-:Y:S01]  /*1b8c0*/  F2FP.BF16.F32.PACK_AB R182, R129.reuse, R182 ;  /* 0x000000b681b6723e */ /* 0x040fe200000010ff */
[----:B------:R-:W0:Y:S01]  /*1b8d0*/  MUFU.EX2 R12, R127 ;  /* 0x0000007f000c7308 */ /* 0x000e220000000800 */
[----:B------:R-:W-:Y:S01]  /*1b8e0*/  FADD.FTZ R20, R129, R20 ;  /* 0x0000001481147221 */ /* 0x000fe20000010000 */
[C---:B-1----:R-:W-:Y:S01]  /*1b8f0*/  FADD.FTZ R7, R14.reuse, R7 ;  /* 0x000000070e077221 */ /* 0x042fe20000010000 */
[----:B------:R-:W-:Y:S02]  /*1b900*/  F2FP.BF16.F32.PACK_AB R183, R14, R183 ;  /* 0x000000b70eb7723e */ /* 0x000fe400000010ff */
[----:B------:R-:W-:Y:S01]  /*1b910*/  FADD.FTZ R13, R121, R20 ;  /* 0x00000014790d7221 */ /* 0x000fe20000010000 */
[----:B------:R-:W-:-:S03]  /*1b920*/  FADD.FTZ R8, R122, R7 ;  /* 0x000000077a087221 */ /* 0x000fc60000010000 */
[----:B------:R-:W-:Y:S01]  /*1b930*/  FADD.FTZ R13, R132, R13 ;  /* 0x0000000d840d7221 */ /* 0x000fe20000010000 */
[----:B------:R-:W-:-:S03]  /*1b940*/  FADD.FTZ R8, R123, R8 ;  /* 0x000000087b087221 */ /* 0x000fc60000010000 */
[----:B------:R-:W-:Y:S01]  /*1b950*/  FADD.FTZ R13, R124, R13 ;  /* 0x0000000d7c0d7221 */ /* 0x000fe20000010000 */
[----:B------:R-:W-:-:S03]  /*1b960*/  FADD.FTZ R7, R179, R8 ;  /* 0x00000008b3077221 */ /* 0x000fc60000010000 */
[----:B------:R-:W-:Y:S01]  /*1b970*/  FADD.FTZ R8, R10, R13 ;  /* 0x0000000d0a087221 */ /* 0x000fe20000010000 */
[C---:B0-----:R-:W-:Y:S01]  /*1b980*/  FADD.FTZ R7, R12.reuse, R7 ;  /* 0x000000070c077221 */ /* 0x041fe20000010000 */
[----:B------:R-:W-:Y:S01]  /*1b990*/  F2FP.BF16.F32.PACK_AB R179, R12, R179 ;  /* 0x000000b30cb3723e */ /* 0x000fe200000010ff */
[----:B------:R-:W-:Y:S02]  /*1b9a0*/  IMAD.MOV.U32 R12, RZ, RZ, R213 ;  /* 0x000000ffff0c7224 */ /* 0x000fe400078e00d5 */
[----:B------:R-:W-:Y:S02]  /*1b9b0*/  IMAD.MOV.U32 R13, RZ, RZ, R211 ;  /* 0x000000ffff0d7224 */ /* 0x000fe400078e00d3 */
[----:B------:R-:W-:Y:S01]  /*1b9c0*/  IMAD.MOV.U32 R10, RZ, RZ, R6 ;  /* 0x000000ffff0a7224 */ /* 0x000fe200078e0006 */
[----:B------:R-:W-:Y:S06]  /*1b9d0*/  @P2 BRA `(.L_x_634) ;  /* 0xffffffa800f42947 */ /* 0x000fec000383ffff */
.L_x_623:
[----:B------:R-:W-:Y:S05]  /*1b9e0*/  BSYNC B0 ;  /* 0x0000000000007941 */ /* 0x000fea0003800000 */
.L_x_622:
        /* <DEDUP_REMOVED lines=99> */
.L_x_635:
[----:B------:R-:W-:Y:S02]  /*1c020*/  LEA R12, R211, R2, 0x3 ;  /* 0x00000002d30c7211 */ /* 0x000fe400078e18ff */
[----:B------:R-:W-:-:S04]  /*1c030*/  SHF.L.U32 R3, R213, 0x1f, RZ ;  /* 0x0000001fd5037819 */ /* 0x000fc800000006ff */
[----:B------:R0:W1:Y:S01]  /*1c040*/  SYNCS.PHASECHK.TRANS64.TRYWAIT P2, [R12+URZ+0x36850], R3 ;  /* 0x036850030c0075a7 */ /* 0x000062000804017f */
[----:B------:R-:W-:Y:S05]  /*1c050*/  @!P0 BRA `(.L_x_636) ;  /* 0x0000000000048947 */ /* 0x000fea0003800000 */
[----:B------:R-:W-:Y:S01]  /*1c060*/  BPT.TRAP 0x1 ;  /* 0x000000040000795c */ /* 0x000fe20000300000 */
.L_x_636:
[----:B------:R-:W-:Y:S01]  /*1c070*/  VIADD R2, R2, 0x400 ;  /* 0x0000040002027836 */ /* 0x000fe20000000000 */
[----:B------:R-:W-:Y:S04]  /*1c080*/  BSSY B0, `(.L_x_637) ;  /* 0x0000008000007945 */ /* 0x000fe80003800000 */
[----:B------:R-:W-:-:S04]  /*1c090*/  SHF.R.U32.HI R2, RZ, 0x4, R2 ;  /* 0x00000004ff027819 */ /* 0x000fc80000011602 */
[----:B------:R-:W-:-:S04]  /*1c0a0*/  LOP3.LUT R2, R2, 0x3fff, RZ, 0xc0, !PT ;  /* 0x00003fff02027812 */ /* 0x000fc800078ec0ff */
[----:B------:R-:W-:-:S05]  /*1c0b0*/  LOP3.LUT R0, R2, 0x3800000, RZ, 0xfc, !PT ;  /* 0x0380000002007812 */ /* 0x000fca00078efcff */
[----:B------:R-:W-:Y:S01]  /*1c0c0*/  IMAD R0, R211, 0xa80, R0 ;  /* 0x00000a80d3007824 */ /* 0x000fe200078e0200 */
[----:B-1----:R-:W-:Y:S06]  /*1c0d0*/  @P2 BRA `(.L_x_638) ;  /* 0x0000000000082947 */ /* 0x002fec0003800000 */
[----:B------:R-:W1:Y:S02]  /*1c0e0*/  SYNCS.PHASECHK.TRANS64.TRYWAIT P0, [R12+URZ+0x36850], R3 ;  /* 0x036850030c0075a7 */ /* 0x000e64000800017f */
[----:B-1----:R-:W-:Y:S05]  /*1c0f0*/  @!P0 BRA `(.L_x_639) ;  /* 0x0000009400248947 */ /* 0x002fea0003800000 */
.L_x_638:
[----:B------:R-:W-:Y:S05]  /*1c100*/  BSYNC B0 ;  /* 0x0000000000007941 */ /* 0x000fea0003800000 */
.L_x_637:
[----:B------:R-:W-:Y:S01]  /*1c110*/  IMAD.MOV.U32 R2, RZ, RZ, R0 ;  /* 0x000000ffff027224 */ /* 0x000fe200078e0000 */
[----:B------:R-:W-:Y:S01]  /*1c120*/  WARPGROUP.ARRIVE ;  /* 0x00000000000079c5 */ /* 0x000fe20000000000 */
[----:B01----:R-:W-:Y:S01]  /*1c130*/  IMAD.MOV.U32 R3, RZ, RZ, 0x40000040 ;  /* 0x40000040ff037424 */ /* 0x003fe200078e00ff */
[----:B------:R-:W-:Y:S01]  /*1c140*/  @!P1 IADD3 R11, R12, 0x36860, RZ ;  /* 0x000368600c0b9810 */ /* 0x000fe20007ffe0ff */
[----:B------:R-:W-:Y:S01]  /*1c150*/  VIADD R211, R211, 0x1 ;  /* 0x00000001d3d37836 */ /* 0x000fe20000000000 */
[----:B------:R-:W-:Y:S01]  /*1c160*/  R2UR UR6, R2 ;  /* 0x00000000020672ca */ /* 0x000fe200000e0000 */
[----:B------:R-:W-:Y:S01]  /*1c170*/  VIADD R2, R0, 0x80 ;  /* 0x0000008000027836 */ /* 0x000fe20000000000 */
[----:B------:R-:W-:Y:S01]  /*1c180*/  R2UR UR7, R3 ;  /* 0x00000000030772ca */ /* 0x000fe200000e0000 */
[----:B------:R-:W-:Y:S01]  /*1c190*/  IMAD.MOV.U32 R3, RZ, RZ, 0x40000040 ;  /* 0x40000040ff037424 */ /* 0x000fe200078e00ff */
[----:B------:R-:W-:Y:S01]  /*1c1a0*/  @!P1 PRMT R11, RZ, 0x654, R11 ;  /* 0x00000654ff0b9816 */ /* 0x000fe2000000000b */
[----:B------:R-:W-:Y:S01]  /*1c1b0*/  VIADD R224, R224, 0x1 ;  /* 0x00000001e0e07836 */ /* 0x000fe20000000000 */
        /* <DEDUP_REMOVED lines=35> */
[----:B------:R-:W0:Y:S01]  /*1c3f0*/  SHFL.BFLY PT, R0, R7, 0x2, 0x1f ;  /* 0x0c401f0007007f89 */ /* 0x000e2200000e0000 */
[----:B------:R-:W-:Y:S02]  /*1c400*/  WARPGROUP.DEPBAR.LE gsb0, 0x0 ;  /* 0x00008000000079c5 */ /* 0x000fe40000010000 */
[----:B------:R-:W-:-:S12]  /*1c410*/  WARPGROUP.ARRIVE ;  /* 0x00000000000079c5 */ /* 0x000fd80000000000 */
[----:B------:R-:W-:Y:S01]  /*1c420*/  HGMMA.64x192x16.F32.BF16 R24, R180, gdesc[UR4].tnspB, R24, gsb0 ;  /* 0x42e00004b4187df0 */ /* 0x000fe20008001818 */
[----:B------:R-:W-:Y:S01]  /*1c430*/  R2UR UR6, R2 ;  /* 0x00000000020672ca */ /* 0x000fe200000e0000 */
[----:B0-----:R-:W-:Y:S01]  /*1c440*/  FADD.FTZ R2, R0, R7 ;  /* 0x0000000700027221 */ /* 0x001fe20000010000 */
[----:B------:R-:W-:Y:S01]  /*1c450*/  R2UR UR7, R3 ;  /* 0x00000000030772ca */ /* 0x000fe200000e0000 */
[----:B------:R-:W-:Y:S01]  /*1c460*/  IMAD.MOV.U32 R7, RZ, RZ, RZ ;  /* 0x000000ffff077224 */ /* 0x000fe200078e00ff */
[----:B------:R-:W0:Y:S04]  /*1c470*/  SHFL.BFLY PT, R3, R8, 0x2, 0x1f ;  /* 0x0c401f0008037f89 */ /* 0x000e2800000e0000 */
[----:B------:R-:W1:Y:S01]  /*1c480*/  SHFL.BFLY PT, R9, R2, 0x1, 0x1f ;  /* 0x0c201f0002097f89 */ /* 0x000e6200000e0000 */
[----:B0-----:R-:W-:Y:S01]  /*1c490*/  FADD.FTZ R3, R3, R8 ;  /* 0x0000000803037221 */ /* 0x001fe20000010000 */
[----:B-1----:R-:W-:-:S04]  /*1c4a0*/  FADD.FTZ R14, R2, R9 ;  /* 0x00000009020e7221 */ /* 0x002fc80000010000 */
[----:B------:R-:W0:Y:S01]  /*1c4b0*/  SHFL.BFLY PT, R0, R3, 0x1, 0x1f ;  /* 0x0c201f0003007f89 */ /* 0x000e2200000e0000 */
[----:B------:R-:W-:Y:S01]  /*1c4c0*/  IMAD.MOV.U32 R2, RZ, RZ, RZ ;  /* 0x000000ffff027224 */ /* 0x000fe200078e00ff */
[----:B------:R-:W-:-:S13]  /*1c4d0*/  FSETP.NE.FTZ.AND P3, PT, R14, RZ, PT ;  /* 0x000000ff0e00720b */ /* 0x000fda0003f75000 */
[----:B------:R-:W1:Y:S01]  /*1c4e0*/  @P3 MUFU.LG2 R8, R14 ;  /* 0x0000000e00083308 */ /* 0x000e620000000c00 */
[----:B------:R-:W-:Y:S01]  /*1c4f0*/  @P3 FMUL.FTZ R12, R5, 0.69314718246459960938 ;  /* 0x3f317218050c3820 */ /* 0x000fe20000410000 */
[----:B0-----:R-:W-:-:S06]  /*1c500*/  FADD.FTZ R13, R3, R0 ;  /* 0x00000000030d7221 */ /* 0x001fcc0000010000 */
[----:B------:R-:W-:Y:S01]  /*1c510*/  @P3 MUFU.RCP R2, R14 ;  /* 0x0000000e00023308 */ /* 0x000fe20000001000 */
[----:B------:R-:W-:Y:S01]  /*1c520*/  SEL R0, RZ, 0x1, P2 ;  /* 0x00000001ff007807 */ /* 0x000fe20001000000 */
[----:B------:R-:W-:Y:S01]  /*1c530*/  IMAD.MOV.U32 R3, RZ, RZ, -0x800000 ;  /* 0xff800000ff037424 */ /* 0x000fe200078e00ff */
[----:B------:R-:W-:Y:S02]  /*1c540*/  FSETP.NE.FTZ.AND P0, PT, R13, RZ, PT ;  /* 0x000000ff0d00720b */ /* 0x000fe40003f15000 */
[----:B------:R-:W-:Y:S01]  /*1c550*/  LOP3.LUT R213, R213, R0, RZ, 0x3c, !PT ;  /* 0x00000000d5d57212 */ /* 0x000fe200078e3cff */
[----:B------:R-:W-:-:S10]  /*1c560*/  IMAD.MOV.U32 R0, RZ, RZ, -0x800000 ;  /* 0xff800000ff007424 */ /* 0x000fd400078e00ff */
[----:B------:R-:W0:Y:S01]  /*1c570*/  @P0 MUFU.LG2 R10, R13 ;  /* 0x0000000d000a0308 */ /* 0x000e220000000c00 */
[----:B------:R-:W-:Y:S01]  /*1c580*/  @P0 FMUL.FTZ R9, R5, 0.69314718246459960938 ;  /* 0x3f31721805090820 */ /* 0x000fe20000410000 */
[----:B-1----:R-:W-:-:S04]  /*1c590*/  @P3 FMUL.FTZ R5, R8, 0.69314718246459960938 ;  /* 0x3f31721808053820 */ /* 0x002fc80000410000 */
        /* <DEDUP_REMOVED lines=23> */
[-C--:B-1----:R-:W-:Y:S01]  /*1c710*/  FMUL.FTZ R24, R24, R7.reuse ;  /* 0x0000000718187220 */ /* 0x082fe20000410000 */
        /* <DEDUP_REMOVED lines=82> */
.L_x_559:
[----:B------:R-:W0:Y:S08]  /*1cc40*/  S2UR UR5, SR_CgaCtaId ;  /* 0x00000000000579c3 */ /* 0x000e300000008800 */
[----:B------:R-:W-:Y:S06]  /*1cc50*/  BAR.SYNC.DEFER_BLOCKING 0x5, 0x120 ;  /* 0x0144800000007b1d */ /* 0x000fec0000010000 */
[----:B------:R-:W-:Y:S01]  /*1cc60*/  UMOV UR4, 0x400 ;  /* 0x0000040000047882 */ /* 0x000fe20000000000 */
[----:B------:R-:W-:Y:S01]  /*1cc70*/  BSSY B0, `(.L_x_640) ;  /* 0x0000232000007945 */ /* 0x000fe20003800000 */
[----:B0-----:R-:W-:-:S06]  /*1cc80*/  ULEA UR4, UR5, UR4, 0x18 ;  /* 0x0000000405047291 */ /* 0x001fcc000f8ec03f */
[----:B------:R-:W-:-:S05]  /*1cc90*/  IMAD.U32 R2, RZ, RZ, UR4 ;  /* 0x00000004ff027e24 */ /* 0x000fca000f8e00ff */
[----:B------:R0:W1:Y:S01]  /*1cca0*/  LDS.128 R148, [R2+0x368d0] ;  /* 0x0368d00002947984 */ /* 0x0000620000000c00 */
[----:B------:R-:W-:Y:S06]  /*1ccb0*/  BAR.ARV 0x4, 0x120 ;  /* 0x0104800000007b1d */ /* 0x000fec0000002000 */
[----:B------:R-:W-:Y:S05]  /*1ccc0*/  @P0 BRA `(.L_x_641) ;  /* 0x0000001800080947 */ /* 0x000fea0003800000 */
[----:B------:R-:W2:Y:S01]  /*1ccd0*/  LDL R8, [R1+0x60] ;  /* 0x0000600001087983 */ /* 0x000ea20000100800 */
[----:B------:R-:W-:Y:S01]  /*1cce0*/  F2FP.BF16.F32.PACK_AB R24, R25, R24 ;  /* 0x000000181918723e */ /* 0x000fe200000010ff */
[----:B------:R-:W-:Y:S01]  /*1ccf0*/  ULDC.64 UR4, c[0x0][0xbd8] ;  /* 0x0002f60000047ab9 */ /* 0x000fe20000000a00 */
[----:B------:R-:W-:Y:S01]  /*1cd00*/  F2FP.BF16.F32.PACK_AB R25, R135, R124 ;  /* 0x0000007c8719723e */ /* 0x000fe200000010ff */
[----:B------:R-:W3:Y:S01]  /*1cd10*/  S2R R7, SR_SWINHI ;  /* 0x0000000000077919 */ /* 0x000ee20000002f00 */
        /* <DEDUP_REMOVED lines=11> */
[----:B------:R-:W-:Y:S01]  /*1cdd0*/  F2FP.BF16.F32.PACK_AB R58, R61, R60 ;  /* 0x0000003c3d3a723e */ /* 0x000fe200000010ff */
[----:B------:R-:W-:Y:S01]  /*1cde0*/  IMAD.MOV.U32 R61, RZ, RZ, RZ ;  /* 0x000000ffff3d7224 */ /* 0x000fe200078e00ff */
[----:B------:R-:W-:Y:S02]  /*1cdf0*/  F2FP.BF16.F32.PACK_AB R59, R126, R59 ;  /* 0x0000003b7e3b723e */ /* 0x000fe400000010ff */
[----:B------:R-:W-:Y:S02]  /*1ce00*/  F2FP.BF16.F32.PACK_AB R65, R125, R66 ;  /* 0x000000427d41723e */ /* 0x000fe400000010ff */
[----:B------:R-:W-:Y:S02]  /*1ce10*/  F2FP.BF16.F32.PACK_AB R72, R73, R72 ;  /* 0x000000484948723e */ /* 0x000fe400000010ff */
[----:B------:R-:W-:-:S02]  /*1ce20*/  F2FP.BF16.F32.PACK_AB R66, R69, R68 ;  /* 0x000000444542723e */ /* 0x000fc400000010ff */
[----:B------:R-:W-:Y:S02]  /*1ce30*/  MOV R4, R2 ;  /* 0x0000000200047202 */ /* 0x000fe40000000f00 */
[----:B---3--:R-:W-:Y:S02]  /*1ce40*/  MOV R5, R7 ;  /* 0x0000000700057202 */ /* 0x008fe40000000f00 */
        /* <DEDUP_REMOVED lines=24> */
[----:B------:R-:W-:Y:S01]  /*1cfd0*/  BAR.SYNC.DEFER_BLOCKING 0x1, 0x100 ;  /* 0x0044000000007b1d */ /* 0x000fe20000010000 */
[----:B--2---:R-:W-:-:S03]  /*1cfe0*/  IMAD.WIDE R26, R8, 0x2, R4 ;  /* 0x00000002081a7825 */ /* 0x004fc600078e0204 */
[C---:B------:R-:W-:Y:S02]  /*1cff0*/  LOP3.LUT R7, R26.reuse, 0x380, RZ, 0xc0, !PT ;  /* 0x000003801a077812 */ /* 0x040fe400078ec0ff */
[C---:B------:R-:W-:Y:S02]  /*1d000*/  IADD3 R111, P2, R26.reuse, 0x20, RZ ;  /* 0x000000201a6f7810 */ /* 0x040fe40007f5e0ff */
[C---:B------:R-:W-:Y:S02]  /*1d010*/  IADD3 R137, P1, R26.reuse, 0x40, RZ ;  /* 0x000000401a897810 */ /* 0x040fe40007f3e0ff */
[C---:B------:R-:W-:Y:S01]  /*1d020*/  IADD3 R139, P6, R26.reuse, 0x60, RZ ;  /* 0x000000601a8b7810 */ /* 0x040fe20007fde0ff */
[--C-:B------:R-:W-:Y:S01]  /*1d030*/  IMAD.X R9, RZ, RZ, R27.reuse, P2 ;  /* 0x000000ffff097224 */ /* 0x100fe200010e061b */
[C---:B------:R-:W-:Y:S01]  /*1d040*/  IADD3 R141, P5, R26.reuse, 0x4000, RZ ;  /* 0x000040001a8d7810 */ /* 0x040fe20007fbe0ff */
[--C-:B------:R-:W-:Y:S01]  /*1d050*/  IMAD.X R11, RZ, RZ, R27.reuse, P1 ;  /* 0x000000ffff0b7224 */ /* 0x100fe200008e061b */
[----:B------:R-:W-:Y:S01]  /*1d060*/  SHF.R.U64 R7, R7, 0x3, RZ ;  /* 0x0000000307077819 */ /* 0x000fe200000012ff */
[--C-:B------:R-:W-:Y:S01]  /*1d070*/  IMAD.X R13, RZ, RZ, R27.reuse, P6 ;  /* 0x000000ffff0d7224 */ /* 0x100fe200030e061b */
[C---:B------:R-:W-:Y:S01]  /*1d080*/  IADD3 R143, P0, R26.reuse, 0x4020, RZ ;  /* 0x000040201a8f7810 */ /* 0x040fe20007f1e0ff */
[----:B------:R-:W-:Y:S01]  /*1d090*/  IMAD.X R15, RZ, RZ, R27, P5 ;  /* 0x000000ffff0f7224 */ /* 0x000fe200028e061b */
[----:B------:R-:W-:-:S02]  /*1d0a0*/  IADD3 R145, P4, R26, 0x4040, RZ ;  /* 0x000040401a917810 */ /* 0x000fc40007f9e0ff */
        /* <DEDUP_REMOVED lines=9> */
[--C-:B------:R-:W-:Y:S01]  /*1d140*/  IMAD.X R43, RZ, RZ, R27.reuse, P1 ;  /* 0x000000ffff2b7224 */ /* 0x100fe200008e061b */
[----:B------:R-:W-:Y:S01]  /*1d150*/  LOP3.LUT R26, R7, R26, RZ, 0x3c, !PT ;  /* 0x0000001a071a7212 */ /* 0x000fe200078e3cff */
[--C-:B------:R-:W-:Y:S01]  /*1d160*/  IMAD.X R47, RZ, RZ, R27.reuse, P6 ;  /* 0x000000ffff2f7224 */ /* 0x100fe200030e061b */
[----:B------:R-:W-:Y:S01]  /*1d170*/  LOP3.LUT R8, R111, 0x380, RZ, 0xc0, !PT ;  /* 0x000003806f087812 */ /* 0x000fe200078ec0ff */
[----:B------:R-:W-:Y:S01]  /*1d180*/  IMAD.X R7, RZ, RZ, R27, P5 ;  /* 0x000000ffff077224 */ /* 0x000fe200028e061b */
[----:B------:R-:W-:-:S02]  /*1d190*/  LOP3.LUT R10, R137, 0x380, RZ, 0xc0, !PT ;  /* 0x00000380890a7812 */ /* 0x000fc400078ec0ff */
[----:B------:R-:W-:Y:S02]  /*1d1a0*/  LOP3.LUT R34, R147, 0x380, RZ, 0xc0, !PT ;  /* 0x0000038093227812 */ /* 0x000fe400078ec0ff */
[----:B------:R-:W-:Y:S02]  /*1d1b0*/  MOV R78, R26 ;  /* 0x0000001a004e7202 */ /* 0x000fe40000000f00 */
[----:B------:R-:W-:Y:S02]  /*1d1c0*/  LOP3.LUT R27, R155, 0x380, RZ, 0xc0, !PT ;  /* 0x000003809b1b7812 */ /* 0x000fe400078ec0ff */
[----:B------:R-:W-:Y:S02]  /*1d1d0*/  LOP3.LUT R12, R139, 0x380, RZ, 0xc0, !PT ;  /* 0x000003808b0c7812 */ /* 0x000fe400078ec0ff */
[----:B------:R-:W-:Y:S02]  /*1d1e0*/  SHF.R.U64 R8, R8, 0x3, RZ ;  /* 0x0000000308087819 */ /* 0x000fe400000012ff */
[----:B------:R-:W-:-:S02]  /*1d1f0*/  LOP3.LUT R14, R141, 0x380, RZ, 0xc0, !PT ;  /* 0x000003808d0e7812 */ /* 0x000fc400078ec0ff */
[----:B------:R-:W-:Y:S02]  /*1d200*/  SHF.R.U64 R10, R10, 0x3, RZ ;  /* 0x000000030a0a7819 */ /* 0x000fe400000012ff */
[----:B------:R-:W-:Y:S02]  /*1d210*/  SHF.R.U64 R34, R34, 0x3, RZ ;  /* 0x0000000322227819 */ /* 0x000fe400000012ff */
[----:B------:R-:W-:Y:S02]  /*1d220*/  LOP3.LUT R42, R46, 0x380, RZ, 0xc0, !PT ;  /* 0x000003802e2a7812 */ /* 0x000fe400078ec0ff */
[----:B------:R-:W-:Y:S02]  /*1d230*/  F2FP.BF16.F32.PACK_AB R26, R29, R28 ;  /* 0x0000001c1d1a723e */ /* 0x000fe400000010ff */
[----:B------:R-:W-:Y:S02]  /*1d240*/  LOP3.LUT R20, R143, 0x380, RZ, 0xc0, !PT ;  /* 0x000003808f147812 */ /* 0x000fe400078ec0ff */
[----:B------:R-:W-:-:S02]  /*1d250*/  SHF.R.U64 R28, R27, 0x3, RZ ;  /* 0x000000031b1c7819 */ /* 0x000fc400000012ff */
[----:B------:R-:W-:Y:S02]  /*1d260*/  LOP3.LUT R30, R145, 0x380, RZ, 0xc0, !PT ;  /* 0x00000380911e7812 */ /* 0x000fe400078ec0ff */
[----:B------:R-:W-:Y:S02]  /*1d270*/  SHF.R.U64 R12, R12, 0x3, RZ ;  /* 0x000000030c0c7819 */ /* 0x000fe400000012ff */
[----:B------:R-:W-:Y:S02]  /*1d280*/  LOP3.LUT R8, R8, R111, RZ, 0x3c, !PT ;  /* 0x0000006f08087212 */ /* 0x000fe400078e3cff */
[----:B------:R-:W-:Y:S02]  /*1d290*/  LOP3.LUT R86, R157, 0x380, RZ, 0xc0, !PT ;  /* 0x000003809d567812 */ /* 0x000fe400078ec0ff */
[----:B------:R-:W-:Y:S02]  /*1d2a0*/  SHF.R.U64 R14, R14, 0x3, RZ ;  /* 0x000000030e0e7819 */ /* 0x000fe400000012ff */
[----:B------:R-:W-:-:S02]  /*1d2b0*/  LOP3.LUT R10, R10, R137, RZ, 0x3c, !PT ;  /* 0x000000890a0a7212 */ /* 0x000fc400078e3cff */
[----:B------:R-:W-:Y:S02]  /*1d2c0*/  LOP3.LUT R38, R153, 0x380, RZ, 0xc0, !PT ;  /* 0x0000038099267812 */ /* 0x000fe400078ec0ff */
[----:B------:R-:W-:Y:S02]  /*1d2d0*/  LOP3.LUT R34, R34, R147, RZ, 0x3c, !PT ;  /* 0x0000009322227212 */ /* 0x000fe400078e3cff */
[----:B------:R-:W-:Y:S02]  /*1d2e0*/  SHF.R.U64 R29, R42, 0x3, RZ ;  /* 0x000000032a1d7819 */ /* 0x000fe400000012ff */
[----:B------:R-:W-:Y:S02]  /*1d2f0*/  SHF.R.U64 R20, R20, 0x3, RZ ;  /* 0x0000000314147819 */ /* 0x000fe400000012ff */
[----:B------:R-:W-:Y:S02]  /*1d300*/  LOP3.LUT R42, R28, R155, RZ, 0x3c, !PT ;  /* 0x0000009b1c2a7212 */ /* 0x000fe400078e3cff */
[----:B------:R-:W-:-:S02]  /*1d310*/  SHF.R.U64 R30, R30, 0x3, RZ ;  /* 0x000000031e1e7819 */ /* 0x000fc400000012ff */
[----:B------:R-:W-:Y:S02]  /*1d320*/  LOP3.LUT R12, R12, R139, RZ, 0x3c, !PT ;  /* 0x0000008b0c0c7212 */ /* 0x000fe400078e3cff */
[----:B------:R-:W-:Y:S02]  /*1d330*/  SHF.R.U64 R86, R86, 0x3, RZ ;  /* 0x0000000356567819 */ /* 0x000fe400000012ff */
[----:B------:R-:W-:Y:S02]  /*1d340*/  MOV R28, R8 ;  /* 0x00000008001c7202 */ /* 0x000fe40000000f00 */
[----:B------:R-:W-:Y:S02]  /*1d350*/  LOP3.LUT R14, R14, R141, RZ, 0x3c, !PT ;  /* 0x0000008d0e0e7212 */ /* 0x000fe400078e3cff */
[----:B------:R-:W-:Y:S02]  /*1d360*/  SHF.R.U64 R38, R38, 0x3, RZ ;  /* 0x0000000326267819 */ /* 0x000fe400000012ff */
[----:B------:R-:W-:-:S02]  /*1d370*/  F2FP.BF16.F32.PACK_AB R27, R134, R6 ;  /* 0x00000006861b723e */ /* 0x000fc400000010ff */
[----:B------:R-:W-:Y:S02]  /*1d380*/  MOV R11, R10 ;  /* 0x0000000a000b7202 */ /* 0x000fe40000000f00 */
[----:B------:R-:W-:Y:S01]  /*1d390*/  MOV R9, R34 ;  /* 0x0000002200097202 */ /* 0x000fe20000000f00 */
[----:B------:R-:W-:Y:S01]  /*1d3a0*/  STSM.16.M88.4 [R78], R24 ;  /* 0x000000184e007844 */ /* 0x000fe20000000200 */
[----:B------:R-:W-:Y:S02]  /*1d3b0*/  LOP3.LUT R20, R20, R143, RZ, 0x3c, !PT ;  /* 0x0000008f14147212 */ /* 0x000fe400078e3cff */
[----:B------:R-:W-:Y:S02]  /*1d3c0*/  MOV R10, R42 ;  /* 0x0000002a000a7202 */ /* 0x000fe40000000f00 */
[----:B------:R-:W-:Y:S02]  /*1d3d0*/  F2FP.BF16.F32.PACK_AB R34, R37, R36 ;  /* 0x000000242522723e */ /* 0x000fe400000010ff */
[----:B------:R-:W-:-:S02]  /*1d3e0*/  F2FP.BF16.F32.PACK_AB R35, R132, R122 ;  /* 0x0000007a8423723e */ /* 0x000fc400000010ff */
[----:B------:R-:W-:Y:S02]  /*1d3f0*/  LOP3.LUT R30, R30, R145, RZ, 0x3c, !PT ;  /* 0x000000911e1e7212 */ /* 0x000fe400078e3cff */
[----:B------:R-:W-:Y:S01]  /*1d400*/  F2FP.BF16.F32.PACK_AB R42, R45, R44 ;  /* 0x0000002c2d2a723e */ /* 0x000fe200000010ff */
[----:B------:R-:W-:Y:S01]  /*1d410*/  STSM.16.M88.4 [R28], R32 ;  /* 0x000000201c007844 */ /* 0x000fe20000000200 */
[----:B------:R-:W-:Y:S02]  /*1d420*/  F2FP.BF16.F32.PACK_AB R43, R130, R120 ;  /* 0x00000078822b723e */ /* 0x000fe400000010ff */
[----:B------:R-:W-:Y:S02]  /*1d430*/  LOP3.LUT R6, R86, R157, RZ, 0x3c, !PT ;  /* 0x0000009d56067212 */ /* 0x000fe400078e3cff */
[----:B------:R-:W-:Y:S01]  /*1d440*/  MOV R12, R12 ;  /* 0x0000000c000c7202 */ /* 0x000fe20000000f00 */
[----:B------:R-:W-:Y:S01]  /*1d450*/  STSM.16.M88.4 [R11], R40 ;  /* 0x000000280b007844 */ /* 0x000fe20000000200 */
[----:B------:R-:W-:-:S02]  /*1d460*/  LOP3.LUT R38, R38, R153, RZ, 0x3c, !PT ;  /* 0x0000009926267212 */ /* 0x000fc400078e3cff */
[----:B------:R-:W-:Y:S01]  /*1d470*/  MOV R14, R14 ;  /* 0x0000000e000e7202 */ /* 0x000fe20000000f00 */
[----:B------:R-:W-:Y:S01]  /*1d480*/  STSM.16.M88.4 [R12], R48 ;  /* 0x000000300c007844 */ /* 0x000fe20000000200 */
[----:B------:R-:W-:Y:S02]  /*1d490*/  MOV R20, R20 ;  /* 0x0000001400147202 */ /* 0x000fe40000000f00 */
[----:B------:R-:W-:Y:S01]  /*1d4a0*/  LOP3.LUT R46, R29, R46, RZ, 0x3c, !PT ;  /* 0x0000002e1d2e7212 */ /* 0x000fe200078e3cff */
[----:B------:R-:W-:Y:S01]  /*1d4b0*/  STSM.16.M88.4 [R14], R56 ;  /* 0x000000380e007844 */ /* 0x000fe20000000200 */
[----:B------:R-:W-:Y:S02]  /*1d4c0*/  MOV R30, R30 ;  /* 0x0000001e001e7202 */ /* 0x000fe40000000f00 */
[----:B------:R-:W-:Y:S01]  /*1d4d0*/  MOV R8, R6 ;  /* 0x0000000600087202 */ /* 0x000fe20000000f00 */
[----:B------:R-:W-:Y:S01]  /*1d4e0*/  STSM.16.M88.4 [R20], R64 ;  /* 0x0000004014007844 */ /* 0x000fe20000000200 */
[----:B------:R-:W-:-:S02]  /*1d4f0*/  MOV R38, R38 ;  /* 0x0000002600267202 */ /* 0x000fc40000000f00 */
[----:B------:R-:W-:Y:S01]  /*1d500*/  ISETP.NE.U32.AND P0, PT, RZ, UR4, PT ;  /* 0x00000004ff007c0c */ /* 0x000fe2000bf05070 */
[----:B------:R-:W-:Y:S01]  /*1d510*/  STSM.16.M88.4 [R30], R72 ;  /* 0x000000481e007844 */ /* 0x000fe20000000200 */
[----:B------:R-:W-:Y:S02]  /*1d520*/  IADD3 R6, P1, R220, UR4, RZ ;  /* 0x00000004dc067c10 */ /* 0x000fe4000ff3e0ff */
[----:B------:R-:W-:Y:S01]  /*1d530*/  MOV R46, R46 ;  /* 0x0000002e002e7202 */ /* 0x000fe20000000f00 */
[----:B------:R2:W-:Y:S01]  /*1d540*/  STSM.16.M88.4 [R9], R80 ;  /* 0x0000005009007844 */ /* 0x0005e20000000200 */
[----:B------:R-:W-:Y:S02]  /*1d550*/  ISETP.NE.AND.EX P0, PT, RZ, UR5, PT, P0 ;  /* 0x00000005ff007c0c */ /* 0x000fe4000bf05300 */
[----:B------:R-:W-:Y:S01]  /*1d560*/  IADD3.X R7, R221, UR5, RZ, P1, !PT ;  /* 0x00000005dd077c10 */ /* 0x000fe20008ffe4ff */
[----:B------:R-:W-:Y:S01]  /*1d570*/  STSM.16.M88.4 [R38], R88 ;  /* 0x0000005826007844 */ /* 0x000fe20000000200 */
[----:B------:R-:W-:-:S02]  /*1d580*/  ULDC.64 UR4, c[0x0][0xbe0] ;  /* 0x0002f80000047ab9 */ /* 0x000fc40000000a00 */
[----:B------:R-:W-:Y:S01]  /*1d590*/  ISETP.NE.U32.AND P1, PT, RZ, UR4, PT ;  /* 0x00000004ff007c0c */ /* 0x000fe2000bf25070 */
[----:B------:R-:W-:Y:S04]  /*1d5a0*/  STSM.16.M88.4 [R10], R96 ;  /* 0x000000600a007844 */ /* 0x000fe80000000200 */
[----:B------:R-:W-:Y:S01]  /*1d5b0*/  STSM.16.M88.4 [R46], R104 ;  /* 0x000000682e007844 */ /* 0x000fe20000000200 */
[----:B------:R-:W-:-:S03]  /*1d5c0*/  ISETP.NE.AND.EX P1, PT, RZ, UR5, PT, P1 ;  /* 0x00000005ff007c0c */ /* 0x000fc6000bf25310 */
[----:B------:R3:W-:Y:S01]  /*1d5d0*/  STSM.16.M88.4 [R8], R112 ;  /* 0x0000007008007844 */ /* 0x0007e20000000200 */
[----:B------:R-:W-:Y:S09]  /*1d5e0*/  BAR.SYNC.DEFER_BLOCKING 0x1, 0x100 ;  /* 0x0044000000007b1d */ /* 0x000ff20000010000 */
[----:B------:R-:W-:Y:S01]  /*1d5f0*/  @P1 IADD3 R220, P2, R220, UR4, RZ ;  /* 0x00000004dcdc1c10 */ /* 0x000fe2000ff5e0ff */
[----:B------:R-:W-:-:S02]  /*1d600*/  ULDC UR4, c[0x0][0xa88] ;  /* 0x0002a20000047ab9 */ /* 0x000fc40000000800 */
[----:B------:R-:W-:Y:S01]  /*1d610*/  IMAD.U32 R60, RZ, RZ, UR4 ;  /* 0x00000004ff3c7e24 */ /* 0x000fe2000f8e00ff */
[----:B------:R-:W-:Y:S01]  /*1d620*/  @P1 IADD3.X R221, R221, UR5, RZ, P2, !PT ;  /* 0x00000005dddd1c10 */ /* 0x000fe200097fe4ff */
[----:B------:R4:W5:Y:S01]  /*1d630*/  @P0 LDG.E R61, desc[UR60][R6.64] ;  /* 0x0000003c063d0981 */ /* 0x000962000c1e1900 */
[----:B--2---:R-:W-:-:S03]  /*1d640*/  LEA R9, R216, R214, 0x6 ;  /* 0x000000d6d8097211 */ /* 0x004fc600078e30ff */
[----:B------:R4:W5:Y:S02]  /*1d650*/  @P1 LDG.E R60, desc[UR60][R220.64] ;  /* 0x0000003cdc3c1981 */ /* 0x000964000c1e1900 */
[----:B------:R-:W-:-:S03]  /*1d660*/  IMAD.WIDE R4, R9, 0x2, R4 ;  /* 0x0000000209047825 */ /* 0x000fc600078e0204 */
[----:B------:R-:W-:-:S04]  /*1d670*/  IADD3 R9, P4, R4, 0x1000, RZ ;  /* 0x0000100004097810 */ /* 0x000fc80007f9e0ff */
[----:B---3--:R-:W-:Y:S01]  /*1d680*/  LOP3.LUT R8, R9, 0x380, RZ, 0xc0, !PT ;  /* 0x0000038009087812 */ /* 0x008fe200078ec0ff */
[----:B----4-:R-:W-:Y:S08]  /*1d690*/  @P1 BRA `(.L_x_642) ;  /* 0x0000000000101947 */ /* 0x010ff00003800000 */
[----:B------:R-:W-:Y:S05]  /*1d6a0*/  @!P0 BRA `(.L_x_642) ;  /* 0x00000000000c8947 */ /* 0x000fea0003800000 */
[----:B------:R-:W2:Y:S04]  /*1d6b0*/  LDG.E R11, desc[UR60][R6.64] ;  /* 0x0000003c060b7981 */ /* 0x000ea8000c1e1900 */
[----:B-----5:R-:W2:Y:S02]  /*1d6c0*/  LDG.E R60, desc[UR60][R6.64+0x4] ;  /* 0x0000043c063c7981 */ /* 0x020ea4000c1e1900 */
[----:B--2---:R-:W-:-:S07]  /*1d6d0*/  IMAD.IADD R60, R60, 0x1, -R11 ;  /* 0x000000013c3c7824 */ /* 0x004fce00078e0a0b */
.L_x_642:
[----:B------:R-:W2:Y:S01]  /*1d6e0*/  LDL R10, [R1+0x5c] ;  /* 0x00005c00010a7983 */ /* 0x000ea20000100800 */
[----:B------:R-:W-:Y:S01]  /*1d6f0*/  SHF.R.S32.HI R62, RZ, 0x1f, R219 ;  /* 0x0000001fff3e7819 */ /* 0x000fe200000114db */
[----:B------:R-:W-:Y:S01]  /*1d700*/  ULDC.64 UR4, c[0x0][0xb70] ;  /* 0x0002dc0000047ab9 */ /* 0x000fe20000000a00 */
[----:B------:R-:W-:Y:S01]  /*1d710*/  SHF.R.U64 R8, R8, 0x3, RZ ;  /* 0x0000000308087819 */ /* 0x000fe200000012ff */
[--C-:B-----5:R-:W-:Y:S01]  /*1d720*/  IMAD.MOV.U32 R20, RZ, RZ, R61.reuse ;  /* 0x000000ffff147224 */ /* 0x120fe200078e003d */
[----:B------:R-:W-:Y:S01]  /*1d730*/  SHF.R.S32.HI R21, RZ, 0x1f, R61 ;  /* 0x0000001fff157819 */ /* 0x000fe2000001143d */
[----:B------:R-:W-:Y:S01]  /*1d740*/  IMAD R6, R62, UR4, RZ ;  /* 0x000000043e067c24 */ /* 0x000fe2000f8e02ff */
[----:B------:R-:W-:Y:S02]  /*1d750*/  LOP3.LUT R8, R8, R9, RZ, 0x3c, !PT ;  /* 0x0000000908087212 */ /* 0x000fe400078e3cff */
[----:B------:R-:W-:Y:S01]  /*1d760*/  SEL R226, R226, RZ, !P0 ;  /* 0x000000ffe2e27207 */ /* 0x000fe20004000000 */
[C---:B------:R-:W-:Y:S01]  /*1d770*/  IMAD R9, R219.reuse, UR5, R6 ;  /* 0x00000005db097c24 */ /* 0x040fe2000f8e0206 */
[----:B------:R-:W-:Y:S01]  /*1d780*/  SEL R63, R222, RZ, !P0 ;  /* 0x000000ffde3f7207 */ /* 0x000fe20004000000 */
[----:B------:R-:W-:Y:S01]  /*1d790*/  IMAD.WIDE.U32 R6, R219, UR4, R20 ;  /* 0x00000004db067c25 */ /* 0x000fe2000f8e0014 */
[----:B------:R-:W-:Y:S01]  /*1d7a0*/  ULDC.64 UR4, c[0x0][0xb78] ;  /* 0x0002de0000047ab9 */ /* 0x000fe20000000a00 */
[----:B------:R-:W-:-:S02]  /*1d7b0*/  IADD3 R29, P0, R4, 0x4000, RZ ;  /* 0x00004000041d7810 */ /* 0x000fc40007f1e0ff */
[----:B------:R-:W-:Y:S01]  /*1d7c0*/  IMAD.IADD R7, R7, 0x1, R9 ;  /* 0x0000000107077824 */ /* 0x000fe200078e0209 */
[----:B------:R-:W-:Y:S01]  /*1d7d0*/  IADD3 R13, P5, R4, 0x2000, RZ ;  /* 0x00002000040d7810 */ /* 0x000fe20007fbe0ff */
[----:B------:R-:W-:Y:S01]  /*1d7e0*/  IMAD R9, R226, UR4, RZ ;  /* 0x00000004e2097c24 */ /* 0x000fe2000f8e02ff */
[C---:B------:R-:W-:Y:S01]  /*1d7f0*/  IADD3 R25, P6, R4.reuse, 0x3000, RZ ;  /* 0x0000300004197810 */ /* 0x040fe20007fde0ff */
[----:B------:R-:W-:Y:S01]  /*1d800*/  IMAD.WIDE.U32 R6, R63, UR4, R6 ;  /* 0x000000043f067c25 */ /* 0x000fe2000f8e0006 */
[C---:B------:R-:W-:Y:S02]  /*1d810*/  IADD3 R33, P1, R4.reuse, 0x5000, RZ ;  /* 0x0000500004217810 */ /* 0x040fe40007f3e0ff */
[----:B------:R-:W-:Y:S02]  /*1d820*/  LOP3.LUT R28, R29, 0x380, RZ, 0xc0, !PT ;  /* 0x000003801d1c7812 */ /* 0x000fe400078ec0ff */
[----:B------:R-:W-:Y:S02]  /*1d830*/  IADD3 R37, P2, R4, 0x6000, RZ ;  /* 0x0000600004257810 */ /* 0x000fe40007f5e0ff */
[----:B------:R-:W-:-:S02]  /*1d840*/  LOP3.LUT R12, R13, 0x380, RZ, 0xc0, !PT ;  /* 0x000003800d0c7812 */ /* 0x000fc400078ec0ff */
[----:B------:R-:W-:Y:S02]  /*1d850*/  LOP3.LUT R24, R25, 0x380, RZ, 0xc0, !PT ;  /* 0x0000038019187812 */ /* 0x000fe400078ec0ff */
[----:B------:R-:W-:Y:S02]  /*1d860*/  LOP3.LUT R32, R33, 0x380, RZ, 0xc0, !PT ;  /* 0x0000038021207812 */ /* 0x000fe400078ec0ff */
[----:B------:R-:W-:Y:S02]  /*1d870*/  SHF.R.U64 R28, R28, 0x3, RZ ;  /* 0x000000031c1c7819 */ /* 0x000fe400000012ff */
[----:B------:R-:W-:Y:S02]  /*1d880*/  LOP3.LUT R36, R37, 0x380, RZ, 0xc0, !PT ;  /* 0x0000038025247812 */ /* 0x000fe400078ec0ff */
[----:B------:R-:W-:Y:S02]  /*1d890*/  SHF.R.U64 R12, R12, 0x3, RZ ;  /* 0x000000030c0c7819 */ /* 0x000fe400000012ff */
[----:B------:R-:W-:-:S02]  /*1d8a0*/  SHF.R.U64 R24, R24, 0x3, RZ ;  /* 0x0000000318187819 */ /* 0x000fc400000012ff */
[----:B------:R-:W-:Y:S02]  /*1d8b0*/  SHF.R.U64 R32, R32, 0x3, RZ ;  /* 0x0000000320207819 */ /* 0x000fe400000012ff */
[----:B------:R-:W-:Y:S01]  /*1d8c0*/  LOP3.LUT R28, R28, R29, RZ, 0x3c, !PT ;  /* 0x0000001d1c1c7212 */ /* 0x000fe200078e3cff */
[--C-:B------:R-:W-:Y:S01]  /*1d8d0*/  IMAD.X R29, RZ, RZ, R5.reuse, P0 ;  /* 0x000000ffff1d7224 */ /* 0x100fe200000e0605 */
[----:B------:R-:W-:Y:S02]  /*1d8e0*/  SHF.R.U64 R36, R36, 0x3, RZ ;  /* 0x0000000324247819 */ /* 0x000fe400000012ff */
        /* <DEDUP_REMOVED lines=9> */
[----:B------:R-:W-:-:S02]  /*1d980*/  IADD3 R49, P5, R4, 0x9000, RZ ;  /* 0x0000900004317810 */ /* 0x000fc40007fbe0ff */
[----:B------:R-:W-:Y:S02]  /*1d990*/  IADD3 R53, P6, R4, 0xa000, RZ ;  /* 0x0000a00004357810 */ /* 0x000fe40007fde0ff */
        /* <DEDUP_REMOVED lines=8> */
[----:B------:R-:W-:Y:S01]  /*1da20*/  SHF.R.S32.HI R215, RZ, 0x1f, R214 ;  /* 0x0000001fffd77819 */ /* 0x000fe200000114d6 */
[C---:B------:R-:W-:Y:S01]  /*1da30*/  IMAD R65, R225.reuse, -0x80, R60 ;  /* 0xffffff80e1417824 */ /* 0x040fe200078e023c */
[----:B------:R-:W-:Y:S01]  /*1da40*/  SHF.R.S32.HI R217, RZ, 0x1f, R216 ;  /* 0x0000001fffd97819 */ /* 0x000fe200000114d8 */
[----:B------:R-:W-:Y:S01]  /*1da50*/  BSSY B1, `(.L_x_643) ;  /* 0x0000061000017945 */ /* 0x000fe20003800000 */
[----:B--2---:R-:W-:-:S02]  /*1da60*/  IMAD R11, R225, 0x80, R10 ;  /* 0x00000080e10b7824 */ /* 0x004fc400078e020a */
[----:B------:R-:W-:Y:S01]  /*1da70*/  IMAD R10, R63, UR5, R9 ;  /* 0x000000053f0a7c24 */ /* 0x000fe2000f8e0209 */
[----:B------:R-:W-:Y:S02]  /*1da80*/  ULDC.64 UR4, c[0x0][0xb40] ;  /* 0x0002d00000047ab9 */ /* 0x000fe40000000a00 */
[----:B------:R-:W-:Y:S02]  /*1da90*/  SHF.R.S32.HI R9, RZ, 0x1f, R11 ;  /* 0x0000001fff097819 */ /* 0x000fe4000001140b */
[C---:B------:R-:W-:Y:S02]  /*1daa0*/  IADD3 R6, P3, R11.reuse, R6, RZ ;  /* 0x000000060b067210 */ /* 0x040fe40007f7e0ff */
[----:B------:R-:W-:Y:S02]  /*1dab0*/  ISETP.GE.OR P1, PT, R11, R60, P0 ;  /* 0x0000003c0b00720c */ /* 0x000fe40000726670 */
[----:B------:R-:W-:Y:S01]  /*1dac0*/  IADD3.X R9, R9, R7, R10, P3, !PT ;  /* 0x0000000709097210 */ /* 0x000fe20001ffe40a */
[----:B------:R-:W-:Y:S01]  /*1dad0*/  VIADD R7, R11, 0x8 ;  /* 0x000000080b077836 */ /* 0x000fe20000000000 */
[----:B------:R-:W-:-:S02]  /*1dae0*/  LEA R54, P3, R6, UR4, 0x2 ;  /* 0x0000000406367c11 */ /* 0x000fc4000f8610ff */
[----:B------:R-:W-:Y:S02]  /*1daf0*/  IADD3 R11, P2, R4, 0xb000, RZ ;  /* 0x0000b000040b7810 */ /* 0x000fe40007f5e0ff */
[----:B------:R-:W-:Y:S01]  /*1db00*/  LEA.HI.X R55, R6, UR5, R9, 0x2, P3 ;  /* 0x0000000506377c11 */ /* 0x000fe200098f1409 */
[--C-:B------:R-:W-:Y:S01]  /*1db10*/  IMAD.X R9, RZ, RZ, R5.reuse, P4 ;  /* 0x000000ffff097224 */ /* 0x100fe200020e0605 */
[C---:B------:R-:W-:Y:S01]  /*1db20*/  IADD3 R41, P3, R4.reuse, 0x7000, RZ ;  /* 0x0000700004297810 */ /* 0x040fe20007f7e0ff */
[----:B------:R-:W-:Y:S01]  /*1db30*/  IMAD.X R57, RZ, RZ, R5, P2 ;  /* 0x000000ffff397224 */ /* 0x000fe200010e0605 */
[C---:B------:R-:W-:Y:S01]  /*1db40*/  IADD3 R45, P4, R4.reuse, 0x8000, RZ ;  /* 0x00008000042d7810 */ /* 0x040fe20007f9e0ff */
[----:B------:R-:W-:Y:S01]  /*1db50*/  @!P1 STG.E desc[UR60][R54.64], R3 ;  /* 0x0000000336009986 */ /* 0x000fe2000c10193c */
[----:B------:R-:W-:Y:S01]  /*1db60*/  LOP3.LUT R6, R4, 0x380, RZ, 0xc0, !PT ;  /* 0x0000038004067812 */ /* 0x000fe200078ec0ff */
[----:B------:R-:W-:Y:S01]  /*1db70*/  ULDC.64 UR4, c[0x0][0xaa0] ;  /* 0x0002a80000047ab9 */ /* 0x000fe20000000a00 */
[----:B------:R-:W-:-:S02]  /*1db80*/  ISETP.GE.OR P0, PT, R7, R60, P0 ;  /* 0x0000003c0700720c */ /* 0x000fc40000706670 */
[----:B------:R-:W-:Y:S02]  /*1db90*/  LOP3.LUT R40, R41, 0x380, RZ, 0xc0, !PT ;  /* 0x0000038029287812 */ /* 0x000fe400078ec0ff */
[----:B------:R-:W-:Y:S02]  /*1dba0*/  LOP3.LUT R44, R45, 0x380, RZ, 0xc0, !PT ;  /* 0x000003802d2c7812 */ /* 0x000fe400078ec0ff */
[----:B------:R-:W-:Y:S02]  /*1dbb0*/  SHF.R.U64 R7, R6, 0x3, RZ ;  /* 0x0000000306077819 */ /* 0x000fe400000012ff */
[----:B------:R-:W-:Y:S02]  /*1dbc0*/  LOP3.LUT R6, R11, 0x380, RZ, 0xc0, !PT ;  /* 0x000003800b067812 */ /* 0x000fe400078ec0ff */
[----:B------:R-:W-:Y:S02]  /*1dbd0*/  SHF.R.U64 R40, R40, 0x3, RZ ;  /* 0x0000000328287819 */ /* 0x000fe400000012ff */
[----:B------:R-:W-:Y:S01]  /*1dbe0*/  SHF.R.U64 R44, R44, 0x3, RZ ;  /* 0x000000032c2c7819 */ /* 0x000fe200000012ff */
[----:B------:R2:W-:Y:S01]  /*1dbf0*/  @!P0 STG.E desc[UR60][R54.64+0x20], R0 ;  /* 0x0000200036008986 */ /* 0x0005e2000c10193c */
[----:B------:R-:W-:-:S02]  /*1dc00*/  SHF.R.U64 R6, R6, 0x3, RZ ;  /* 0x0000000306067819 */ /* 0x000fc400000012ff */
[----:B------:R-:W-:Y:S01]  /*1dc10*/  LOP3.LUT R40, R40, R41, RZ, 0x3c, !PT ;  /* 0x0000002928287212 */ /* 0x000fe200078e3cff */
[--C-:B------:R-:W-:Y:S01]  /*1dc20*/  IMAD.X R41, RZ, RZ, R5.reuse, P3 ;  /* 0x000000ffff297224 */ /* 0x100fe200018e0605 */
[----:B------:R-:W-:Y:S01]  /*1dc30*/  LOP3.LUT R44, R44, R45, RZ, 0x3c, !PT ;  /* 0x0000002d2c2c7212 */ /* 0x000fe200078e3cff */
[----:B------:R-:W-:Y:S01]  /*1dc40*/  IMAD.X R45, RZ, RZ, R5, P4 ;  /* 0x000000ffff2d7224 */ /* 0x000fe200020e0605 */
[----:B------:R-:W-:Y:S01]  /*1dc50*/  LOP3.LUT R4, R7, R4, RZ, 0x3c, !PT ;  /* 0x0000000407047212 */ /* 0x000fe200078e3cff */
[----:B------:R-:W5:Y:S01]  /*1dc60*/  LD.E.128 R12, desc[UR60][R12.64] ;  /* 0x0000003c0c0c7980 */ /* 0x000f62000c101d00 */
[----:B------:R-:W-:-:S03]  /*1dc70*/  LOP3.LUT R56, R6, R11, RZ, 0x3c, !PT ;  /* 0x0000000b06387212 */ /* 0x000fc600078e3cff */
[----:B------:R-:W5:Y:S01]  /*1dc80*/  LD.E.128 R8, desc[UR60][R8.64] ;  /* 0x0000003c08087980 */ /* 0x000f62000c101d00 */
[----:B--2---:R-:W-:-:S03]  /*1dc90*/  IMAD R0, R21, UR4, RZ ;  /* 0x0000000415007c24 */ /* 0x004fc6000f8e02ff */
[----:B------:R-:W5:Y:S04]  /*1dca0*/  LD.E.128 R4, desc[UR60][R4.64] ;  /* 0x0000003c04047980 */ /* 0x000f68000c101d00 */
        /* <DEDUP_REMOVED lines=8> */
[----:B------:R-:W5:Y:S01]  /*1dd30*/  LD.E.128 R56, desc[UR60][R56.64] ;  /* 0x0000003c38387980 */ /* 0x000f62000c101d00 */
[----:B------:R-:W-:Y:S01]  /*1dd40*/  @!PT LDS RZ, [RZ] ;  /* 0x00000000fffff984 */ /* 0x000fe20000000800 */
[----:B------:R-:W-:Y:S01]  /*1dd50*/  @!PT LDS RZ, [RZ] ;  /* 0x00000000fffff984 */ /* 0x000fe20000000800 */
[----:B------:R-:W-:Y:S01]  /*1dd60*/  @!PT LDS RZ, [RZ] ;  /* 0x00000000fffff984 */ /* 0x000fe20000000800 */
[----:B------:R-:W-:Y:S01]  /*1dd70*/  @!PT LDS RZ, [RZ] ;  /* 0x00000000fffff984 */ /* 0x000fe20000000800 */
[----:B------:R2:W-:Y:S06]  /*1dd80*/  MEMBAR.ALL.CTA ;  /* 0x0000000000007992 */ /* 0x0005ec0000008000 */
[----:B--2---:R-:W2:Y:S01]  /*1dd90*/  FENCE.VIEW.ASYNC.S ;  /* 0x00000000000073c6 */ /* 0x004ea20000000000 */
[----:B------:R-:W-:-:S04]  /*1dda0*/  IMAD.WIDE.U32 R20, R61, UR4, R214 ;  /* 0x000000043d147c25 */ /* 0x000fc8000f8e00d6 */
[----:B------:R-:W-:Y:S01]  /*1ddb0*/  IMAD R61, R61, UR5, R0 ;  /* 0x000000053d3d7c24 */ /* 0x000fe2000f8e0200 */
[----:B------:R-:W-:Y:S01]  /*1ddc0*/  ULDC.64 UR4, c[0x0][0xae0] ;  /* 0x0002b80000047ab9 */ /* 0x000fe20000000a00 */
[C---:B------:R-:W-:Y:S01]  /*1ddd0*/  VIADD R0, R216.reuse, 0x20 ;  /* 0x00000020d8007836 */ /* 0x040fe20000000000 */
[----:B------:R-:W-:Y:S01]  /*1dde0*/  ISETP.GE.AND P3, PT, R216, R65, PT ;  /* 0x00000041d800720c */ /* 0x000fe20003f66270 */
[----:B------:R-:W-:Y:S01]  /*1ddf0*/  IMAD R62, R62, UR4, RZ ;  /* 0x000000043e3e7c24 */ /* 0x000fe2000f8e02ff */
[----:B------:R-:W-:Y:S01]  /*1de00*/  IADD3 R21, R21, R61, RZ ;  /* 0x0000003d15157210 */ /* 0x000fe20007ffe0ff */
[----:B------:R-:W-:Y:S01]  /*1de10*/  VIADD R3, R216, 0x40 ;  /* 0x00000040d8037836 */ /* 0x000fe20000000000 */
[-C--:B------:R-:W-:Y:S01]  /*1de20*/  ISETP.GE.AND P0, PT, R0, R65.reuse, PT ;  /* 0x000000410000720c */ /* 0x080fe20003f06270 */
[C---:B------:R-:W-:Y:S02]  /*1de30*/  IMAD R61, R219.reuse, UR5, R62 ;  /* 0x00000005db3d7c24 */ /* 0x040fe4000f8e023e */
[----:B------:R-:W-:Y:S01]  /*1de40*/  IMAD.WIDE.U32 R20, R219, UR4, R20 ;  /* 0x00000004db147c25 */ /* 0x000fe2000f8e0014 */
[----:B------:R-:W-:Y:S01]  /*1de50*/  ULDC.64 UR4, c[0x0][0xae8] ;  /* 0x0002ba0000047ab9 */ /* 0x000fe20000000a00 */
[----:B------:R-:W-:-:S02]  /*1de60*/  ISETP.GE.AND P1, PT, R3, R65, PT ;  /* 0x000000410300720c */ /* 0x000fc40003f26270 */
[----:B------:R-:W-:Y:S02]  /*1de70*/  VIADD R0, R2, 0x36820 ;  /* 0x0003682002007836 */ /* 0x000fe40000000000 */
[----:B------:R-:W-:Y:S02]  /*1de80*/  IMAD R3, R226, UR4, RZ ;  /* 0x00000004e2037c24 */ /* 0x000fe4000f8e02ff */
[----:B------:R-:W-:Y:S01]  /*1de90*/  IMAD.IADD R21, R21, 0x1, R61 ;  /* 0x0000000115157824 */ /* 0x000fe200078e023d */
[----:B------:R-:W-:Y:S01]  /*1dea0*/  PRMT R0, RZ, 0x654, R0 ;  /* 0x00000654ff007816 */ /* 0x000fe20000000000 */
[----:B------:R-:W-:Y:S02]  /*1deb0*/  VIADD R60, R216, 0x60 ;  /* 0x00000060d83c7836 */ /* 0x000fe40000000000 */
[C---:B------:R-:W-:Y:S01]  /*1dec0*/  IMAD R3, R63.reuse, UR5, R3 ;  /* 0x000000053f037c24 */ /* 0x040fe2000f8e0203 */
[----:B--2---:R2:W-:Y:S01]  /*1ded0*/  SYNCS.ARRIVE.TRANS64.RED.A1T0 RZ, [R0+URZ], RZ ;  /* 0x000000ff00ff79a7 */ /* 0x0045e2000810043f */
[----:B------:R-:W-:Y:S01]  /*1dee0*/  IMAD.WIDE.U32 R62, R63, UR4, R20 ;  /* 0x000000043f3e7c25 */ /* 0x000fe2000f8e0014 */
[----:B------:R-:W-:-:S03]  /*1def0*/  ISETP.GE.AND P2, PT, R60, R65, PT ;  /* 0x000000413c00720c */ /* 0x000fc60003f46270 */
[----:B------:R-:W-:-:S04]  /*1df00*/  IMAD.WIDE R60, R225, 0x80, R216 ;  /* 0x00000080e13c7825 */ /* 0x000fc800078e02d8 */
[----:B------:R-:W-:Y:S01]  /*1df10*/  IMAD.IADD R67, R63, 0x1, R3 ;  /* 0x000000013f437824 */ /* 0x000fe200078e0203 */
[----:B--2---:R-:W-:Y:S06]  /*1df20*/  @P3 BRA `(.L_x_644) ;  /* 0x00000000004c3947 */ /* 0x004fec0003800000 */
[----:B------:R-:W-:Y:S01]  /*1df30*/  ULDC.64 UR6, c[0x0][0xad8] ;  /* 0x0002b60000067ab9 */ /* 0x000fe20000000a00 */
        /* <DEDUP_REMOVED lines=8> */
[----:B------:R-:W-:Y:S02]  /*1dfc0*/  IMAD.MOV.U32 R21, RZ, RZ, R67 ;  /* 0x000000ffff157224 */ /* 0x000fe400078e0043 */
[----:B------:R-:W-:-:S02]  /*1dfd0*/  IMAD R3, R60, UR7, R3 ;  /* 0x000000073c037c24 */ /* 0x000fc4000f8e0203 */
        /* <DEDUP_REMOVED lines=8> */
.L_x_644:
[----:B------:R-:W-:Y:S05]  /*1e060*/  BSYNC B1 ;  /* 0x0000000000017941 */ /* 0x000fea0003800000 */
.L_x_643:
[----:B------:R-:W-:Y:S04]  /*1e070*/  BSSY B1, `(.L_x_645) ;  /* 0x0000017000017945 */ /* 0x000fe80003800000 */
[----:B------:R-:W-:Y:S05]  /*1e080*/  @P0 BRA `(.L_x_646) ;  /* 0x0000000000540947 */ /* 0x000fea0003800000 */
[----:B------:R-:W-:Y:S01]  /*1e090*/  IADD3 R3, P0, R60, 0x20, RZ ;  /* 0x000000203c037810 */ /* 0x000fe20007f1e0ff */
[C---:B--2--5:R-:W-:Y:S01]  /*1e0a0*/  VIADD R4, R214.reuse, 0x40 ;  /* 0x00000040d6047836 */ /* 0x064fe20000000000 */
[----:B------:R-:W-:Y:S01]  /*1e0b0*/  ULDC UR4, c[0x0][0xa8c] ;  /* 0x0002a30000047ab9 */ /* 0x000fe20000000800 */
[----:B------:R-:W-:Y:S01]  /*1e0c0*/  ULDC.64 UR6, c[0x0][0xad8] ;  /* 0x0002b60000067ab9 */ /* 0x000fe20000000a00 */
[----:B------:R-:W-:Y:S01]  /*1e0d0*/  IMAD.MOV.U32 R5, RZ, RZ, R67 ;  /* 0x000000ffff057224 */ /* 0x000fe200078e0043 */
[----:B------:R-:W-:Y:S01]  /*1e0e0*/  ISETP.GE.AND P3, PT, R214, UR4, PT ;  /* 0x00000004d6007c0c */ /* 0x000fe2000bf66270 */
[----:B------:R-:W-:Y:S01]  /*1e0f0*/  IMAD.X R0, RZ, RZ, R61, P0 ;  /* 0x000000ffff007224 */ /* 0x000fe200000e063d */
[----:B------:R-:W-:Y:S01]  /*1e100*/  ISETP.GE.AND P4, PT, R4, UR4, PT ;  /* 0x0000000404007c0c */ /* 0x000fe2000bf86270 */
[----:B------:R-:W-:Y:S02]  /*1e110*/  IMAD.MOV.U32 R4, RZ, RZ, R62 ;  /* 0x000000ffff047224 */ /* 0x000fe400078e003e */
[----:B------:R-:W-:-:S02]  /*1e120*/  VIADD R6, R214, 0x80 ;  /* 0x00000080d6067836 */ /* 0x000fc40000000000 */
[----:B------:R-:W-:Y:S02]  /*1e130*/  IMAD R0, R0, UR6, RZ ;  /* 0x0000000600007c24 */ /* 0x000fe4000f8e02ff */
[----:B------:R-:W-:Y:S01]  /*1e140*/  IMAD.WIDE.U32 R4, R3, UR6, R4 ;  /* 0x0000000603047c25 */ /* 0x000fe2000f8e0004 */
[----:B------:R-:W-:-:S03]  /*1e150*/  ISETP.GE.AND P5, PT, R6, UR4, PT ;  /* 0x0000000406007c0c */ /* 0x000fc6000bfa6270 */
        /* <DEDUP_REMOVED lines=8> */
.L_x_646:
[----:B------:R-:W-:Y:S05]  /*1e1e0*/  BSYNC B1 ;  /* 0x0000000000017941 */ /* 0x000fea0003800000 */
.L_x_645:
[----:B------:R-:W-:Y:S04]  /*1e1f0*/  BSSY B1, `(.L_x_647) ;  /* 0x0000017000017945 */ /* 0x000fe80003800000 */
[----:B------:R-:W-:Y:S05]  /*1e200*/  @P1 BRA `(.L_x_648) ;  /* 0x0000000000541947 */ /* 0x000fea0003800000 */
[----:B------:R-:W-:Y:S01]  /*1e210*/  IADD3 R3, P0, R60, 0x40, RZ ;  /* 0x000000403c037810 */ /* 0x000fe20007f1e0ff */
[----:B--2--5:R-:W-:Y:S01]  /*1e220*/  VIADD R4, R214, 0x40 ;  /* 0x00000040d6047836 */ /* 0x024fe20000000000 */
[----:B------:R-:W-:Y:S01]  /*1e230*/  ULDC UR4, c[0x0][0xa8c] ;  /* 0x0002a30000047ab9 */ /* 0x000fe20000000800 */
[----:B------:R-:W-:Y:S01]  /*1e240*/  ULDC.64 UR6, c[0x0][0xad8] ;  /* 0x0002b60000067ab9 */ /* 0x000fe20000000a00 */
[----:B------:R-:W-:Y:S01]  /*1e250*/  IADD3.X R0, RZ, R61, RZ, P0, !PT ;  /* 0x0000003dff007210 */ /* 0x000fe200007fe4ff */
[----:B------:R-:W-:Y:S01]  /*1e260*/  IMAD.MOV.U32 R5, RZ, RZ, R67 ;  /* 0x000000ffff057224 */ /* 0x000fe200078e0043 */
[----:B------:R-:W-:Y:S01]  /*1e270*/  ISETP.GE.AND P3, PT, R4, UR4, PT ;  /* 0x0000000404007c0c */ /* 0x000fe2000bf66270 */
[----:B------:R-:W-:Y:S01]  /*1e280*/  IMAD.MOV.U32 R4, RZ, RZ, R62 ;  /* 0x000000ffff047224 */ /* 0x000fe200078e003e */
[C---:B------:R-:W-:Y:S01]  /*1e290*/  ISETP.GE.AND P1, PT, R214.reuse, UR4, PT ;  /* 0x00000004d6007c0c */ /* 0x040fe2000bf26270 */
[----:B---3--:R-:W-:Y:S02]  /*1e2a0*/  VIADD R6, R214, 0x80 ;  /* 0x00000080d6067836 */ /* 0x008fe40000000000 */
[----:B------:R-:W-:-:S02]  /*1e2b0*/  IMAD R0, R0, UR6, RZ ;  /* 0x0000000600007c24 */ /* 0x000fc4000f8e02ff */
        /* <DEDUP_REMOVED lines=10> */
.L_x_648:
[----:B------:R-:W-:Y:S05]  /*1e360*/  BSYNC B1 ;  /* 0x0000000000017941 */ /* 0x000fea0003800000 */
.L_x_647:
[----:B------:R-:W-:Y:S05]  /*1e370*/  @P2 BRA `(.L_x_649) ;  /* 0x0000000c00042947 */ /* 0x000fea0003800000 */
[----:B------:R-:W-:Y:S01]  /*1e380*/  IADD3 R3, P0, R60, 0x60, RZ ;  /* 0x000000603c037810 */ /* 0x000fe20007f1e0ff */
[----:B------:R-:W-:Y:S01]  /*1e390*/  ULDC.64 UR4, c[0x0][0xad8] ;  /* 0x0002b60000047ab9 */ /* 0x000fe20000000a00 */
[----:B--2--5:R-:W-:Y:S01]  /*1e3a0*/  IMAD.MOV.U32 R4, RZ, RZ, R62 ;  /* 0x000000ffff047224 */ /* 0x024fe200078e003e */
[----:B------:R-:W-:Y:S01]  /*1e3b0*/  ULDC.64 UR6, c[0x0][0xa80] ;  /* 0x0002a00000067ab9 */ /* 0x000fe20000000a00 */
[----:B------:R-:W-:Y:S02]  /*1e3c0*/  IMAD.MOV.U32 R5, RZ, RZ, R67 ;  /* 0x000000ffff057224 */ /* 0x000fe400078e0043 */
[----:B------:R-:W-:Y:S02]  /*1e3d0*/  IMAD.X R60, RZ, RZ, R61, P0 ;  /* 0x000000ffff3c7224 */ /* 0x000fe400000e063d */
[----:B------:R-:W-:Y:S02]  /*1e3e0*/  VIADD R0, R214, 0x40 ;  /* 0x00000040d6007836 */ /* 0x000fe40000000000 */
[----:B------:R-:W-:-:S02]  /*1e3f0*/  IMAD R60, R60, UR4, RZ ;  /* 0x000000043c3c7c24 */ /* 0x000fc4000f8e02ff */
[C---:B------:R-:W-:Y:S01]  /*1e400*/  IMAD.WIDE.U32 R4, R3.reuse, UR4, R4 ;  /* 0x0000000403047c25 */ /* 0x040fe2000f8e0004 */
[----:B------:R-:W-:Y:S02]  /*1e410*/  ULDC UR4, c[0x0][0xa8c] ;  /* 0x0002a30000047ab9 */ /* 0x000fe40000000800 */
[----:B------:R-:W-:Y:S01]  /*1e420*/  ISETP.GE.AND P1, PT, R214, UR4, PT ;  /* 0x00000004d6007c0c */ /* 0x000fe2000bf26270 */
[----:B------:R-:W-:Y:S01]  /*1e430*/  IMAD R3, R3, UR5, R60 ;  /* 0x0000000503037c24 */ /* 0x000fe2000f8e023c */
[----:B------:R-:W-:Y:S01]  /*1e440*/  ISETP.GE.AND P2, PT, R0, UR4, PT ;  /* 0x0000000400007c0c */ /* 0x000fe2000bf46270 */
[----:B------:R-:W-:Y:S01]  /*1e450*/  VIADD R0, R214, 0x80 ;  /* 0x00000080d6007836 */ /* 0x000fe20000000000 */
[----:B---34-:R-:W-:Y:S01]  /*1e460*/  LEA R6, P0, R4, UR6, 0x1 ;  /* 0x0000000604067c11 */ /* 0x018fe2000f8008ff */
        /* <DEDUP_REMOVED lines=8> */
.L_x_641:
[----:B------:R-:W-:Y:S01]  /*1e4f0*/  ULDC.64 UR4, c[0x0][0xbd8] ;  /* 0x0002f60000047ab9 */ /* 0x000fe20000000a00 */
[----:B------:R-:W-:Y:S01]  /*1e500*/  IMAD.MOV.U32 R3, RZ, RZ, RZ ;  /* 0x000000ffff037224 */ /* 0x000fe200078e00ff */
[----:B------:R-:W-:Y:S02]  /*1e510*/  ISETP.NE.U32.AND P0, PT, RZ, UR4, PT ;  /* 0x00000004ff007c0c */ /* 0x000fe4000bf05070 */
[----:B------:R-:W-:Y:S02]  /*1e520*/  IADD3 R4, P1, R220, UR4, RZ ;  /* 0x00000004dc047c10 */ /* 0x000fe4000ff3e0ff */
[----:B------:R-:W-:Y:S02]  /*1e530*/  ISETP.NE.AND.EX P0, PT, RZ, UR5, PT, P0 ;  /* 0x00000005ff007c0c */ /* 0x000fe4000bf05300 */
[----:B------:R-:W-:Y:S01]  /*1e540*/  IADD3.X R5, R221, UR5, RZ, P1, !PT ;  /* 0x00000005dd057c10 */ /* 0x000fe20008ffe4ff */
[----:B------:R-:W-:Y:S02]  /*1e550*/  ULDC.64 UR4, c[0x0][0xbe0] ;  /* 0x0002f80000047ab9 */ /* 0x000fe40000000a00 */
[----:B------:R-:W-:-:S04]  /*1e560*/  ISETP.NE.U32.AND P1, PT, RZ, UR4, PT ;  /* 0x00000004ff007c0c */ /* 0x000fc8000bf25070 */
[----:B------:R-:W-:-:S04]  /*1e570*/  ISETP.NE.AND.EX P1, PT, RZ, UR5, PT, P1 ;  /* 0x00000005ff007c0c */ /* 0x000fc8000bf25310 */
[----:B------:R2:W5:Y:S09]  /*1e580*/  @P0 LDG.E R3, desc[UR60][R4.64] ;  /* 0x0000003c04030981 */ /* 0x000572000c1e1900 */
[----:B------:R-:W-:Y:S01]  /*1e590*/  @P1 IADD3 R220, P2, R220, UR4, RZ ;  /* 0x00000004dcdc1c10 */ /* 0x000fe2000ff5e0ff */
[----:B------:R-:W-:-:S02]  /*1e5a0*/  ULDC UR4, c[0x0][0xa88] ;  /* 0x0002a20000047ab9 */ /* 0x000fc40000000800 */
[----:B------:R-:W-:Y:S01]  /*1e5b0*/  IMAD.U32 R0, RZ, RZ, UR4 ;  /* 0x00000004ff007e24 */ /* 0x000fe2000f8e00ff */
[----:B------:R-:W-:-:S05]  /*1e5c0*/  @P1 IADD3.X R221, R221, UR5, RZ, P2, !PT ;  /* 0x00000005dddd1c10 */ /* 0x000fca00097fe4ff */
[----:B------:R2:W5:Y:S01]  /*1e5d0*/  @P1 LDG.E R0, desc[UR60][R220.64] ;  /* 0x0000003cdc001981 */ /* 0x000562000c1e1900 */
[----:B------:R-:W3:Y:S02]  /*1e5e0*/  S2R R6, SR_TID.X ;  /* 0x0000000000067919 */ /* 0x000ee40000002100 */
[----:B---3--:R-:W-:-:S05]  /*1e5f0*/  VIADD R7, R6, 0xffffff80 ;  /* 0xffffff8006077836 */ /* 0x008fca0000000000 */
[----:B------:R-:W-:Y:S01]  /*1e600*/  ISETP.GE.AND P2, PT, R7, 0x80, PT ;  /* 0x000000800700780c */ /* 0x000fe20003f46270 */
[----:B--2---:R-:W-:-:S12]  /*1e610*/  @P1 BRA `(.L_x_650) ;  /* 0x0000000000101947 */ /* 0x004fd80003800000 */
[----:B------:R-:W-:Y:S05]  /*1e620*/  @!P0 BRA `(.L_x_650) ;  /* 0x00000000000c8947 */ /* 0x000fea0003800000 */
[----:B------:R-:W2:Y:S04]  /*1e630*/  LDG.E R7, desc[UR60][R4.64] ;  /* 0x0000003c04077981 */ /* 0x000ea8000c1e1900 */
[----:B-----5:R-:W2:Y:S02]  /*1e640*/  LDG.E R0, desc[UR60][R4.64+0x4] ;  /* 0x0000043c04007981 */ /* 0x020ea4000c1e1900 */
[----:B--2---:R-:W-:-:S07]  /*1e650*/  IMAD.IADD R0, R0, 0x1, -R7 ;  /* 0x0000000100007824 */ /* 0x004fce00078e0a07 */
.L_x_650:
[----:B------:R-:W-:Y:S01]  /*1e660*/  BSSY B1, `(.L_x_651) ;  /* 0x000001c000017945 */ /* 0x000fe20003800000 */
[----:B------:R-:W-:Y:S02]  /*1e670*/  SHF.R.S32.HI R9, RZ, 0x1f, R219 ;  /* 0x0000001fff097819 */ /* 0x000fe400000114db */
[----:B------:R-:W-:Y:S02]  /*1e680*/  SHF.R.S32.HI R215, RZ, 0x1f, R214 ;  /* 0x0000001fffd77819 */ /* 0x000fe400000114d6 */
[----:B------:R-:W-:Y:S02]  /*1e690*/  SEL R11, R222, RZ, !P0 ;  /* 0x000000ffde0b7207 */ /* 0x000fe40004000000 */
[----:B------:R-:W-:Y:S02]  /*1e6a0*/  SEL R226, R226, RZ, !P0 ;  /* 0x000000ffe2e27207 */ /* 0x000fe40004000000 */
[----:B-----5:R-:W-:Y:S01]  /*1e6b0*/  SHF.R.S32.HI R8, RZ, 0x1f, R3 ;  /* 0x0000001fff087819 */ /* 0x020fe20000011403 */
[----:B------:R-:W-:Y:S06]  /*1e6c0*/  @P2 BRA `(.L_x_652) ;  /* 0x0000000000542947 */ /* 0x000fec0003800000 */
[----:B------:R-:W-:-:S04]  /*1e6d0*/  IMAD R4, R225, 0x80, R6 ;  /* 0x00000080e1047824 */ /* 0x000fc800078e0206 */
[----:B------:R-:W-:-:S05]  /*1e6e0*/  VIADD R5, R4, 0xffffff80 ;  /* 0xffffff8004057836 */ /* 0x000fca0000000000 */
[----:B------:R-:W-:-:S13]  /*1e6f0*/  ISETP.GE.AND P0, PT, R5, R0, PT ;  /* 0x000000000500720c */ /* 0x000fda0003f06270 */
[----:B------:R-:W-:Y:S05]  /*1e700*/  @P0 BRA `(.L_x_652) ;  /* 0x0000000000440947 */ /* 0x000fea0003800000 */
[----:B------:R-:W-:Y:S01]  /*1e710*/  IADD3 R4, P0, R5, R3, RZ ;  /* 0x0000000305047210 */ /* 0x000fe20007f1e0ff */
[----:B------:R-:W-:Y:S02]  /*1e720*/  ULDC.64 UR4, c[0x0][0xb70] ;  /* 0x0002dc0000047ab9 */ /* 0x000fe40000000a00 */
[----:B------:R-:W-:Y:S01]  /*1e730*/  IMAD R6, R9, UR4, RZ ;  /* 0x0000000409067c24 */ /* 0x000fe2000f8e02ff */
[----:B------:R-:W-:-:S03]  /*1e740*/  LEA.HI.X.SX32 R5, R5, R8, 0x1, P0 ;  /* 0x0000000805057211 */ /* 0x000fc600000f0eff */
[C---:B------:R-:W-:Y:S02]  /*1e750*/  IMAD R7, R219.reuse, UR5, R6 ;  /* 0x00000005db077c24 */ /* 0x040fe4000f8e0206 */
[----:B------:R-:W-:Y:S01]  /*1e760*/  IMAD.WIDE.U32 R4, R219, UR4, R4 ;  /* 0x00000004db047c25 */ /* 0x000fe2000f8e0004 */
[----:B------:R-:W-:-:S03]  /*1e770*/  ULDC.64 UR4, c[0x0][0xb78] ;  /* 0x0002de0000047ab9 */ /* 0x000fc60000000a00 */
[----:B------:R-:W-:Y:S01]  /*1e780*/  IMAD R6, R226, UR4, RZ ;  /* 0x00000004e2067c24 */ /* 0x000fe2000f8e02ff */
[----:B------:R-:W-:-:S03]  /*1e790*/  IADD3 R5, R5, R7, RZ ;  /* 0x0000000705057210 */ /* 0x000fc60007ffe0ff */
[C---:B------:R-:W-:Y:S02]  /*1e7a0*/  IMAD R7, R11.reuse, UR5, R6 ;  /* 0x000000050b077c24 */ /* 0x040fe4000f8e0206 */
[----:B------:R-:W-:Y:S01]  /*1e7b0*/  IMAD.WIDE.U32 R4, R11, UR4, R4 ;  /* 0x000000040b047c25 */ /* 0x000fe2000f8e0004 */
[----:B------:R-:W-:-:S03]  /*1e7c0*/  ULDC.64 UR4, c[0x0][0xb40] ;  /* 0x0002d00000047ab9 */ /* 0x000fc60000000a00 */
[----:B------:R-:W-:Y:S01]  /*1e7d0*/  IMAD.IADD R5, R5, 0x1, R7 ;  /* 0x0000000105057824 */ /* 0x000fe200078e0207 */
[----:B------:R-:W-:-:S04]  /*1e7e0*/  LEA R6, P0, R4, UR4, 0x2 ;  /* 0x0000000404067c11 */ /* 0x000fc8000f8010ff */
[----:B------:R-:W-:Y:S01]  /*1e7f0*/  LEA.HI.X R7, R4, UR5, R5, 0x2, P0 ;  /* 0x0000000504077c11 */ /* 0x000fe200080f1405 */
[----:B------:R-:W-:-:S05]  /*1e800*/  IMAD.MOV.U32 R5, RZ, RZ, -0x800000 ;  /* 0xff800000ff057424 */ /* 0x000fca00078e00ff */
[----:B------:R2:W-:Y:S03]  /*1e810*/  STG.E desc[UR60][R6.64], R5 ;  /* 0x0000000506007986 */ /* 0x0005e6000c10193c */
.L_x_652:
[----:B------:R-:W-:Y:S05]  /*1e820*/  BSYNC B1 ;  /* 0x0000000000017941 */ /* 0x000fea0003800000 */
.L_x_651:
[----:B------:R-:W-:Y:S01]  /*1e830*/  ULDC.64 UR4, c[0x0][0xaa0] ;  /* 0x0002a80000047ab9 */ /* 0x000fe20000000a00 */
[----:B--2---:R-:W-:Y:S01]  /*1e840*/  IMAD R7, R225, -0x80, R0 ;  /* 0xffffff80e1077824 */ /* 0x004fe200078e0200 */
[----:B------:R-:W-:Y:S01]  /*1e850*/  BSSY B1, `(.L_x_653) ;  /* 0x000002d000017945 */ /* 0x000fe20003800000 */
[----:B------:R-:W-:Y:S02]  /*1e860*/  IMAD R6, R8, UR4, RZ ;  /* 0x0000000408067c24 */ /* 0x000fe4000f8e02ff */
[----:B------:R-:W-:Y:S01]  /*1e870*/  IMAD.WIDE.U32 R4, R3, UR4, R214 ;  /* 0x0000000403047c25 */ /* 0x000fe2000f8e00d6 */
[----:B------:R-:W-:-:S03]  /*1e880*/  ISETP.GE.AND P3, PT, R216, R7, PT ;  /* 0x00000007d800720c */ /* 0x000fc60003f66270 */
[----:B------:R-:W-:Y:S01]  /*1e890*/  IMAD R3, R3, UR5, R6 ;  /* 0x0000000503037c24 */ /* 0x000fe2000f8e0206 */
[----:B------:R-:W-:Y:S01]  /*1e8a0*/  ULDC.64 UR4, c[0x0][0xae0] ;  /* 0x0002b80000047ab9 */ /* 0x000fe20000000a00 */
[----:B------:R-:W-:Y:S02]  /*1e8b0*/  VIADD R0, R216, 0x40 ;  /* 0x00000040d8007836 */ /* 0x000fe40000000000 */
[----:B------:R-:W-:Y:S02]  /*1e8c0*/  IMAD.IADD R5, R5, 0x1, R3 ;  /* 0x0000000105057824 */ /* 0x000fe400078e0203 */
[----:B------:R-:W-:Y:S01]  /*1e8d0*/  IMAD R6, R9, UR4, RZ ;  /* 0x0000000409067c24 */ /* 0x000fe2000f8e02ff */
[----:B------:R-:W-:Y:S01]  /*1e8e0*/  ISETP.GE.AND P1, PT, R0, R7, PT ;  /* 0x000000070000720c */ /* 0x000fe20003f26270 */
[----:B------:R-:W-:Y:S01]  /*1e8f0*/  IMAD.WIDE.U32 R4, R219, UR4, R4 ;  /* 0x00000004db047c25 */ /* 0x000fe2000f8e0004 */
[----:B------:R-:W-:-:S03]  /*1e900*/  SHF.R.S32.HI R9, RZ, 0x1f, R216 ;  /* 0x0000001fff097819 */ /* 0x000fc600000114d8 */
[----:B------:R-:W-:Y:S01]  /*1e910*/  IMAD R3, R219, UR5, R6 ;  /* 0x00000005db037c24 */ /* 0x000fe2000f8e0206 */
[----:B------:R-:W-:Y:S01]  /*1e920*/  ULDC.64 UR4, c[0x0][0xae8] ;  /* 0x0002ba0000047ab9 */ /* 0x000fe20000000a00 */
[C---:B------:R-:W-:Y:S02]  /*1e930*/  VIADD R8, R216.reuse, 0x20 ;  /* 0x00000020d8087836 */ /* 0x040fe40000000000 */
[----:B------:R-:W-:Y:S02]  /*1e940*/  VIADD R6, R216, 0x60 ;  /* 0x00000060d8067836 */ /* 0x000fe40000000000 */
[----:B------:R-:W-:Y:S01]  /*1e950*/  IMAD.IADD R5, R5, 0x1, R3 ;  /* 0x0000000105057824 */ /* 0x000fe200078e0203 */
[-C--:B------:R-:W-:Y:S01]  /*1e960*/  ISETP.GE.AND P2, PT, R8, R7.reuse, PT ;  /* 0x000000070800720c */ /* 0x080fe20003f46270 */
[----:B------:R-:W-:Y:S01]  /*1e970*/  IMAD R0, R226, UR4, RZ ;  /* 0x00000004e2007c24 */ /* 0x000fe2000f8e02ff */
[----:B------:R-:W-:Y:S01]  /*1e980*/  ISETP.GE.AND P0, PT, R6, R7, PT ;  /* 0x000000070600720c */ /* 0x000fe20003f06270 */
[----:B------:R-:W-:-:S04]  /*1e990*/  IMAD.WIDE.U32 R6, R11, UR4, R4 ;  /* 0x000000040b067c25 */ /* 0x000fc8000f8e0004 */
[----:B------:R-:W-:Y:S02]  /*1e9a0*/  IMAD R3, R11, UR5, R0 ;  /* 0x000000050b037c24 */ /* 0x000fe4000f8e0200 */
[----:B------:R-:W-:Y:S02]  /*1e9b0*/  IMAD.MOV.U32 R8, RZ, RZ, R216 ;  /* 0x000000ffff087224 */ /* 0x000fe400078e00d8 */
[----:B------:R-:W-:Y:S02]  /*1e9c0*/  IMAD.IADD R11, R7, 0x1, R3 ;  /* 0x00000001070b7824 */ /* 0x000fe400078e0203 */
[----:B------:R-:W-:Y:S01]  /*1e9d0*/  IMAD.WIDE R8, R225, 0x80, R8 ;  /* 0x00000080e1087825 */ /* 0x000fe200078e0208 */
[----:B------:R-:W-:Y:S06]  /*1e9e0*/  @P3 BRA `(.L_x_654) ;  /* 0x00000000004c3947 */ /* 0x000fec0003800000 */
        /* <DEDUP_REMOVED lines=19> */
.L_x_654:
[----:B------:R-:W-:Y:S05]  /*1eb20*/  BSYNC B1 ;  /* 0x0000000000017941 */ /* 0x000fea0003800000 */
.L_x_653:
[----:B------:R-:W-:Y:S04]  /*1eb30*/  BSSY B1, `(.L_x_655) ;  /* 0x0000017000017945 */ /* 0x000fe80003800000 */
[----:B------:R-:W-:Y:S05]  /*1eb40*/  @P2 BRA `(.L_x_656) ;  /* 0x0000000000542947 */ /* 0x000fea0003800000 */
[----:B------:R-:W-:Y:S01]  /*1eb50*/  IADD3 R3, P2, R8, 0x20, RZ ;  /* 0x0000002008037810 */ /* 0x000fe20007f5e0ff */
        /* <DEDUP_REMOVED lines=14> */
[----:B--2---:R-:W-:Y:S01]  /*1ec40*/  LEA R12, P2, R4, UR6, 0x1 ;  /* 0x00000006040c7c11 */ /* 0x004fe2000f8408ff */
[----:B------:R-:W-:-:S05]  /*1ec50*/  IMAD.IADD R3, R5, 0x1, R3 ;  /* 0x0000000105037824 */ /* 0x000fca00078e0203 */
[----:B------:R-:W-:-:S05]  /*1ec60*/  LEA.HI.X R13, R4, UR7, R3, 0x1, P2 ;  /* 0x00000007040d7c11 */ /* 0x000fca00090f0c03 */
[----:B------:R3:W-:Y:S04]  /*1ec70*/  @!P3 STG.E.128 desc[UR60][R12.64], RZ ;  /* 0x000000ff0c00b986 */ /* 0x0007e8000c101d3c */
[----:B------:R3:W-:Y:S04]  /*1ec80*/  @!P4 STG.E.128 desc[UR60][R12.64+0x80], RZ ;  /* 0x000080ff0c00c986 */ /* 0x0007e8000c101d3c */
[----:B------:R3:W-:Y:S02]  /*1ec90*/  @!P5 STG.E.128 desc[UR60][R12.64+0x100], RZ ;  /* 0x000100ff0c00d986 */ /* 0x0007e4000c101d3c */
.L_x_656:
[----:B------:R-:W-:Y:S05]  /*1eca0*/  BSYNC B1 ;  /* 0x0000000000017941 */ /* 0x000fea0003800000 */
.L_x_655:
        /* <DEDUP_REMOVED lines=17> */
[----:B--23--:R-:W-:Y:S01]  /*1edc0*/  LEA R12, P1, R4, UR6, 0x1 ;  /* 0x00000006040c7c11 */ /* 0x00cfe2000f8208ff */
[----:B------:R-:W-:-:S05]  /*1edd0*/  IMAD.IADD R3, R5, 0x1, R3 ;  /* 0x0000000105037824 */ /* 0x000fca00078e0203 */
[----:B------:R-:W-:-:S05]  /*1ede0*/  LEA.HI.X R13, R4, UR7, R3, 0x1, P1 ;  /* 0x00000007040d7c11 */ /* 0x000fca00088f0c03 */
[----:B------:R4:W-:Y:S04]  /*1edf0*/  @!P2 STG.E.128 desc[UR60][R12.64], RZ ;  /* 0x000000ff0c00a986 */ /* 0x0009e8000c101d3c */
[----:B------:R4:W-:Y:S04]  /*1ee00*/  @!P3 STG.E.128 desc[UR60][R12.64+0x80], RZ ;  /* 0x000080ff0c00b986 */ /* 0x0009e8000c101d3c */
[----:B------:R4:W-:Y:S02]  /*1ee10*/  @!P4 STG.E.128 desc[UR60][R12.64+0x100], RZ ;  /* 0x000100ff0c00c986 */ /* 0x0009e4000c101d3c */
.L_x_658:
[----:B------:R-:W-:Y:S05]  /*1ee20*/  BSYNC B1 ;  /* 0x0000000000017941 */ /* 0x000fea0003800000 */
.L_x_657:
        /* <DEDUP_REMOVED lines=22> */
.L_x_649:
[----:B------:R-:W-:Y:S05]  /*1ef90*/  BSYNC B0 ;  /* 0x0000000000007941 */ /* 0x000fea0003800000 */
.L_x_640:
[----:B------:R-:W-:Y:S02]  /*1efa0*/  ULDC UR4, c[0x0][0xc14] ;  /* 0x0003050000047ab9 */ /* 0x000fe40000000800 */
[----:B-1----:R-:W-:-:S13]  /*1efb0*/  ISETP.GE.AND P0, PT, R151, UR4, PT ;  /* 0x0000000497007c0c */ /* 0x002fda000bf06270 */
[----:B------:R-:W-:Y:S05]  /*1efc0*/  @!P0 BRA `(.L_x_659) ;  /* 0xfffffe2000988947 */ /* 0x000fea000383ffff */
[----:B------:R-:W-:Y:S05]  /*1efd0*/  BRA `(.L_x_448) ;  /* 0x0000005c00707947 */ /* 0x000fea0003800000 */
.L_x_446:
[----:B------:R-:W-:-:S08]  /*1efe0*/  NOP ;  /* 0x0000000000007918 */ /* 0x000fd00000000000 */
[----:B0-----:R-:W0:-:S00]  /*1eff0*/  USETMAXREG.DEALLOC.CTAPOOL 0x18 ;  /* 0x00000018000079c8 */ /* 0x001e0000080e0500 */
[----:B0-----:R-:W-:-:S06]  /*1f000*/  LOP3.LUT R0, R0, 0x3, RZ, 0xc0, !PT ;  /* 0x0000000300007812 */ /* 0x001fcc00078ec0ff */
[----:B------:R-:W0:Y:S02]  /*1f010*/  SHFL.IDX PT, R0, R0, RZ, 0x1f ;  /* 0x00001fff00007589 */ /* 0x000e2400000e0000 */
[----:B0-----:R-:W-:-:S13]  /*1f020*/  ISETP.NE.AND P0, PT, R0, RZ, PT ;  /* 0x000000ff0000720c */ /* 0x001fda0003f05270 */
[----:B------:R-:W-:Y:S05]  /*1f030*/  @P0 BRA `(.L_x_448) ;  /* 0x0000005c00580947 */ /* 0x000fea0003800000 */
[----:B------:R-:W2:Y:S01]  /*1f040*/  LDL.LU R7, [R1] ;  /* 0x0000000001077983 */ /* 0x000ea20000300800 */
[----:B------:R-:W-:Y:S01]  /*1f050*/  LOP3.LUT R8, R4, 0x1f, RZ, 0xc0, !PT ;  /* 0x0000001f04087812 */ /* 0x000fe200078ec0ff */
[----:B------:R-:W-:Y:S01]  /*1f060*/  ULDC UR5, c[0x0][0xc14] ;  /* 0x0003050000057ab9 */ /* 0x000fe20000000800 */
[----:B------:R-:W-:Y:S01]  /*1f070*/  IMAD.MOV.U32 R0, RZ, RZ, RZ ;  /* 0x000000ffff007224 */ /* 0x000fe200078e00ff */
[----:B------:R-:W0:Y:S01]  /*1f080*/  S2UR UR6, SR_CTAID.X ;  /* 0x00000000000679c3 */ /* 0x000e220000002500 */
[----:B------:R-:W-:Y:S01]  /*1f090*/  ISETP.NE.AND P0, PT, R8, 0x1f, PT ;  /* 0x0000001f0800780c */ /* 0x000fe20003f05270 */
[----:B------:R-:W-:Y:S01]  /*1f0a0*/  ULDC UR4, c[0x0][0xc10] ;  /* 0x0003040000047ab9 */ /* 0x000fe20000000800 */
[----:B--2---:R-:W-:-:S11]  /*1f0b0*/  LOP3.LUT R7, R7, 0xffffffdf, RZ, 0xc0, !PT ;  /* 0xffffffdf07077812 */ /* 0x004fd600078ec0ff */
[----:B------:R-:W-:Y:S02]  /*1f0c0*/  @P0 LOP3.LUT R7, R7, 0x20, RZ, 0xfc, !PT ;  /* 0x0000002007070812 */ /* 0x000fe400078efcff */
[----:B------:R-:W-:-:S13]  /*1f0d0*/  ISETP.GE.OR P0, PT, R8, UR5, !P0 ;  /* 0x0000000508007c0c */ /* 0x000fda000c706670 */
[----:B------:R-:W1:Y:S02]  /*1f0e0*/  @!P0 LDC.64 R2, c[0x0][0xc58] ;  /* 0x00031600ff028b82 */ /* 0x000e640000000a00 */
[----:B-1----:R-:W-:-:S05]  /*1f0f0*/  @!P0 IMAD.WIDE.U32 R2, R8, 0x4, R2 ;  /* 0x0000000408028825 */ /* 0x002fca00078e0002 */
        /* <DEDUP_REMOVED lines=10> */
[----:B--2---:R-:W1:Y:S02]  /*1f1a0*/  SHFL.UP PT, R4, R0, 0x1, RZ ;  /* 0x0420000000047989 */ /* 0x004e6400000e00ff */
[----:B-1----:R-:W-:-:S05]  /*1f1b0*/  SEL R5, R4, RZ, P1 ;  /* 0x000000ff04057207 */ /* 0x002fca0000800000 */
[----:B------:R-:W-:-:S05]  /*1f1c0*/  IMAD.IADD R5, R0, 0x1, R5 ;  /* 0x0000000100057824 */ /* 0x000fca00078e0205 */
[----:B------:R-:W1:Y:S02]  /*1f1d0*/  SHFL.UP PT, R4, R5, 0x2, RZ ;  /* 0x0440000005047989 */ /* 0x000e6400000e00ff */
[----:B-1----:R-:W-:Y:S02]  /*1f1e0*/  SEL R4, R4, RZ, P0 ;  /* 0x000000ff04047207 */ /* 0x002fe40000000000 */
[----:B------:R-:W-:-:S03]  /*1f1f0*/  ISETP.GE.U32.AND P0, PT, R8, 0x4, PT ;  /* 0x000000040800780c */ /* 0x000fc60003f06070 */
[----:B------:R-:W-:-:S05]  /*1f200*/  IMAD.IADD R4, R5, 0x1, R4 ;  /* 0x0000000105047824 */ /* 0x000fca00078e0204 */
[----:B------:R-:W1:Y:S05]  /*1f210*/  SHFL.UP PT, R6, R4, 0x4, RZ ;  /* 0x0480000004067989 */ /* 0x000e6a00000e00ff */
[----:B------:R-:W-:-:S04]  /*1f220*/  @P0 LOP3.LUT R7, R7, 0x8, RZ, 0xfc, !PT ;  /* 0x0000000807070812 */ /* 0x000fc800078efcff */
[----:B------:R-:W-:Y:S02]  /*1f230*/  LOP3.LUT R7, R7, 0xfffffffb, RZ, 0xc0, !PT ;  /* 0xfffffffb07077812 */ /* 0x000fe400078ec0ff */
[----:B-1----:R-:W-:Y:S02]  /*1f240*/  SEL R3, R6, RZ, P0 ;  /* 0x000000ff06037207 */ /* 0x002fe40000000000 */
[----:B------:R-:W-:Y:S02]  /*1f250*/  ISETP.GE.U32.AND P0, PT, R8, 0x8, PT ;  /* 0x000000080800780c */ /* 0x000fe40003f06070 */
[----:B------:R-:W-:-:S05]  /*1f260*/  IADD3 R3, R4, R3, RZ ;  /* 0x0000000304037210 */ /* 0x000fca0007ffe0ff */
[----:B------:R-:W1:Y:S06]  /*1f270*/  SHFL.UP PT, R2, R3, 0x8, RZ ;  /* 0x0500000003027989 */ /* 0x000e6c00000e00ff */
[----:B------:R-:W-:-:S04]  /*1f280*/  @P0 LOP3.LUT R7, R7, 0x4, RZ, 0xfc, !PT ;  /* 0x0000000407070812 */ /* 0x000fc800078efcff */
[----:B------:R-:W-:Y:S02]  /*1f290*/  LOP3.LUT R7, R7, 0xfffffffd, RZ, 0xc0, !PT ;  /* 0xfffffffd07077812 */ /* 0x000fe400078ec0ff */
[----:B-1----:R-:W-:Y:S02]  /*1f2a0*/  SEL R2, R2, RZ, P0 ;  /* 0x000000ff02027207 */ /* 0x002fe40000000000 */
[----:B------:R-:W-:-:S03]  /*1f2b0*/  ISETP.GE.U32.AND P0, PT, R8, 0x10, PT ;  /* 0x000000100800780c */ /* 0x000fc60003f06070 */
[----:B------:R-:W-:-:S05]  /*1f2c0*/  IMAD.IADD R5, R3, 0x1, R2 ;  /* 0x0000000103057824 */ /* 0x000fca00078e0202 */
[----:B------:R-:W1:Y:S05]  /*1f2d0*/  SHFL.UP PT, R2, R5, 0x10, RZ ;  /* 0x0600000005027989 */ /* 0x000e6a00000e00ff */
[----:B------:R-:W-:-:S05]  /*1f2e0*/  @P0 LOP3.LUT R7, R7, 0x2, RZ, 0xfc, !PT ;  /* 0x0000000207070812 */ /* 0x000fca00078efcff */
[----:B------:R-:W-:Y:S01]  /*1f2f0*/  STL [R1], R7 ;  /* 0x0000000701007387 */ /* 0x000fe20000100800 */
[----:B-1----:R-:W-:-:S05]  /*1f300*/  SEL R2, R2, RZ, P0 ;  /* 0x000000ff02027207 */ /* 0x002fca0000000000 */
[----:B------:R-:W-:-:S05]  /*1f310*/  IMAD.IADD R2, R5, 0x1, R2 ;  /* 0x0000000105027824 */ /* 0x000fca00078e0202 */
[----:B------:R-:W1:Y:S02]  /*1f320*/  SHFL.IDX PT, R4, R2, 0x1f, 0x1f ;  /* 0x03e01f0002047f89 */ /* 0x000e6400000e0000 */
[----:B-1----:R-:W-:-:S04]  /*1f330*/  IMAD R4, R4, UR4, RZ ;  /* 0x0000000404047c24 */ /* 0x002fc8000f8e02ff */
[----:B------:R-:W-:Y:S01]  /*1f340*/  IMAD.MOV.U32 R7, RZ, RZ, R4 ;  /* 0x000000ffff077224 */ /* 0x000fe200078e0004 */
[----:B0-----:R-:W-:-:S13]  /*1f350*/  ISETP.GT.AND P0, PT, R4, UR6, PT ;  /* 0x0000000604007c0c */ /* 0x001fda000bf04270 */
[----:B------:R-:W-:Y:S05]  /*1f360*/  @P0 BRA `(.L_x_660) ;  /* 0x0000000000c40947 */ /* 0x000fea0003800000 */
[----:B------:R-:W-:Y:S01]  /*1f370*/  IMAD.MOV.U32 R4, RZ, RZ, R7 ;  /* 0x000000ffff047224 */ /* 0x000fe200078e0007 */
[----:B------:R-:W-:Y:S01]  /*1f380*/  ULDC UR5, c[0x0][0xc14] ;  /* 0x0003050000057ab9 */ /* 0x000fe20000000800 */
[----:B------:R-:W-:Y:S01]  /*1f390*/  IMAD.MOV.U32 R19, RZ, RZ, RZ ;  /* 0x000000ffff137224 */ /* 0x000fe200078e00ff */
[----:B------:R-:W-:Y:S01]  /*1f3a0*/  ULDC UR7, c[0x0][0xc14] ;  /* 0x0003050000077ab9 */ /* 0x000fe20000000800 */
[----:B------:R-:W-:-:S05]  /*1f3b0*/  ULDC UR4, c[0x0][0xc10] ;  /* 0x0003040000047ab9 */ /* 0x000fca0000000800 */
.L_x_664:
[----:B------:R-:W-:Y:S02]  /*1f3c0*/  VIADD R0, R19, 0x1f ;  /* 0x0000001f13007836 */ /* 0x000fe40000000000 */
[----:B------:R-:W-:-:S03]  /*1f3d0*/  IMAD.U32 R19, RZ, RZ, UR7 ;  /* 0x00000007ff137e24 */ /* 0x000fc6000f8e00ff */
[----:B------:R-:W-:-:S13]  /*1f3e0*/  ISETP.GE.AND P0, PT, R0, UR5, PT ;  /* 0x0000000500007c0c */ /* 0x000fda000bf06270 */
[----:B------:R-:W-:Y:S05]  /*1f3f0*/  @P0 BRA `(.L_x_661) ;  /* 0x0000000400440947 */ /* 0x000fea0003800000 */
[----:B------:R-:W0:Y:S01]  /*1f400*/  S2R R7, SR_TID.X ;  /* 0x0000000000077919 */ /* 0x000e220000002100 */
[----:B------:R-:W-:Y:S01]  /*1f410*/  IMAD.MOV.U32 R19, RZ, RZ, R0 ;  /* 0x000000ffff137224 */ /* 0x000fe200078e0000 */
[----:B------:R-:W-:Y:S01]  /*1f420*/  BSSY B0, `(.L_x_662) ;  /* 0x000000a000007945 */ /* 0x000fe20003800000 */
[----:B------:R-:W-:Y:S01]  /*1f430*/  IMAD.MOV.U32 R0, RZ, RZ, RZ ;  /* 0x000000ffff007224 */ /* 0x000fe200078e00ff */
        /* <DEDUP_REMOVED lines=8> */
.L_x_663:
[----:B------:R-:W-:Y:S05]  /*1f4c0*/  BSYNC B0 ;  /* 0x0000000000007941 */ /* 0x000fea0003800000 */
.L_x_662:
[----:B0----5:R-:W0:Y:S01]  /*1f4d0*/  SHFL.UP PT, R2, R0, 0x1, RZ ;  /* 0x0420000000027989 */ /* 0x021e2200000e00ff */
[C---:B------:R-:W-:Y:S02]  /*1f4e0*/  ISETP.NE.AND P0, PT, R7.reuse, RZ, PT ;  /* 0x000000ff0700720c */ /* 0x040fe40003f05270 */
[C---:B------:R-:W-:Y:S02]  /*1f4f0*/  ISETP.GE.U32.AND P1, PT, R7.reuse, 0x2, PT ;  /* 0x000000020700780c */ /* 0x040fe40003f26070 */
        /* <DEDUP_REMOVED lines=22> */
[----:B------:R-:W-:Y:S02]  /*1f660*/  IMAD.MOV.U32 R2, RZ, RZ, R7 ;  /* 0x000000ffff027224 */ /* 0x000fe400078e0007 */
[----:B------:R-:W-:-:S07]  /*1f670*/  IMAD.MOV.U32 R7, RZ, RZ, R3 ;  /* 0x000000ffff077224 */ /* 0x000fce00078e0003 */
.L_x_660:
        /* <DEDUP_REMOVED lines=16> */
.L_x_665:
[----:B-1----:R-:W-:Y:S01]  /*1f780*/  IMAD R16, R16, UR4, R7 ;  /* 0x0000000410107c24 */ /* 0x002fe2000f8e0207 */
[----:B------:R-:W-:Y:S01]  /*1f790*/  IABS R6, R0 ;  /* 0x0000000000067213 */ /* 0x000fe20000000000 */
[----:B------:R-:W-:Y:S02]  /*1f7a0*/  IMAD R7, R10, R5, RZ ;  /* 0x000000050a077224 */ /* 0x000fe400078e02ff */
[----:B0-----:R-:W-:Y:S01]  /*1f7b0*/  IMAD.MOV.U32 R2, RZ, RZ, RZ ;  /* 0x000000ffff027224 */ /* 0x001fe200078e00ff */
[----:B------:R-:W-:Y:S01]  /*1f7c0*/  IADD3 R17, -R16, UR6, RZ ;  /* 0x0000000610117c10 */ /* 0x000fe2000fffe1ff */
[----:B------:R-:W-:Y:S02]  /*1f7d0*/  IMAD.MOV R6, RZ, RZ, -R6 ;  /* 0x000000ffff067224 */ /* 0x000fe400078e0a06 */
[----:B------:R-:W-:Y:S01]  /*1f7e0*/  IMAD.HI.U32 R2, R3, R7, R2 ;  /* 0x0000000703027227 */ /* 0x000fe200078e0002 */
[----:B------:R-:W-:-:S03]  /*1f7f0*/  IABS R3, R17 ;  /* 0x0000001100037213 */ /* 0x000fc60000000000 */
[----:B------:R-:W-:Y:S02]  /*1f800*/  IMAD.IADD R19, R4, 0x1, R19 ;  /* 0x0000000104137824 */ /* 0x000fe400078e0213 */
[----:B------:R-:W-:-:S04]  /*1f810*/  IMAD.HI.U32 R2, R2, R3, RZ ;  /* 0x0000000302027227 */ /* 0x000fc800078e00ff */
[----:B------:R-:W-:Y:S01]  /*1f820*/  IMAD R6, R2, R6, R3 ;  /* 0x0000000602067224 */ /* 0x000fe200078e0203 */
[----:B------:R-:W-:-:S04]  /*1f830*/  LOP3.LUT R3, R17, R0, RZ, 0x3c, !PT ;  /* 0x0000000011037212 */ /* 0x000fc800078e3cff */
[----:B------:R-:W-:-:S13]  /*1f840*/  ISETP.GT.U32.AND P0, PT, R5, R6, PT ;  /* 0x000000060500720c */ /* 0x000fda0003f04070 */
[----:B------:R-:W-:Y:S02]  /*1f850*/  @!P0 IMAD.IADD R6, R6, 0x1, -R5 ;  /* 0x0000000106068824 */ /* 0x000fe400078e0a05 */
[----:B------:R-:W-:-:S03]  /*1f860*/  @!P0 VIADD R2, R2, 0x1 ;  /* 0x0000000102028836 */ /* 0x000fc60000000000 */
[----:B------:R-:W-:-:S13]  /*1f870*/  ISETP.GE.U32.AND P0, PT, R6, R5, PT ;  /* 0x000000050600720c */ /* 0x000fda0003f06070 */
[----:B------:R-:W-:Y:S01]  /*1f880*/  @P0 VIADD R2, R2, 0x1 ;  /* 0x0000000102020836 */ /* 0x000fe20000000000 */
[----:B------:R-:W-:-:S13]  /*1f890*/  ISETP.GE.AND P0, PT, R3, RZ, PT ;  /* 0x000000ff0300720c */ /* 0x000fda0003f06270 */
[----:B------:R-:W-:Y:S01]  /*1f8a0*/  @!P0 IMAD.MOV R2, RZ, RZ, -R2 ;  /* 0x000000ffff028224 */ /* 0x000fe200078e0a02 */
[----:B------:R-:W-:-:S13]  /*1f8b0*/  ISETP.NE.AND P0, PT, R0, RZ, PT ;  /* 0x000000ff0000720c */ /* 0x000fda0003f05270 */
[----:B------:R-:W-:-:S05]  /*1f8c0*/  @!P0 LOP3.LUT R2, RZ, R0, RZ, 0x33, !PT ;  /* 0x00000000ff028212 */ /* 0x000fca00078e33ff */
[--C-:B------:R-:W-:Y:S02]  /*1f8d0*/  IMAD.MOV R3, RZ, RZ, -R2.reuse ;  /* 0x000000ffff037224 */ /* 0x100fe400078e0a02 */
[----:B------:R-:W-:Y:S02]  /*1f8e0*/  IMAD.MOV.U32 R18, RZ, RZ, R2 ;  /* 0x000000ffff127224 */ /* 0x000fe400078e0002 */
[----:B------:R-:W-:Y:S01]  /*1f8f0*/  IMAD R17, R0, R3, R17 ;  /* 0x0000000300117224 */ /* 0x000fe200078e0211 */
[----:B------:R-:W-:Y:S06]  /*1f900*/  BRA `(.L_x_666) ;  /* 0x00000000000c7947 */ /* 0x000fec0003800000 */
.L_x_661:
[----:B------:R-:W-:Y:S01]  /*1f910*/  IMAD.MOV.U32 R17, RZ, RZ, RZ ;  /* 0x000000ffff117224 */ /* 0x000fe200078e00ff */
[----:B------:R-:W-:Y:S01]  /*1f920*/  MOV R18, RZ ;  /* 0x000000ff00127202 */ /* 0x000fe20000000f00 */
[----:B------:R-:W-:-:S07]  /*1f930*/  IMAD.U32 R16, RZ, RZ, UR6 ;  /* 0x00000006ff107e24 */ /* 0x000fce000f8e00ff */
.L_x_666:
        /* <DEDUP_REMOVED lines=9> */
[----:B------:R-:W-:Y:S01]  /*1f9d0*/  ISETP.GE.AND P0, PT, R19, UR5, PT ;  /* 0x0000000513007c0c */ /* 0x000fe2000bf06270 */
[----:B0-----:R-:W-:-:S05]  /*1f9e0*/  IMAD.MOV.U32 R0, RZ, RZ, 0x1 ;  /* 0x00000001ff007424 */ /* 0x001fca00078e00ff */
[----:B------:R0:W-:Y:S04]  /*1f9f0*/  STL [R1+0x8], R0 ;  /* 0x0000080001007387 */ /* 0x0001e80000100800 */
[----:B------:R0:W-:Y:S03]  /*1fa00*/  STL [R1], RZ ;  /* 0x000000ff01007387 */ /* 0x0001e60000100800 */
[----:B------:R-:W-:Y:S05]  /*1fa10*/  @P0 BRA `(.L_x_667) ;  /* 0x0000004c00f00947 */ /* 0x000fea0003800000 */
[----:B0-----:R-:W-:Y:S01]  /*1fa20*/  IMAD.MOV.U32 R0, RZ, RZ, 0x1 ;  /* 0x00000001ff007424 */ /* 0x001fe200078e00ff */
[----:B------:R0:W-:Y:S01]  /*1fa30*/  STL [R1], RZ ;  /* 0x000000ff01007387 */ /* 0x0001e20000100800 */
[----:B------:R-:W-:Y:S01]  /*1fa40*/  ULDC.64 UR36, c[0x0][0x198] ;  /* 0x0000660000247ab9 */ /* 0x000fe20000000a00 */
[----:B------:R-:W-:Y:S02]  /*1fa50*/  ULDC UR38, c[0x0][0xc] ;  /* 0x0000030000267ab9 */ /* 0x000fe40000000800 */
[----:B------:R0:W-:Y:S04]  /*1fa60*/  STL [R1+0x8], R0 ;  /* 0x0000080001007387 */ /* 0x0001e80000100800 */
[----:B------:R0:W-:Y:S04]  /*1fa70*/  STL [R1+0x10], RZ ;  /* 0x000010ff01007387 */ /* 0x0001e80000100800 */
[----:B------:R0:W-:Y:S04]  /*1fa80*/  STL [R1+0x14], R0 ;  /* 0x0000140001007387 */ /* 0x0001e80000100800 */
[----:B------:R0:W-:Y:S02]  /*1fa90*/  STL [R1+0x30], RZ ;  /* 0x000030ff01007387 */ /* 0x0001e40000100800 */
.L_x_751:
[----:B-1----:R-:W1:Y:S02]  /*1faa0*/  LDC.64 R2, c[0x0][0xc60] ;  /* 0x00031800ff027b82 */ /* 0x002e640000000a00 */
[----:B-1----:R-:W-:-:S05]  /*1fab0*/  IMAD.WIDE R2, R19, 0x4, R2 ;  /* 0x0000000413027825 */ /* 0x002fca00078e0202 */
[----:B------:R-:W0:Y:S01]  /*1fac0*/  LDG.E R11, desc[UR60][R2.64] ;  /* 0x0000003c020b7981 */ /* 0x000e22000c1e1900 */
[----:B------:R-:W-:Y:S05]  /*1fad0*/  YIELD ;  /* 0x0000000000007946 */ /* 0x000fea0003800000 */
[----:B------:R-:W-:Y:S01]  /*1fae0*/  ULDC.64 UR4, c[0x0][0xa28] ;  /* 0x00028a0000047ab9 */ /* 0x000fe20000000a00 */
[----:B------:R-:W-:Y:S01]  /*1faf0*/  IMAD.MOV.U32 R7, RZ, RZ, RZ ;  /* 0x000000ffff077224 */ /* 0x000fe200078e00ff */
[----:B------:R-:W-:Y:S01]  /*1fb00*/  ISETP.NE.U32.AND P0, PT, RZ, UR4, PT ;  /* 0x00000004ff007c0c */ /* 0x000fe2000bf05070 */
[----:B------:R-:W-:Y:S01]  /*1fb10*/  IMAD.MOV.U32 R4, RZ, RZ, RZ ;  /* 0x000000ffff047224 */ /* 0x000fe200078e00ff */
[----:B------:R-:W-:-:S02]  /*1fb20*/  ULDC.64 UR6, c[0x0][0xa10] ;  /* 0x0002840000067ab9 */ /* 0x000fc40000000a00 */
[----:B------:R-:W-:Y:S02]  /*1fb30*/  ISETP.NE.AND.EX P0, PT, RZ, UR5, PT, P0 ;  /* 0x00000005ff007c0c */ /* 0x000fe4000bf05300 */
[----:B0-----:R-:W-:Y:S01]  /*1fb40*/  SHF.R.S32.HI R0, RZ, 0x1f, R11 ;  /* 0x0000001fff007819 */ /* 0x001fe2000001140b */
[----:B------:R-:W-:Y:S10]  /*1fb50*/  STL [R1+0x20], R11 ;  /* 0x0000200b01007387 */ /* 0x000ff40000100800 */
[----:B------:R-:W-:-:S04]  /*1fb60*/  @P0 LEA R2, P1, R11, UR4, 0x2 ;  /* 0x000000040b020c11 */ /* 0x000fc8000f8210ff */
        /* <DEDUP_REMOVED lines=8> */
[----:B--2---:R-:W2:Y:S01]  /*1fbf0*/  @P0 LDG.E R4, desc[UR60][R2.64] ;  /* 0x0000003c02040981 */ /* 0x004ea2000c1e1900 */
[----:B------:R-:W-:Y:S01]  /*1fc00*/  ISETP.NE.U32.AND P1, PT, RZ, UR4, PT ;  /* 0x00000004ff007c0c */ /* 0x000fe2000bf25070 */
[----:B------:R-:W-:Y:S01]  /*1fc10*/  IMAD.MOV.U32 R10, RZ, RZ, RZ ;  /* 0x000000ffff0a7224 */ /* 0x000fe200078e00ff */
[C---:B------:R-:W-:Y:S02]  /*1fc20*/  SHF.L.U64.HI R0, R11.reuse, 0x2, R0 ;  /* 0x000000020b007819 */ /* 0x040fe40000010200 */
[----:B------:R-:W-:Y:S01]  /*1fc30*/  ISETP.NE.AND.EX P1, PT, RZ, UR5, PT, P1 ;  /* 0x00000005ff007c0c */ /* 0x000fe2000bf25310 */
[----:B--2---:R0:W-:Y:S02]  /*1fc40*/  STL [R1+0x38], R4 ;  /* 0x0000380401007387 */ /* 0x0041e40000100800 */
[----:B0-----:R-:W-:-:S10]  /*1fc50*/  IMAD.SHL.U32 R4, R11, 0x4, RZ ;  /* 0x000000040b047824 */ /* 0x001fd400078e00ff */
[----:B------:R-:W-:Y:S01]  /*1fc60*/  @P1 IADD3 R8, P0, R4, UR4, RZ ;  /* 0x0000000404081c10 */ /* 0x000fe2000ff1e0ff */
[----:B------:R0:W-:Y:S03]  /*1fc70*/  STL [R1+0x28], R4 ;  /* 0x0000280401007387 */ /* 0x0001e60000100800 */
[----:B------:R-:W-:Y:S01]  /*1fc80*/  @P1 IADD3.X R9, R0, UR5, RZ, P0, !PT ;  /* 0x0000000500091c10 */ /* 0x000fe200087fe4ff */
[----:B------:R-:W-:Y:S01]  /*1fc90*/  ULDC.64 UR4, c[0x0][0xa08] ;  /* 0x0002820000047ab9 */ /* 0x000fe20000000a00 */
[----:B------:R1:W-:Y:S01]  /*1fca0*/  STL [R1+0x2c], R0 ;  /* 0x00002c0001007387 */ /* 0x0003e20000100800 */
[----:B------:R-:W-:Y:S02]  /*1fcb0*/  IADD3 R2, P0, R4, UR4, RZ ;  /* 0x0000000404027c10 */ /* 0x000fe4000ff1e0ff */
[----:B------:R-:W-:Y:S02]  /*1fcc0*/  ISETP.NE.U32.AND P2, PT, RZ, UR4, PT ;  /* 0x00000004ff007c0c */ /* 0x000fe4000bf45070 */
[----:B------:R-:W-:-:S02]  /*1fcd0*/  IADD3.X R3, R0, UR5, RZ, P0, !PT ;  /* 0x0000000500037c10 */ /* 0x000fc400087fe4ff */
[----:B------:R-:W-:Y:S01]  /*1fce0*/  ISETP.NE.AND.EX P2, PT, RZ, UR5, PT, P2 ;  /* 0x00000005ff007c0c */ /* 0x000fe2000bf45320 */
[----:B------:R-:W-:Y:S01]  /*1fcf0*/  ULDC.64 UR4, c[0x0][0x3f8] ;  /* 0x0000fe0000047ab9 */ /* 0x000fe20000000a00 */
[----:B0-----:R-:W-:Y:S01]  /*1fd00*/  IADD3 R4, P0, R4, UR6, RZ ;  /* 0x0000000604047c10 */ /* 0x001fe2000ff1e0ff */
[----:B------:R-:W-:-:S03]  /*1fd10*/  UISETP.NE.U32.AND UP0, UPT, UR4, URZ, UPT ;  /* 0x0000003f0400728c */ /* 0x000fc6000bf05070 */
[----:B------:R-:W-:Y:S01]  /*1fd20*/  ULDC UR4, c[0x0][0x404] ;  /* 0x0001010000047ab9 */ /* 0x000fe20000000800 */
[----:B------:R-:W-:Y:S01]  /*1fd30*/  UISETP.NE.AND.EX UP0, UPT, UR5, URZ, UPT, UP0 ;  /* 0x0000003f0500728c */ /* 0x000fe2000bf05300 */
[----:B------:R-:W-:Y:S02]  /*1fd40*/  IADD3.X R5, R0, UR7, RZ, P0, !PT ;  /* 0x0000000700057c10 */ /* 0x000fe400087fe4ff */
[----:B------:R-:W-:Y:S01]  /*1fd50*/  ULDC UR5, c[0x0][0x2e0] ;  /* 0x0000b80000057ab9 */ /* 0x000fe20000000800 */
[----:B------:R-:W-:Y:S02]  /*1fd60*/  USEL UR4, UR4, 0x1, UP0 ;  /* 0x0000000104047887 */ /* 0x000fe40008000000 */
[----:B------:R0:W5:Y:S02]  /*1fd70*/  @P2 LDG.E R10, desc[UR60][R2.64] ;  /* 0x0000003c020a2981 */ /* 0x000164000c1e1900 */
[----:B------:R-:W-:-:S06]  /*1fd80*/  UIMAD UR4, UR4, UR5, URZ ;  /* 0x00000005040472a4 */ /* 0x000fcc000f8e023f */
[----:B------:R-:W-:-:S06]  /*1fd90*/  IMAD.U32 R6, RZ, RZ, UR4 ;  /* 0x00000004ff067e24 */ /* 0x000fcc000f8e00ff */
[----:B------:R0:W5:Y:S01]  /*1fda0*/  @P1 LDG.E R6, desc[UR60][R8.64] ;  /* 0x0000003c08061981 */ /* 0x000162000c1e1900 */
[----:B------:R-:W-:Y:S01]  /*1fdb0*/  ISETP.NE.U32.AND P0, PT, RZ, UR6, PT ;  /* 0x00000006ff007c0c */ /* 0x000fe2000bf05070 */
[----:B------:R-:W-:Y:S02]  /*1fdc0*/  ULDC UR4, c[0x0][0x338] ;  /* 0x0000ce0000047ab9 */ /* 0x000fe40000000800 */
[----:B-1----:R-:W-:Y:S01]  /*1fdd0*/  IMAD.U32 R0, RZ, RZ, UR4 ;  /* 0x00000004ff007e24 */ /* 0x002fe2000f8e00ff */
[----:B------:R-:W-:Y:S01]  /*1fde0*/  ISETP.NE.AND.EX P0, PT, RZ, UR7, PT, P0 ;  /* 0x00000007ff007c0c */ /* 0x000fe2000bf05300 */
[----:B------:R-:W-:-:S12]  /*1fdf0*/  @P1 BRA `(.L_x_668) ;  /* 0x0000000000101947 */ /* 0x000fd80003800000 */
[----:B------:R-:W-:Y:S05]  /*1fe00*/  @!P2 BRA `(.L_x_668) ;  /* 0x00000000000ca947 */ /* 0x000fea0003800000 */
[----:B-----5:R-:W2:Y:S04]  /*1fe10*/  LDG.E R6, desc[UR60][R2.64] ;  /* 0x0000003c02067981 */ /* 0x020ea8000c1e1900 */
[----:B0-----:R-:W2:Y:S02]  /*1fe20*/  LDG.E R2, desc[UR60][R2.64+0x4] ;  /* 0x0000043c02027981 */ /* 0x001ea4000c1e1900 */
[----:B--2---:R-:W-:-:S07]  /*1fe30*/  IMAD.IADD R6, R2, 0x1, -R6 ;  /* 0x0000000102067824 */ /* 0x004fce00078e0a06 */
.L_x_668:
[----:B0-----:R-:W2:Y:S04]  /*1fe40*/  @P0 LDG.E R2, desc[UR60][R4.64] ;  /* 0x0000003c04020981 */ /* 0x001ea8000c1e1900 */
[----:B------:R-:W2:Y:S01]  /*1fe50*/  @P0 LDG.E R3, desc[UR60][R4.64+0x4] ;  /* 0x0000043c04030981 */ /* 0x000ea2000c1e1900 */
[----:B-----5:R-:W-:Y:S02]  /*1fe60*/  IMAD.IADD R6, R6, 0x1, -R7 ;  /* 0x0000000106067824 */ /* 0x020fe400078e0a07 */
[----:B--2---:R-:W-:Y:S02]  /*1fe70*/  @P0 IMAD.IADD R0, R3, 0x1, -R2 ;  /* 0x0000000103000824 */ /* 0x004fe400078e0a02 */
[----:B------:R-:W-:Y:S02]  /*1fe80*/  IMAD.MOV.U32 R2, RZ, RZ, RZ ;  /* 0x000000ffff027224 */ /* 0x000fe400078e00ff */
[----:B------:R-:W-:-:S04]  /*1fe90*/  IMAD.IADD R8, R6, 0x1, R0 ;  /* 0x0000000106087824 */ /* 0x000fc800078e0200 */
[----:B------:R-:W-:Y:S01]  /*1fea0*/  VIADD R3, R8, 0x6f ;  /* 0x0000006f08037836 */ /* 0x000fe20000000000 */
[----:B------:R0:W-:Y:S03]  /*1feb0*/  STL [R1+0x34], R8 ;  /* 0x0000340801007387 */ /* 0x0001e60000100800 */
[----:B------:R-:W-:-:S05]  /*1fec0*/  IMAD.HI R2, R3, -0x6db6db6d, R2 ;  /* 0x9249249303027827 */ /* 0x000fca00078e0202 */
[----:B------:R-:W-:-:S04]  /*1fed0*/  SHF.R.U32.HI R3, RZ, 0x1f, R2 ;  /* 0x0000001fff037819 */ /* 0x000fc80000011602 */
[----:B0-----:R-:W-:-:S05]  /*1fee0*/  LEA.HI.SX32 R8, R2, R3, 0x1a ;  /* 0x0000000302087211 */ /* 0x001fca00078fd2ff */
[--C-:B------:R-:W-:Y:S01]  /*1fef0*/  IMAD R2, R8, 0x70, -R6.reuse ;  /* 0x0000007008027824 */ /* 0x100fe200078e0a06 */
[----:B------:R0:W-:Y:S01]  /*1ff00*/  STL [R1+0x24], R8 ;  /* 0x0000240801007387 */ /* 0x0001e20000100800 */
[----:B------:R-:W-:-:S03]  /*1ff10*/  IMAD.MOV R6, RZ, RZ, -R6 ;  /* 0x000000ffff067224 */ /* 0x000fc600078e0a06 */
[----:B------:R-:W-:Y:S02]  /*1ff20*/  VIMNMX R0, R2, R0, PT ;  /* 0x0000000002007248 */ /* 0x000fe40003fe0100 */
[----:B------:R-:W-:-:S04]  /*1ff30*/  VIMNMX R2, RZ, R6, !PT ;  /* 0x00000006ff027248 */ /* 0x000fc80007fe0100 */
[----:B------:R-:W-:Y:S02]  /*1ff40*/  ISETP.GT.AND P1, PT, R0, R2, PT ;  /* 0x000000020000720c */ /* 0x000fe40003f24270 */
[----:B0-----:R-:W-:-:S05]  /*1ff50*/  SHF.R.U32.HI R8, RZ, 0x4, R2 ;  /* 0x00000004ff087819 */ /* 0x001fca0000011602 */
[----:B------:R-:W-:-:S06]  /*1ff60*/  IMAD.WIDE.U32 R8, R8, 0x24924925, RZ ;  /* 0x2492492508087825 */ /* 0x000fcc00078e00ff */
[----:B------:R-:W-:Y:S01]  /*1ff70*/  @P1 VIADD R3, R0, 0x6f ;  /* 0x0000006f00031836 */ /* 0x000fe20000000000 */
[----:B------:R-:W-:Y:S01]  /*1ff80*/  MOV R0, R9 ;  /* 0x0000000900007202 */ /* 0x000fe20000000f00 */
[----:B------:R-:W-:-:S04]  /*1ff90*/  @P1 IMAD.MOV.U32 R2, RZ, RZ, RZ ;  /* 0x000000ffff021224 */ /* 0x000fc800078e00ff */
[----:B------:R-:W-:-:S04]  /*1ffa0*/  @P1 IMAD.HI R3, R3, -0x6db6db6d, R2 ;  /* 0x9249249303031827 */ /* 0x000fc800078e0202 */
[----:B------:R-:W-:Y:S01]  /*1ffb0*/  IMAD.MOV.U32 R2, RZ, RZ, R0 ;  /* 0x000000ffff027224 */ /* 0x000fe200078e0000 */
[----:B------:R-:W-:-:S04]  /*1ffc0*/  @P1 SHF.R.U32.HI R6, RZ, 0x1f, R3 ;  /* 0x0000001fff061819 */ /* 0x000fc80000011603 */
[----:B------:R-:W-:Y:S01]  /*1ffd0*/  @P1 LEA.HI.SX32 R2, R3, R6, 0x1a ;  /* 0x0000000603021211 */ /* 0x000fe200078fd2ff */
[----:B------:R-:W-:-:S06]  /*1ffe0*/  IMAD.MOV.U32 R6, RZ, RZ, RZ ;  /* 0x000000ffff067224 */ /* 0x000fcc00078e00ff */
[----:B------:R0:W5:Y:S01]  /*1fff0*/  @P0 LDG.E R6, desc[UR60][R4.64] ;  /* 0x0000003c04060981 */ /* 0x000162000c1e1900 */
[----:B------:R-:W-:Y:S01]  /*20000*/  IMAD.IADD R3, R10, 0x1, R7 ;  /* 0x000000010a037824 */ /* 0x000fe200078e0207 */
[----:B------:R-:W-:Y:S01]  /*20010*/  ISETP.GT.AND P1, PT, R2, R0, PT ;  /* 0x000000000200720c */ /* 0x000fe20003f24270 */
[----:B------:R-:W-:Y:S01]  /*20020*/  BSSY B0, `(.L_x_669) ;  /* 0x00000dc000007945 */ /* 0x000fe20003800000 */
[----:B------:R-:W-:Y:S02]  /*20030*/  PLOP3.LUT P2, PT, PT, PT, PT, 0x80, 0x0 ;  /* 0x000000000000781c */ /* 0x000fe40003f4f070 */
[----:B------:R0:W-:Y:S09]  /*20040*/  STL [R1+0x4], R3 ;  /* 0x0000040301007387 */ /* 0x0001f20000100800 */
[----:B------:R-:W-:Y:S05]  /*20050*/  @!P1 BRA `(.L_x_670) ;  /* 0x0000000c00609947 */ /* 0x000fea0003800000 */
[----:B0-----:R-:W0:Y:S01]  /*20060*/  LDC R3, c[0x0][0x428] ;  /* 0x00010a00ff037b82 */ /* 0x001e220000000800 */
[----:B------:R-:W-:Y:S01]  /*20070*/  UMOV UR4, 0xffffffff ;  /* 0xffffffff00047882 */ /* 0x000fe20000000000 */
[----:B0-----:R-:W-:Y:S01]  /*20080*/  ISETP.NE.AND P1, PT, R3, 0x1, PT ;  /* 0x000000010300780c */ /* 0x001fe20003f25270 */
[----:B------:R-:W-:-:S12]  /*20090*/  IMAD.MOV.U32 R3, RZ, RZ, R18 ;  /* 0x000000ffff037224 */ /* 0x000fd800078e0012 */
[----:B------:R-:W0:Y:S08]  /*200a0*/  @P1 LDC R4, c[0x0][0x42c] ;  /* 0x00010b00ff041b82 */ /* 0x000e300000000800 */
[----:B------:R-:W1:Y:S01]  /*200b0*/  @P1 LDC R5, c[0x0][0x430] ;  /* 0x00010c00ff051b82 */ /* 0x000e620000000800 */
[----:B0-----:R-:W-:-:S05]  /*200c0*/  @P1 IMAD.HI.U32 R4, R18, R4, RZ ;  /* 0x0000000412041227 */ /* 0x001fca00078e00ff */
[----:B-1----:R-:W-:Y:S02]  /*200d0*/  @P1 SHF.R.U32.HI R3, RZ, R5, R4 ;  /* 0x00000005ff031219 */ /* 0x002fe40000011604 */
[----:B------:R-:W-:Y:S01]  /*200e0*/  SEL R4, R11, RZ, !P0 ;  /* 0x000000ff0b047207 */ /* 0x000fe20004000000 */
[----:B------:R-:W-:Y:S06]  /*200f0*/  BRA.DIV UR4, `(.L_x_671) ;  /* 0x0000005604387947 */ /* 0x000fec000b800000 */
.L_x_794:
[----:B------:R-:W-:-:S03]  /*20100*/  UMOV UR4, 0xffffffff ;  /* 0xffffffff00047882 */ /* 0x000fc60000000000 */
[----:B------:R-:W-:Y:S05]  /*20110*/  BRA.DIV UR4, `(.L_x_672) ;  /* 0x0000005604647947 */ /* 0x000fea000b800000 */
[----:B------:R-:W-:-:S13]  /*20120*/  ELECT P6, URZ, PT ;  /* 0x00000000003f782f */ /* 0x000fda00038c0000 */
.L_x_797:
[----:B------:R-:W2:Y:S01]  /*20130*/  LDL R5, [R1+0x30] ;  /* 0x0000300001057983 */ /* 0x000ea20000100800 */
[----:B------:R-:W-:Y:S01]  /*20140*/  BSSY B1, `(.L_x_673) ;  /* 0x000000b000017945 */ /* 0x000fe20003800000 */
[----:B------:R-:W0:Y:S01]  /*20150*/  S2R R9, SR_CgaCtaId ;  /* 0x0000000000097919 */ /* 0x000e220000008800 */
[----:B--2---:R-:W-:-:S05]  /*20160*/  VIADD R5, R5, 0x1 ;  /* 0x0000000105057836 */ /* 0x004fca0000000000 */
[----:B------:R-:W-:-:S04]  /*20170*/  LEA.HI R7, R5, R5, RZ, 0x1 ;  /* 0x0000000505077211 */ /* 0x000fc800078f08ff */
[----:B------:R-:W-:-:S05]  /*20180*/  LOP3.LUT R7, R7, 0xfffffffe, RZ, 0xc0, !PT ;  /* 0xfffffffe07077812 */ /* 0x000fca00078ec0ff */
[----:B------:R-:W-:Y:S01]  /*20190*/  IMAD.IADD R5, R5, 0x1, -R7 ;  /* 0x0000000105057824 */ /* 0x000fe200078e0a07 */
[----:B------:R-:W-:-:S04]  /*201a0*/  MOV R7, 0x400 ;  /* 0x0000040000077802 */ /* 0x000fc80000000f00 */
[----:B0-----:R-:W-:Y:S02]  /*201b0*/  LEA R9, R9, R7, 0x18 ;  /* 0x0000000709097211 */ /* 0x001fe400078ec0ff */
[----:B------:R-:W-:-:S04]  /*201c0*/  SHF.L.U32 R5, R5, 0x1f, RZ ;  /* 0x0000001f05057819 */ /* 0x000fc800000006ff */
[----:B------:R-:W0:Y:S02]  /*201d0*/  SYNCS.PHASECHK.TRANS64.TRYWAIT P0, [R9+URZ+0x36820], R5 ;  /* 0x03682005090075a7 */ /* 0x000e24000800017f */
[----:B0-----:R-:W-:Y:S05]  /*201e0*/  @!P0 BRA `(.L_x_674) ;  /* 0x0000005400508947 */ /* 0x001fea0003800000 */
.L_x_798:
[----:B------:R-:W-:Y:S05]  /*201f0*/  BSYNC B1 ;  /* 0x0000000000017941 */ /* 0x000fea0003800000 */
.L_x_673:
[----:B------:R-:W-:Y:S04]  /*20200*/  BSSY B1, `(.L_x_675) ;  /* 0x0000050000017945 */ /* 0x000fe80003800000 */
[----:B------:R-:W-:Y:S05]  /*20210*/  @!P6 BRA `(.L_x_676) ;  /* 0x000000040038e947 */ /* 0x000fea0003800000 */
[----:B------:R-:W0:Y:S04]  /*20220*/  LDL R8, [R1+0x10] ;  /* 0x0000100001087983 */ /* 0x000e280000100800 */
[----:B------:R-:W2:Y:S01]  /*20230*/  LDL R7, [R1+0x14] ;  /* 0x0000140001077983 */ /* 0x000ea20000100800 */
[----:B0-----:R-:W-:Y:S01]  /*20240*/  IMAD R5, R8, 0x8, R9 ;  /* 0x0000000808057824 */ /* 0x001fe200078e0209 */
[----:B--2---:R-:W-:-:S04]  /*20250*/  SHF.L.U32 R10, R7, 0x1f, RZ ;  /* 0x0000001f070a7819 */ /* 0x004fc800000006ff */
[----:B------:R-:W0:Y:S02]  /*20260*/  SYNCS.PHASECHK.TRANS64.TRYWAIT P0, [R5+URZ+0x368a0], R10 ;  /* 0x0368a00a050075a7 */ /* 0x000e24000800017f */
[----:B0-----:R-:W-:Y:S05]  /*20270*/  @!P0 BRA `(.L_x_677) ;  /* 0x0000005400408947 */ /* 0x001fea0003800000 */
.L_x_799:
[----:B------:R-:W1:Y:S02]  /*20280*/  S2R R7, SR_TID.X ;  /* 0x0000000000077919 */ /* 0x000e640000002100 */
[----:B-1----:R-:W-:-:S04]  /*20290*/  LOP3.LUT R7, R7, 0x7f, RZ, 0xc0, !PT ;  /* 0x0000007f07077812 */ /* 0x002fc800078ec0ff */
[----:B------:R-:W-:-:S13]  /*202a0*/  ISETP.NE.AND P1, PT, R7, RZ, PT ;  /* 0x000000ff0700720c */ /* 0x000fda0003f25270 */
        /* <DEDUP_REMOVED lines=8> */
.L_x_678:
[----:B-1----:R-:W2:Y:S01]  /*20330*/  LDL R7, [R1+0x10] ;  /* 0x0000100001077983 */ /* 0x002ea20000100800 */
[----:B------:R-:W-:Y:S01]  /*20340*/  R2UR UR9, R5 ;  /* 0x00000000050972ca */ /* 0x000fe200000e0000 */
[----:B-----5:R-:W-:Y:S01]  /*20350*/  IMAD R8, R2, 0x70, R6 ;  /* 0x0000007002087824 */ /* 0x020fe200078e0206 */
[----:B------:R-:W-:Y:S01]  /*20360*/  UIADD3 UR4, UP0, UR36, 0x570, URZ ;  /* 0x0000057024047890 */ /* 0x000fe2000ff1e03f */
[----:B------:R-:W-:Y:S01]  /*20370*/  R2UR UR12, R3 ;  /* 0x00000000030c72ca */ /* 0x000fe200000e0000 */
[----:B------:R-:W-:Y:S01]  /*20380*/  UMOV UR10, URZ ;  /* 0x0000003f000a7c82 */ /* 0x000fe20008000000 */
[----:B------:R-:W-:Y:S01]  /*20390*/  VIADD R8, R8, 0xffffff90 ;  /* 0xffffff9008087836 */ /* 0x000fe20000000000 */
[----:B------:R-:W-:Y:S01]  /*203a0*/  R2UR UR13, R4 ;  /* 0x00000000040d72ca */ /* 0x000fe200000e0000 */
[----:B------:R-:W-:Y:S01]  /*203b0*/  UIADD3.X UR5, URZ, UR37, URZ, UP0, !UPT ;  /* 0x000000253f057290 */ /* 0x000fe200087fe43f */
[----:B------:R-:W-:Y:S02]  /*203c0*/  UMOV UR6, 0x0 ;  /* 0x0000000000067882 */ /* 0x000fe40000000000 */
[----:B------:R-:W-:Y:S01]  /*203d0*/  R2UR UR11, R8 ;  /* 0x00000000080b72ca */ /* 0x000fe200000e0000 */
[----:B------:R-:W-:Y:S01]  /*203e0*/  UMOV UR7, 0x12f00000 ;  /* 0x12f0000000077882 */ /* 0x000fe20000000000 */
[----:B------:R-:W-:Y:S01]  /*203f0*/  UMOV UR16, 0x40 ;  /* 0x0000004000107882 */ /* 0x000fe20000000000 */
[----:B------:R-:W-:Y:S01]  /*20400*/  UIADD3 UR9, UR9, 0x36890, URZ ;  /* 0x0003689009097890 */ /* 0x000fe2000fffe03f */
[----:B--2---:R-:W-:-:S05]  /*20410*/  IMAD R7, R7, 0xa800, R9 ;  /* 0x0000a80007077824 */ /* 0x004fca00078e0209 */
        /* <DEDUP_REMOVED lines=11> */
[----:B------:R1:W-:Y:S01]  /*204d0*/  UTMALDG.4D [UR8], [UR4], desc[UR6] ;  /* 0x00000608040075b4 */ /* 0x0003e20008019000 */
[----:B------:R-:W2:Y:S02]  /*204e0*/  SYNCS.PHASECHK.TRANS64.TRYWAIT P0, [R5+URZ+0x368c0], R10 ;  /* 0x0368c00a050075a7 */ /* 0x000ea4000800017f */
[----:B-12---:R-:W-:Y:S05]  /*204f0*/  @!P0 BRA `(.L_x_679) ;  /* 0x0000005000b48947 */ /* 0x006fea0003800000 */
.L_x_800:
[----:B------:R-:W-:Y:S05]  /*20500*/  @P1 BRA `(.L_x_680) ;  /* 0x00000000001c1947 */ /* 0x000fea0003800000 */
[----:B------:R-:W2:Y:S01]  /*20510*/  S2R R11, SR_TID.X ;  /* 0x00000000000b7919 */ /* 0x000ea20000002100 */
[----:B01----:R-:W-:-:S04]  /*20520*/  IMAD.MOV.U32 R10, RZ, RZ, 0xa800 ;  /* 0x0000a800ff0a7424 */ /* 0x003fc800078e00ff */
[----:B------:R3:W-:Y:S01]  /*20530*/  SYNCS.ARRIVE.TRANS64 RZ, [R5+URZ+0x368b0], R10 ;  /* 0x0368b00a05ff79a7 */ /* 0x0007e2000800003f */
[----:B--2---:R-:W-:-:S04]  /*20540*/  LOP3.LUT R11, R11, 0x1f, RZ, 0xc0, !PT ;  /* 0x0000001f0b0b7812 */ /* 0x004fc800078ec0ff */
[----:B------:R-:W-:-:S13]  /*20550*/  ISETP.NE.AND P0, PT, R11, RZ, PT ;  /* 0x000000ff0b00720c */ /* 0x000fda0003f05270 */
[----:B---3--:R-:W-:Y:S05]  /*20560*/  @!P0 BRA `(.L_x_680) ;  /* 0x0000000000048947 */ /* 0x008fea0003800000 */
[----:B------:R-:W-:Y:S01]  /*20570*/  BPT.TRAP 0x1 ;  /* 0x000000040000795c */ /* 0x000fe20000300000 */
.L_x_680:
[----:B------:R-:W-:Y:S01]  /*20580*/  R2UR UR15, R7 ;  /* 0x00000000070f72ca */ /* 0x000fe200000e0000 */
        /* <DEDUP_REMOVED lines=9> */
[----:B------:R-:W-:-:S03]  /*20620*/  UMOV UR16, 0x40 ;  /* 0x0000004000107882 */ /* 0x000fc60000000000 */
[----:B------:R-:W-:Y:S02]  /*20630*/  UIADD3 UR8, UR15, 0x400, URZ ;  /* 0x000004000f087890 */ /* 0x000fe4000fffe03f */
[----:B------:R-:W-:Y:S02]  /*20640*/  UIADD3 UR9, UR9, 0x368b0, URZ ;  /* 0x000368b009097890 */ /* 0x000fe4000fffe03f */
[----:B------:R-:W-:Y:S02]  /*20650*/  UIADD3 UR14, UR15, 0x3c00, URZ ;  /* 0x00003c000f0e7890 */ /* 0x000fe4000fffe03f */
[----:B------:R-:W-:-:S05]  /*20660*/  UIADD3 UR15, UR15, 0x7400, URZ ;  /* 0x000074000f0f7890 */ /* 0x000fca000fffe03f */
[----:B------:R2:W-:Y:S02]  /*20670*/  UTMALDG.4D [UR8], [UR4], desc[UR6] ;  /* 0x00000608040075b4 */ /* 0x0005e40008019000 */
[----:B--2---:R-:W-:Y:S01]  /*20680*/  UMOV UR8, UR14 ;  /* 0x0000000e00087c82 */ /* 0x004fe20008000000 */
[----:B------:R-:W-:Y:S01]  /*20690*/  UMOV UR10, UR16 ;  /* 0x00000010000a7c82 */ /* 0x000fe20008000000 */
[----:B------:R-:W-:Y:S01]  /*206a0*/  UMOV UR14, 0x80 ;  /* 0x00000080000e7882 */ /* 0x000fe20000000000 */
[----:B------:R2:W-:Y:S02]  /*206b0*/  UTMALDG.4D [UR8], [UR4], desc[UR6] ;  /* 0x00000608040075b4 */ /* 0x0005e40008019000 */
[----:B--2---:R-:W-:Y:S01]  /*206c0*/  UMOV UR8, UR15 ;  /* 0x0000000f00087c82 */ /* 0x004fe20008000000 */
[----:B------:R-:W-:Y:S02]  /*206d0*/  UMOV UR10, UR14 ;  /* 0x0000000e000a7c82 */ /* 0x000fe40008000000 */
[----:B------:R2:W-:Y:S02]  /*206e0*/  UTMALDG.4D [UR8], [UR4], desc[UR6] ;  /* 0x00000608040075b4 */ /* 0x0005e40008019000 */
[----:B--2---:R-:W-:Y:S01]  /*206f0*/  NOP ;  /* 0x0000000000007918 */ /* 0x004fe20000000000 */
.L_x_676:
[----:B------:R-:W-:Y:S05]  /*20700*/  BSYNC B1 ;  /* 0x0000000000017941 */ /* 0x000fea0003800000 */
.L_x_675:
[----:B01----:R-:W2:Y:S04]  /*20710*/  LDL.LU R5, [R1+0x10] ;  /* 0x0000100001057983 */ /* 0x003ea80000300800 */
[----:B------:R-:W3:Y:S01]  /*20720*/  LDL.LU R8, [R1+0x14] ;  /* 0x0000140001087983 */ /* 0x000ee20000300800 */
[----:B------:R-:W-:Y:S01]  /*20730*/  PLOP3.LUT P2, PT, PT, PT, PT, 0x8, 0x0 ;  /* 0x000000000000781c */ /* 0x000fe20003f4e170 */
[----:B--2---:R-:W-:-:S05]  /*20740*/  VIADD R5, R5, 0x1 ;  /* 0x0000000105057836 */ /* 0x004fca0000000000 */
[----:B------:R-:W-:-:S04]  /*20750*/  ISETP.NE.AND P0, PT, R5, 0x2, PT ;  /* 0x000000020500780c */ /* 0x000fc80003f05270 */
[----:B------:R-:W-:Y:S02]  /*20760*/  SEL R7, RZ, 0x1, P0 ;  /* 0x00000001ff077807 */ /* 0x000fe40000000000 */
[----:B------:R-:W-:Y:S01]  /*20770*/  SEL R10, R5, RZ, P0 ;  /* 0x000000ff050a7207 */ /* 0x000fe20000000000 */
[----:B------:R-:W-:Y:S01]  /*20780*/  VIADD R5, R2, 0xfffffffe ;  /* 0xfffffffe02057836 */ /* 0x000fe20000000000 */
[----:B---3--:R-:W-:-:S03]  /*20790*/  LOP3.LUT R8, R8, R7, RZ, 0x3c, !PT ;  /* 0x0000000708087212 */ /* 0x008fc600078e3cff */
[----:B------:R1:W-:Y:S01]  /*207a0*/  STL [R1+0x10], R10 ;  /* 0x0000100a01007387 */ /* 0x0003e20000100800 */
[----:B------:R-:W-:-:S03]  /*207b0*/  ISETP.GE.AND P0, PT, R5, R0, PT ;  /* 0x000000000500720c */ /* 0x000fc60003f06270 */
[----:B------:R1:W-:Y:S10]  /*207c0*/  STL [R1+0x14], R8 ;  /* 0x0000140801007387 */ /* 0x0003f40000100800 */
[----:B-1----:R-:W-:Y:S05]  /*207d0*/  @!P0 BRA `(.L_x_670) ;  /* 0x0000000400808947 */ /* 0x002fea0003800000 */
[C---:B-----5:R-:W-:Y:S02]  /*207e0*/  IMAD R5, R2.reuse, 0x70, R6 ;  /* 0x0000007002057824 */ /* 0x060fe400078e0206 */
[----:B------:R-:W-:Y:S02]  /*207f0*/  VIADD R2, R2, 0xffffffff ;  /* 0xffffffff02027836 */ /* 0x000fe40000000000 */
[----:B------:R-:W-:-:S07]  /*20800*/  VIADD R5, R5, 0xffffff20 ;  /* 0xffffff2005057836 */ /* 0x000fce0000000000 */
.L_x_687:
[----:B------:R-:W-:Y:S05]  /*20810*/  YIELD ;  /* 0x0000000000007946 */ /* 0x000fea0003800000 */
[----:B------:R-:W-:Y:S04]  /*20820*/  BSSY B1, `(.L_x_681) ;  /* 0x000004e000017945 */ /* 0x000fe80003800000 */
[----:B-1----:R-:W-:Y:S05]  /*20830*/  @!P6 BRA `(.L_x_682) ;  /* 0x000000040030e947 */ /* 0x002fea0003800000 */
[----:B------:R-:W2:Y:S04]  /*20840*/  LDL R6, [R1+0x10] ;  /* 0x0000100001067983 */ /* 0x000ea80000100800 */
[----:B------:R-:W3:Y:S01]  /*20850*/  LDL R7, [R1+0x14] ;  /* 0x0000140001077983 */ /* 0x000ee20000100800 */
[----:B--2---:R-:W-:Y:S01]  /*20860*/  IMAD R6, R6, 0x8, R9 ;  /* 0x0000000806067824 */ /* 0x004fe200078e0209 */
[----:B---3--:R-:W-:-:S04]  /*20870*/  SHF.L.U32 R7, R7, 0x1f, RZ ;  /* 0x0000001f07077819 */ /* 0x008fc800000006ff */
[----:B------:R-:W0:Y:S02]  /*20880*/  SYNCS.PHASECHK.TRANS64.TRYWAIT P0, [R6+URZ+0x368a0], R7 ;  /* 0x0368a007060075a7 */ /* 0x000e24000800017f */
[----:B0-----:R-:W-:Y:S05]  /*20890*/  @!P0 BRA `(.L_x_683) ;  /* 0x0000004c00e08947 */ /* 0x001fea0003800000 */
.L_x_801:
        /* <DEDUP_REMOVED lines=11> */
.L_x_684:
[----:B-1----:R-:W2:Y:S01]  /*20950*/  LDL R8, [R1+0x10] ;  /* 0x0000100001087983 */ /* 0x002ea20000100800 */
        /* <DEDUP_REMOVED lines=9> */
[----:B------:R-:W-:-:S04]  /*209f0*/  UMOV UR16, 0x40 ;  /* 0x0000004000107882 */ /* 0x000fc80000000000 */
        /* <DEDUP_REMOVED lines=16> */
.L_x_802:
        /* <DEDUP_REMOVED lines=8> */
.L_x_686:
        /* <DEDUP_REMOVED lines=24> */
.L_x_682:
[----:B------:R-:W-:Y:S05]  /*20d00*/  BSYNC B1 ;  /* 0x0000000000017941 */ /* 0x000fea0003800000 */
.L_x_681:
[----:B01----:R-:W2:Y:S04]  /*20d10*/  LDL.LU R6, [R1+0x10] ;  /* 0x0000100001067983 */ /* 0x003ea80000300800 */
[----:B------:R-:W3:Y:S01]  /*20d20*/  LDL.LU R7, [R1+0x14] ;  /* 0x0000140001077983 */ /* 0x000ee20000300800 */
[----:B------:R-:W-:Y:S02]  /*20d30*/  VIADD R2, R2, 0xffffffff ;  /* 0xffffffff02027836 */ /* 0x000fe40000000000 */
[----:B------:R-:W-:Y:S01]  /*20d40*/  VIADD R5, R5, 0xffffff90 ;  /* 0xffffff9005057836 */ /* 0x000fe20000000000 */
[----:B--2---:R-:W-:-:S04]  /*20d50*/  IADD3 R6, R6, 0x1, RZ ;  /* 0x0000000106067810 */ /* 0x004fc80007ffe0ff */
[----:B------:R-:W-:-:S04]  /*20d60*/  ISETP.NE.AND P0, PT, R6, 0x2, PT ;  /* 0x000000020600780c */ /* 0x000fc80003f05270 */
[----:B------:R-:W-:Y:S02]  /*20d70*/  SEL R8, R6, RZ, P0 ;  /* 0x000000ff06087207 */ /* 0x000fe40000000000 */
[----:B------:R-:W-:Y:S02]  /*20d80*/  SEL R6, RZ, 0x1, P0 ;  /* 0x00000001ff067807 */ /* 0x000fe40000000000 */
[----:B------:R-:W-:Y:S01]  /*20d90*/  ISETP.GT.AND P0, PT, R2, R0, PT ;  /* 0x000000000200720c */ /* 0x000fe20003f04270 */
[----:B------:R1:W-:Y:S01]  /*20da0*/  STL [R1+0x10], R8 ;  /* 0x0000100801007387 */ /* 0x0003e20000100800 */
[----:B---3--:R-:W-:-:S05]  /*20db0*/  LOP3.LUT R7, R7, R6, RZ, 0x3c, !PT ;  /* 0x0000000607077212 */ /* 0x008fca00078e3cff */
[----:B------:R1:W-:Y:S06]  /*20dc0*/  STL [R1+0x14], R7 ;  /* 0x0000140701007387 */ /* 0x0003ec0000100800 */
[----:B------:R-:W-:Y:S05]  /*20dd0*/  @P0 BRA `(.L_x_687) ;  /* 0xfffffff8008c0947 */ /* 0x000fea000383ffff */
.L_x_670:
[----:B------:R-:W-:Y:S05]  /*20de0*/  BSYNC B0 ;  /* 0x0000000000007941 */ /* 0x000fea0003800000 */
.L_x_669:
[----:B-----5:R-:W2:Y:S01]  /*20df0*/  LDL R6, [R1+0x34] ;  /* 0x0000340001067983 */ /* 0x020ea20000100800 */
[----:B------:R-:W-:Y:S05]  /*20e00*/  @!P2 WARPSYNC.ALL ;  /* 0x000000000000a948 */ /* 0x000fea0003800000 */
[----:B------:R-:W-:Y:S01]  /*20e10*/  BSSY B6, `(.L_x_688) ;  /* 0x000031f000067945 */ /* 0x000fe20003800000 */
[----:B------:R-:W-:Y:S01]  /*20e20*/  @!P2 BAR.SYNC.DEFER_BLOCKING 0xc, 0x120 ;  /* 0x030480000000ab1d */ /* 0x000fe20000010000 */
[----:B--2---:R-:W-:-:S13]  /*20e30*/  ISETP.GT.AND P0, PT, R6, RZ, PT ;  /* 0x000000ff0600720c */ /* 0x004fda0003f04270 */
[----:B------:R-:W-:Y:S05]  /*20e40*/  @P0 BRA `(.L_x_689) ;  /* 0x0000000000440947 */ /* 0x000fea0003800000 */
[----:B------:R-:W2:Y:S02]  /*20e50*/  S2R R6, SR_TID.X ;  /* 0x0000000000067919 */ /* 0x000ea40000002100 */
[----:B--2---:R-:W-:-:S04]  /*20e60*/  LOP3.LUT R6, R6, 0x1f, RZ, 0xc0, !PT ;  /* 0x0000001f06067812 */ /* 0x004fc800078ec0ff */
[----:B------:R-:W-:-:S13]  /*20e70*/  ISETP.NE.AND P1, PT, R6, RZ, PT ;  /* 0x000000ff0600720c */ /* 0x000fda0003f25270 */
[----:B------:R-:W-:Y:S05]  /*20e80*/  @P1 BRA `(.L_x_690) ;  /* 0x00000030005c1947 */ /* 0x000fea0003800000 */
[----:B-1----:R-:W1:Y:S01]  /*20e90*/  S2R R7, SR_LANEID ;  /* 0x0000000000077919 */ /* 0x002e620000000000 */
[----:B------:R-:W-:Y:S01]  /*20ea0*/  VOTEU.ANY UR4, UPT, PT ;  /* 0x0000000000047886 */ /* 0x000fe200038e0100 */
[----:B0-----:R-:W0:Y:S01]  /*20eb0*/  LDC.64 R2, c[0x0][0xc38] ;  /* 0x00030e00ff027b82 */ /* 0x001e220000000a00 */
[----:B------:R-:W1:Y:S08]  /*20ec0*/  FLO.U32 R0, UR4 ;  /* 0x0000000400007d00 */ /* 0x000e7000080e0000 */
[----:B------:R-:W0:Y:S01]  /*20ed0*/  POPC R5, UR4 ;  /* 0x0000000400057d09 */ /* 0x000e220008000000 */
[----:B-1----:R-:W-:-:S13]  /*20ee0*/  ISETP.EQ.U32.AND P0, PT, R0, R7, PT ;  /* 0x000000070000720c */ /* 0x002fda0003f02070 */
[----:B0-----:R-:W2:Y:S01]  /*20ef0*/  @P0 ATOMG.E.ADD.STRONG.GPU PT, R3, desc[UR60][R2.64], R5 ;  /* 0x00000005020309a8 */ /* 0x001ea200081ee1fc */
[----:B------:R-:W0:Y:S02]  /*20f00*/  S2R R4, SR_LTMASK ;  /* 0x0000000000047919 */ /* 0x000e240000003900 */
[----:B0-----:R-:W-:-:S04]  /*20f10*/  LOP3.LUT R4, R4, UR4, RZ, 0xc0, !PT ;  /* 0x0000000404047c12 */ /* 0x001fc8000f8ec0ff */
[----:B------:R-:W0:Y:S01]  /*20f20*/  POPC R7, R4 ;  /* 0x0000000400077309 */ /* 0x000e220000000000 */
[----:B--2---:R-:W0:Y:S02]  /*20f30*/  SHFL.IDX PT, R0, R3, R0, 0x1f ;  /* 0x00001f0003007589 */ /* 0x004e2400000e0000 */
[----:B0-----:R-:W-:Y:S01]  /*20f40*/  IADD3 R16, R0, UR38, R7 ;  /* 0x0000002600107c10 */ /* 0x001fe2000fffe007 */
[----:B------:R-:W-:Y:S06]  /*20f50*/  BRA `(.L_x_690) ;  /* 0x0000003000287947 */ /* 0x000fec0003800000 */
.L_x_689:
[----:B------:R-:W0:Y:S01]  /*20f60*/  S2R R0, SR_CgaCtaId ;  /* 0x0000000000007919 */ /* 0x000e220000008800 */
[----:B------:R-:W-:-:S04]  /*20f70*/  MOV R2, 0x400 ;  /* 0x0000040000027802 */ /* 0x000fc80000000f00 */
[----:B0-----:R-:W-:-:S05]  /*20f80*/  LEA R3, R0, R2, 0x18 ;  /* 0x0000000200037211 */ /* 0x001fca00078ec0ff */
[----:B------:R0:W-:Y:S01]  /*20f90*/  STL [R1+0x18], R3 ;  /* 0x0000180301007387 */ /* 0x0001e20000100800 */
[----:B------:R-:W-:-:S05]  /*20fa0*/  VIADD R0, R3, 0x21400 ;  /* 0x0002140003007836 */ /* 0x000fca0000000000 */
[----:B------:R-:W-:-:S13]  /*20fb0*/  LOP3.LUT P0, RZ, R0, 0x3ff, RZ, 0xc0, !PT ;  /* 0x000003ff00ff7812 */ /* 0x000fda000780c0ff */
[----:B0-----:R-:W-:Y:S05]  /*20fc0*/  @!P0 BRA `(.L_x_691) ;  /* 0x0000000000408947 */ /* 0x001fea0003800000 */
[----:B------:R-:W-:Y:S01]  /*20fd0*/  MOV R2, 0x0 ;  /* 0x0000000000027802 */ /* 0x000fe20000000f00 */
[----:B------:R-:W-:Y:S01]  /*20fe0*/  ULDC.64 UR6, c[0x4][0xa8] ;  /* 0x01002a0000067ab9 */ /* 0x000fe20000000a00 */
[----:B------:R-:W-:Y:S01]  /*20ff0*/  ULDC.64 UR8, c[0x4][0xb0] ;  /* 0x01002c0000087ab9 */ /* 0x000fe20000000a00 */
[----:B------:R-:W-:Y:S01]  /*21000*/  ULDC.64 UR4, c[0x4][0x8] ;  /* 0x0100020000047ab9 */ /* 0x000fe20000000a00 */
[----:B------:R-:W-:Y:S02]  /*21010*/  IMAD.U32 R4, RZ, RZ, UR6 ;  /* 0x00000006ff047e24 */ /* 0x000fe4000f8e00ff */
[----:B------:R-:W0:Y:S01]  /*21020*/  LDC.64 R2, c[0x4][R2] ;  /* 0x0100000002027b82 */ /* 0x000e220000000a00 */
[----:B------:R-:W-:Y:S02]  /*21030*/  IMAD.U32 R5, RZ, RZ, UR7 ;  /* 0x00000007ff057e24 */ /* 0x000fe4000f8e00ff */
[----:B------:R-:W-:Y:S02]  /*21040*/  IMAD.U32 R6, RZ, RZ, UR8 ;  /* 0x00000008ff067e24 */ /* 0x000fe4000f8e00ff */
[----:B-1----:R-:W-:-:S02]  /*21050*/  IMAD.U32 R7, RZ, RZ, UR9 ;  /* 0x00000009ff077e24 */ /* 0x002fc4000f8e00ff */
[----:B------:R-:W-:Y:S02]  /*21060*/  IMAD.U32 R10, RZ, RZ, UR4 ;  /* 0x00000004ff0a7e24 */ /* 0x000fe4000f8e00ff */
[----:B------:R-:W-:Y:S02]  /*21070*/  IMAD.U32 R11, RZ, RZ, UR5 ;  /* 0x00000005ff0b7e24 */ /* 0x000fe4000f8e00ff */
[----:B------:R-:W-:Y:S02]  /*21080*/  IMAD.MOV.U32 R8, RZ, RZ, 0x70 ;  /* 0x00000070ff087424 */ /* 0x000fe400078e00ff */
[----:B------:R-:W-:Y:S02]  /*21090*/  IMAD.MOV.U32 R12, RZ, RZ, 0x1 ;  /* 0x00000001ff0c7424 */ /* 0x000fe400078e00ff */
[----:B------:R-:W-:-:S07]  /*210a0*/  IMAD.MOV.U32 R13, RZ, RZ, RZ ;  /* 0x000000ffff0d7224 */ /* 0x000fce00078e00ff */
[----:B------:R-:W-:-:S07]  /*210b0*/  LEPC R20, `(.L_x_691) ;  /* 0x000000001014794e */ /* 0x000fce0000000000 */
[----:B0-----:R-:W-:Y:S05]  /*210c0*/  CALL.ABS.NOINC R2 ;  /* 0x0000000002007343 */ /* 0x001fea0003c00000 */
.L_x_691:
        /* <DEDUP_REMOVED lines=11> */
[----:B------:R-:W-:Y:S02]  /*21180*/  IMAD.U32 R5, RZ, RZ, UR7 ;  /* 0x00000007ff057e24 */ /* 0x000fe4000f8e00ff */
[----:B------:R-:W-:Y:S02]  /*21190*/  IMAD.U32 R6, RZ, RZ, UR8 ;  /* 0x00000008ff067e24 */ /* 0x000fe4000f8e00ff */
[----:B-1----:R-:W-:-:S02]  /*211a0*/  IMAD.U32 R7, RZ, RZ, UR9 ;  /* 0x00000009ff077e24 */ /* 0x002fc4000f8e00ff */
[----:B------:R-:W-:Y:S02]  /*211b0*/  IMAD.U32 R11, RZ, RZ, UR5 ;  /* 0x00000005ff0b7e24 */ /* 0x000fe4000f8e00ff */
[----:B------:R-:W-:Y:S02]  /*211c0*/  IMAD.MOV.U32 R8, RZ, RZ, 0x70 ;  /* 0x00000070ff087424 */ /* 0x000fe400078e00ff */
[----:B------:R-:W-:Y:S02]  /*211d0*/  IMAD.MOV.U32 R12, RZ, RZ, 0x1 ;  /* 0x00000001ff0c7424 */ /* 0x000fe400078e00ff */
[----:B0-----:R-:W-:-:S07]  /*211e0*/  IMAD.MOV.U32 R13, RZ, RZ, RZ ;  /* 0x000000ffff0d7224 */ /* 0x001fce00078e00ff */
[----:B------:R-:W-:-:S07]  /*211f0*/  LEPC R20, `(.L_x_693) ;  /* 0x000000001014794e */ /* 0x000fce0000000000 */
[----:B--2---:R-:W-:Y:S05]  /*21200*/  CALL.ABS.NOINC R2 ;  /* 0x0000000002007343 */ /* 0x004fea0003c00000 */
.L_x_693:
        /* <DEDUP_REMOVED lines=8> */
[----:B------:R-:W-:-:S02]  /*21290*/  IMAD.U32 R7, RZ, RZ, UR7 ;  /* 0x00000007ff077e24 */ /* 0x000fc4000f8e00ff */
[----:B------:R-:W-:Y:S02]  /*212a0*/  IMAD.U32 R10, RZ, RZ, UR8 ;  /* 0x00000008ff0a7e24 */ /* 0x000fe4000f8e00ff */
[----:B------:R-:W-:Y:S02]  /*212b0*/  IMAD.U32 R11, RZ, RZ, UR9 ;  /* 0x00000009ff0b7e24 */ /* 0x000fe4000f8e00ff */
[----:B------:R-:W-:Y:S02]  /*212c0*/  IMAD.MOV.U32 R8, RZ, RZ, 0x70 ;  /* 0x00000070ff087424 */ /* 0x000fe400078e00ff */
[----:B------:R-:W-:Y:S02]  /*212d0*/  IMAD.MOV.U32 R12, RZ, RZ, 0x1 ;  /* 0x00000001ff0c7424 */ /* 0x000fe400078e00ff */
[----:B------:R-:W-:-:S07]  /*212e0*/  IMAD.MOV.U32 R13, RZ, RZ, RZ ;  /* 0x000000ffff0d7224 */ /* 0x000fce00078e00ff */
[----:B------:R-:W-:-:S07]  /*212f0*/  LEPC R20, `(.L_x_692) ;  /* 0x000000001014794e */ /* 0x000fce0000000000 */
[----:B0-----:R-:W-:Y:S05]  /*21300*/  CALL.ABS.NOINC R2 ;  /* 0x0000000002007343 */ /* 0x001fea0003c00000 */
.L_x_692:
        /* <DEDUP_REMOVED lines=17> */
[----:B----4-:R-:W-:Y:S02]  /*21420*/  IMAD R17, R17, 0x80, R4 ;  /* 0x0000008011117824 */ /* 0x010fe400078e0204 */
[----:B------:R-:W0:Y:S01]  /*21430*/  LDC R4, c[0x0][0x428] ;  /* 0x00010a00ff047b82 */ /* 0x000e220000000800 */
[----:B------:R-:W-:-:S06]  /*21440*/  IMAD.MOV.U32 R0, RZ, RZ, R5 ;  /* 0x000000ffff007224 */ /* 0x000fcc00078e0005 */
[----:B------:R2:W5:Y:S01]  /*21450*/  @P0 LDG.E R0, desc[UR60][R2.64] ;  /* 0x0000003c02000981 */ /* 0x000562000c1e1900 */
[----:B------:R-:W-:Y:S02]  /*21460*/  PLOP3.LUT P1, PT, P6, PT, PT, 0x8, 0x0 ;  /* 0x000000000000781c */ /* 0x000fe4000372e170 */
[----:B0-----:R-:W-:Y:S01]  /*21470*/  ISETP.NE.AND P0, PT, R4, 0x1, PT ;  /* 0x000000010400780c */ /* 0x001fe20003f05270 */
[----:B------:R-:W-:-:S12]  /*21480*/  IMAD.MOV.U32 R4, RZ, RZ, R18 ;  /* 0x000000ffff047224 */ /* 0x000fd800078e0012 */
[----:B--2---:R-:W0:Y:S08]  /*21490*/  @P0 LDC R3, c[0x0][0x42c] ;  /* 0x00010b00ff030b82 */ /* 0x004e300000000800 */
[----:B------:R-:W2:Y:S01]  /*214a0*/  @P0 LDC R2, c[0x0][0x430] ;  /* 0x00010c00ff020b82 */ /* 0x000ea20000000800 */
[----:B0-----:R-:W-:-:S05]  /*214b0*/  @P0 IMAD.HI.U32 R3, R18, R3, RZ ;  /* 0x0000000312030227 */ /* 0x001fca00078e00ff */
[----:B--2---:R-:W-:Y:S02]  /*214c0*/  @P0 SHF.R.U32.HI R4, RZ, R2, R3 ;  /* 0x00000002ff040219 */ /* 0x004fe40000011603 */
[----:B------:R-:W-:-:S04]  /*214d0*/  ISETP.NE.U32.AND P0, PT, RZ, UR4, PT ;  /* 0x00000004ff007c0c */ /* 0x000fc8000bf05070 */
[----:B------:R-:W-:-:S04]  /*214e0*/  ISETP.NE.AND.EX P0, PT, RZ, UR5, PT, P0 ;  /* 0x00000005ff007c0c */ /* 0x000fc8000bf05300 */
[----:B------:R-:W-:-:S09]  /*214f0*/  SEL R2, R5, RZ, !P0 ;  /* 0x000000ff05027207 */ /* 0x000fd20004000000 */
.L_x_694:
        /* <DEDUP_REMOVED lines=16> */
.L_x_695:
        /* <DEDUP_REMOVED lines=15> */
.L_x_696:
        /* <DEDUP_REMOVED lines=9> */
[----:B-1----:R-:W0:Y:S01]  /*21780*/  LDC.64 R8, c[0x0][0x3f8] ;  /* 0x0000fe00ff087b82 */ /* 0x002e220000000a00 */
[----:B------:R-:W-:Y:S02]  /*21790*/  ULDC.64 UR4, c[0x0][0xa08] ;  /* 0x0002820000047ab9 */ /* 0x000fe40000000a00 */
[----:B0-----:R-:W-:Y:S01]  /*217a0*/  LOP3.LUT P0, RZ, R8, UR4, RZ, 0xfc, !PT ;  /* 0x0000000408ff7c12 */ /* 0x001fe2000f80fcff */
[----:B------:R-:W-:-:S03]  /*217b0*/  UMOV UR4, 0xffffffff ;  /* 0xffffffff00047882 */ /* 0x000fc60000000000 */
[----:B------:R-:W-:-:S04]  /*217c0*/  LOP3.LUT P0, RZ, R9, UR5, RZ, 0xfc, P0 ;  /* 0x0000000509ff7c12 */ /* 0x000fc8000800fcff */
[----:B-----5:R-:W-:Y:S01]  /*217d0*/  SEL R5, R0, RZ, !P0 ;  /* 0x000000ff00057207 */ /* 0x020fe20004000000 */
[----:B------:R-:W-:Y:S08]  /*217e0*/  BRA.DIV UR4, `(.L_x_697) ;  /* 0x0000004204347947 */ /* 0x000ff0000b800000 */
.L_x_805:
[----:B------:R-:W2:Y:S01]  /*217f0*/  LDL R3, [R1+0x24] ;  /* 0x0000240001037983 */ /* 0x000ea20000100800 */
[----:B------:R-:W-:Y:S01]  /*21800*/  UMOV UR4, 0xffffffff ;  /* 0xffffffff00047882 */ /* 0x000fe20000000000 */
[----:B------:R-:W-:Y:S01]  /*21810*/  SHF.R.S32.HI R12, RZ, 0x1f, R0 ;  /* 0x0000001fff0c7819 */ /* 0x000fe20000011400 */
[----:B--2---:R-:W-:Y:S01]  /*21820*/  VIADD R3, R3, 0xffffffff ;  /* 0xffffffff03037836 */ /* 0x004fe20000000000 */
[----:B------:R-:W-:Y:S06]  /*21830*/  BRA.DIV UR4, `(.L_x_698) ;  /* 0x0000004204547947 */ /* 0x000fec000b800000 */
[----:B------:R-:W-:-:S13]  /*21840*/  ELECT P6, URZ, PT ;  /* 0x00000000003f782f */ /* 0x000fda00038c0000 */
.L_x_808:
[----:B------:R-:W-:Y:S05]  /*21850*/  @!P6 BRA `(.L_x_699) ;  /* 0x000000040034e947 */ /* 0x000fea0003800000 */
[----:B------:R0:W-:Y:S01]  /*21860*/  STL [R1+0xc], R3 ;  /* 0x00000c0301007387 */ /* 0x0001e20000100800 */
[----:B------:R-:W-:-:S04]  /*21870*/  ISETP.NE.U32.AND P0, PT, R8, RZ, PT ;  /* 0x000000ff0800720c */ /* 0x000fc80003f05070 */
[----:B------:R-:W-:-:S13]  /*21880*/  ISETP.NE.AND.EX P0, PT, R9, RZ, PT, P0 ;  /* 0x000000ff0900720c */ /* 0x000fda0003f05300 */
[----:B0-----:R-:W-:Y:S05]  /*21890*/  @!P0 BRA `(.L_x_700) ;  /* 0x00000000004c8947 */ /* 0x001fea0003800000 */
[----:B------:R-:W0:Y:S01]  /*218a0*/  LDC R10, c[0x0][0x41c] ;  /* 0x00010700ff0a7b82 */ /* 0x000e220000000800 */
[----:B------:R-:W-:Y:S01]  /*218b0*/  MOV R5, R3 ;  /* 0x0000000300057202 */ /* 0x000fe20000000f00 */
        /* <DEDUP_REMOVED lines=12> */
[----:B------:R-:W-:-:S04]  /*21980*/  IMAD.WIDE.U32 R6, R0, UR4, R6 ;  /* 0x0000000400067c25 */ /* 0x000fc8000f8e0006 */
[----:B------:R-:W-:Y:S01]  /*21990*/  IMAD.IADD R5, R7, 0x1, R10 ;  /* 0x0000000107057824 */ /* 0x000fe200078e020a */
[----:B------:R-:W-:-:S04]  /*219a0*/  LEA R10, P0, R6, R8, 0x2 ;  /* 0x00000008060a7211 */ /* 0x000fc800078010ff */
[----:B------:R-:W-:-:S05]  /*219b0*/  LEA.HI.X R11, R6, R9, R5, 0x2, P0 ;  /* 0x00000009060b7211 */ /* 0x000fca00000f1405 */
[----:B------:R0:W5:Y:S04]  /*219c0*/  LDG.E R5, desc[UR60][R10.64] ;  /* 0x0000003c0a057981 */ /* 0x000168000c1e1900 */
.L_x_700:
        /* <DEDUP_REMOVED lines=9> */
.L_x_809:
        /* <DEDUP_REMOVED lines=11> */
.L_x_702:
        /* <DEDUP_REMOVED lines=34> */
.L_x_699:
        /* <DEDUP_REMOVED lines=47> */
.L_x_810:
[----:B------:R-:W-:Y:S05]  /*22020*/  BSYNC B0 ;  /* 0x0000000000007941 */ /* 0x000fea0003800000 */
.L_x_703:
[----:B0-----:R-:W2:Y:S01]  /*22030*/  LDL.LU R6, [R1+0x34] ;  /* 0x0000340001067983 */ /* 0x001ea20000300800 */
[----:B------:R-:W-:Y:S01]  /*22040*/  BSSY B0, `(.L_x_705) ;  /* 0x00001a7000007945 */ /* 0x000fe20003800000 */
[----:B--2---:R-:W-:-:S13]  /*22050*/  ISETP.GE.AND P0, PT, R6, 0x71, PT ;  /* 0x000000710600780c */ /* 0x004fda0003f06270 */
[----:B------:R-:W-:Y:S05]  /*22060*/  @!P0 BRA `(.L_x_706) ;  /* 0x0000001800908947 */ /* 0x000fea0003800000 */
[----:B------:R-:W2:Y:S01]  /*22070*/  LDL R6, [R1+0x24] ;  /* 0x0000240001067983 */ /* 0x000ea20000100800 */
[----:B------:R-:W-:Y:S01]  /*22080*/  IMAD.MOV.U32 R2, RZ, RZ, 0x1 ;  /* 0x00000001ff027424 */ /* 0x000fe200078e00ff */
[----:B------:R-:W-:Y:S01]  /*22090*/  BSSY B1, `(.L_x_707) ;  /* 0x0000094000017945 */ /* 0x000fe20003800000 */
[----:B--2---:R-:W-:-:S05]  /*220a0*/  IMAD.MOV R13, RZ, RZ, -R6 ;  /* 0x000000ffff0d7224 */ /* 0x004fca00078e0a06 */
[----:B------:R-:W-:-:S05]  /*220b0*/  VIADDMNMX R13, R13, R2, 0xffffffff, !PT ;  /* 0xffffffff0d0d7446 */ /* 0x000fca0007800102 */
[C---:B------:R-:W-:Y:S02]  /*220c0*/  IMAD.IADD R2, R6.reuse, 0x1, R13 ;  /* 0x0000000106027824 */ /* 0x040fe400078e020d */
[----:B------:R-:W-:-:S03]  /*220d0*/  VIADD R6, R6, 0xfffffffe ;  /* 0xfffffffe06067836 */ /* 0x000fc60000000000 */
[----:B------:R-:W-:-:S04]  /*220e0*/  LOP3.LUT R2, R2, 0x1, RZ, 0xc0, !PT ;  /* 0x0000000102027812 */ /* 0x000fc800078ec0ff */
[----:B------:R-:W-:-:S13]  /*220f0*/  ISETP.NE.U32.AND P0, PT, R2, 0x1, PT ;  /* 0x000000010200780c */ /* 0x000fda0003f05070 */
        /* <DEDUP_REMOVED lines=15> */
[----:B------:R-:W-:Y:S01]  /*221f0*/  IMAD.MOV.U32 R2, RZ, RZ, R6 ;  /* 0x000000ffff027224 */ /* 0x000fe200078e0006 */
[----:B------:R-:W-:Y:S01]  /*22200*/  ULDC.64 UR4, c[0x0][0x408] ;  /* 0x0001020000047ab9 */ /* 0x000fe20000000a00 */
[----:B0-----:R-:W-:-:S13]  /*22210*/  ISETP.NE.AND P0, PT, R17, 0x1, PT ;  /* 0x000000011100780c */ /* 0x001fda0003f05270 */
[----:B------:R-:W0:Y:S02]  /*22220*/  @P0 LDC.64 R10, c[0x0][0x420] ;  /* 0x00010800ff0a0b82 */ /* 0x000e240000000a00 */
[----:B0-----:R-:W-:-:S05]  /*22230*/  @P0 IMAD.HI.U32 R10, R6, R10, RZ ;  /* 0x0000000a060a0227 */ /* 0x001fca00078e00ff */
[----:B------:R-:W-:Y:S01]  /*22240*/  @P0 SHF.R.U32.HI R2, RZ, R11, R10 ;  /* 0x0000000bff020219 */ /* 0x000fe2000001160a */
[----:B------:R-:W-:-:S03]  /*22250*/  IMAD R10, R12, UR4, RZ ;  /* 0x000000040c0a7c24 */ /* 0x000fc6000f8e02ff */
[----:B------:R-:W-:Y:S01]  /*22260*/  SHF.R.S32.HI R11, RZ, 0x1f, R2 ;  /* 0x0000001fff0b7819 */ /* 0x000fe20000011402 */
[----:B------:R-:W-:Y:S02]  /*22270*/  IMAD R15, R0, UR5, R10 ;  /* 0x00000005000f7c24 */ /* 0x000fe4000f8e020a */
[----:B------:R-:W-:Y:S01]  /*22280*/  IMAD.MOV.U32 R10, RZ, RZ, R2 ;  /* 0x000000ffff0a7224 */ /* 0x000fe200078e0002 */
[----:B------:R-:W-:-:S03]  /*22290*/  IADD3 R2, -R2, RZ, RZ ;  /* 0x000000ff02027210 */ /* 0x000fc60007ffe1ff */
[----:B------:R-:W-:-:S04]  /*222a0*/  IMAD.WIDE.U32 R10, R0, UR4, R10 ;  /* 0x00000004000a7c25 */ /* 0x000fc8000f8e000a */
[----:B------:R-:W-:Y:S01]  /*222b0*/  IMAD.IADD R15, R15, 0x1, R11 ;  /* 0x000000010f0f7824 */ /* 0x000fe200078e020b */
[----:B------:R-:W-:Y:S01]  /*222c0*/  LEA R8, P0, R10, R8, 0x2 ;  /* 0x000000080a087211 */ /* 0x000fe200078010ff */
[----:B------:R-:W-:-:S03]  /*222d0*/  IMAD R6, R17, R2, R6 ;  /* 0x0000000211067224 */ /* 0x000fc600078e0206 */
[----:B------:R-:W-:-:S05]  /*222e0*/  LEA.HI.X R9, R10, R9, R15, 0x2, P0 ;  /* 0x000000090a097211 */ /* 0x000fca00000f140f */
[----:B------:R0:W5:Y:S04]  /*222f0*/  LDG.E R2, desc[UR60][R8.64] ;  /* 0x0000003c08027981 */ /* 0x000168000c1e1900 */
.L_x_711:
[----:B0-----:R-:W0:Y:S01]  /*22300*/  S2R R9, SR_CgaCtaId ;  /* 0x0000000000097919 */ /* 0x001e220000008800 */
[----:B------:R-:W-:-:S04]  /*22310*/  MOV R8, 0x400 ;  /* 0x0000040000087802 */ /* 0x000fc80000000f00 */
[----:B0-----:R-:W-:Y:S02]  /*22320*/  LEA R8, R9, R8, 0x18 ;  /* 0x0000000809087211 */ /* 0x001fe400078ec0ff */
[----:B------:R-:W-:-:S03]  /*22330*/  SHF.L.U32 R9, R14, 0x1f, RZ ;  /* 0x0000001f0e097819 */ /* 0x000fc600000006ff */
[----:B------:R-:W-:-:S04]  /*22340*/  IMAD R8, R7, 0x8, R8 ;  /* 0x0000000807087824 */ /* 0x000fc800078e0208 */
[----:B------:R-:W0:Y:S02]  /*22350*/  SYNCS.PHASECHK.TRANS64.TRYWAIT P0, [R8+URZ+0x36840], R9 ;  /* 0x03684009080075a7 */ /* 0x000e24000800017f */
[----:B0-----:R-:W-:Y:S05]  /*22360*/  @!P0 BRA `(.L_x_712) ;  /* 0x0000003400dc8947 */ /* 0x001fea0003800000 */
.L_x_811:
        /* <DEDUP_REMOVED lines=11> */
.L_x_713:
        /* <DEDUP_REMOVED lines=37> */
.L_x_812:
[----:B------:R-:W-:Y:S05]  /*22670*/  @P1 BRA `(.L_x_715) ;  /* 0x0000000000301947 */ /* 0x000fea0003800000 */
[----:B------:R-:W2:Y:S01]  /*22680*/  LDL R10, [R1] ;  /* 0x00000000010a7983 */ /* 0x000ea20000100800 */
[----:B------:R-:W-:Y:S01]  /*22690*/  MOV R11, 0x400 ;  /* 0x00000400000b7802 */ /* 0x000fe20000000f00 */
[----:B------:R-:W1:Y:S01]  /*226a0*/  S2R R17, SR_TID.X ;  /* 0x0000000000117919 */ /* 0x000e620000002100 */
[----:B------:R-:W3:Y:S01]  /*226b0*/  S2R R15, SR_CgaCtaId ;  /* 0x00000000000f7919 */ /* 0x000ee20000008800 */
[----:B0-----:R-:W-:Y:S01]  /*226c0*/  IMAD.MOV.U32 R9, RZ, RZ, 0xa800 ;  /* 0x0000a800ff097424 */ /* 0x001fe200078e00ff */
[----:B-1----:R-:W-:-:S04]  /*226d0*/  LOP3.LUT R17, R17, 0x1f, RZ, 0xc0, !PT ;  /* 0x0000001f11117812 */ /* 0x002fc800078ec0ff */
[----:B------:R-:W-:Y:S02]  /*226e0*/  ISETP.NE.AND P0, PT, R17, RZ, PT ;  /* 0x000000ff1100720c */ /* 0x000fe40003f05270 */
[----:B---3--:R-:W-:-:S05]  /*226f0*/  LEA R11, R15, R11, 0x18 ;  /* 0x0000000b0f0b7211 */ /* 0x008fca00078ec0ff */
[----:B--2---:R-:W-:-:S04]  /*22700*/  IMAD R8, R10, 0x8, R11 ;  /* 0x000000080a087824 */ /* 0x004fc800078e020b */
[----:B------:R1:W-:Y:S02]  /*22710*/  SYNCS.ARRIVE.TRANS64 RZ, [R8+URZ+0x36850], R9 ;  /* 0x0368500908ff79a7 */ /* 0x0003e4000800003f */
[----:B------:R-:W-:Y:S05]  /*22720*/  @!P0 BRA `(.L_x_715) ;  /* 0x0000000000048947 */ /* 0x000fea0003800000 */
[----:B------:R-:W-:Y:S01]  /*22730*/  BPT.TRAP 0x1 ;  /* 0x000000040000795c */ /* 0x000fe20000300000 */
.L_x_715:
        /* <DEDUP_REMOVED lines=36> */
.L_x_710:
[----:B------:R-:W-:Y:S05]  /*22980*/  BSYNC B2 ;  /* 0x0000000000027941 */ /* 0x000fea0003800000 */
.L_x_709:
[----:B------:R-:W2:Y:S04]  /*22990*/  LDL.LU R2, [R1+0x24] ;  /* 0x0000240001027983 */ /* 0x000ea80000300800 */
[----:B------:R0:W-:Y:S04]  /*229a0*/  STL [R1], R7 ;  /* 0x0000000701007387 */ /* 0x0001e80000100800 */
[----:B------:R0:W-:Y:S02]  /*229b0*/  STL [R1+0x8], R14 ;  /* 0x0000080e01007387 */ /* 0x0001e40000100800 */
[----:B0-2---:R-:W-:-:S07]  /*229c0*/  VIADD R6, R2, 0xfffffffd ;  /* 0xfffffffd02067836 */ /* 0x005fce0000000000 */
.L_x_708:
[----:B------:R-:W-:Y:S05]  /*229d0*/  BSYNC B1 ;  /* 0x0000000000017941 */ /* 0x000fea0003800000 */
.L_x_707:
[----:B------:R-:W-:-:S05]  /*229e0*/  IMAD.MOV R2, RZ, RZ, -R13 ;  /* 0x000000ffff027224 */ /* 0x000fca00078e0a0d */
[----:B------:R-:W-:-:S13]  /*229f0*/  ISETP.NE.AND P0, PT, R3, R2, PT ;  /* 0x000000020300720c */ /* 0x000fda0003f05270 */
[----:B------:R-:W-:Y:S05]  /*22a00*/  @!P0 BRA `(.L_x_706) ;  /* 0x0000001000288947 */ /* 0x000fea0003800000 */
[----:B------:R-:W-:-:S07]  /*22a10*/  IMAD.MOV.U32 R10, RZ, RZ, R5 ;  /* 0x000000ffff0a7224 */ /* 0x000fce00078e0005 */
.L_x_730:
        /* <DEDUP_REMOVED lines=21> */
[----:B------:R-:W-:-:S04]  /*22b70*/  @P0 SHF.R.U32.HI R2, RZ, R3, R9 ;  /* 0x00000003ff020219 */ /* 0x000fc80000011609 */
[--C-:B------:R-:W-:Y:S01]  /*22b80*/  SHF.R.S32.HI R3, RZ, 0x1f, R2.reuse ;  /* 0x0000001fff037819 */ /* 0x100fe20000011402 */
[----:B------:R-:W-:-:S04]  /*22b90*/  IMAD.MOV R9, RZ, RZ, -R2 ;  /* 0x000000ffff097224 */ /* 0x000fc800078e0a02 */
[----:B------:R-:W-:Y:S02]  /*22ba0*/  IMAD R9, R10, R9, R6 ;  /* 0x000000090a097224 */ /* 0x000fe400078e0206 */
[----:B------:R-:W-:Y:S02]  /*22bb0*/  IMAD R10, R12, UR6, RZ ;  /* 0x000000060c0a7c24 */ /* 0x000fe4000f8e02ff */
[----:B------:R-:W-:-:S04]  /*22bc0*/  IMAD.WIDE.U32 R2, R0, UR6, R2 ;  /* 0x0000000600027c25 */ /* 0x000fc8000f8e0002 */
[----:B------:R-:W-:-:S04]  /*22bd0*/  IMAD R10, R0, UR7, R10 ;  /* 0x00000007000a7c24 */ /* 0x000fc8000f8e020a */
[----:B------:R-:W-:Y:S01]  /*22be0*/  IMAD.IADD R3, R10, 0x1, R3 ;  /* 0x000000010a037824 */ /* 0x000fe200078e0203 */
[----:B------:R-:W-:-:S04]  /*22bf0*/  LEA R10, P0, R2, UR4, 0x2 ;  /* 0x00000004020a7c11 */ /* 0x000fc8000f8010ff */
[----:B------:R-:W-:-:S05]  /*22c00*/  LEA.HI.X R11, R2, UR5, R3, 0x2, P0 ;  /* 0x00000005020b7c11 */ /* 0x000fca00080f1403 */
[----:B------:R0:W5:Y:S04]  /*22c10*/  LDG.E R10, desc[UR60][R10.64] ;  /* 0x0000003c0a0a7981 */ /* 0x000168000c1e1900 */
.L_x_718:
[----:B------:R-:W1:Y:S01]  /*22c20*/  S2R R3, SR_CgaCtaId ;  /* 0x0000000000037919 */ /* 0x000e620000008800 */
[----:B------:R-:W-:-:S04]  /*22c30*/  MOV R2, 0x400 ;  /* 0x0000040000027802 */ /* 0x000fc80000000f00 */
[----:B-1----:R-:W-:Y:S02]  /*22c40*/  LEA R2, R3, R2, 0x18 ;  /* 0x0000000203027211 */ /* 0x002fe400078ec0ff */
[----:B------:R-:W-:-:S03]  /*22c50*/  SHF.L.U32 R3, R8, 0x1f, RZ ;  /* 0x0000001f08037819 */ /* 0x000fc600000006ff */
[----:B------:R-:W-:-:S04]  /*22c60*/  IMAD R2, R7, 0x8, R2 ;  /* 0x0000000807027824 */ /* 0x000fc800078e0202 */
[----:B------:R-:W1:Y:S02]  /*22c70*/  SYNCS.PHASECHK.TRANS64.TRYWAIT P0, [R2+URZ+0x36840], R3 ;  /* 0x03684003020075a7 */ /* 0x000e64000800017f */
[----:B-1----:R-:W-:Y:S05]  /*22c80*/  @!P0 BRA `(.L_x_719) ;  /* 0x0000002c00bc8947 */ /* 0x002fea0003800000 */
.L_x_813:
[----:B0-----:R-:W0:Y:S02]  /*22c90*/  S2R R11, SR_TID.X ;  /* 0x00000000000b7919 */ /* 0x001e240000002100 */
[----:B0-----:R-:W-:-:S04]  /*22ca0*/  LOP3.LUT R11, R11, 0x7f, RZ, 0xc0, !PT ;  /* 0x0000007f0b0b7812 */ /* 0x001fc800078ec0ff */
[----:B------:R-:W-:-:S13]  /*22cb0*/  ISETP.NE.AND P0, PT, R11, RZ, PT ;  /* 0x000000ff0b00720c */ /* 0x000fda0003f05270 */
[----:B------:R-:W-:Y:S05]  /*22cc0*/  @P0 BRA `(.L_x_720) ;  /* 0x00000000001c0947 */ /* 0x000fea0003800000 */
[----:B------:R-:W0:Y:S01]  /*22cd0*/  S2R R11, SR_TID.X ;  /* 0x00000000000b7919 */ /* 0x000e220000002100 */
[----:B-1----:R-:W-:-:S04]  /*22ce0*/  MOV R3, 0xa800 ;  /* 0x0000a80000037802 */ /* 0x002fc80000000f00 */
[----:B------:R2:W-:Y:S01]  /*22cf0*/  SYNCS.ARRIVE.TRANS64 RZ, [R2+URZ+0x36830], R3 ;  /* 0x0368300302ff79a7 */ /* 0x0005e2000800003f */
[----:B0-----:R-:W-:-:S04]  /*22d00*/  LOP3.LUT R11, R11, 0x1f, RZ, 0xc0, !PT ;  /* 0x0000001f0b0b7812 */ /* 0x001fc800078ec0ff */
[----:B------:R-:W-:-:S13]  /*22d10*/  ISETP.NE.AND P1, PT, R11, RZ, PT ;  /* 0x000000ff0b00720c */ /* 0x000fda0003f25270 */
[----:B--2---:R-:W-:Y:S05]  /*22d20*/  @!P1 BRA `(.L_x_720) ;  /* 0x0000000000049947 */ /* 0x004fea0003800000 */
[----:B------:R-:W-:Y:S01]  /*22d30*/  BPT.TRAP 0x1 ;  /* 0x000000040000795c */ /* 0x000fe20000300000 */
.L_x_720:
[----:B------:R-:W2:Y:S04]  /*22d40*/  LDL R15, [R1+0x4] ;  /* 0x00000400010f7983 */ /* 0x000ea80000100800 */
[----:B------:R-:W3:Y:S01]  /*22d50*/  LDL.LU R14, [R1+0x8] ;  /* 0x00000800010e7983 */ /* 0x000ee20000300800 */
[----:B-1----:R-:W-:-:S03]  /*22d60*/  MOV R3, 0x400 ;  /* 0x0000040000037802 */ /* 0x002fc60000000f00 */
        /* <DEDUP_REMOVED lines=34> */
.L_x_814:
        /* <DEDUP_REMOVED lines=8> */
.L_x_722:
        /* <DEDUP_REMOVED lines=16> */
[----:B------:R-:W-:Y:S01]  /*23110*/  IMAD.MOV.U32 R5, RZ, RZ, R10 ;  /* 0x000000ffff057224 */ /* 0x000fe200078e000a */
        /* <DEDUP_REMOVED lines=19> */
.L_x_717:
[----:B------:R-:W-:Y:S05]  /*23250*/  BSYNC B1 ;  /* 0x0000000000017941 */ /* 0x000fea0003800000 */
.L_x_716:
        /* <DEDUP_REMOVED lines=31> */
.L_x_725:
[----:B------:R-:W2:Y:S01]  /*23450*/  S2R R3, SR_CgaCtaId ;  /* 0x0000000000037919 */ /* 0x000ea20000008800 */
[----:B------:R-:W-:-:S04]  /*23460*/  MOV R2, 0x400 ;  /* 0x0000040000027802 */ /* 0x000fc80000000f00 */
[----:B--2---:R-:W-:Y:S02]  /*23470*/  LEA R2, R3, R2, 0x18 ;  /* 0x0000000203027211 */ /* 0x004fe400078ec0ff */
[----:B------:R-:W-:-:S03]  /*23480*/  SHF.L.U32 R3, R13, 0x1f, RZ ;  /* 0x0000001f0d037819 */ /* 0x000fc600000006ff */
[----:B------:R-:W-:-:S04]  /*23490*/  IMAD R2, R14, 0x8, R2 ;  /* 0x000000080e027824 */ /* 0x000fc800078e0202 */
[----:B------:R-:W2:Y:S02]  /*234a0*/  SYNCS.PHASECHK.TRANS64.TRYWAIT P0, [R2+URZ+0x36840], R3 ;  /* 0x03684003020075a7 */ /* 0x000ea4000800017f */
[----:B--2---:R-:W-:Y:S05]  /*234b0*/  @!P0 BRA `(.L_x_726) ;  /* 0x0000002400d88947 */ /* 0x004fea0003800000 */
.L_x_815:
        /* <DEDUP_REMOVED lines=11> */
.L_x_727:
        /* <DEDUP_REMOVED lines=38> */
.L_x_816:
        /* <DEDUP_REMOVED lines=8> */
.L_x_729:
        /* <DEDUP_REMOVED lines=20> */
[----:B------:R-:W-:Y:S01]  /*23990*/  IMAD.MOV.U32 R5, RZ, RZ, R10 ;  /* 0x000000ffff057224 */ /* 0x000fe200078e000a */
        /* <DEDUP_REMOVED lines=13> */
.L_x_724:
[----:B------:R-:W-:Y:S05]  /*23a70*/  BSYNC B1 ;  /* 0x0000000000017941 */ /* 0x000fea0003800000 */
.L_x_723:
[C---:B------:R-:W-:Y:S01]  /*23a80*/  ISETP.GT.AND P0, PT, R6.reuse, 0x1, PT ;  /* 0x000000010600780c */ /* 0x040fe20003f04270 */
[----:B------:R-:W-:-:S12]  /*23a90*/  VIADD R6, R6, 0xfffffffe ;  /* 0xfffffffe06067836 */ /* 0x000fd80000000000 */
[----:B------:R-:W-:Y:S05]  /*23aa0*/  @P0 BRA `(.L_x_730) ;  /* 0xffffffec00dc0947 */ /* 0x000fea000383ffff */
.L_x_706:
[----:B------:R-:W-:Y:S05]  /*23ab0*/  BSYNC B0 ;  /* 0x0000000000007941 */ /* 0x000fea0003800000 */
.L_x_705:
        /* <DEDUP_REMOVED lines=8> */
[----:B------:R-:W1:Y:S02]  /*23b40*/  FLO.U32 R0, UR4 ;  /* 0x0000000400007d00 */ /* 0x000e6400080e0000 */
[----:B-1----:R-:W-:-:S06]  /*23b50*/  ISETP.EQ.U32.AND P0, PT, R0, R7, PT ;  /* 0x000000070000720c */ /* 0x002fcc0003f02070 */
[----:B------:R-:W2:Y:S07]  /*23b60*/  POPC R7, UR4 ;  /* 0x0000000400077d09 */ /* 0x000eae0008000000 */
[----:B--2---:R-:W2:Y:S01]  /*23b70*/  @P0 ATOMG.E.ADD.STRONG.GPU PT, R3, desc[UR60][R2.64], R7 ;  /* 0x00000007020309a8 */ /* 0x004ea200081ee1fc */
[----:B------:R-:W1:Y:S02]  /*23b80*/  S2R R6, SR_LTMASK ;  /* 0x0000000000067919 */ /* 0x000e640000003900 */
[----:B-1----:R-:W-:-:S04]  /*23b90*/  LOP3.LUT R6, R6, UR4, RZ, 0xc0, !PT ;  /* 0x0000000406067c12 */ /* 0x002fc8000f8ec0ff */
[----:B------:R-:W1:Y:S01]  /*23ba0*/  POPC R9, R6 ;  /* 0x0000000600097309 */ /* 0x000e620000000000 */
[----:B--2---:R-:W1:Y:S02]  /*23bb0*/  SHFL.IDX PT, R0, R3, R0, 0x1f ;  /* 0x00001f0003007589 */ /* 0x004e6400000e0000 */
[----:B-1----:R-:W-:-:S07]  /*23bc0*/  IADD3 R16, R0, UR38, R9 ;  /* 0x0000002600107c10 */ /* 0x002fce000fffe009 */
.L_x_732:
[----:B------:R-:W-:Y:S05]  /*23bd0*/  BSYNC B0 ;  /* 0x0000000000007941 */ /* 0x000fea0003800000 */
.L_x_731:
[----:B------:R-:W-:Y:S04]  /*23be0*/  BSSY B0, `(.L_x_733) ;  /* 0x0000038000007945 */ /* 0x000fe80003800000 */
[----:B------:R-:W-:Y:S05]  /*23bf0*/  @!P6 BRA `(.L_x_734) ;  /* 0x0000000000d8e947 */ /* 0x000fea0003800000 */
[----:B------:R-:W2:Y:S01]  /*23c00*/  LDL R2, [R1] ;  /* 0x0000000001027983 */ /* 0x000ea20000100800 */
[----:B------:R-:W-:-:S03]  /*23c10*/  MOV R3, 0x400 ;  /* 0x0000040000037802 */ /* 0x000fc60000000f00 */
[----:B------:R-:W3:Y:S01]  /*23c20*/  LDL R0, [R1+0x8] ;  /* 0x0000080001007983 */ /* 0x000ee20000100800 */
[----:B------:R-:W1:Y:S02]  /*23c30*/  S2R R6, SR_CgaCtaId ;  /* 0x0000000000067919 */ /* 0x000e640000008800 */
[----:B-1----:R-:W-:-:S04]  /*23c40*/  LEA R3, R6, R3, 0x18 ;  /* 0x0000000306037211 */ /* 0x002fc800078ec0ff */
[----:B--2---:R-:W-:Y:S02]  /*23c50*/  LEA R3, R2, R3, 0x3 ;  /* 0x0000000302037211 */ /* 0x004fe400078e18ff */
[----:B---3--:R-:W-:-:S04]  /*23c60*/  SHF.L.U32 R0, R0, 0x1f, RZ ;  /* 0x0000001f00007819 */ /* 0x008fc800000006ff */
[----:B------:R-:W1:Y:S02]  /*23c70*/  SYNCS.PHASECHK.TRANS64.TRYWAIT P0, [R3+URZ+0x36860], R0 ;  /* 0x03686000030075a7 */ /* 0x000e64000800017f */
[----:B-1----:R-:W-:Y:S05]  /*23c80*/  @!P0 BRA `(.L_x_735) ;  /* 0x00000020000c8947 */ /* 0x002fea0003800000 */
.L_x_817:
        /* <DEDUP_REMOVED lines=11> */
.L_x_736:
        /* <DEDUP_REMOVED lines=34> */
.L_x_734:
[----:B------:R-:W-:Y:S05]  /*23f60*/  BSYNC B0 ;  /* 0x0000000000007941 */ /* 0x000fea0003800000 */
.L_x_733:
        /* <DEDUP_REMOVED lines=9> */
.L_x_690:
[----:B------:R-:W-:Y:S05]  /*24000*/  BSYNC B6 ;  /* 0x0000000000067941 */ /* 0x000fea0003800000 */
.L_x_688:
[----:B------:R-:W-:-:S03]  /*24010*/  UMOV UR4, 0xffffffff ;  /* 0xffffffff00047882 */ /* 0x000fc60000000000 */
[----:B------:R-:W-:Y:S05]  /*24020*/  BRA.DIV UR4, `(.L_x_737) ;  /* 0x0000001e04387947 */ /* 0x000fea000b800000 */
[----:B0-----:R0:W2:Y:S04]  /*24030*/  SHFL.IDX PT, R4, R16, RZ, 0x1f ;  /* 0x00001fff10047589 */ /* 0x0010a800000e0000 */
[----:B------:R0:W3:Y:S02]  /*24040*/  SHFL.IDX PT, R6, R16, 0x1, 0x1f ;  /* 0x00201f0010067f89 */ /* 0x0000e400000e0000 */
.L_x_821:
[----:B-1----:R-:W1:Y:S01]  /*24050*/  S2R R8, SR_TID.X ;  /* 0x0000000000087919 */ /* 0x002e620000002100 */
[----:B------:R-:W-:Y:S01]  /*24060*/  ULDC UR4, c[0x0][0xc14] ;  /* 0x0003050000047ab9 */ /* 0x000fe20000000800 */
[----:B------:R-:W-:Y:S01]  /*24070*/  BSSY B0, `(.L_x_738) ;  /* 0x000000b000007945 */ /* 0x000fe20003800000 */
[----:B------:R-:W-:Y:S02]  /*24080*/  IMAD.U32 R0, RZ, RZ, UR4 ;  /* 0x00000004ff007e24 */ /* 0x000fe4000f8e00ff */
[----:B------:R-:W-:Y:S01]  /*24090*/  IMAD.MOV.U32 R17, RZ, RZ, RZ ;  /* 0x000000ffff117224 */ /* 0x000fe200078e00ff */
[----:B-1----:R-:W-:-:S04]  /*240a0*/  LOP3.LUT R8, R8, 0x1f, RZ, 0xc0, !PT ;  /* 0x0000001f08087812 */ /* 0x002fc800078ec0ff */
[C---:B------:R-:W-:Y:S01]  /*240b0*/  ISETP.NE.AND P0, PT, R8.reuse, 0x1f, PT ;  /* 0x0000001f0800780c */ /* 0x040fe20003f05270 */
[----:B------:R-:W-:-:S05]  /*240c0*/  IMAD.IADD R5, R8, 0x1, R19 ;  /* 0x0000000108057824 */ /* 0x000fca00078e0213 */
[----:B------:R-:W-:-:S13]  /*240d0*/  ISETP.GE.OR P0, PT, R5, R0, !P0 ;  /* 0x000000000500720c */ /* 0x000fda0004706670 */
[----:B------:R-:W-:Y:S05]  /*240e0*/  @P0 BRA `(.L_x_739) ;  /* 0x00000000000c0947 */ /* 0x000fea0003800000 */
[----:B------:R-:W1:Y:S02]  /*240f0*/  LDC.64 R2, c[0x0][0xc58] ;  /* 0x00031600ff027b82 */ /* 0x000e640000000a00 */
[----:B-1----:R-:W-:-:S05]  /*24100*/  IMAD.WIDE R2, R5, 0x4, R2 ;  /* 0x0000000405027825 */ /* 0x002fca00078e0202 */
[----:B------:R1:W5:Y:S02]  /*24110*/  LDG.E R17, desc[UR60][R2.64] ;  /* 0x0000003c02117981 */ /* 0x000364000c1e1900 */
.L_x_739:
[----:B------:R-:W-:Y:S05]  /*24120*/  BSYNC B0 ;  /* 0x0000000000007941 */ /* 0x000fea0003800000 */
.L_x_738:
[----:B------:R-:W-:-:S03]  /*24130*/  UMOV UR4, 0xffffffff ;  /* 0xffffffff00047882 */ /* 0x000fc60000000000 */
[----:B------:R-:W-:Y:S05]  /*24140*/  BRA.DIV UR4, `(.L_x_740) ;  /* 0x0000001e043c7947 */ /* 0x000fea000b800000 */
[----:B-----5:R-:W4:Y:S01]  /*24150*/  SHFL.UP PT, R14, R17, 0x1, RZ ;  /* 0x04200000110e7989 */ /* 0x020f2200000e00ff */
[C---:B------:R-:W-:Y:S02]  /*24160*/  ISETP.NE.AND P0, PT, R8.reuse, RZ, PT ;  /* 0x000000ff0800720c */ /* 0x040fe40003f05270 */
[----:B------:R-:W-:Y:S02]  /*24170*/  ISETP.GE.U32.AND P1, PT, R8, 0x2, PT ;  /* 0x000000020800780c */ /* 0x000fe40003f26070 */
[----:B----4-:R-:W-:Y:S02]  /*24180*/  SEL R14, R14, RZ, P0 ;  /* 0x000000ff0e0e7207 */ /* 0x010fe40000000000 */
[----:B------:R-:W-:-:S03]  /*24190*/  ISETP.GE.U32.AND P0, PT, R8, 0x4, PT ;  /* 0x000000040800780c */ /* 0x000fc60003f06070 */
[----:B------:R-:W-:-:S05]  /*241a0*/  IMAD.IADD R13, R17, 0x1, R14 ;  /* 0x00000001110d7824 */ /* 0x000fca00078e020e */
[----:B------:R-:W4:Y:S02]  /*241b0*/  SHFL.UP PT, R14, R13, 0x2, RZ ;  /* 0x044000000d0e7989 */ /* 0x000f2400000e00ff */
[----:B----4-:R-:W-:Y:S02]  /*241c0*/  SEL R14, R14, RZ, P1 ;  /* 0x000000ff0e0e7207 */ /* 0x010fe40000800000 */
[----:B------:R-:W-:-:S03]  /*241d0*/  ISETP.GE.U32.AND P1, PT, R8, 0x8, PT ;  /* 0x000000080800780c */ /* 0x000fc60003f26070 */
[----:B-1----:R-:W-:-:S05]  /*241e0*/  IMAD.IADD R3, R13, 0x1, R14 ;  /* 0x000000010d037824 */ /* 0x002fca00078e020e */
        /* <DEDUP_REMOVED lines=8> */
[----:B-1----:R-:W-:-:S05]  /*24270*/  SEL R2, R14, RZ, P0 ;  /* 0x000000ff0e027207 */ /* 0x002fca0000000000 */
[----:B------:R-:W-:-:S05]  /*24280*/  IMAD.IADD R2, R7, 0x1, R2 ;  /* 0x0000000107027824 */ /* 0x000fca00078e0202 */
[----:B------:R1:W4:Y:S02]  /*24290*/  SHFL.IDX PT, R14, R2, 0x1f, 0x1f ;  /* 0x03e01f00020e7f89 */ /* 0x00032400000e0000 */
.L_x_829:
[----:B------:R-:W-:Y:S02]  /*242a0*/  ULDC UR4, c[0x0][0xc10] ;  /* 0x0003040000047ab9 */ /* 0x000fe40000000800 */
[----:B0-----:R-:W-:-:S04]  /*242b0*/  IMAD.U32 R16, RZ, RZ, UR4 ;  /* 0x00000004ff107e24 */ /* 0x001fc8000f8e00ff */
[----:B----4-:R-:W-:-:S04]  /*242c0*/  IMAD R3, R14, R16, RZ ;  /* 0x000000100e037224 */ /* 0x010fc800078e02ff */
[----:B---3--:R-:W-:-:S05]  /*242d0*/  IMAD.IADD R6, R6, 0x1, R3 ;  /* 0x0000000106067824 */ /* 0x008fca00078e0203 */
[----:B--2---:R-:W-:-:S13]  /*242e0*/  ISETP.GT.AND P0, PT, R6, R4, PT ;  /* 0x000000040600720c */ /* 0x004fda0003f04270 */
[----:B------:R-:W-:Y:S05]  /*242f0*/  @P0 BRA `(.L_x_741) ;  /* 0x0000000000b40947 */ /* 0x000fea0003800000 */
[----:B------:R-:W0:Y:S02]  /*24300*/  LDC R0, c[0x0][0xc14] ;  /* 0x00030500ff007b82 */ /* 0x000e240000000800 */
.L_x_746:
[----:B------:R-:W-:-:S05]  /*24310*/  VIADD R19, R19, 0x1f ;  /* 0x0000001f13137836 */ /* 0x000fca0000000000 */
[----:B0-----:R-:W-:-:S13]  /*24320*/  ISETP.GE.AND P0, PT, R19, R0, PT ;  /* 0x000000001300720c */ /* 0x001fda0003f06270 */
[----:B------:R-:W-:Y:S05]  /*24330*/  @P0 BRA `(.L_x_742) ;  /* 0x00000004005c0947 */ /* 0x000fea0003800000 */
[----:B------:R-:W0:Y:S01]  /*24340*/  S2R R8, SR_TID.X ;  /* 0x0000000000087919 */ /* 0x000e220000002100 */
[----:B------:R-:W-:Y:S01]  /*24350*/  BSSY B0, `(.L_x_743) ;  /* 0x000000a000007945 */ /* 0x000fe20003800000 */
[----:B------:R-:W-:Y:S01]  /*24360*/  IMAD.MOV.U32 R17, RZ, RZ, RZ ;  /* 0x000000ffff117224 */ /* 0x000fe200078e00ff */
[----:B0-----:R-:W-:-:S04]  /*24370*/  LOP3.LUT R8, R8, 0x1f, RZ, 0xc0, !PT ;  /* 0x0000001f08087812 */ /* 0x001fc800078ec0ff */
[C---:B------:R-:W-:Y:S01]  /*24380*/  ISETP.NE.AND P1, PT, R8.reuse, 0x1f, PT ;  /* 0x0000001f0800780c */ /* 0x040fe20003f25270 */
[----:B------:R-:W-:-:S05]  /*24390*/  IMAD.IADD R5, R8, 0x1, R19 ;  /* 0x0000000108057824 */ /* 0x000fca00078e0213 */
[----:B------:R-:W-:-:S13]  /*243a0*/  ISETP.GE.OR P0, PT, R5, R0, !P1 ;  /* 0x000000000500720c */ /* 0x000fda0004f06670 */
[----:B------:R-:W-:Y:S05]  /*243b0*/  @P0 BRA `(.L_x_744) ;  /* 0x00000000000c0947 */ /* 0x000fea0003800000 */
[----:B-1----:R-:W0:Y:S02]  /*243c0*/  LDC.64 R2, c[0x0][0xc58] ;  /* 0x00031600ff027b82 */ /* 0x002e240000000a00 */
[----:B0-----:R-:W-:-:S05]  /*243d0*/  IMAD.WIDE R2, R5, 0x4, R2 ;  /* 0x0000000405027825 */ /* 0x001fca00078e0202 */
[----:B------:R0:W5:Y:S02]  /*243e0*/  LDG.E R17, desc[UR60][R2.64] ;  /* 0x0000003c02117981 */ /* 0x000164000c1e1900 */
.L_x_744:
[----:B------:R-:W-:Y:S05]  /*243f0*/  BSYNC B0 ;  /* 0x0000000000007941 */ /* 0x000fea0003800000 */
.L_x_743:
[----:B------:R-:W-:-:S03]  /*24400*/  UMOV UR4, 0xffffffff ;  /* 0xffffffff00047882 */ /* 0x000fc60000000000 */
[----:B------:R-:W-:Y:S05]  /*24410*/  BRA.DIV UR4, `(.L_x_745) ;  /* 0x0000001e04587947 */ /* 0x000fea000b800000 */
[----:B-----5:R-:W2:Y:S01]  /*24420*/  SHFL.UP PT, R14, R17, 0x1, RZ ;  /* 0x04200000110e7989 */ /* 0x020ea200000e00ff */
[C---:B------:R-:W-:Y:S02]  /*24430*/  ISETP.NE.AND P0, PT, R8.reuse, RZ, PT ;  /* 0x000000ff0800720c */ /* 0x040fe40003f05270 */
[----:B------:R-:W-:Y:S02]  /*24440*/  ISETP.GE.U32.AND P1, PT, R8, 0x2, PT ;  /* 0x000000020800780c */ /* 0x000fe40003f26070 */
[----:B--2---:R-:W-:Y:S02]  /*24450*/  SEL R14, R14, RZ, P0 ;  /* 0x000000ff0e0e7207 */ /* 0x004fe40000000000 */
[----:B------:R-:W-:-:S03]  /*24460*/  ISETP.GE.U32.AND P0, PT, R8, 0x4, PT ;  /* 0x000000040800780c */ /* 0x000fc60003f06070 */
[----:B------:R-:W-:-:S05]  /*24470*/  IMAD.IADD R13, R17, 0x1, R14 ;  /* 0x00000001110d7824 */ /* 0x000fca00078e020e */
[----:B------:R-:W2:Y:S02]  /*24480*/  SHFL.UP PT, R14, R13, 0x2, RZ ;  /* 0x044000000d0e7989 */ /* 0x000ea400000e00ff */
[----:B--2---:R-:W-:Y:S02]  /*24490*/  SEL R14, R14, RZ, P1 ;  /* 0x000000ff0e0e7207 */ /* 0x004fe40000800000 */
[----:B------:R-:W-:-:S03]  /*244a0*/  ISETP.GE.U32.AND P1, PT, R8, 0x8, PT ;  /* 0x000000080800780c */ /* 0x000fc60003f26070 */
[----:B0-----:R-:W-:-:S05]  /*244b0*/  IMAD.IADD R3, R13, 0x1, R14 ;  /* 0x000000010d037824 */ /* 0x001fca00078e020e */
[----:B------:R-:W0:Y:S02]  /*244c0*/  SHFL.UP PT, R14, R3, 0x4, RZ ;  /* 0x04800000030e7989 */ /* 0x000e2400000e00ff */
[----:B0-----:R-:W-:Y:S02]  /*244d0*/  SEL R14, R14, RZ, P0 ;  /* 0x000000ff0e0e7207 */ /* 0x001fe40000000000 */
[----:B------:R-:W-:Y:S02]  /*244e0*/  ISETP.GE.U32.AND P0, PT, R8, 0x10, PT ;  /* 0x000000100800780c */ /* 0x000fe40003f06070 */
[----:B------:R-:W-:-:S05]  /*244f0*/  IADD3 R5, R3, R14, RZ ;  /* 0x0000000e03057210 */ /* 0x000fca0007ffe0ff */
[----:B------:R-:W0:Y:S02]  /*24500*/  SHFL.UP PT, R14, R5, 0x8, RZ ;  /* 0x05000000050e7989 */ /* 0x000e2400000e00ff */
[----:B0-----:R-:W-:-:S05]  /*24510*/  SEL R14, R14, RZ, P1 ;  /* 0x000000ff0e0e7207 */ /* 0x001fca0000800000 */
[----:B------:R-:W-:-:S05]  /*24520*/  IMAD.IADD R7, R5, 0x1, R14 ;  /* 0x0000000105077824 */ /* 0x000fca00078e020e */
[----:B------:R-:W1:Y:S02]  /*24530*/  SHFL.UP PT, R14, R7, 0x10, RZ ;  /* 0x06000000070e7989 */ /* 0x000e6400000e00ff */
[----:B-1----:R-:W-:-:S05]  /*24540*/  SEL R2, R14, RZ, P0 ;  /* 0x000000ff0e027207 */ /* 0x002fca0000000000 */
[----:B------:R-:W-:-:S05]  /*24550*/  IMAD.IADD R2, R7, 0x1, R2 ;  /* 0x0000000107027824 */ /* 0x000fca00078e0202 */
[----:B------:R0:W1:Y:S02]  /*24560*/  SHFL.IDX PT, R14, R2, 0x1f, 0x1f ;  /* 0x03e01f00020e7f89 */ /* 0x00006400000e0000 */
.L_x_837:
[----:B------:R-:W-:Y:S02]  /*24570*/  ULDC UR4, c[0x0][0xc10] ;  /* 0x0003040000047ab9 */ /* 0x000fe40000000800 */
[----:B------:R-:W-:-:S04]  /*24580*/  IMAD.U32 R16, RZ, RZ, UR4 ;  /* 0x00000004ff107e24 */ /* 0x000fc8000f8e00ff */
[----:B-1----:R-:W-:-:S04]  /*24590*/  IMAD R3, R14, R16, RZ ;  /* 0x000000100e037224 */ /* 0x002fc800078e02ff */
[----:B------:R-:W-:-:S05]  /*245a0*/  IMAD.IADD R6, R3, 0x1, R6 ;  /* 0x0000000103067824 */ /* 0x000fca00078e0206 */
[----:B------:R-:W-:-:S13]  /*245b0*/  ISETP.GT.AND P0, PT, R6, R4, PT ;  /* 0x000000040600720c */ /* 0x000fda0003f04270 */
[----:B------:R-:W-:Y:S05]  /*245c0*/  @!P0 BRA `(.L_x_746) ;  /* 0xfffffffc00508947 */ /* 0x000fea000383ffff */
.L_x_741:
[----:B------:R-:W-:Y:S01]  /*245d0*/  IMAD.IADD R6, R6, 0x1, -R3 ;  /* 0x0000000106067824 */ /* 0x000fe200078e0a03 */
[----:B------:R-:W-:-:S03]  /*245e0*/  UMOV UR4, 0xffffffff ;  /* 0xffffffff00047882 */ /* 0x000fc60000000000 */
[----:B------:R-:W-:-:S05]  /*245f0*/  IMAD R3, R2, R16, R6 ;  /* 0x0000001002037224 */ /* 0x000fca00078e0206 */
[----:B------:R-:W-:Y:S01]  /*24600*/  ISETP.GT.AND P6, PT, R3, R4, PT ;  /* 0x000000040300720c */ /* 0x000fe20003fc4270 */
[----:B------:R-:W-:-:S12]  /*24610*/  BRA.DIV UR4, `(.L_x_747) ;  /* 0x0000001e04a87947 */ /* 0x000fd8000b800000 */
[----:B------:R-:W-:-:S04]  /*24620*/  VOTE.ANY R3, PT, !P6 ;  /* 0x0000000000037806 */ /* 0x000fc800070e0100 */
[----:B------:R-:W2:Y:S02]  /*24630*/  POPC R5, R3 ;  /* 0x0000000300057309 */ /* 0x000ea40000000000 */
[----:B--2---:R2:W3:Y:S02]  /*24640*/  SHFL.IDX PT, R17, R17, R5, 0x1f ;  /* 0x00001f0511117589 */ /* 0x0044e400000e0000 */
.L_x_841:
[----:B------:R-:W-:Y:S01]  /*24650*/  ISETP.NE.AND P0, PT, R3, RZ, PT ;  /* 0x000000ff0300720c */ /* 0x000fe20003f05270 */
[----:B------:R-:W-:-:S12]  /*24660*/  IMAD.MOV.U32 R14, RZ, RZ, RZ ;  /* 0x000000ffff0e7224 */ /* 0x000fd800078e00ff */
[----:B------:R-:W-:Y:S05]  /*24670*/  @!P0 BRA `(.L_x_748) ;  /* 0x0000000000108947 */ /* 0x000fea0003800000 */
[----:B------:R-:W-:Y:S01]  /*24680*/  UMOV UR4, 0xffffffff ;  /* 0xffffffff00047882 */ /* 0x000fe20000000000 */
[----:B------:R-:W-:Y:S02]  /*24690*/  VIADD R12, R5, 0xffffffff ;  /* 0xffffffff050c7836 */ /* 0x000fe40000000000 */
[----:B------:R-:W-:Y:S05]  /*246a0*/  BRA.DIV UR4, `(.L_x_749) ;  /* 0x0000001e04cc7947 */ /* 0x000fea000b800000 */
[----:B------:R4:W0:Y:S02]  /*246b0*/  SHFL.IDX PT, R14, R2, R12, 0x1f ;  /* 0x00001f0c020e7589 */ /* 0x00082400000e0000 */
.L_x_748:
[----:B0-----:R-:W-:Y:S01]  /*246c0*/  IMAD R16, R14, R16, R6 ;  /* 0x000000100e107224 */ /* 0x001fe200078e0206 */
[----:B---3--:R-:W-:Y:S01]  /*246d0*/  IABS R6, R17 ;  /* 0x0000001100067213 */ /* 0x008fe20000000000 */
[----:B-1--4-:R-:W-:Y:S01]  /*246e0*/  IMAD.MOV.U32 R2, RZ, RZ, RZ ;  /* 0x000000ffff027224 */ /* 0x012fe200078e00ff */
[----:B------:R-:W-:Y:S02]  /*246f0*/  IADD3 R19, R5, R19, RZ ;  /* 0x0000001305137210 */ /* 0x000fe40007ffe0ff */
[----:B------:R-:W0:Y:S08]  /*24700*/  I2F.RP R7, R6 ;  /* 0x0000000600077306 */ /* 0x000e300000209400 */
[----:B0-----:R-:W0:Y:S02]  /*24710*/  MUFU.RCP R7, R7 ;  /* 0x0000000700077308 */ /* 0x001e240000001000 */
[----:B0-----:R-:W-:-:S06]  /*24720*/  VIADD R8, R7, 0xffffffe ;  /* 0x0ffffffe07087836 */ /* 0x001fcc0000000000 */
[----:B------:R-:W0:Y:S02]  /*24730*/  F2I.FTZ.U32.TRUNC.NTZ R3, R8 ;  /* 0x0000000800037305 */ /* 0x000e24000021f000 */
[----:B0-----:R-:W-:-:S04]  /*24740*/  IMAD.MOV R9, RZ, RZ, -R3 ;  /* 0x000000ffff097224 */ /* 0x001fc800078e0a03 */
[----:B------:R-:W-:-:S04]  /*24750*/  IMAD R9, R9, R6, RZ ;  /* 0x0000000609097224 */ /* 0x000fc800078e02ff */
[----:B------:R-:W-:Y:S01]  /*24760*/  IMAD.HI.U32 R3, R3, R9, R2 ;  /* 0x0000000903037227 */ /* 0x000fe200078e0002 */
[----:B------:R-:W-:-:S03]  /*24770*/  IABS R9, R17 ;  /* 0x0000001100097213 */ /* 0x000fc60000000000 */
[----:B------:R-:W-:Y:S02]  /*24780*/  IMAD.IADD R2, R4, 0x1, -R16 ;  /* 0x0000000104027824 */ /* 0x000fe400078e0a10 */
[----:B------:R-:W-:-:S03]  /*24790*/  IMAD.MOV R7, RZ, RZ, -R9 ;  /* 0x000000ffff077224 */ /* 0x000fc600078e0a09 */
[----:B------:R-:W-:-:S05]  /*247a0*/  IABS R4, R2 ;  /* 0x0000000200047213 */ /* 0x000fca0000000000 */
        /* <DEDUP_REMOVED lines=16> */
.L_x_742:
[----:B------:R-:W-:Y:S01]  /*248b0*/  UMOV UR4, URZ ;  /* 0x0000003f00047c82 */ /* 0x000fe20008000000 */
[----:B------:R-:W-:Y:S01]  /*248c0*/  UMOV UR5, URZ ;  /* 0x0000003f00057c82 */ /* 0x000fe20008000000 */
[----:B------:R-:W-:Y:S01]  /*248d0*/  ULDC UR6, c[0x0][0xc14] ;  /* 0x0003050000067ab9 */ /* 0x000fe20000000800 */
[----:B------:R-:W-:Y:S02]  /*248e0*/  IMAD.MOV.U32 R16, RZ, RZ, R4 ;  /* 0x000000ffff107224 */ /* 0x000fe400078e0004 */
[----:B------:R-:W-:Y:S02]  /*248f0*/  IMAD.U32 R17, RZ, RZ, UR4 ;  /* 0x00000004ff117e24 */ /* 0x000fe4000f8e00ff */
[----:B------:R-:W-:Y:S02]  /*24900*/  IMAD.U32 R18, RZ, RZ, UR5 ;  /* 0x00000005ff127e24 */ /* 0x000fe4000f8e00ff */
[----:B------:R-:W-:-:S07]  /*24910*/  IMAD.U32 R19, RZ, RZ, UR6 ;  /* 0x00000006ff137e24 */ /* 0x000fce000f8e00ff */
.L_x_750:
[----:B-1----:R-:W0:Y:S01]  /*24920*/  S2R R2, SR_TID.X ;  /* 0x0000000000027919 */ /* 0x002e220000002100 */
        /* <DEDUP_REMOVED lines=11> */
.L_x_667:
[----:B0-----:R-:W3:Y:S01]  /*249e0*/  LDL.LU R0, [R1+0x30] ;  /* 0x0000300001007983 */ /* 0x001ee20000300800 */
[----:B------:R-:W-:Y:S01]  /*249f0*/  BSSY B0, `(.L_x_752) ;  /* 0x000000b000007945 */ /* 0x000fe20003800000 */
[----:B--2---:R-:W0:Y:S01]  /*24a00*/  S2R R5, SR_CgaCtaId ;  /* 0x0000000000057919 */ /* 0x004e220000008800 */
[----:B---3--:R-:W-:-:S05]  /*24a10*/  VIADD R0, R0, 0x1 ;  /* 0x0000000100007836 */ /* 0x008fca0000000000 */
        /* <DEDUP_REMOVED lines=8> */
.L_x_844:
[----:B------:R-:W-:Y:S05]  /*24aa0*/  BSYNC B0 ;  /* 0x0000000000007941 */ /* 0x000fea0003800000 */
.L_x_752:
[----:B------:R-:W-:-:S03]  /*24ab0*/  UMOV UR4, 0xffffffff ;  /* 0xffffffff00047882 */ /* 0x000fc60000000000 */
[----:B------:R-:W-:Y:S05]  /*24ac0*/  BRA.DIV UR4, `(.L_x_754) ;  /* 0x0000001a04fc7947 */ /* 0x000fea000b800000 */
[----:B------:R-:W1:Y:S02]  /*24ad0*/  S2R R2, SR_TID.X ;  /* 0x0000000000027919 */ /* 0x000e640000002100 */
[----:B-1----:R-:W-:-:S04]  /*24ae0*/  SHF.R.U32.HI R2, RZ, 0x5, R2 ;  /* 0x00000005ff027819 */ /* 0x002fc80000011602 */
[----:B------:R-:W-:-:S05]  /*24af0*/  LOP3.LUT R2, R2, 0x3, RZ, 0xc0, !PT ;  /* 0x0000000302027812 */ /* 0x000fca00078ec0ff */
[----:B------:R1:W2:Y:S02]  /*24b00*/  SHFL.IDX PT, R14, R2, RZ, 0x1f ;  /* 0x00001fff020e7589 */ /* 0x0002a400000e0000 */
.L_x_847:
[----:B--2---:R-:W-:-:S13]  /*24b10*/  ISETP.NE.AND P0, PT, R14, RZ, PT ;  /* 0x000000ff0e00720c */ /* 0x004fda0003f05270 */
[----:B------:R-:W-:Y:S05]  /*24b20*/  @P0 BRA `(.L_x_448) ;  /* 0x00000000009c0947 */ /* 0x000fea0003800000 */
[----:B------:R-:W-:-:S03]  /*24b30*/  UMOV UR4, 0xffffffff ;  /* 0xffffffff00047882 */ /* 0x000fc60000000000 */
[----:B------:R-:W-:Y:S05]  /*24b40*/  BRA.DIV UR4, `(.L_x_755) ;  /* 0x0000001e04107947 */ /* 0x000fea000b800000 */
[----:B------:R-:W-:-:S13]  /*24b50*/  ELECT P6, URZ, PT ;  /* 0x00000000003f782f */ /* 0x000fda00038c0000 */
.L_x_850:
[----:B------:R-:W-:Y:S05]  /*24b60*/  @!P6 BRA `(.L_x_448) ;  /* 0x00000000008ce947 */ /* 0x000fea0003800000 */
[----:B-1----:R-:W2:Y:S02]  /*24b70*/  LDL R2, [R1+0x64] ;  /* 0x0000640001027983 */ /* 0x002ea40000100800 */
[----:B--2---:R-:W-:-:S13]  /*24b80*/  R2UR UR4, R2 ;  /* 0x00000000020472ca */ /* 0x004fda00000e0000 */
[----:B------:R-:W-:-:S06]  /*24b90*/  ULOP3.LUT UR4, UR4, 0x2, URZ, 0xfc, !UPT ;  /* 0x0000000204047892 */ /* 0x000fcc000f8efc3f */
[----:B------:R-:W-:-:S05]  /*24ba0*/  IMAD.U32 R2, RZ, RZ, UR4 ;  /* 0x00000004ff027e24 */ /* 0x000fca000f8e00ff */
[----:B------:R-:W-:-:S13]  /*24bb0*/  ISETP.NE.AND P2, PT, R2, 0x3, PT ;  /* 0x000000030200780c */ /* 0x000fda0003f45270 */
[----:B------:R-:W-:Y:S05]  /*24bc0*/  @!P2 BRA `(.L_x_756) ;  /* 0x000000000004a947 */ /* 0x000fea0003800000 */
[----:B------:R-:W-:Y:S01]  /*24bd0*/  BPT.TRAP 0x1 ;  /* 0x000000040000795c */ /* 0x000fe20000300000 */
.L_x_756:
[----:B0-----:R-:W2:Y:S04]  /*24be0*/  LDL R3, [R1] ;  /* 0x0000000001037983 */ /* 0x001ea80000100800 */
[----:B------:R-:W3:Y:S01]  /*24bf0*/  LDL.LU R7, [R1+0x8] ;  /* 0x0000080001077983 */ /* 0x000ee20000300800 */
[----:B------:R-:W-:-:S04]  /*24c00*/  VIADD R2, R0, 0x36840 ;  /* 0x0003684000027836 */ /* 0x000fc80000000000 */
[C---:B--2---:R-:W-:Y:S02]  /*24c10*/  IMAD R6, R3.reuse, 0x8, R2 ;  /* 0x0000000803067824 */ /* 0x044fe400078e0202 */
[----:B------:R-:W-:Y:S01]  /*24c20*/  VIADD R3, R3, 0x1 ;  /* 0x0000000103037836 */ /* 0x000fe20000000000 */
[----:B---3--:R-:W-:-:S04]  /*24c30*/  SHF.L.U32 R5, R7, 0x1f, RZ ;  /* 0x0000001f07057819 */ /* 0x008fc800000006ff */
[C---:B------:R-:W-:Y:S01]  /*24c40*/  ISETP.NE.AND P1, PT, R3.reuse, 0x2, PT ;  /* 0x000000020300780c */ /* 0x040fe20003f25270 */
[----:B------:R-:W0:Y:S03]  /*24c50*/  SYNCS.PHASECHK.TRANS64.TRYWAIT P0, [R6+URZ], R5 ;  /* 0x00000005060075a7 */ /* 0x000e26000800017f */
[----:B------:R-:W-:Y:S02]  /*24c60*/  SEL R4, RZ, 0x1, P1 ;  /* 0x00000001ff047807 */ /* 0x000fe40000800000 */
[----:B------:R-:W-:Y:S02]  /*24c70*/  SEL R3, R3, RZ, P1 ;  /* 0x000000ff03037207 */ /* 0x000fe40000800000 */
[----:B------:R-:W-:-:S03]  /*24c80*/  LOP3.LUT R4, R7, R4, RZ, 0x3c, !PT ;  /* 0x0000000407047212 */ /* 0x000fc600078e3cff */
[----:B------:R-:W-:Y:S01]  /*24c90*/  IMAD R7, R3, 0x8, R2 ;  /* 0x0000000803077824 */ /* 0x000fe200078e0202 */
[----:B------:R-:W-:Y:S01]  /*24ca0*/  SHF.L.U32 R2, R4, 0x1f, RZ ;  /* 0x0000001f04027819 */ /* 0x000fe200000006ff */
[----:B0-----:R-:W-:Y:S06]  /*24cb0*/  @!P0 BRA `(.L_x_757) ;  /* 0x0000001800d48947 */ /* 0x001fec0003800000 */
.L_x_851:
[----:B------:R-:W1:Y:S02]  /*24cc0*/  SYNCS.PHASECHK.TRANS64.TRYWAIT P0, [R7+URZ], R2 ;  /* 0x00000002070075a7 */ /* 0x000e64000800017f */
[----:B-1----:R-:W-:Y:S05]  /*24cd0*/  @!P0 BRA `(.L_x_758) ;  /* 0x0000001800e08947 */ /* 0x002fea0003800000 */
.L_x_852:
[----:B------:R-:W-:Y:S05]  /*24ce0*/  @!P2 BRA `(.L_x_759) ;  /* 0x000000000004a947 */ /* 0x000fea0003800000 */
[----:B------:R-:W-:Y:S01]  /*24cf0*/  BPT.TRAP 0x1 ;  /* 0x000000040000795c */ /* 0x000fe20000300000 */
.L_x_759:
[----:B------:R-:W2:Y:S01]  /*24d00*/  LDL.LU R4, [R1] ;  /* 0x0000000001047983 */ /* 0x000ea20000300800 */
[----:B------:R-:W-:-:S04]  /*24d10*/  VIADD R0, R0, 0x36860 ;  /* 0x0003686000007836 */ /* 0x000fc80000000000 */
[----:B--2---:R-:W-:-:S04]  /*24d20*/  IMAD R4, R4, 0x8, R0 ;  /* 0x0000000804047824 */ /* 0x004fc800078e0200 */
[----:B------:R-:W2:Y:S02]  /*24d30*/  SYNCS.PHASECHK.TRANS64.TRYWAIT P0, [R4+URZ], R5 ;  /* 0x00000005040075a7 */ /* 0x000ea4000800017f */
[----:B--2---:R-:W-:Y:S05]  /*24d40*/  @!P0 BRA `(.L_x_760) ;  /* 0x0000001800d88947 */ /* 0x004fea0003800000 */
.L_x_853:
[----:B------:R-:W-:-:S07]  /*24d50*/  IMAD R3, R3, 0x8, R0 ;  /* 0x0000000803037824 */ /* 0x000fce00078e0200 */
.L_x_761:
[----:B---3--:R3:W4:Y:S02]  /*24d60*/  SYNCS.PHASECHK.TRANS64.TRYWAIT P0, [R3+URZ], R2 ;  /* 0x00000002030075a7 */ /* 0x008724000800017f */
[----:B----4-:R-:W-:Y:S05]  /*24d70*/  @!P0 NANOSLEEP.SYNCS 0x989680 ;  /* 0x009896800000895d */ /* 0x010fea0003900000 */
[----:B------:R-:W4:Y:S02]  /*24d80*/  @!P0 SYNCS.PHASECHK.TRANS64 P0, [R3+URZ], R2 ;  /* 0x00000002030085a7 */ /* 0x000f24000800007f */
[----:B----4-:R-:W-:Y:S05]  /*24d90*/  @!P0 BRA `(.L_x_761) ;  /* 0xfffffffc00f08947 */ /* 0x010fea000383ffff */
.L_x_448:
[----:B------:R-:W-:Y:S05]  /*24da0*/  BSYNC B7 ;  /* 0x0000000000077941 */ /* 0x000fea0003800000 */
.L_x_445:
[----:B------:R-:W-:Y:S05]  /*24db0*/  EXIT ;  /* 0x000000000000794d */ /* 0x000fea0003800000 */
.L_x_466:
[----:B0-----:R0:W1:Y:S02]  /*24dc0*/  SYNCS.PHASECHK.TRANS64.TRYWAIT P5, [R100+URZ+0x36890], R101 ;  /* 0x03689065640075a7 */ /* 0x00106400080a017f */
[----:B-1----:R-:W-:Y:S05]  /*24dd0*/  @!P5 NANOSLEEP.SYNCS 0x989680 ;  /* 0x009896800000d95d */ /* 0x002fea0003900000 */
[----:B------:R-:W1:Y:S02]  /*24de0*/  @!P5 SYNCS.PHASECHK.TRANS64 P5, [R100+URZ+0x36890], R101 ;  /* 0x036890656400d5a7 */ /* 0x000e6400080a007f */
[----:B-1----:R-:W-:Y:S05]  /*24df0*/  @!P5 BRA `(.L_x_466) ;  /* 0xfffffffc00f0d947 */ /* 0x002fea000383ffff */
[----:B------:R-:W-:Y:S05]  /*24e00*/  BRA `(.L_x_762) ;  /* 0xfffffde8009c7947 */ /* 0x000fea000383ffff */
.L_x_520:
[----:B-1----:R1:W3:Y:S02]  /*24e10*/  SYNCS.PHASECHK.TRANS64.TRYWAIT P5, [R100+URZ+0x36890], R101 ;  /* 0x03689065640075a7 */ /* 0x0022e400080a017f */
[----:B---3--:R-:W-:Y:S05]  /*24e20*/  @!P5 NANOSLEEP.SYNCS 0x989680 ;  /* 0x009896800000d95d */ /* 0x008fea0003900000 */
[----:B------:R-:W3:Y:S02]  /*24e30*/  @!P5 SYNCS.PHASECHK.TRANS64 P5, [R100+URZ+0x36890], R101 ;  /* 0x036890656400d5a7 */ /* 0x000ee400080a007f */
[----:B---3--:R-:W-:Y:S05]  /*24e40*/  @!P5 BRA `(.L_x_520) ;  /* 0xfffffffc00f0d947 */ /* 0x008fea000383ffff */
[----:B------:R-:W-:Y:S05]  /*24e50*/  BRA `(.L_x_763) ;  /* 0xfffffe2000107947 */ /* 0x000fea000383ffff */
.L_x_545:
[----:B-1----:R1:W2:Y:S02]  /*24e60*/  SYNCS.PHASECHK.TRANS64.TRYWAIT P3, [R100+URZ+0x36890], R101 ;  /* 0x03689065640075a7 */ /* 0x0022a4000806017f */
[----:B--2---:R-:W-:Y:S05]  /*24e70*/  @!P3 NANOSLEEP.SYNCS 0x989680 ;  /* 0x009896800000b95d */ /* 0x004fea0003900000 */
[----:B------:R-:W2:Y:S02]  /*24e80*/  @!P3 SYNCS.PHASECHK.TRANS64 P3, [R100+URZ+0x36890], R101 ;  /* 0x036890656400b5a7 */ /* 0x000ea4000806007f */
[----:B--2---:R-:W-:Y:S05]  /*24e90*/  @!P3 BRA `(.L_x_545) ;  /* 0xfffffffc00f0b947 */ /* 0x004fea000383ffff */
[----:B------:R-:W-:Y:S05]  /*24ea0*/  BRA `(.L_x_764) ;  /* 0xfffffe50009c7947 */ /* 0x000fea000383ffff */
.L_x_551:
[----:B0-----:R0:W1:Y:S02]  /*24eb0*/  SYNCS.PHASECHK.TRANS64.TRYWAIT P2, [R100+URZ+0x368b0], R101 ;  /* 0x0368b065640075a7 */ /* 0x001064000804017f */
[----:B-1----:R-:W-:Y:S05]  /*24ec0*/  @!P2 NANOSLEEP.SYNCS 0x989680 ;  /* 0x009896800000a95d */ /* 0x002fea0003900000 */
[----:B------:R-:W1:Y:S02]  /*24ed0*/  @!P2 SYNCS.PHASECHK.TRANS64 P2, [R100+URZ+0x368b0], R101 ;  /* 0x0368b0656400a5a7 */ /* 0x000e64000804007f */
[----:B-1----:R-:W-:Y:S05]  /*24ee0*/  @!P2 BRA `(.L_x_551) ;  /* 0xfffffffc00f0a947 */ /* 0x002fea000383ffff */
[----:B------:R-:W-:Y:S05]  /*24ef0*/  BRA `(.L_x_765) ;  /* 0xfffffe5400b47947 */ /* 0x000fea000383ffff */
.L_x_571:
[----:B------:R-:W-:Y:S01]  /*24f00*/  BSSY B1, `(.L_x_766) ;  /* 0x0000008000017945 */ /* 0x000fe20003800000 */
[----:B------:R-:W-:Y:S01]  /*24f10*/  IMAD.MOV.U32 R13, RZ, RZ, R39 ;  /* 0x000000ffff0d7224 */ /* 0x000fe200078e0027 */
[----:B------:R-:W-:Y:S01]  /*24f20*/  MOV R11, 0x1c1f ;  /* 0x00001c1f000b7802 */ /* 0x000fe20000000f00 */
[----:B------:R-:W-:Y:S02]  /*24f30*/  IMAD.MOV.U32 R12, RZ, RZ, RZ ;  /* 0x000000ffff0c7224 */ /* 0x000fe400078e00ff */
[----:B------:R-:W-:-:S07]  /*24f40*/  IMAD.MOV.U32 R15, RZ, RZ, -0x1 ;  /* 0xffffffffff0f7424 */ /* 0x000fce00078e00ff */
[----:B------:R-:W-:Y:S05]  /*24f50*/  WARPSYNC.COLLECTIVE R15, `(.L_x_767) ;  /* 0x000000000f087348 */ /* 0x000fea0003c00000 */
[----:B------:R0:W1:Y:S02]  /*24f60*/  SHFL.IDX P6, R14, R13, R12, R11 ;  /* 0x0000000c0d0e7389 */ /* 0x00006400000c000b */
[----:B01----:R-:W-:Y:S01]  /*24f70*/  ENDCOLLECTIVE ;  /* 0x000000000000791b */ /* 0x003fe20003800000 */
.L_x_767:
[----:B------:R-:W-:Y:S05]  /*24f80*/  BSYNC B1 ;  /* 0x0000000000017941 */ /* 0x000fea0003800000 */
.L_x_766:
[----:B------:R-:W-:Y:S05]  /*24f90*/  BRA `(.L_x_768) ;  /* 0xfffffe6c00907947 */ /* 0x000fea000383ffff */
.L_x_572:
[----:B------:R-:W-:Y:S01]  /*24fa0*/  BSSY B1, `(.L_x_769) ;  /* 0x0000008000017945 */ /* 0x000fe20003800000 */
[----:B------:R-:W-:Y:S02]  /*24fb0*/  IMAD.MOV.U32 R13, RZ, RZ, R37 ;  /* 0x000000ffff0d7224 */ /* 0x000fe400078e0025 */
[----:B------:R-:W-:Y:S02]  /*24fc0*/  IMAD.MOV.U32 R12, RZ, RZ, RZ ;  /* 0x000000ffff0c7224 */ /* 0x000fe400078e00ff */
[----:B------:R-:W-:Y:S02]  /*24fd0*/  IMAD.MOV.U32 R11, RZ, RZ, 0x1c1f ;  /* 0x00001c1fff0b7424 */ /* 0x000fe400078e00ff */
[----:B------:R-:W-:-:S07]  /*24fe0*/  IMAD.MOV.U32 R15, RZ, RZ, -0x1 ;  /* 0xffffffffff0f7424 */ /* 0x000fce00078e00ff */
[----:B------:R-:W-:Y:S05]  /*24ff0*/  WARPSYNC.COLLECTIVE R15, `(.L_x_770) ;  /* 0x000000000f087348 */ /* 0x000fea0003c00000 */
[----:B------:R0:W1:Y:S02]  /*25000*/  SHFL.IDX P6, R14, R13, R12, R11 ;  /* 0x0000000c0d0e7389 */ /* 0x00006400000c000b */
[----:B01----:R-:W-:Y:S01]  /*25010*/  ENDCOLLECTIVE ;  /* 0x000000000000791b */ /* 0x003fe20003800000 */
.L_x_770:
[----:B------:R-:W-:Y:S05]  /*25020*/  BSYNC B1 ;  /* 0x0000000000017941 */ /* 0x000fea0003800000 */
.L_x_769:
[----:B------:R-:W-:Y:S05]  /*25030*/  BRA `(.L_x_771) ;  /* 0xfffffe6c00747947 */ /* 0x000fea000383ffff */
.L_x_573:
        /* <DEDUP_REMOVED lines=8> */
.L_x_773:
[----:B------:R-:W-:Y:S05]  /*250c0*/  BSYNC B1 ;  /* 0x0000000000017941 */ /* 0x000fea0003800000 */
.L_x_772:
[----:B------:R-:W-:Y:S05]  /*250d0*/  BRA `(.L_x_774) ;  /* 0xfffffe6c00587947 */ /* 0x000fea000383ffff */
.L_x_574:
        /* <DEDUP_REMOVED lines=8> */
.L_x_776:
[----:B------:R-:W-:Y:S05]  /*25160*/  BSYNC B1 ;  /* 0x0000000000017941 */ /* 0x000fea0003800000 */
.L_x_775:
[----:B------:R-:W-:Y:S05]  /*25170*/  BRA `(.L_x_777) ;  /* 0xfffffe6c003c7947 */ /* 0x000fea000383ffff */
.L_x_576:
[----:B0-----:R0:W1:Y:S02]  /*25180*/  SYNCS.PHASECHK.TRANS64.TRYWAIT P1, [R2+URZ+0x36800], R5 ;  /* 0x03680005020075a7 */ /* 0x001064000802017f */
[----:B-1----:R-:W-:Y:S05]  /*25190*/  @!P1 NANOSLEEP.SYNCS 0x989680 ;  /* 0x009896800000995d */ /* 0x002fea0003900000 */
[----:B------:R-:W1:Y:S02]  /*251a0*/  @!P1 SYNCS.PHASECHK.TRANS64 P1, [R2+URZ+0x36800], R5 ;  /* 0x03680005020095a7 */ /* 0x000e64000802007f */
[----:B-1----:R-:W-:Y:S05]  /*251b0*/  @!P1 BRA `(.L_x_576) ;  /* 0xfffffffc00f09947 */ /* 0x002fea000383ffff */
[----:B------:R-:W-:Y:S05]  /*251c0*/  BRA `(.L_x_778) ;  /* 0xfffffe6c00807947 */ /* 0x000fea000383ffff */
.L_x_602:
        /* <DEDUP_REMOVED lines=8> */
.L_x_780:
[----:B------:R-:W-:Y:S05]  /*25250*/  BSYNC B1 ;  /* 0x0000000000017941 */ /* 0x000fea0003800000 */
.L_x_779:
[----:B------:R-:W-:Y:S05]  /*25260*/  BRA `(.L_x_781) ;  /* 0xfffffe9400047947 */ /* 0x000fea000383ffff */
.L_x_603:
[----:B------:R-:W-:Y:S01]  /*25270*/  BSSY B1, `(.L_x_782) ;  /* 0x0000008000017945 */ /* 0x000fe20003800000 */
[----:B------:R-:W-:Y:S01]  /*25280*/  MOV R13, R37 ;  /* 0x00000025000d7202 */ /* 0x000fe20000000f00 */
[----:B------:R-:W-:Y:S02]  /*25290*/  IMAD.MOV.U32 R12, RZ, RZ, RZ ;  /* 0x000000ffff0c7224 */ /* 0x000fe400078e00ff */
[----:B------:R-:W-:Y:S02]  /*252a0*/  IMAD.MOV.U32 R11, RZ, RZ, 0x1c1f ;  /* 0x00001c1fff0b7424 */ /* 0x000fe400078e00ff */
[----:B------:R-:W-:-:S07]  /*252b0*/  IMAD.MOV.U32 R15, RZ, RZ, -0x1 ;  /* 0xffffffffff0f7424 */ /* 0x000fce00078e00ff */
[----:B------:R-:W-:Y:S05]  /*252c0*/  WARPSYNC.COLLECTIVE R15, `(.L_x_783) ;  /* 0x000000000f087348 */ /* 0x000fea0003c00000 */
[----:B------:R0:W1:Y:S02]  /*252d0*/  SHFL.IDX P6, R14, R13, R12, R11 ;  /* 0x0000000c0d0e7389 */ /* 0x00006400000c000b */
[----:B01----:R-:W-:Y:S01]  /*252e0*/  ENDCOLLECTIVE ;  /* 0x000000000000791b */ /* 0x003fe20003800000 */
.L_x_783:
[----:B------:R-:W-:Y:S05]  /*252f0*/  BSYNC B1 ;  /* 0x0000000000017941 */ /* 0x000fea0003800000 */
.L_x_782:
[----:B------:R-:W-:Y:S05]  /*25300*/  BRA `(.L_x_784) ;  /* 0xfffffe9000e87947 */ /* 0x000fea000383ffff */
.L_x_604:
        /* <DEDUP_REMOVED lines=8> */
.L_x_786:
[----:B------:R-:W-:Y:S05]  /*25390*/  BSYNC B1 ;  /* 0x0000000000017941 */ /* 0x000fea0003800000 */
.L_x_785:
[----:B------:R-:W-:Y:S05]  /*253a0*/  BRA `(.L_x_787) ;  /* 0xfffffe9000cc7947 */ /* 0x000fea000383ffff */
.L_x_605:
        /* <DEDUP_REMOVED lines=8> */
.L_x_789:
[----:B------:R-:W-:Y:S05]  /*25430*/  BSYNC B1 ;  /* 0x0000000000017941 */ /* 0x000fea0003800000 */
.L_x_788:
[----:B------:R-:W-:Y:S05]  /*25440*/  BRA `(.L_x_790) ;  /* 0xfffffe9000b07947 */ /* 0x000fea000383ffff */
.L_x_607:
[----:B0-----:R0:W1:Y:S02]  /*25450*/  SYNCS.PHASECHK.TRANS64.TRYWAIT P0, [R2+URZ+0x36800], R3 ;  /* 0x03680003020075a7 */ /* 0x001064000800017f */
[----:B-1----:R-:W-:Y:S05]  /*25460*/  @!P0 NANOSLEEP.SYNCS 0x989680 ;  /* 0x009896800000895d */ /* 0x002fea0003900000 */
[----:B------:R-:W1:Y:S02]  /*25470*/  @!P0 SYNCS.PHASECHK.TRANS64 P0, [R2+URZ+0x36800], R3 ;  /* 0x03680003020085a7 */ /* 0x000e64000800007f */
[----:B-1----:R-:W-:Y:S05]  /*25480*/  @!P0 BRA `(.L_x_607) ;  /* 0xfffffffc00f08947 */ /* 0x002fea000383ffff */
[----:B------:R-:W-:Y:S05]  /*25490*/  BRA `(.L_x_791) ;  /* 0xfffffe9000f47947 */ /* 0x000fea000383ffff */
.L_x_621:
[----:B-1----:R1:W2:Y:S02]  /*254a0*/  SYNCS.PHASECHK.TRANS64.TRYWAIT P2, [R0+URZ+0x36830], R3 ;  /* 0x03683003000075a7 */ /* 0x0022a4000804017f */
[----:B--2---:R-:W-:Y:S05]  /*254b0*/  @!P2 NANOSLEEP.SYNCS 0x989680 ;  /* 0x009896800000a95d */ /* 0x004fea0003900000 */
[----:B------:R-:W2:Y:S02]  /*254c0*/  @!P2 SYNCS.PHASECHK.TRANS64 P2, [R0+URZ+0x36830], R3 ;  /* 0x036830030000a5a7 */ /* 0x000ea4000804007f */
[----:B--2---:R-:W-:Y:S05]  /*254d0*/  @!P2 BRA `(.L_x_621) ;  /* 0xfffffffc00f0a947 */ /* 0x004fea000383ffff */
[----:B------:R-:W-:Y:S05]  /*254e0*/  BRA `(.L_x_620) ;  /* 0xfffffeb400e47947 */ /* 0x000fea000383ffff */
.L_x_628:
[----:B-1----:R1:W2:Y:S02]  /*254f0*/  SYNCS.PHASECHK.TRANS64.TRYWAIT P2, [R14+URZ+0x36830], R5 ;  /* 0x036830050e0075a7 */ /* 0x0022a4000804017f */
[----:B--2---:R-:W-:Y:S05]  /*25500*/  @!P2 NANOSLEEP.SYNCS 0x989680 ;  /* 0x009896800000a95d */ /* 0x004fea0003900000 */
[----:B------:R-:W2:Y:S02]  /*25510*/  @!P2 SYNCS.PHASECHK.TRANS64 P2, [R14+URZ+0x36830], R5 ;  /* 0x036830050e00a5a7 */ /* 0x000ea4000804007f */
[----:B--2---:R-:W-:Y:S05]  /*25520*/  @!P2 BRA `(.L_x_628) ;  /* 0xfffffffc00f0a947 */ /* 0x004fea000383ffff */
[----:B------:R-:W-:Y:S05]  /*25530*/  BRA `(.L_x_627) ;  /* 0xffffff1000687947 */ /* 0x000fea000383ffff */
.L_x_633:
[----:B-1----:R1:W2:Y:S02]  /*25540*/  SYNCS.PHASECHK.TRANS64.TRYWAIT P2, [R15+URZ+0x36850], R0 ;  /* 0x036850000f0075a7 */ /* 0x0022a4000804017f */
[----:B--2---:R-:W-:Y:S05]  /*25550*/  @!P2 NANOSLEEP.SYNCS 0x989680 ;  /* 0x009896800000a95d */ /* 0x004fea0003900000 */
[----:B------:R-:W2:Y:S02]  /*25560*/  @!P2 SYNCS.PHASECHK.TRANS64 P2, [R15+URZ+0x36850], R0 ;  /* 0x036850000f00a5a7 */ /* 0x000ea4000804007f */
[----:B--2---:R-:W-:Y:S05]  /*25570*/  @!P2 BRA `(.L_x_633) ;  /* 0xfffffffc00f0a947 */ /* 0x004fea000383ffff */
[----:B------:R-:W-:Y:S05]  /*25580*/  BRA `(.L_x_632) ;  /* 0xffffff48000c7947 */ /* 0x000fea000383ffff */
.L_x_639:
[----:B-1----:R1:W2:Y:S02]  /*25590*/  SYNCS.PHASECHK.TRANS64.TRYWAIT P0, [R12+URZ+0x36850], R3 ;  /* 0x036850030c0075a7 */ /* 0x0022a4000800017f */
[----:B--2---:R-:W-:Y:S05]  /*255a0*/  @!P0 NANOSLEEP.SYNCS 0x989680 ;  /* 0x009896800000895d */ /* 0x004fea0003900000 */
[----:B------:R-:W2:Y:S02]  /*255b0*/  @!P0 SYNCS.PHASECHK.TRANS64 P0, [R12+URZ+0x36850], R3 ;  /* 0x036850030c0085a7 */ /* 0x000ea4000800007f */
[----:B--2---:R-:W-:Y:S05]  /*255c0*/  @!P0 BRA `(.L_x_639) ;  /* 0xfffffffc00f08947 */ /* 0x004fea000383ffff */
[----:B------:R-:W-:Y:S05]  /*255d0*/  BRA `(.L_x_638) ;  /* 0xffffff6800c87947 */ /* 0x000fea000383ffff */
.L_x_671:
[----:B------:R-:W0:Y:S01]  /*255e0*/  S2R R11, SR_TID.X ;  /* 0x00000000000b7919 */ /* 0x000e220000002100 */
[----:B------:R-:W-:Y:S01]  /*255f0*/  BSSY B1, `(.L_x_792) ;  /* 0x000000a000017945 */ /* 0x000fe20003800000 */
[----:B------:R-:W-:Y:S02]  /*25600*/  IMAD.MOV.U32 R12, RZ, RZ, RZ ;  /* 0x000000ffff0c7224 */ /* 0x000fe400078e00ff */
[----:B------:R-:W-:Y:S01]  /*25610*/  IMAD.MOV.U32 R15, RZ, RZ, -0x1 ;  /* 0xffffffffff0f7424 */ /* 0x000fe200078e00ff */
[----:B0-----:R-:W-:-:S04]  /*25620*/  SHF.R.U32.HI R11, RZ, 0x5, R11 ;  /* 0x00000005ff0b7819 */ /* 0x001fc8000001160b */
[----:B------:R-:W-:-:S05]  /*25630*/  LOP3.LUT R11, R11, 0x3, RZ, 0xc0, !PT ;  /* 0x000000030b0b7812 */ /* 0x000fca00078ec0ff */
[----:B------:R-:W-:Y:S02]  /*25640*/  IMAD.MOV.U32 R13, RZ, RZ, R11 ;  /* 0x000000ffff0d7224 */ /* 0x000fe400078e000b */
[----:B------:R-:W-:-:S07]  /*25650*/  IMAD.MOV.U32 R11, RZ, RZ, 0x1f ;  /* 0x0000001fff0b7424 */ /* 0x000fce00078e00ff */
[----:B-----5:R-:W-:Y:S05]  /*25660*/  WARPSYNC.COLLECTIVE R15, `(.L_x_793) ;  /* 0x000000000f087348 */ /* 0x020fea0003c00000 */
[----:B------:R0:W1:Y:S02]  /*25670*/  SHFL.IDX P6, R14, R13, R12, R11 ;  /* 0x0000000c0d0e7389 */ /* 0x00006400000c000b */
[----:B01---5:R-:W-:Y:S01]  /*25680*/  ENDCOLLECTIVE ;  /* 0x000000000000791b */ /* 0x023fe20003800000 */
.L_x_793:
[----:B------:R-:W-:Y:S05]  /*25690*/  BSYNC B1 ;  /* 0x0000000000017941 */ /* 0x000fea0003800000 */
.L_x_792:
[----:B------:R-:W-:Y:S05]  /*256a0*/  BRA `(.L_x_794) ;  /* 0xffffffa800947947 */ /* 0x000fea000383ffff */
.L_x_672:
[----:B------:R-:W-:Y:S01]  /*256b0*/  BSSY B1, `(.L_x_795) ;  /* 0x0000006000017945 */ /* 0x000fe20003800000 */
[----:B------:R-:W-:-:S07]  /*256c0*/  IMAD.MOV.U32 R15, RZ, RZ, -0x1 ;  /* 0xffffffffff0f7424 */ /* 0x000fce00078e00ff */
[----:B-----5:R-:W-:Y:S05]  /*256d0*/  WARPSYNC.COLLECTIVE R15, `(.L_x_796) ;  /* 0x000000000f0c7348 */ /* 0x020fea0003c00000 */
[----:B------:R-:W-:Y:S02]  /*256e0*/  ELECT P6, UR62, PT ;  /* 0x00000000003e782f */ /* 0x000fe400038c0000 */
[----:B------:R-:W-:Y:S01]  /*256f0*/  MOV R14, UR62 ;  /* 0x0000003e000e7c02 */ /* 0x000fe20008000f00 */
[----:B-----5:R-:W-:Y:S10]  /*25700*/  ENDCOLLECTIVE ;  /* 0x000000000000791b */ /* 0x020ff40003800000 */
.L_x_796:
[----:B------:R-:W-:Y:S05]  /*25710*/  BSYNC B1 ;  /* 0x0000000000017941 */ /* 0x000fea0003800000 */
.L_x_795:
[----:B------:R-:W-:Y:S05]  /*25720*/  BRA `(.L_x_797) ;  /* 0xffffffa800807947 */ /* 0x000fea000383ffff */
.L_x_674:
[----:B0-----:R0:W1:Y:S02]  /*25730*/  SYNCS.PHASECHK.TRANS64.TRYWAIT P0, [R9+URZ+0x36820], R5 ;  /* 0x03682005090075a7 */ /* 0x001064000800017f */
[----:B-1----:R-:W-:Y:S05]  /*25740*/  @!P0 NANOSLEEP.SYNCS 0x989680 ;  /* 0x009896800000895d */ /* 0x002fea0003900000 */
[----:B------:R-:W1:Y:S02]  /*25750*/  @!P0 SYNCS.PHASECHK.TRANS64 P0, [R9+URZ+0x36820], R5 ;  /* 0x03682005090085a7 */ /* 0x000e64000800007f */
[----:B-1----:R-:W-:Y:S05]  /*25760*/  @!P0 BRA `(.L_x_674) ;  /* 0xfffffffc00f08947 */ /* 0x002fea000383ffff */
[----:B------:R-:W-:Y:S05]  /*25770*/  BRA `(.L_x_798) ;  /* 0xffffffa8009c7947 */ /* 0x000fea000383ffff */
.L_x_677:
[----:B0-----:R0:W1:Y:S02]  /*25780*/  SYNCS.PHASECHK.TRANS64.TRYWAIT P0, [R5+URZ+0x368a0], R10 ;  /* 0x0368a00a050075a7 */ /* 0x001064000800017f */
[----:B-1----:R-:W-:Y:S05]  /*25790*/  @!P0 NANOSLEEP.SYNCS 0x989680 ;  /* 0x009896800000895d */ /* 0x002fea0003900000 */
[----:B------:R-:W1:Y:S02]  /*257a0*/  @!P0 SYNCS.PHASECHK.TRANS64 P0, [R5+URZ+0x368a0], R10 ;  /* 0x0368a00a050085a7 */ /* 0x000e64000800007f */
[----:B-1----:R-:W-:Y:S05]  /*257b0*/  @!P0 BRA `(.L_x_677) ;  /* 0xfffffffc00f08947 */ /* 0x002fea000383ffff */
[----:B------:R-:W-:Y:S05]  /*257c0*/  BRA `(.L_x_799) ;  /* 0xffffffa800ac7947 */ /* 0x000fea000383ffff */
.L_x_679:
[----:B-1----:R1:W2:Y:S02]  /*257d0*/  SYNCS.PHASECHK.TRANS64.TRYWAIT P0, [R5+URZ+0x368c0], R10 ;  /* 0x0368c00a050075a7 */ /* 0x0022a4000800017f */
[----:B--2---:R-:W-:Y:S05]  /*257e0*/  @!P0 NANOSLEEP.SYNCS 0x989680 ;  /* 0x009896800000895d */ /* 0x004fea0003900000 */
[----:B------:R-:W2:Y:S02]  /*257f0*/  @!P0 SYNCS.PHASECHK.TRANS64 P0, [R5+URZ+0x368c0], R10 ;  /* 0x0368c00a050085a7 */ /* 0x000ea4000800007f */
[----:B--2---:R-:W-:Y:S05]  /*25800*/  @!P0 BRA `(.L_x_679) ;  /* 0xfffffffc00f08947 */ /* 0x004fea000383ffff */
[----:B------:R-:W-:Y:S05]  /*25810*/  BRA `(.L_x_800) ;  /* 0xffffffac00387947 */ /* 0x000fea000383ffff */
.L_x_683:
[----:B0-----:R0:W1:Y:S02]  /*25820*/  SYNCS.PHASECHK.TRANS64.TRYWAIT P0, [R6+URZ+0x368a0], R7 ;  /* 0x0368a007060075a7 */ /* 0x001064000800017f */
[----:B-1----:R-:W-:Y:S05]  /*25830*/  @!P0 NANOSLEEP.SYNCS 0x989680 ;  /* 0x009896800000895d */ /* 0x002fea0003900000 */
[----:B------:R-:W1:Y:S02]  /*25840*/  @!P0 SYNCS.PHASECHK.TRANS64 P0, [R6+URZ+0x368a0], R7 ;  /* 0x0368a007060085a7 */ /* 0x000e64000800007f */
[----:B-1----:R-:W-:Y:S05]  /*25850*/  @!P0 BRA `(.L_x_683) ;  /* 0xfffffffc00f08947 */ /* 0x002fea000383ffff */
[----:B------:R-:W-:Y:S05]  /*25860*/  BRA `(.L_x_801) ;  /* 0xffffffb0000c7947 */ /* 0x000fea000383ffff */
.L_x_685:
[----:B-1----:R1:W2:Y:S02]  /*25870*/  SYNCS.PHASECHK.TRANS64.TRYWAIT P1, [R6+URZ+0x368c0], R7 ;  /* 0x0368c007060075a7 */ /* 0x0022a4000802017f */
[----:B--2---:R-:W-:Y:S05]  /*25880*/  @!P1 NANOSLEEP.SYNCS 0x989680 ;  /* 0x009896800000995d */ /* 0x004fea0003900000 */
[----:B------:R-:W2:Y:S02]  /*25890*/  @!P1 SYNCS.PHASECHK.TRANS64 P1, [R6+URZ+0x368c0], R7 ;  /* 0x0368c007060095a7 */ /* 0x000ea4000802007f */
[----:B--2---:R-:W-:Y:S05]  /*258a0*/  @!P1 BRA `(.L_x_685) ;  /* 0xfffffffc00f09947 */ /* 0x004fea000383ffff */
[----:B------:R-:W-:Y:S05]  /*258b0*/  BRA `(.L_x_802) ;  /* 0xffffffb000907947 */ /* 0x000fea000383ffff */
.L_x_697:
        /* <DEDUP_REMOVED lines=11> */
.L_x_804:
[----:B------:R-:W-:Y:S05]  /*25970*/  BSYNC B0 ;  /* 0x0000000000007941 */ /* 0x000fea0003800000 */
.L_x_803:
[----:B------:R-:W-:Y:S05]  /*25980*/  BRA `(.L_x_805) ;  /* 0xffffffbc00987947 */ /* 0x000fea000383ffff */
.L_x_698:
[----:B------:R-:W-:Y:S01]  /*25990*/  BSSY B0, `(.L_x_806) ;  /* 0x0000006000007945 */ /* 0x000fe20003800000 */
[----:B------:R-:W-:-:S07]  /*259a0*/  IMAD.MOV.U32 R15, RZ, RZ, -0x1 ;  /* 0xffffffffff0f7424 */ /* 0x000fce00078e00ff */
[----:B------:R-:W-:Y:S05]  /*259b0*/  WARPSYNC.COLLECTIVE R15, `(.L_x_807) ;  /* 0x000000000f0c7348 */ /* 0x000fea0003c00000 */
[----:B------:R-:W-:Y:S02]  /*259c0*/  ELECT P6, UR62, PT ;  /* 0x00000000003e782f */ /* 0x000fe400038c0000 */
[----:B------:R-:W-:Y:S01]  /*259d0*/  MOV R14, UR62 ;  /* 0x0000003e000e7c02 */ /* 0x000fe20008000f00 */
[----:B------:R-:W-:Y:S10]  /*259e0*/  ENDCOLLECTIVE ;  /* 0x000000000000791b */ /* 0x000ff40003800000 */
.L_x_807:
[----:B------:R-:W-:Y:S05]  /*259f0*/  BSYNC B0 ;  /* 0x0000000000007941 */ /* 0x000fea0003800000 */
.L_x_806:
[----:B------:R-:W-:Y:S05]  /*25a00*/  BRA `(.L_x_808) ;  /* 0xffffffbc00907947 */ /* 0x000fea000383ffff */
.L_x_701:
[----:B0-----:R0:W1:Y:S02]  /*25a10*/  SYNCS.PHASECHK.TRANS64.TRYWAIT P0, [R6+URZ+0x36840], R7 ;  /* 0x03684007060075a7 */ /* 0x001064000800017f */
[----:B-1----:R-:W-:Y:S05]  /*25a20*/  @!P0 NANOSLEEP.SYNCS 0x989680 ;  /* 0x009896800000895d */ /* 0x002fea0003900000 */
[----:B------:R-:W1:Y:S02]  /*25a30*/  @!P0 SYNCS.PHASECHK.TRANS64 P0, [R6+URZ+0x36840], R7 ;  /* 0x03684007060085a7 */ /* 0x000e64000800007f */
[----:B-1----:R-:W-:Y:S05]  /*25a40*/  @!P0 BRA `(.L_x_701) ;  /* 0xfffffffc00f08947 */ /* 0x002fea000383ffff */
[----:B------:R-:W-:Y:S05]  /*25a50*/  BRA `(.L_x_809) ;  /* 0xffffffc000007947 */ /* 0x000fea000383ffff */
.L_x_704:
        /* <DEDUP_REMOVED lines=8> */
.L_x_712:
[----:B0-----:R0:W1:Y:S02]  /*25ae0*/  SYNCS.PHASECHK.TRANS64.TRYWAIT P0, [R8+URZ+0x36840], R9 ;  /* 0x03684009080075a7 */ /* 0x001064000800017f */
[----:B-1----:R-:W-:Y:S05]  /*25af0*/  @!P0 NANOSLEEP.SYNCS 0x989680 ;  /* 0x009896800000895d */ /* 0x002fea0003900000 */
[----:B------:R-:W1:Y:S02]  /*25b00*/  @!P0 SYNCS.PHASECHK.TRANS64 P0, [R8+URZ+0x36840], R9 ;  /* 0x03684009080085a7 */ /* 0x000e64000800007f */
[----:B-1----:R-:W-:Y:S05]  /*25b10*/  @!P0 BRA `(.L_x_712) ;  /* 0xfffffffc00f08947 */ /* 0x002fea000383ffff */
[----:B------:R-:W-:Y:S05]  /*25b20*/  BRA `(.L_x_811) ;  /* 0xffffffc800107947 */ /* 0x000fea000383ffff */
.L_x_714:
[----:B0-----:R0:W1:Y:S02]  /*25b30*/  SYNCS.PHASECHK.TRANS64.TRYWAIT P0, [R9+URZ+0x60], R8 ;  /* 0x00006008090075a7 */ /* 0x001064000800017f */
[----:B-1----:R-:W-:Y:S05]  /*25b40*/  @!P0 NANOSLEEP.SYNCS 0x989680 ;  /* 0x009896800000895d */ /* 0x002fea0003900000 */
[----:B------:R-:W1:Y:S02]  /*25b50*/  @!P0 SYNCS.PHASECHK.TRANS64 P0, [R9+URZ+0x60], R8 ;  /* 0x00006008090085a7 */ /* 0x000e64000800007f */
[----:B-1----:R-:W-:Y:S05]  /*25b60*/  @!P0 BRA `(.L_x_714) ;  /* 0xfffffffc00f08947 */ /* 0x002fea000383ffff */
[----:B------:R-:W-:Y:S05]  /*25b70*/  BRA `(.L_x_812) ;  /* 0xffffffc800bc7947 */ /* 0x000fea000383ffff */
.L_x_719:
[----:B-1----:R1:W2:Y:S02]  /*25b80*/  SYNCS.PHASECHK.TRANS64.TRYWAIT P0, [R2+URZ+0x36840], R3 ;  /* 0x03684003020075a7 */ /* 0x0022a4000800017f */
[----:B--2---:R-:W-:Y:S05]  /*25b90*/  @!P0 NANOSLEEP.SYNCS 0x989680 ;  /* 0x009896800000895d */ /* 0x004fea0003900000 */
[----:B------:R-:W2:Y:S02]  /*25ba0*/  @!P0 SYNCS.PHASECHK.TRANS64 P0, [R2+URZ+0x36840], R3 ;  /* 0x03684003020085a7 */ /* 0x000ea4000800007f */
[----:B--2---:R-:W-:Y:S05]  /*25bb0*/  @!P0 BRA `(.L_x_719) ;  /* 0xfffffffc00f08947 */ /* 0x004fea000383ffff */
[----:B------:R-:W-:Y:S05]  /*25bc0*/  BRA `(.L_x_813) ;  /* 0xffffffd000307947 */ /* 0x000fea000383ffff */
.L_x_721:
[----:B0-----:R0:W1:Y:S02]  /*25bd0*/  SYNCS.PHASECHK.TRANS64.TRYWAIT P1, [R3+URZ+0x60], R2 ;  /* 0x00006002030075a7 */ /* 0x001064000802017f */
[----:B-1----:R-:W-:Y:S05]  /*25be0*/  @!P1 NANOSLEEP.SYNCS 0x989680 ;  /* 0x009896800000995d */ /* 0x002fea0003900000 */
[----:B------:R-:W1:Y:S02]  /*25bf0*/  @!P1 SYNCS.PHASECHK.TRANS64 P1, [R3+URZ+0x60], R2 ;  /* 0x00006002030095a7 */ /* 0x000e64000802007f */
[----:B-1----:R-:W-:Y:S05]  /*25c00*/  @!P1 BRA `(.L_x_721) ;  /* 0xfffffffc00f09947 */ /* 0x002fea000383ffff */
[----:B------:R-:W-:Y:S05]  /*25c10*/  BRA `(.L_x_814) ;  /* 0xffffffd000dc7947 */ /* 0x000fea000383ffff */
.L_x_726:
[----:B--2---:R2:W3:Y:S02]  /*25c20*/  SYNCS.PHASECHK.TRANS64.TRYWAIT P0, [R2+URZ+0x36840], R3 ;  /* 0x03684003020075a7 */ /* 0x0044e4000800017f */
[----:B---3--:R-:W-:Y:S05]  /*25c30*/  @!P0 NANOSLEEP.SYNCS 0x989680 ;  /* 0x009896800000895d */ /* 0x008fea0003900000 */
[----:B------:R-:W3:Y:S02]  /*25c40*/  @!P0 SYNCS.PHASECHK.TRANS64 P0, [R2+URZ+0x36840], R3 ;  /* 0x03684003020085a7 */ /* 0x000ee4000800007f */
[----:B---3--:R-:W-:Y:S05]  /*25c50*/  @!P0 BRA `(.L_x_726) ;  /* 0xfffffffc00f08947 */ /* 0x008fea000383ffff */
[----:B------:R-:W-:Y:S05]  /*25c60*/  BRA `(.L_x_815) ;  /* 0xffffffd800147947 */ /* 0x000fea000383ffff */
.L_x_728:
[----:B0-----:R0:W1:Y:S02]  /*25c70*/  SYNCS.PHASECHK.TRANS64.TRYWAIT P1, [R2+URZ+0x60], R8 ;  /* 0x00006008020075a7 */ /* 0x001064000802017f */
[----:B-1----:R-:W-:Y:S05]  /*25c80*/  @!P1 NANOSLEEP.SYNCS 0x989680 ;  /* 0x009896800000995d */ /* 0x002fea0003900000 */
[----:B------:R-:W1:Y:S02]  /*25c90*/  @!P1 SYNCS.PHASECHK.TRANS64 P1, [R2+URZ+0x60], R8 ;  /* 0x00006008020095a7 */ /* 0x000e64000802007f */
[----:B-1----:R-:W-:Y:S05]  /*25ca0*/  @!P1 BRA `(.L_x_728) ;  /* 0xfffffffc00f09947 */ /* 0x002fea000383ffff */
[----:B------:R-:W-:Y:S05]  /*25cb0*/  BRA `(.L_x_816) ;  /* 0xffffffd800c47947 */ /* 0x000fea000383ffff */
.L_x_735:
[----:B-1----:R1:W2:Y:S02]  /*25cc0*/  SYNCS.PHASECHK.TRANS64.TRYWAIT P0, [R3+URZ+0x36860], R0 ;  /* 0x03686000030075a7 */ /* 0x0022a4000800017f */
[----:B--2---:R-:W-:Y:S05]  /*25cd0*/  @!P0 NANOSLEEP.SYNCS 0x989680 ;  /* 0x009896800000895d */ /* 0x004fea0003900000 */
[----:B------:R-:W2:Y:S02]  /*25ce0*/  @!P0 SYNCS.PHASECHK.TRANS64 P0, [R3+URZ+0x36860], R0 ;  /* 0x03686000030085a7 */ /* 0x000ea4000800007f */
[----:B--2---:R-:W-:Y:S05]  /*25cf0*/  @!P0 BRA `(.L_x_735) ;  /* 0xfffffffc00f08947 */ /* 0x004fea000383ffff */
[----:B------:R-:W-:Y:S05]  /*25d00*/  BRA `(.L_x_817) ;  /* 0xffffffdc00e07947 */ /* 0x000fea000383ffff */
.L_x_737:
[----:B------:R-:W-:Y:S01]  /*25d10*/  BSSY B0, `(.L_x_818) ;  /* 0x0000008000007945 */ /* 0x000fe20003800000 */
[----:B0-----:R-:W-:Y:S02]  /*25d20*/  IMAD.MOV.U32 R13, RZ, RZ, R16 ;  /* 0x000000ffff0d7224 */ /* 0x001fe400078e0010 */
[----:B------:R-:W-:Y:S02]  /*25d30*/  IMAD.MOV.U32 R12, RZ, RZ, RZ ;  /* 0x000000ffff0c7224 */ /* 0x000fe400078e00ff */
[----:B------:R-:W-:Y:S02]  /*25d40*/  IMAD.MOV.U32 R11, RZ, RZ, 0x1f ;  /* 0x0000001fff0b7424 */ /* 0x000fe400078e00ff */
[----:B------:R-:W-:-:S07]  /*25d50*/  IMAD.MOV.U32 R15, RZ, RZ, -0x1 ;  /* 0xffffffffff0f7424 */ /* 0x000fce00078e00ff */
[----:B-1----:R-:W-:Y:S05]  /*25d60*/  WARPSYNC.COLLECTIVE R15, `(.L_x_819) ;  /* 0x000000000f087348 */ /* 0x002fea0003c00000 */
[----:B------:R0:W2:Y:S02]  /*25d70*/  SHFL.IDX P6, R14, R13, R12, R11 ;  /* 0x0000000c0d0e7389 */ /* 0x0000a400000c000b */
[----:B012---:R-:W-:Y:S01]  /*25d80*/  ENDCOLLECTIVE ;  /* 0x000000000000791b */ /* 0x007fe20003800000 */
.L_x_819:
[----:B------:R-:W-:Y:S05]  /*25d90*/  BSYNC B0 ;  /* 0x0000000000007941 */ /* 0x000fea0003800000 */
.L_x_818:
[----:B------:R-:W-:Y:S02]  /*25da0*/  IMAD.MOV.U32 R13, RZ, RZ, R16 ;  /* 0x000000ffff0d7224 */ /* 0x000fe400078e0010 */
[----:B------:R-:W-:Y:S02]  /*25db0*/  IMAD.MOV.U32 R12, RZ, RZ, 0x1 ;  /* 0x00000001ff0c7424 */ /* 0x000fe400078e00ff */
[----:B------:R-:W-:Y:S02]  /*25dc0*/  IMAD.MOV.U32 R11, RZ, RZ, 0x1f ;  /* 0x0000001fff0b7424 */ /* 0x000fe400078e00ff */
[----:B------:R-:W-:Y:S02]  /*25dd0*/  IMAD.MOV.U32 R15, RZ, RZ, -0x1 ;  /* 0xffffffffff0f7424 */ /* 0x000fe400078e00ff */
[----:B------:R-:W-:-:S07]  /*25de0*/  IMAD.MOV.U32 R4, RZ, RZ, R14 ;  /* 0x000000ffff047224 */ /* 0x000fce00078e000e */
[----:B------:R-:W-:Y:S05]  /*25df0*/  WARPSYNC.COLLECTIVE R15, `(.L_x_820) ;  /* 0x000000000f087348 */ /* 0x000fea0003c00000 */
[----:B------:R0:W1:Y:S02]  /*25e00*/  SHFL.IDX P6, R14, R13, R12, R11 ;  /* 0x0000000c0d0e7389 */ /* 0x00006400000c000b */
[----:B01----:R-:W-:Y:S01]  /*25e10*/  ENDCOLLECTIVE ;  /* 0x000000000000791b */ /* 0x003fe20003800000 */
.L_x_820:
[----:B------:R-:W-:Y:S01]  /*25e20*/  IMAD.MOV.U32 R6, RZ, RZ, R14 ;  /* 0x000000ffff067224 */ /* 0x000fe200078e000e */
[----:B------:R-:W-:Y:S06]  /*25e30*/  BRA `(.L_x_821) ;  /* 0xffffffe000847947 */ /* 0x000fec000383ffff */
.L_x_740:
[----:B------:R-:W-:Y:S01]  /*25e40*/  BSSY B0, `(.L_x_822) ;  /* 0x0000008000007945 */ /* 0x000fe20003800000 */
[----:B-----5:R-:W-:Y:S02]  /*25e50*/  IMAD.MOV.U32 R13, RZ, RZ, R17 ;  /* 0x000000ffff0d7224 */ /* 0x020fe400078e0011 */
[----:B------:R-:W-:Y:S02]  /*25e60*/  IMAD.MOV.U32 R12, RZ, RZ, 0x1 ;  /* 0x00000001ff0c7424 */ /* 0x000fe400078e00ff */
[----:B------:R-:W-:Y:S02]  /*25e70*/  IMAD.MOV.U32 R11, RZ, RZ, RZ ;  /* 0x000000ffff0b7224 */ /* 0x000fe400078e00ff */
[----:B------:R-:W-:-:S07]  /*25e80*/  IMAD.MOV.U32 R15, RZ, RZ, -0x1 ;  /* 0xffffffffff0f7424 */ /* 0x000fce00078e00ff */
[----:B0123--:R-:W-:Y:S05]  /*25e90*/  WARPSYNC.COLLECTIVE R15, `(.L_x_823) ;  /* 0x000000000f087348 */ /* 0x00ffea0003c00000 */
[----:B------:R4:W0:Y:S02]  /*25ea0*/  SHFL.UP P6, R14, R13, R12, R11 ;  /* 0x0400000c0d0e7389 */ /* 0x00082400000c000b */
[----:B01234-:R-:W-:Y:S01]  /*25eb0*/  ENDCOLLECTIVE ;  /* 0x000000000000791b */ /* 0x01ffe20003800000 */
.L_x_823:
[----:B------:R-:W-:Y:S05]  /*25ec0*/  BSYNC B0 ;  /* 0x0000000000007941 */ /* 0x000fea0003800000 */
.L_x_822:
[----:B------:R-:W-:Y:S01]  /*25ed0*/  ISETP.NE.AND P0, PT, R8, RZ, PT ;  /* 0x000000ff0800720c */ /* 0x000fe20003f05270 */
        /* <DEDUP_REMOVED lines=9> */
.L_x_824:
        /* <DEDUP_REMOVED lines=8> */
.L_x_825:
        /* <DEDUP_REMOVED lines=8> */
.L_x_826:
        /* <DEDUP_REMOVED lines=8> */
.L_x_827:
        /* <DEDUP_REMOVED lines=8> */
.L_x_828:
[----:B------:R-:W-:Y:S05]  /*26170*/  BRA `(.L_x_829) ;  /* 0xffffffe000487947 */ /* 0x000fea000383ffff */
.L_x_745:
[----:B------:R-:W-:Y:S01]  /*26180*/  BSSY B0, `(.L_x_830) ;  /* 0x0000008000007945 */ /* 0x000fe20003800000 */
[----:B-----5:R-:W-:Y:S01]  /*26190*/  IMAD.MOV.U32 R13, RZ, RZ, R17 ;  /* 0x000000ffff0d7224 */ /* 0x020fe200078e0011 */
[----:B------:R-:W-:Y:S01]  /*261a0*/  MOV R12, 0x1 ;  /* 0x00000001000c7802 */ /* 0x000fe20000000f00 */
[----:B------:R-:W-:Y:S02]  /*261b0*/  IMAD.MOV.U32 R11, RZ, RZ, RZ ;  /* 0x000000ffff0b7224 */ /* 0x000fe400078e00ff */
[----:B------:R-:W-:-:S07]  /*261c0*/  IMAD.MOV.U32 R15, RZ, RZ, -0x1 ;  /* 0xffffffffff0f7424 */ /* 0x000fce00078e00ff */
[----:B01----:R-:W-:Y:S05]  /*261d0*/  WARPSYNC.COLLECTIVE R15, `(.L_x_831) ;  /* 0x000000000f087348 */ /* 0x003fea0003c00000 */
[----:B------:R2:W3:Y:S02]  /*261e0*/  SHFL.UP P6, R14, R13, R12, R11 ;  /* 0x0400000c0d0e7389 */ /* 0x0004e400000c000b */
[----:B0123--:R-:W-:Y:S01]  /*261f0*/  ENDCOLLECTIVE ;  /* 0x000000000000791b */ /* 0x00ffe20003800000 */
.L_x_831:
[----:B------:R-:W-:Y:S05]  /*26200*/  BSYNC B0 ;  /* 0x0000000000007941 */ /* 0x000fea0003800000 */
.L_x_830:
[----:B------:R-:W-:Y:S01]  /*26210*/  ISETP.NE.AND P0, PT, R8, RZ, PT ;  /* 0x000000ff0800720c */ /* 0x000fe20003f05270 */
[----:B------:R-:W-:Y:S02]  /*26220*/  IMAD.MOV.U32 R12, RZ, RZ, 0x2 ;  /* 0x00000002ff0c7424 */ /* 0x000fe400078e00ff */
[----:B------:R-:W-:Y:S01]  /*26230*/  IMAD.MOV.U32 R11, RZ, RZ, RZ ;  /* 0x000000ffff0b7224 */ /* 0x000fe200078e00ff */
[----:B------:R-:W-:Y:S01]  /*26240*/  SEL R14, R14, RZ, P0 ;  /* 0x000000ff0e0e7207 */ /* 0x000fe20000000000 */
[----:B------:R-:W-:Y:S01]  /*26250*/  IMAD.MOV.U32 R15, RZ, RZ, -0x1 ;  /* 0xffffffffff0f7424 */ /* 0x000fe200078e00ff */
[----:B------:R-:W-:-:S03]  /*26260*/  ISETP.GE.U32.AND P0, PT, R8, 0x2, PT ;  /* 0x000000020800780c */ /* 0x000fc60003f06070 */
[----:B------:R-:W-:-:S10]  /*26270*/  IMAD.IADD R13, R17, 0x1, R14 ;  /* 0x00000001110d7824 */ /* 0x000fd400078e020e */
[----:B------:R-:W-:Y:S05]  /*26280*/  WARPSYNC.COLLECTIVE R15, `(.L_x_832) ;  /* 0x000000000f087348 */ /* 0x000fea0003c00000 */
[----:B------:R0:W1:Y:S02]  /*26290*/  SHFL.UP P6, R14, R13, R12, R11 ;  /* 0x0400000c0d0e7389 */ /* 0x00006400000c000b */
[----:B01----:R-:W-:Y:S01]  /*262a0*/  ENDCOLLECTIVE ;  /* 0x000000000000791b */ /* 0x003fe20003800000 */
.L_x_832:
        /* <DEDUP_REMOVED lines=8> */
.L_x_833:
        /* <DEDUP_REMOVED lines=8> */
.L_x_834:
        /* <DEDUP_REMOVED lines=8> */
.L_x_835:
        /* <DEDUP_REMOVED lines=8> */
.L_x_836:
[----:B------:R-:W-:Y:S05]  /*264b0*/  BRA `(.L_x_837) ;  /* 0xffffffe0002c7947 */ /* 0x000fea000383ffff */
.L_x_747:
[----:B------:R-:W-:Y:S01]  /*264c0*/  BSSY B0, `(.L_x_838) ;  /* 0x0000006000007945 */ /* 0x000fe20003800000 */
[----:B------:R-:W-:Y:S01]  /*264d0*/  PLOP3.LUT P6, PT, P6, PT, PT, 0x8, 0x0 ;  /* 0x000000000000781c */ /* 0x000fe200037ce170 */
[----:B------:R-:W-:-:S12]  /*264e0*/  IMAD.MOV.U32 R15, RZ, RZ, -0x1 ;  /* 0xffffffffff0f7424 */ /* 0x000fd800078e00ff */
[----:B01----:R-:W-:Y:S05]  /*264f0*/  WARPSYNC.COLLECTIVE R15, `(.L_x_839) ;  /* 0x000000000f087348 */ /* 0x003fea0003c00000 */
[----:B------:R-:W-:Y:S01]  /*26500*/  VOTE.ANY R14, PT, P6 ;  /* 0x00000000000e7806 */ /* 0x000fe200030e0100 */
[----:B01----:R-:W-:Y:S06]  /*26510*/  ENDCOLLECTIVE ;  /* 0x000000000000791b */ /* 0x003fec0003800000 */
.L_x_839:
[----:B------:R-:W-:Y:S05]  /*26520*/  BSYNC B0 ;  /* 0x0000000000007941 */ /* 0x000fea0003800000 */
.L_x_838:
[----:B------:R-:W-:Y:S02]  /*26530*/  IMAD.MOV.U32 R3, RZ, RZ, R14 ;  /* 0x000000ffff037224 */ /* 0x000fe400078e000e */
[----:B------:R-:W-:Y:S02]  /*26540*/  IMAD.MOV.U32 R13, RZ, RZ, R17 ;  /* 0x000000ffff0d7224 */ /* 0x000fe400078e0011 */
[----:B------:R-:W0:Y:S01]  /*26550*/  POPC R5, R3 ;  /* 0x0000000300057309 */ /* 0x000e220000000000 */
[----:B------:R-:W-:Y:S02]  /*26560*/  IMAD.MOV.U32 R11, RZ, RZ, 0x1f ;  /* 0x0000001fff0b7424 */ /* 0x000fe400078e00ff */
[----:B------:R-:W-:Y:S02]  /*26570*/  IMAD.MOV.U32 R15, RZ, RZ, -0x1 ;  /* 0xffffffffff0f7424 */ /* 0x000fe400078e00ff */
[----:B0-----:R-:W-:-:S07]  /*26580*/  IMAD.MOV.U32 R12, RZ, RZ, R5 ;  /* 0x000000ffff0c7224 */ /* 0x001fce00078e0005 */
[----:B------:R-:W-:Y:S05]  /*26590*/  WARPSYNC.COLLECTIVE R15, `(.L_x_840) ;  /* 0x000000000f087348 */ /* 0x000fea0003c00000 */
[----:B------:R0:W1:Y:S02]  /*265a0*/  SHFL.IDX P6, R14, R13, R12, R11 ;  /* 0x0000000c0d0e7389 */ /* 0x00006400000c000b */
[----:B01----:R-:W-:Y:S01]  /*265b0*/  ENDCOLLECTIVE ;  /* 0x000000000000791b */ /* 0x003fe20003800000 */
.L_x_840:
[----:B------:R-:W-:Y:S01]  /*265c0*/  IMAD.MOV.U32 R17, RZ, RZ, R14 ;  /* 0x000000ffff117224 */ /* 0x000fe200078e000e */
[----:B------:R-:W-:Y:S06]  /*265d0*/  BRA `(.L_x_841) ;  /* 0xffffffe0001c7947 */ /* 0x000fec000383ffff */
.L_x_749:
[----:B------:R-:W-:Y:S01]  /*265e0*/  BSSY B0, `(.L_x_842) ;  /* 0x0000007000007945 */ /* 0x000fe20003800000 */
[----:B------:R-:W-:Y:S02]  /*265f0*/  IMAD.MOV.U32 R13, RZ, RZ, R2 ;  /* 0x000000ffff0d7224 */ /* 0x000fe400078e0002 */
[----:B------:R-:W-:Y:S02]  /*26600*/  IMAD.MOV.U32 R11, RZ, RZ, 0x1f ;  /* 0x0000001fff0b7424 */ /* 0x000fe400078e00ff */
[----:B------:R-:W-:-:S07]  /*26610*/  IMAD.MOV.U32 R15, RZ, RZ, -0x1 ;  /* 0xffffffffff0f7424 */ /* 0x000fce00078e00ff */
[----:B0123--:R-:W-:Y:S05]  /*26620*/  WARPSYNC.COLLECTIVE R15, `(.L_x_843) ;  /* 0x000000000f087348 */ /* 0x00ffea0003c00000 */
[----:B------:R4:W0:Y:S02]  /*26630*/  SHFL.IDX P6, R14, R13, R12, R11 ;  /* 0x0000000c0d0e7389 */ /* 0x00082400000c000b */
[----:B01234-:R-:W-:Y:S01]  /*26640*/  ENDCOLLECTIVE ;  /* 0x000000000000791b */ /* 0x01ffe20003800000 */
.L_x_843:
[----:B------:R-:W-:Y:S05]  /*26650*/  BSYNC B0 ;  /* 0x0000000000007941 */ /* 0x000fea0003800000 */
.L_x_842:
[----:B------:R-:W-:Y:S05]  /*26660*/  BRA `(.L_x_748) ;  /* 0xffffffe000147947 */ /* 0x000fea000383ffff */
.L_x_753:
[----:B0-----:R0:W1:Y:S02]  /*26670*/  SYNCS.PHASECHK.TRANS64.TRYWAIT P0, [R0+URZ+0x36820], R3 ;  /* 0x03682003000075a7 */ /* 0x001064000800017f */
[----:B-1----:R-:W-:Y:S05]  /*26680*/  @!P0 NANOSLEEP.SYNCS 0x989680 ;  /* 0x009896800000895d */ /* 0x002fea0003900000 */
[----:B------:R-:W1:Y:S02]  /*26690*/  @!P0 SYNCS.PHASECHK.TRANS64 P0, [R0+URZ+0x36820], R3 ;  /* 0x03682003000085a7 */ /* 0x000e64000800007f */
[----:B-1----:R-:W-:Y:S05]  /*266a0*/  @!P0 BRA `(.L_x_753) ;  /* 0xfffffffc00f08947 */ /* 0x002fea000383ffff */
[----:B------:R-:W-:Y:S05]  /*266b0*/  BRA `(.L_x_844) ;  /* 0xffffffe000f87947 */ /* 0x000fea000383ffff */
.L_x_754:
[----:B------:R-:W1:Y:S01]  /*266c0*/  S2R R2, SR_TID.X ;  /* 0x0000000000027919 */ /* 0x000e620000002100 */
[----:B------:R-:W-:Y:S01]  /*266d0*/  BSSY B0, `(.L_x_845) ;  /* 0x000000a000007945 */ /* 0x000fe20003800000 */
[----:B------:R-:W-:Y:S02]  /*266e0*/  IMAD.MOV.U32 R12, RZ, RZ, RZ ;  /* 0x000000ffff0c7224 */ /* 0x000fe400078e00ff */
[----:B------:R-:W-:Y:S02]  /*266f0*/  IMAD.MOV.U32 R11, RZ, RZ, 0x1f ;  /* 0x0000001fff0b7424 */ /* 0x000fe400078e00ff */
[----:B------:R-:W-:Y:S01]  /*26700*/  IMAD.MOV.U32 R15, RZ, RZ, -0x1 ;  /* 0xffffffffff0f7424 */ /* 0x000fe200078e00ff */
[----:B-1----:R-:W-:-:S04]  /*26710*/  SHF.R.U32.HI R2, RZ, 0x5, R2 ;  /* 0x00000005ff027819 */ /* 0x002fc80000011602 */
[----:B------:R-:W-:-:S05]  /*26720*/  LOP3.LUT R2, R2, 0x3, RZ, 0xc0, !PT ;  /* 0x0000000302027812 */ /* 0x000fca00078ec0ff */
[----:B------:R-:W-:-:S07]  /*26730*/  IMAD.MOV.U32 R13, RZ, RZ, R2 ;  /* 0x000000ffff0d7224 */ /* 0x000fce00078e0002 */
[----:B0-----:R-:W-:Y:S05]  /*26740*/  WARPSYNC.COLLECTIVE R15, `(.L_x_846) ;  /* 0x000000000f087348 */ /* 0x001fea0003c00000 */
[----:B------:R1:W2:Y:S02]  /*26750*/  SHFL.IDX P6, R14, R13, R12, R11 ;  /* 0x0000000c0d0e7389 */ /* 0x0002a400000c000b */
[----:B012---:R-:W-:Y:S01]  /*26760*/  ENDCOLLECTIVE ;  /* 0x000000000000791b */ /* 0x007fe20003800000 */
.L_x_846:
[----:B------:R-:W-:Y:S05]  /*26770*/  BSYNC B0 ;  /* 0x0000000000007941 */ /* 0x000fea0003800000 */
.L_x_845:
[----:B------:R-:W-:Y:S05]  /*26780*/  BRA `(.L_x_847) ;  /* 0xffffffe000e07947 */ /* 0x000fea000383ffff */
.L_x_755:
[----:B------:R-:W-:Y:S01]  /*26790*/  BSSY B0, `(.L_x_848) ;  /* 0x0000006000007945 */ /* 0x000fe20003800000 */
[----:B------:R-:W-:-:S07]  /*267a0*/  IMAD.MOV.U32 R15, RZ, RZ, -0x1 ;  /* 0xffffffffff0f7424 */ /* 0x000fce00078e00ff */
[----:B01----:R-:W-:Y:S05]  /*267b0*/  WARPSYNC.COLLECTIVE R15, `(.L_x_849) ;  /* 0x000000000f0c7348 */ /* 0x003fea0003c00000 */
[----:B------:R-:W-:Y:S02]  /*267c0*/  ELECT P6, UR62, PT ;  /* 0x00000000003e782f */ /* 0x000fe400038c0000 */
[----:B------:R-:W-:Y:S01]  /*267d0*/  MOV R14, UR62 ;  /* 0x0000003e000e7c02 */ /* 0x000fe20008000f00 */
[----:B01----:R-:W-:Y:S10]  /*267e0*/  ENDCOLLECTIVE ;  /* 0x000000000000791b */ /* 0x003ff40003800000 */
.L_x_849:
[----:B------:R-:W-:Y:S05]  /*267f0*/  BSYNC B0 ;  /* 0x0000000000007941 */ /* 0x000fea0003800000 */
.L_x_848:
[----:B------:R-:W-:Y:S05]  /*26800*/  BRA `(.L_x_850) ;  /* 0xffffffe000d47947 */ /* 0x000fea000383ffff */
.L_x_757:
[----:B0-----:R0:W1:Y:S02]  /*26810*/  SYNCS.PHASECHK.TRANS64.TRYWAIT P0, [R6+URZ], R5 ;  /* 0x00000005060075a7 */ /* 0x001064000800017f */
[----:B-1----:R-:W-:Y:S05]  /*26820*/  @!P0 NANOSLEEP.SYNCS 0x989680 ;  /* 0x009896800000895d */ /* 0x002fea0003900000 */
[----:B------:R-:W1:Y:S02]  /*26830*/  @!P0 SYNCS.PHASECHK.TRANS64 P0, [R6+URZ], R5 ;  /* 0x00000005060085a7 */ /* 0x000e64000800007f */
[----:B-1----:R-:W-:Y:S05]  /*26840*/  @!P0 BRA `(.L_x_757) ;  /* 0xfffffffc00f08947 */ /* 0x002fea000383ffff */
[----:B------:R-:W-:Y:S05]  /*26850*/  BRA `(.L_x_851) ;  /* 0xffffffe400187947 */ /* 0x000fea000383ffff */
.L_x_758:
[----:B-1----:R1:W2:Y:S02]  /*26860*/  SYNCS.PHASECHK.TRANS64.TRYWAIT P0, [R7+URZ], R2 ;  /* 0x00000002070075a7 */ /* 0x0022a4000800017f */
[----:B--2---:R-:W-:Y:S05]  /*26870*/  @!P0 NANOSLEEP.SYNCS 0x989680 ;  /* 0x009896800000895d */ /* 0x004fea0003900000 */
[----:B------:R-:W2:Y:S02]  /*26880*/  @!P0 SYNCS.PHASECHK.TRANS64 P0, [R7+URZ], R2 ;  /* 0x00000002070085a7 */ /* 0x000ea4000800007f */
[----:B--2---:R-:W-:Y:S05]  /*26890*/  @!P0 BRA `(.L_x_758) ;  /* 0xfffffffc00f08947 */ /* 0x004fea000383ffff */
[----:B------:R-:W-:Y:S05]  /*268a0*/  BRA `(.L_x_852) ;  /* 0xffffffe4000c7947 */ /* 0x000fea000383ffff */
.L_x_760:
[----:B--2---:R2:W3:Y:S02]  /*268b0*/  SYNCS.PHASECHK.TRANS64.TRYWAIT P0, [R4+URZ], R5 ;  /* 0x00000005040075a7 */ /* 0x0044e4000800017f */
[----:B---3--:R-:W-:Y:S05]  /*268c0*/  @!P0 NANOSLEEP.SYNCS 0x989680 ;  /* 0x009896800000895d */ /* 0x008fea0003900000 */
[----:B------:R-:W3:Y:S02]  /*268d0*/  @!P0 SYNCS.PHASECHK.TRANS64 P0, [R4+URZ], R5 ;  /* 0x00000005040085a7 */ /* 0x000ee4000800007f */
[----:B---3--:R-:W-:Y:S05]  /*268e0*/  @!P0 BRA `(.L_x_760) ;  /* 0xfffffffc00f08947 */ /* 0x008fea000383ffff */
[----:B------:R-:W-:Y:S05]  /*268f0*/  BRA `(.L_x_853) ;  /* 0xffffffe400147947 */ /* 0x000fea000383ffff */
.L_x_854:
        /* <DEDUP_REMOVED lines=16> */
.L_x_2658:


//--------------------- .text._ZN7cutlass13device_kernelIN5flash11enable_sm90INS1_16FlashAttnFwdSm90INS1_25CollectiveMainloopFwdSm90ILi2EN4cute5tupleIJNS5_1CILi1EEES8_S8_EEENS6_IJNS7_ILi128EEENS7_ILi96EEENS7_ILi192EEEEEELi192ENS_10bfloat16_tEfNS_4arch4Sm90ELb0ELb1ELb1ELb0ELb0ELb0ELb0ELb1ELb1ELb0ELb0ELb0EEENS1_21CollectiveEpilogueFwdINS6_IJSA_SC_SB_EEES9_SE_SG_Li256ELb0ELb0ELb0ELb0EEENS1_30DynamicPersistentTileSchedulerILi256ELi32ELb0ELb0ELb1EEEEEEEEEvNT_6ParamsE --------------------------
	.section	.text._ZN7cutlass13device_kernelIN5flash11enable_sm90INS1_16FlashAttnFwdSm90INS1_25CollectiveMainloopFwdSm90ILi2EN4cute5tupleIJNS5_1CILi1EEES8_S8_EEENS6_IJNS7_ILi128EEENS7_ILi96EEENS7_ILi192EEEEEELi192ENS_10bfloat16_tEfNS_4arch4Sm90ELb0ELb1ELb1ELb0ELb0ELb0ELb0ELb1ELb1ELb0ELb0ELb0EEENS1_21CollectiveEpilogueFwdINS6_IJSA_SC_SB_EEES9_SE_SG_Li256ELb0ELb0ELb0ELb0EEENS1_30DynamicPersistentTileSchedulerILi256ELi32ELb0ELb0ELb1EEEEEEEEEvNT_6ParamsE,"ax",@progbits
	.align	128
.text._ZN7cutlass13device_kernelIN5flash11enable_sm90INS1_16FlashAttnFwdSm90INS1_25CollectiveMainloopFwdSm90ILi2EN4cute5tupleIJNS5_1CILi1EEES8_S8_EEENS6_IJNS7_ILi128EEENS7_ILi96EEENS7_ILi192EEEEEELi192ENS_10bfloat16_tEfNS_4arch4Sm90ELb0ELb1ELb1ELb0ELb0ELb0ELb0ELb1ELb1ELb0ELb0ELb0EEENS1_21CollectiveEpilogueFwdINS6_IJSA_SC_SB_EEES9_SE_SG_Li256ELb0ELb0ELb0ELb0EEENS1_30DynamicPersistentTileSchedulerILi256ELi32ELb0ELb0ELb1EEEEEEEEEvNT_6ParamsE:
        .type           _ZN7cutlass13device_kernelIN5flash11enable_sm90INS1_16FlashAttnFwdSm90INS1_25CollectiveMainloopFwdSm90ILi2EN4cute5tupleIJNS5_1CILi1EEES8_S8_EEENS6_IJNS7_ILi128EEENS7_ILi96EEENS7_ILi192EEEEEELi192ENS_10bfloat16_tEfNS_4arch4Sm90ELb0ELb1ELb1ELb0ELb0ELb0ELb0ELb1ELb1ELb0ELb0ELb0EEENS1_21CollectiveEpilogueFwdINS6_IJSA_SC_SB_EEES9_SE_SG_Li256ELb0ELb0ELb0ELb0EEENS1_30DynamicPersistentTileSchedulerILi256ELi32ELb0ELb0ELb1EEEEEEEEEvNT_6ParamsE,@function
        .size           _ZN7cutlass13device_kernelIN5flash11enable_sm90INS1_16FlashAttnFwdSm90INS1_25CollectiveMainloopFwdSm90ILi2EN4cute5tupleIJNS5_1CILi1EEES8_S8_EEENS6_IJNS7_ILi128EEENS7_ILi96EEENS7_ILi192EEEEEELi192ENS_10bfloat16_tEfNS_4arch4Sm90ELb0ELb1ELb1ELb0ELb0ELb0ELb0ELb1ELb1ELb0ELb0ELb0EEENS1_21CollectiveEpilogueFwdINS6_IJSA_SC_SB_EEES9_SE_SG_Li256ELb0ELb0ELb0ELb0EEENS1_30DynamicPersistentTileSchedulerILi256ELi32ELb0ELb0ELb1EEEEEEEEEvNT_6ParamsE,(.L_x_2659 - _ZN7cutlass13device_kernelIN5flash11enable_sm90INS1_16FlashAttnFwdSm90INS1_25CollectiveMainloopFwdSm90ILi2EN4cute5tupleIJNS5_1CILi1EEES8_S8_EEENS6_IJNS7_ILi128EEENS7_ILi96EEENS7_ILi192EEEEEELi192ENS_10bfloat16_tEfNS_4arch4Sm90ELb0ELb1ELb1ELb0ELb0ELb0ELb0ELb1ELb1ELb0ELb0ELb0EEENS1_21CollectiveEpilogueFwdINS6_IJSA_SC_SB_EEES9_SE_SG_Li256ELb0ELb0ELb0ELb0EEENS1_30DynamicPersistentTileSchedulerILi256ELi32ELb0ELb0ELb1EEEEEEEEEvNT_6ParamsE)
        .other          _ZN7cutlass13device_kernelIN5flash11enable_sm90INS1_16FlashAttnFwdSm90INS1_25CollectiveMainloopFwdSm90ILi2EN4cute5tupleIJNS5_1CILi1EEES8_S8_EEENS6_IJNS7_ILi128EEENS7_ILi96EEENS7_ILi192EEEEEELi192ENS_10bfloat16_tEfNS_4arch4Sm90ELb0ELb1ELb1ELb0ELb0ELb0ELb0ELb1ELb1ELb0ELb0ELb0EEENS1_21CollectiveEpilogueFwdINS6_IJSA_SC_SB_EEES9_SE_SG_Li256ELb0ELb0ELb0ELb0EEENS1_30DynamicPersistentTileSchedulerILi256ELi32ELb0ELb0ELb1EEEEEEEEEvNT_6ParamsE,@"STO_CUDA_ENTRY STV_DEFAULT"
_ZN7cutlass13device_kernelIN5flash11enable_sm90INS1_16FlashAttnFwdSm90INS1_25CollectiveMainloopFwdSm90ILi2EN4cute5tupleIJNS5_1CILi1EEES8_S8_EEENS6_IJNS7_ILi128EEENS7_ILi96EEENS7_ILi192EEEEEELi192ENS_10bfloat16_tEfNS_4arch4Sm90ELb0ELb1ELb1ELb0ELb0ELb0ELb0ELb1ELb1ELb0ELb0ELb0EEENS1_21CollectiveEpilogueFwdINS6_IJSA_SC_SB_EEES9_SE_SG_Li256ELb0ELb0ELb0ELb0EEENS1_30DynamicPersistentTileSchedulerILi256ELi32ELb0ELb0ELb1EEEEEEEEEvNT_6ParamsE:
        /* <DEDUP_REMOVED lines=24> */
.L_x_856:
[----:B------:R-:W-:Y:S05]  /*0180*/  BSYNC B0 ;  /* 0x0000000000007941 */ /* 0x000fea0003800000 */
.L_x_855:
        /* <DEDUP_REMOVED lines=37> */
.L_x_857:
        /* <DEDUP_REMOVED lines=22> */
.L_x_858:
        /* <DEDUP_REMOVED lines=18> */
.L_x_859:
        /* <DEDUP_REMOVED lines=22> */
.L_x_860:
        /* <DEDUP_REMOVED lines=22> */
.L_x_861:
[----:B-1----:R-:W-:Y:S01]  /*0920*/  UMOV UR4, 0x1 ;  /* 0x0000000100047882 */ /* 0x002fe20000000000 */
[----:B------:R-:W-:Y:S01]  /*0930*/  PLOP3.LUT P0, PT, PT, PT, UP0, 0x80, 0x0 ;  /* 0x000000000000781c */ /* 0x000fe20003f0f008 */
[----:B------:R-:W-:Y:S01]  /*0940*/  USEL UR4, UR4, 0x2, !UP0 ;  /* 0x0000000204047887 */ /* 0x000fe2000c000000 */
[----:B------:R-:W-:Y:S01]  /*0950*/  NOP ;  /* 0x0000000000007918 */ /* 0x000fe20000000000 */
[----:B------:R-:W-:-:S04]  /*0960*/  ULDC.64 UR60, c[0x0][0x208] ;  /* 0x00008200003c7ab9 */ /* 0x000fc80000000a00 */
[----:B------:R-:W-:-:S05]  /*0970*/  IMAD.U32 R2, RZ, RZ, UR4 ;  /* 0x00000004ff027e24 */ /* 0x000fca000f8e00ff */
[----:B------:R1:W-:Y:S01]  /*0980*/  STL [R1], R2 ;  /* 0x0000000201007387 */ /* 0x0003e20000100800 */
[----:B--23--:R-:W-:Y:S06]  /*0990*/  BAR.SYNC.DEFER_BLOCKING 0x0 ;  /* 0x0000000000007b1d */ /* 0x00cfec0000010000 */
[----:B------:R-:W-:Y:S05]  /*09a0*/  @!P0 BRA `(.L_x_862) ;  /* 0x000000fc002c8947 */ /* 0x000fea0003800000 */
.L_x_863:
[----:B------:R-:W-:-:S08]  /*09b0*/  NOP ;  /* 0x0000000000007918 */ /* 0x000fd00000000000 */
[----:B------:R-:W2:Y:S02]  /*09c0*/  USETMAXREG.TRY_ALLOC.CTAPOOL UP0, 0xf0 ;  /* 0x000000f0000079c8 */ /* 0x000ea40008000600 */
[----:B--2---:R-:W-:-:S13]  /*09d0*/  PLOP3.LUT P0, PT, PT, PT, UP0, 0x80, 0x0 ;  /* 0x000000000000781c */ /* 0x004fda0003f0f008 */
[----:B------:R-:W-:Y:S05]  /*09e0*/  @!P0 BRA `(.L_x_863) ;  /* 0xfffffffc00f08947 */ /* 0x000fea000383ffff */
[----:B------:R-:W2:Y:S08]  /*09f0*/  S2UR UR7, SR_CTAID.X ;  /* 0x00000000000779c3 */ /* 0x000eb00000002500 */
[----:B------:R-:W-:Y:S08]  /*0a00*/  BAR.ARV 0x4, 0x120 ;  /* 0x0104800000007b1d */ /* 0x000ff00000002000 */
[----:B------:R-:W2:Y:S08]  /*0a10*/  LDC R0, c[0x0][0xda8] ;  /* 0x00036a00ff007b82 */ /* 0x000eb00000000800 */
[----:B------:R-:W-:Y:S06]  /*0a20*/  BAR.ARV 0x8, 0x120 ;  /* 0x0204800000007b1d */ /* 0x000fec0000002000 */
[----:B--2---:R-:W-:-:S13]  /*0a30*/  ISETP.LE.AND P0, PT, R0, UR7, PT ;  /* 0x0000000700007c0c */ /* 0x004fda000bf03270 */
[----:B------:R-:W-:Y:S05]  /*0a40*/  @P0 EXIT ;  /* 0x000000000000094d */ /* 0x000fea0003800000 */
[----:B------:R-:W2:Y:S01]  /*0a50*/  LDL R3, [R1] ;  /* 0x0000000001037983 */ /* 0x000ea20000100800 */
[----:B------:R-:W3:Y:S01]  /*0a60*/  S2UR UR4, SR_CgaCtaId ;  /* 0x00000000000479c3 */ /* 0x000ee20000008800 */
[----:B------:R-:W-:Y:S01]  /*0a70*/  UMOV UR37, 0x400 ;  /* 0x0000040000257882 */ /* 0x000fe20000000000 */
[----:B------:R-:W-:Y:S01]  /*0a80*/  UMOV UR39, URZ ;  /* 0x0000003f00277c82 */ /* 0x000fe20008000000 */
[----:B-1----:R-:W1:Y:S01]  /*0a90*/  S2R R2, SR_TID.X ;  /* 0x0000000000027919 */ /* 0x002e620000002100 */
[----:B------:R-:W-:-:S04]  /*0aa0*/  UMOV UR36, URZ ;  /* 0x0000003f00247c82 */ /* 0x000fc80008000000 */
[----:B------:R-:W4:Y:S01]  /*0ab0*/  S2UR UR6, SR_SWINHI ;  /* 0x00000000000679c3 */ /* 0x000f220000002f00 */
[----:B---3--:R-:W-:-:S07]  /*0ac0*/  ULEA UR37, UR4, UR37, 0x18 ;  /* 0x0000002504257291 */ /* 0x008fce000f8ec03f */
[----:B------:R-:W-:Y:S01]  /*0ad0*/  UMOV UR4, UR37 ;  /* 0x0000002500047c82 */ /* 0x000fe20008000000 */
[----:B----4-:R-:W-:Y:S01]  /*0ae0*/  UMOV UR5, UR6 ;  /* 0x0000000600057c82 */ /* 0x010fe20008000000 */
[----:B------:R-:W-:Y:S01]  /*0af0*/  IMAD.U32 R22, RZ, RZ, UR4 ;  /* 0x00000004ff167e24 */ /* 0x000fe2000f8e00ff */
[----:B------:R-:W-:Y:S01]  /*0b00*/  UMOV UR4, UR7 ;  /* 0x0000000700047c82 */ /* 0x000fe20008000000 */
[----:B-1----:R-:W-:Y:S02]  /*0b10*/  VIADD R206, R2, 0xffffff80 ;  /* 0xffffff8002ce7836 */ /* 0x002fe40000000000 */
[----:B------:R-:W-:Y:S01]  /*0b20*/  IMAD.U32 R23, RZ, RZ, UR5 ;  /* 0x00000005ff177e24 */ /* 0x000fe2000f8e00ff */
[----:B--2---:R-:W-:Y:S02]  /*0b30*/  R2UR UR8, R3 ;  /* 0x00000000030872ca */ /* 0x004fe400000e0000 */
[----:B------:R-:W-:-:S04]  /*0b40*/  SHF.R.S32.HI R3, RZ, 0x1f, R206 ;  /* 0x0000001fff037819 */ /* 0x000fc800000114ce */
[CC--:B------:R-:W-:Y:S02]  /*0b50*/  LEA.HI R2, R3.reuse, R206.reuse, RZ, 0x4 ;  /* 0x000000ce03027211 */ /* 0x0c0fe400078f20ff */
[CC--:B------:R-:W-:Y:S02]  /*0b60*/  LEA.HI R0, R3.reuse, R206.reuse, RZ, 0x7 ;  /* 0x000000ce03007211 */ /* 0x0c0fe400078f38ff */
[----:B------:R-:W-:Y:S02]  /*0b70*/  SHF.R.S32.HI R5, RZ, 0x4, R2 ;  /* 0x00000004ff057819 */ /* 0x000fe40000011402 */
[----:B------:R-:W-:Y:S01]  /*0b80*/  LOP3.LUT R201, R0, 0xffffff80, RZ, 0xc0, !PT ;  /* 0xffffff8000c97812 */ /* 0x000fe200078ec0ff */
[----:B------:R-:W-:Y:S01]  /*0b90*/  ULOP3.LUT UR5, UR8, 0x1, URZ, 0xfc, !UPT ;  /* 0x0000000108057892 */ /* 0x000fe2000f8efc3f */
[----:B------:R-:W-:Y:S02]  /*0ba0*/  LEA.HI R4, R2, R5, RZ, 0x1 ;  /* 0x0000000502047211 */ /* 0x000fe400078f08ff */
[----:B------:R-:W-:Y:S01]  /*0bb0*/  LEA.HI R204, R3, R206, RZ, 0x5 ;  /* 0x000000ce03cc7211 */ /* 0x000fe200078f28ff */
[----:B------:R-:W-:Y:S01]  /*0bc0*/  IMAD.IADD R201, R206, 0x1, -R201 ;  /* 0x00000001cec97824 */ /* 0x000fe200078e0ac9 */
[----:B------:R-:W-:Y:S01]  /*0bd0*/  LOP3.LUT R4, R4, 0x1ffffffe, RZ, 0xc0, !PT ;  /* 0x1ffffffe04047812 */ /* 0x000fe200078ec0ff */
[----:B------:R-:W-:Y:S01]  /*0be0*/  IMAD.U32 R205, RZ, RZ, UR5 ;  /* 0x00000005ffcd7e24 */ /* 0x000fe2000f8e00ff */
[----:B------:R-:W-:Y:S01]  /*0bf0*/  SHF.R.S32.HI R204, RZ, 0x5, R204 ;  /* 0x00000005ffcc7819 */ /* 0x000fe200000114cc */
[----:B------:R-:W-:Y:S01]  /*0c00*/  UMOV UR5, URZ ;  /* 0x0000003f00057c82 */ /* 0x000fe20008000000 */
[----:B------:R-:W-:Y:S01]  /*0c10*/  SHF.R.S32.HI R6, RZ, 0x1f, R201 ;  /* 0x0000001fff067819 */ /* 0x000fe200000114c9 */
[----:B------:R-:W-:Y:S01]  /*0c20*/  IMAD.IADD R4, R5, 0x1, -R4 ;  /* 0x0000000105047824 */ /* 0x000fe200078e0a04 */
[----:B------:R-:W-:Y:S01]  /*0c30*/  LOP3.LUT R5, R2, 0x3fffff0, RZ, 0xc0, !PT ;  /* 0x03fffff002057812 */ /* 0x000fe200078ec0ff */
[----:B------:R-:W-:Y:S01]  /*0c40*/  IMAD.U32 R199, RZ, RZ, UR5 ;  /* 0x00000005ffc77e24 */ /* 0x000fe2000f8e00ff */
[----:B------:R-:W-:-:S02]  /*0c50*/  LEA.HI R2, R6, R201, RZ, 0x2 ;  /* 0x000000c906027211 */ /* 0x000fc400078f10ff */
[----:B------:R-:W-:Y:S01]  /*0c60*/  SHF.R.S32.HI R203, RZ, 0x7, R0 ;  /* 0x00000007ffcb7819 */ /* 0x000fe20000011400 */
[----:B------:R-:W-:Y:S01]  /*0c70*/  IMAD.IADD R5, R206, 0x1, -R5 ;  /* 0x00000001ce057824 */ /* 0x000fe200078e0a05 */
[--C-:B------:R-:W-:Y:S02]  /*0c80*/  SHF.R.S32.HI R7, RZ, 0x2, R2.reuse ;  /* 0x00000002ff077819 */ /* 0x100fe40000011402 */
[----:B------:R-:W-:Y:S01]  /*0c90*/  SHF.R.S32.HI R8, RZ, 0x1f, R2 ;  /* 0x0000001fff087819 */ /* 0x000fe20000011402 */
[----:B------:R-:W-:Y:S01]  /*0ca0*/  IMAD R5, R204, 0x10, R5 ;  /* 0x00000010cc057824 */ /* 0x000fe200078e0205 */
[----:B------:R-:W-:Y:S02]  /*0cb0*/  LEA.HI R6, R6, R201, RZ, 0x5 ;  /* 0x000000c906067211 */ /* 0x000fe400078f28ff */
[----:B------:R-:W-:Y:S01]  /*0cc0*/  LEA.HI R8, R8, R7, RZ, 0x3 ;  /* 0x0000000708087211 */ /* 0x000fe200078f18ff */
[----:B------:R-:W-:Y:S01]  /*0cd0*/  IMAD R5, R5, 0x8, R4 ;  /* 0x0000000805057824 */ /* 0x000fe200078e0204 */
[----:B------:R-:W-:-:S02]  /*0ce0*/  LEA.HI R0, R0, R203, RZ, 0x1 ;  /* 0x000000cb00007211 */ /* 0x000fc400078f08ff */
[----:B------:R-:W-:Y:S01]  /*0cf0*/  LOP3.LUT R8, R8, 0xfffffff8, RZ, 0xc0, !PT ;  /* 0xfffffff808087812 */ /* 0x000fe200078ec0ff */
[----:B------:R-:W-:Y:S01]  /*0d00*/  IMAD.SHL.U32 R5, R5, 0x8, RZ ;  /* 0x0000000805057824 */ /* 0x000fe200078e00ff */
[----:B------:R-:W-:Y:S02]  /*0d10*/  LEA.HI R3, R3, R206, RZ, 0x3 ;  /* 0x000000ce03037211 */ /* 0x000fe400078f18ff */
[----:B------:R-:W-:Y:S01]  /*0d20*/  SHF.R.S32.HI R6, RZ, 0x5, R6 ;  /* 0x00000005ff067819 */ /* 0x000fe20000011406 */
[----:B------:R-:W-:Y:S01]  /*0d30*/  IMAD.WIDE R22, R5, 0x2, R22 ;  /* 0x0000000205167825 */ /* 0x000fe200078e0216 */
[----:B------:R-:W-:Y:S02]  /*0d40*/  LOP3.LUT R0, R0, 0x3fffffe, RZ, 0xc0, !PT ;  /* 0x03fffffe00007812 */ /* 0x000fe400078ec0ff */
[----:B------:R-:W-:Y:S01]  /*0d50*/  LOP3.LUT R5, R3, 0x1ffffff8, RZ, 0xc0, !PT ;  /* 0x1ffffff803057812 */ /* 0x000fe200078ec0ff */
[----:B------:R-:W-:Y:S01]  /*0d60*/  IMAD.IADD R7, R7, 0x1, -R8 ;  /* 0x0000000107077824 */ /* 0x000fe200078e0a08 */
[----:B------:R-:W-:Y:S01]  /*0d70*/  LOP3.LUT R16, R2, 0x7ffffffc, RZ, 0xc0, !PT ;  /* 0x7ffffffc02107812 */ /* 0x000fe200078ec0ff */
[----:B------:R-:W-:Y:S01]  /*0d80*/  IMAD.IADD R0, R203, 0x1, -R0 ;  /* 0x00000001cb007824 */ /* 0x000fe200078e0a00 */
[----:B------:R-:W-:Y:S01]  /*0d90*/  SHF.R.S32.HI R196, RZ, 0x3, R3 ;  /* 0x00000003ffc47819 */ /* 0x000fe20000011403 */
[----:B------:R-:W-:-:S02]  /*0da0*/  IMAD R7, R6, 0x10, R7 ;  /* 0x0000001006077824 */ /* 0x000fc400078e0207 */
[----:B------:R-:W-:Y:S02]  /*0db0*/  IMAD.IADD R5, R206, 0x1, -R5 ;  /* 0x00000001ce057824 */ /* 0x000fe400078e0a05 */
[----:B------:R-:W-:Y:S02]  /*0dc0*/  IMAD R202, R0, 0x40, R7 ;  /* 0x0000004000ca7824 */ /* 0x000fe400078e0207 */
[----:B------:R-:W-:Y:S02]  /*0dd0*/  IMAD.SHL.U32 R192, R5, 0x8, RZ ;  /* 0x0000000805c07824 */ /* 0x000fe400078e00ff */
[----:B------:R-:W-:-:S07]  /*0de0*/  IMAD.IADD R16, R201, 0x1, -R16 ;  /* 0x00000001c9107824 */ /* 0x000fce00078e0a10 */
.L_x_956:
[----:B------:R-:W-:Y:S01]  /*0df0*/  ULDC UR5, c[0x0][0xdd0] ;  /* 0x0003740000057ab9 */ /* 0x000fe20000000800 */
[----:B-1----:R-:W1:Y:S01]  /*0e00*/  LDC R0, c[0x0][0xde8] ;  /* 0x00037a00ff007b82 */ /* 0x002e620000000800 */
[----:B------:R-:W-:Y:S01]  /*0e10*/  UISETP.NE.AND UP0, UPT, UR5, 0x1, UPT ;  /* 0x000000010500788c */ /* 0x000fe2000bf05270 */
[----:B------:R-:W-:-:S10]  /*0e20*/  UMOV UR8, UR4 ;  /* 0x0000000400087c82 */ /* 0x000fd40008000000 */
[----:B------:R-:W-:Y:S01]  /*0e30*/  @UP0 ULDC UR6, c[0x0][0xdd4] ;  /* 0x0003750000060ab9 */ /* 0x000fe20000000800 */
[----:B------:R-:W-:Y:S01]  /*0e40*/  @UP0 ULDC UR9, c[0x0][0xdd8] ;  /* 0x0003760000090ab9 */ /* 0x000fe20000000800 */
[----:B------:R-:W-:-:S04]  /*0e50*/  UIMAD.WIDE.U32 UR6, UR4, UR6, URZ ;  /* 0x00000006040672a5 */ /* 0x000fc8000f8e003f */
[----:B------:R-:W-:-:S04]  /*0e60*/  @UP0 USHF.R.U32.HI UR8, URZ, UR9, UR7 ;  /* 0x000000093f080299 */ /* 0x000fc80008011607 */
[----:B------:R-:W-:Y:S02]  /*0e70*/  UIADD3 UR6, -UR8, URZ, URZ ;  /* 0x0000003f08067290 */ /* 0x000fe4000fffe13f */
[----:B-1----:R-:W-:Y:S02]  /*0e80*/  ISETP.LE.AND P0, PT, R0, UR8, PT ;  /* 0x0000000800007c0c */ /* 0x002fe4000bf03270 */
[----:B------:R-:W-:-:S11]  /*0e90*/  UIMAD UR7, UR5, UR6, UR4 ;  /* 0x00000006050772a4 */ /* 0x000fd6000f8e0204 */
[----:B--234-:R-:W-:Y:S05]  /*0ea0*/  @!P0 BRA `(.L_x_864) ;  /* 0x0000000000248947 */ /* 0x01cfea0003800000 */
[----:B------:R-:W-:Y:S01]  /*0eb0*/  ULDC UR6, c[0x0][0xddc] ;  /* 0x0003770000067ab9 */ /* 0x000fe20000000800 */
[----:B------:R-:W-:Y:S01]  /*0ec0*/  UMOV UR9, UR7 ;  /* 0x0000000700097c82 */ /* 0x000fe20008000000 */
[----:B------:R-:W-:-:S11]  /*0ed0*/  UISETP.NE.AND UP0, UPT, UR6, 0x1, UPT ;  /* 0x000000010600788c */ /* 0x000fd6000bf05270 */
[----:B------:R-:W-:Y:S02]  /*0ee0*/  @UP0 ULDC.64 UR10, c[0x0][0xde0] ;  /* 0x00037800000a0ab9 */ /* 0x000fe40000000a00 */
[----:B------:R-:W-:-:S04]  /*0ef0*/  UIMAD.WIDE.U32 UR4, UR7, UR10, URZ ;  /* 0x0000000a070472a5 */ /* 0x000fc8000f8e003f */
[----:B------:R-:W-:-:S04]  /*0f00*/  @UP0 USHF.R.U32.HI UR9, URZ, UR11, UR5 ;  /* 0x0000000b3f090299 */ /* 0x000fc80008011605 */
[----:B------:R-:W-:Y:S02]  /*0f10*/  UIMAD UR4, UR9, UR6, URZ ;  /* 0x00000006090472a4 */ /* 0x000fe4000f8e023f */
[----:B------:R-:W-:Y:S01]  /*0f20*/  IMAD.U32 R198, RZ, RZ, UR9 ;  /* 0x00000009ffc67e24 */ /* 0x000fe2000f8e00ff */
[----:B------:R-:W-:Y:S09]  /*0f30*/  BRA `(.L_x_865) ;  /* 0x0000000000207947 */ /* 0x000ff20003800000 */
.L_x_864:
[----:B------:R-:W-:Y:S01]  /*0f40*/  ULDC UR6, c[0x0][0xdc4] ;  /* 0x0003710000067ab9 */ /* 0x000fe20000000800 */
[----:B------:R-:W-:Y:S01]  /*0f50*/  UMOV UR9, UR7 ;  /* 0x0000000700097c82 */ /* 0x000fe20008000000 */
[----:B------:R-:W-:-:S11]  /*0f60*/  UISETP.NE.AND UP0, UPT, UR6, 0x1, UPT ;  /* 0x000000010600788c */ /* 0x000fd6000bf05270 */
[----:B------:R-:W-:Y:S02]  /*0f70*/  @UP0 ULDC.64 UR10, c[0x0][0xdc8] ;  /* 0x00037200000a0ab9 */ /* 0x000fe40000000a00 */
[----:B------:R-:W-:-:S04]  /*0f80*/  UIMAD.WIDE.U32 UR4, UR7, UR10, URZ ;  /* 0x0000000a070472a5 */ /* 0x000fc8000f8e003f */
[----:B------:R-:W-:-:S04]  /*0f90*/  @UP0 USHF.R.U32.HI UR9, URZ, UR11, UR5 ;  /* 0x0000000b3f090299 */ /* 0x000fc80008011605 */
[----:B------:R-:W-:Y:S02]  /*0fa0*/  UIMAD UR4, UR9, UR6, URZ ;  /* 0x00000006090472a4 */ /* 0x000fe4000f8e023f */
[----:B------:R-:W-:-:S10]  /*0fb0*/  IMAD.U32 R198, RZ, RZ, UR9 ;  /* 0x00000009ffc67e24 */ /* 0x000fd4000f8e00ff */
.L_x_865:
[----:B------:R-:W-:Y:S01]  /*0fc0*/  R2UR UR5, R198 ;  /* 0x00000000c60572ca */ /* 0x000fe200000e0000 */
[----:B------:R-:W1:Y:S01]  /*0fd0*/  LDC.64 R8, c[0x0][0x9e0] ;  /* 0x00027800ff087b82 */ /* 0x000e620000000a00 */
[----:B------:R-:W-:Y:S01]  /*0fe0*/  ULDC UR43, c[0x0][0xdb8] ;  /* 0x00036e00002b7ab9 */ /* 0x000fe20000000800 */
[----:B------:R-:W-:Y:S01]  /*0ff0*/  ULDC UR6, c[0x0][0xdac] ;  /* 0x00036b0000067ab9 */ /* 0x000fe20000000800 */
[----:B------:R-:W-:Y:S02]  /*1000*/  UISETP.NE.AND UP0, UPT, UR43, 0x1, UPT ;  /* 0x000000012b00788c */ /* 0x000fe4000bf05270 */
[----:B------:R-:W-:Y:S01]  /*1010*/  UIADD3 UR4, UR7, -UR4, URZ ;  /* 0x8000000407047290 */ /* 0x000fe2000fffe03f */
[----:B------:R-:W-:Y:S02]  /*1020*/  ULDC.64 UR10, c[0x0][0x3f8] ;  /* 0x0000fe00000a7ab9 */ /* 0x000fe40000000a00 */
[----:B------:R-:W2:Y:S01]  /*1030*/  LDC R17, c[0x0][0x404] ;  /* 0x00010100ff117b82 */ /* 0x000ea20000000800 */
[----:B------:R-:W-:Y:S01]  /*1040*/  ULDC UR7, c[0x0][0xdc4] ;  /* 0x0003710000077ab9 */ /* 0x000fe20000000800 */
[----:B------:R-:W-:Y:S01]  /*1050*/  ISETP.NE.U32.AND P0, PT, RZ, UR10, PT ;  /* 0x0000000aff007c0c */ /* 0x000fe2000bf05070 */
[----:B------:R-:W-:-:S02]  /*1060*/  UIMAD UR8, UR8, UR7, UR4 ;  /* 0x00000007080872a4 */ /* 0x000fc4000f8e0204 */
[----:B------:R-:W-:Y:S01]  /*1070*/  ULOP3.LUT UR5, URZ, UR5, URZ, 0x33, !UPT ;  /* 0x000000053f057292 */ /* 0x000fe2000f8e333f */
[----:B------:R-:W-:Y:S01]  /*1080*/  ISETP.NE.AND.EX P0, PT, RZ, UR11, PT, P0 ;  /* 0x0000000bff007c0c */ /* 0x000fe2000bf05300 */
[----:B------:R-:W-:Y:S01]  /*1090*/  @UP0 ULDC UR4, c[0x0][0xdbc] ;  /* 0x00036f0000040ab9 */ /* 0x000fe20000000800 */
[----:B------:R-:W3:Y:S01]  /*10a0*/  LDC R5, c[0x0][0x288] ;  /* 0x0000a200ff057b82 */ /* 0x000ee20000000800 */
[----:B------:R-:W-:Y:S01]  /*10b0*/  UIADD3 UR5, UR5, UR6, URZ ;  /* 0x0000000605057290 */ /* 0x000fe2000fffe03f */
[----:B------:R-:W-:Y:S02]  /*10c0*/  UMOV UR44, UR8 ;  /* 0x00000008002c7c82 */ /* 0x000fe40008000000 */
[----:B------:R-:W-:Y:S01]  /*10d0*/  @UP0 ULDC UR6, c[0x0][0xdc0] ;  /* 0x0003700000060ab9 */ /* 0x000fe20000000800 */
[----:B------:R-:W-:Y:S02]  /*10e0*/  USHF.L.U32 UR42, UR5, 0x7, URZ ;  /* 0x00000007052a7899 */ /* 0x000fe4000800063f */
[----:B------:R-:W-:Y:S01]  /*10f0*/  UIMAD.WIDE.U32 UR4, UR8, UR4, URZ ;  /* 0x00000004080472a5 */ /* 0x000fe2000f8e003f */
[----:B------:R-:W4:Y:S01]  /*1100*/  LDC R6, c[0x0][0x2e0] ;  /* 0x0000b800ff067b82 */ /* 0x000f220000000800 */
[----:B-1----:R-:W-:-:S02]  /*1110*/  ISETP.GE.AND P1, PT, R9, 0x1, PT ;  /* 0x000000010900780c */ /* 0x002fc40003f26270 */
[----:B------:R-:W-:Y:S01]  /*1120*/  IMAD.U32 R200, RZ, RZ, UR42 ;  /* 0x0000002affc87e24 */ /* 0x000fe2000f8e00ff */
[----:B------:R-:W-:Y:S01]  /*1130*/  @UP0 USHF.R.U32.HI UR44, URZ, UR6, UR5 ;  /* 0x000000063f2c0299 */ /* 0x000fe20008011605 */
[----:B--2---:R-:W-:-:S03]  /*1140*/  SEL R17, R17, 0x1, P0 ;  /* 0x0000000111117807 */ /* 0x004fc60000000000 */
[----:B------:R-:W-:-:S04]  /*1150*/  UIADD3 UR4, -UR44, URZ, URZ ;  /* 0x0000003f2c047290 */ /* 0x000fc8000fffe13f */
[----:B------:R-:W-:Y:S01]  /*1160*/  UIMAD UR43, UR43, UR4, UR8 ;  /* 0x000000042b2b72a4 */ /* 0x000fe2000f8e0208 */
[----:B---3--:R-:W-:-:S05]  /*1170*/  IADD3 R194, R200, 0x80, -R5 ;  /* 0x00000080c8c27810 */ /* 0x008fca0007ffe805 */
[CC--:B----4-:R-:W-:Y:S02]  /*1180*/  IMAD R194, R17.reuse, R6.reuse, R194 ;  /* 0x0000000611c27224 */ /* 0x0d0fe400078e02c2 */
[----:B------:R-:W-:Y:S02]  /*1190*/  IMAD R72, R17, R6, RZ ;  /* 0x0000000611487224 */ /* 0x000fe400078e02ff */
[----:B------:R-:W-:Y:S01]  /*11a0*/  IMAD.IADD R0, R194, 0x1, R8 ;  /* 0x00000001c2007824 */ /* 0x000fe200078e0208 */
[----:B------:R-:W-:Y:S06]  /*11b0*/  @!P1 BRA `(.L_x_866) ;  /* 0x0000000000409947 */ /* 0x000fec0003800000 */
[C---:B------:R-:W-:Y:S01]  /*11c0*/  ISETP.GT.AND P0, PT, R194.reuse, RZ, PT ;  /* 0x000000ffc200720c */ /* 0x040fe20003f04270 */
[----:B------:R-:W-:-:S12]  /*11d0*/  VIADD R2, R194, 0xffffffff ;  /* 0xffffffffc2027836 */ /* 0x000fd80000000000 */
[----:B------:R-:W-:Y:S05]  /*11e0*/  @P0 BRA `(.L_x_867) ;  /* 0x00000000001c0947 */ /* 0x000fea0003800000 */
[----:B------:R-:W-:Y:S01]  /*11f0*/  ISETP.NE.AND P0, PT, R9, 0x1, PT ;  /* 0x000000010900780c */ /* 0x000fe20003f05270 */
[----:B------:R-:W-:-:S12]  /*1200*/  IMAD.MOV R3, RZ, RZ, -R194 ;  /* 0x000000ffff037224 */ /* 0x000fd800078e0ac2 */
[----:B------:R-:W1:Y:S02]  /*1210*/  @P0 LDC.64 R10, c[0x0][0x9e8] ;  /* 0x00027a00ff0a0b82 */ /* 0x000e640000000a00 */
[----:B-1----:R-:W-:-:S05]  /*1220*/  @P0 IMAD.HI.U32 R2, R3, R10, RZ ;  /* 0x0000000a03020227 */ /* 0x002fca00078e00ff */
[----:B------:R-:W-:-:S04]  /*1230*/  @P0 SHF.R.U32.HI R3, RZ, R11, R2 ;  /* 0x0000000bff030219 */ /* 0x000fc80000011602 */
[----:B------:R-:W-:Y:S01]  /*1240*/  LOP3.LUT R2, RZ, R3, RZ, 0x33, !PT ;  /* 0x00000003ff027212 */ /* 0x000fe200078e33ff */
[----:B------:R-:W-:Y:S06]  /*1250*/  BRA `(.L_x_868) ;  /* 0x0000000000107947 */ /* 0x000fec0003800000 */
.L_x_867:
[----:B------:R-:W-:-:S13]  /*1260*/  ISETP.NE.AND P0, PT, R9, 0x1, PT ;  /* 0x000000010900780c */ /* 0x000fda0003f05270 */
[----:B------:R-:W1:Y:S02]  /*1270*/  @P0 LDC.64 R10, c[0x0][0x9e8] ;  /* 0x00027a00ff0a0b82 */ /* 0x000e640000000a00 */
[----:B-1----:R-:W-:-:S05]  /*1280*/  @P0 IMAD.HI.U32 R4, R2, R10, RZ ;  /* 0x0000000a02040227 */ /* 0x002fca00078e00ff */
[----:B------:R-:W-:-:S07]  /*1290*/  @P0 SHF.R.U32.HI R2, RZ, R11, R4 ;  /* 0x0000000bff020219 */ /* 0x000fce0000011604 */
.L_x_868:
[----:B------:R-:W-:-:S05]  /*12a0*/  IMAD R3, R2, R9, R9 ;  /* 0x0000000902037224 */ /* 0x000fca00078e0209 */
[----:B------:R-:W-:-:S07]  /*12b0*/  VIMNMX R0, R0, R3, PT ;  /* 0x0000000300007248 */ /* 0x000fce0003fe0100 */
.L_x_866:
[----:B------:R-:W-:Y:S01]  /*12c0*/  VIADD R2, R0, 0x5f ;  /* 0x0000005f00027836 */ /* 0x000fe20000000000 */
[----:B------:R-:W-:Y:S01]  /*12d0*/  IADD3 R4, -R5, UR42, RZ ;  /* 0x0000002a05047c10 */ /* 0x000fe2000fffe1ff */
[----:B------:R-:W-:Y:S01]  /*12e0*/  IMAD R0, R17, R6, 0x5f ;  /* 0x0000005f11007424 */ /* 0x000fe200078e0206 */
[----:B------:R-:W-:Y:S01]  /*12f0*/  ULDC UR4, c[0x0][0x9dc] ;  /* 0x0002770000047ab9 */ /* 0x000fe20000000800 */
[----:B------:R-:W-:-:S04]  /*1300*/  IMAD.HI R2, R2, 0x2aaaaaab, RZ ;  /* 0x2aaaaaab02027827 */ /* 0x000fc800078e02ff */
[----:B------:R-:W-:Y:S01]  /*1310*/  IMAD.HI R0, R0, 0x2aaaaaab, RZ ;  /* 0x2aaaaaab00007827 */ /* 0x000fe200078e02ff */
[----:B------:R-:W-:-:S03]  /*1320*/  SHF.R.U32.HI R5, RZ, 0x1f, R2 ;  /* 0x0000001fff057819 */ /* 0x000fc60000011602 */
[----:B------:R-:W-:Y:S01]  /*1330*/  IMAD R4, R17, R6, R4 ;  /* 0x0000000611047224 */ /* 0x000fe200078e0204 */
[----:B------:R-:W-:Y:S02]  /*1340*/  SHF.R.U32.HI R3, RZ, 0x1f, R0 ;  /* 0x0000001fff037819 */ /* 0x000fe40000011600 */
[----:B------:R-:W-:Y:S01]  /*1350*/  LEA.HI.SX32 R2, R2, R5, 0x1c ;  /* 0x0000000502027211 */ /* 0x000fe200078fe2ff */
[----:B------:R-:W-:Y:S01]  /*1360*/  VIADD R6, R4, -UR4 ;  /* 0x8000000404067c36 */ /* 0x000fe20008000000 */
[----:B------:R-:W-:-:S04]  /*1370*/  LEA.HI.SX32 R3, R0, R3, 0x1c ;  /* 0x0000000300037211 */ /* 0x000fc800078fe2ff */
[----:B------:R-:W-:Y:S02]  /*1380*/  R2UR UR4, R6 ;  /* 0x00000000060472ca */ /* 0x000fe400000e0000 */
[----:B------:R-:W-:Y:S01]  /*1390*/  VIMNMX R19, R3, R2, PT ;  /* 0x0000000203137248 */ /* 0x000fe20003fe0100 */
[----:B------:R-:W-:-:S12]  /*13a0*/  @!P1 BRA `(.L_x_869) ;  /* 0x0000000000449947 */ /* 0x000fd80003800000 */
[----:B------:R-:W-:-:S13]  /*13b0*/  ISETP.GT.AND P0, PT, R4, -0x1, PT ;  /* 0xffffffff0400780c */ /* 0x000fda0003f04270 */
[----:B------:R-:W-:Y:S05]  /*13c0*/  @P0 BRA `(.L_x_870) ;  /* 0x00000000001c0947 */ /* 0x000fea0003800000 */
[----:B------:R-:W-:Y:S02]  /*13d0*/  ISETP.NE.AND P0, PT, R9, 0x1, PT ;  /* 0x000000010900780c */ /* 0x000fe40003f05270 */
[----:B------:R-:W-:-:S11]  /*13e0*/  LOP3.LUT R3, RZ, R4, RZ, 0x33, !PT ;  /* 0x00000004ff037212 */ /* 0x000fd600078e33ff */
[----:B------:R-:W1:Y:S02]  /*13f0*/  @P0 LDC.64 R6, c[0x0][0x9e8] ;  /* 0x00027a00ff060b82 */ /* 0x000e640000000a00 */
[----:B-1----:R-:W-:-:S05]  /*1400*/  @P0 IMAD.HI.U32 R0, R3, R6, RZ ;  /* 0x0000000603000227 */ /* 0x002fca00078e00ff */
[----:B------:R-:W-:-:S04]  /*1410*/  @P0 SHF.R.U32.HI R3, RZ, R7, R0 ;  /* 0x00000007ff030219 */ /* 0x000fc80000011600 */
[----:B------:R-:W-:Y:S01]  /*1420*/  LOP3.LUT R4, RZ, R3, RZ, 0x33, !PT ;  /* 0x00000003ff047212 */ /* 0x000fe200078e33ff */
[----:B------:R-:W-:Y:S06]  /*1430*/  BRA `(.L_x_871) ;  /* 0x0000000000107947 */ /* 0x000fec0003800000 */
.L_x_870:
[----:B------:R-:W-:-:S13]  /*1440*/  ISETP.NE.AND P0, PT, R9, 0x1, PT ;  /* 0x000000010900780c */ /* 0x000fda0003f05270 */
[----:B------:R-:W1:Y:S02]  /*1450*/  @P0 LDC.64 R2, c[0x0][0x9e8] ;  /* 0x00027a00ff020b82 */ /* 0x000e640000000a00 */
[----:B-1----:R-:W-:-:S05]  /*1460*/  @P0 IMAD.HI.U32 R0, R4, R2, RZ ;  /* 0x0000000204000227 */ /* 0x002fca00078e00ff */
[----:B------:R-:W-:-:S07]  /*1470*/  @P0 SHF.R.U32.HI R4, RZ, R3, R0 ;  /* 0x00000003ff040219 */ /* 0x000fce0000011600 */
.L_x_871:
[----:B------:R-:W-:-:S05]  /*1480*/  IMAD R4, R4, R9, RZ ;  /* 0x0000000904047224 */ /* 0x000fca00078e02ff */
[----:B------:R-:W-:-:S13]  /*1490*/  R2UR UR5, R4 ;  /* 0x00000000040572ca */ /* 0x000fda00000e0000 */
[----:B------:R-:W-:-:S04]  /*14a0*/  UISETP.LT.AND UP0, UPT, UR4, UR5, UPT ;  /* 0x000000050400728c */ /* 0x000fc8000bf01270 */
[----:B------:R-:W-:-:S12]  /*14b0*/  USEL UR4, UR4, UR5, !UP0 ;  /* 0x0000000504047287 */ /* 0x000fd8000c000000 */
.L_x_869:
[----:B------:R-:W-:Y:S01]  /*14c0*/  UIMAD.WIDE UR4, UR4, 0x2aaaaaab, URZ ;  /* 0x2aaaaaab040478a5 */ /* 0x000fe2000f8e023f */
[----:B------:R-:W-:Y:S02]  /*14d0*/  PLOP3.LUT P0, PT, PT, PT, PT, 0x80, 0x0 ;  /* 0x000000000000781c */ /* 0x000fe40003f0f070 */
[----:B------:R-:W-:Y:S01]  /*14e0*/  CS2R R2, SRZ ;  /* 0x0000000000027805 */ /* 0x000fe2000001ff00 */
[----:B------:R-:W-:Y:S01]  /*14f0*/  IMAD.MOV.U32 R0, RZ, RZ, RZ ;  /* 0x000000ffff007224 */ /* 0x000fe200078e00ff */
[----:B------:R-:W-:Y:S01]  /*1500*/  USHF.R.U32.HI UR4, URZ, 0x1f, UR5 ;  /* 0x0000001f3f047899 */ /* 0x000fe20008011605 */
[----:B------:R-:W-:Y:S02]  /*1510*/  CS2R R118, SRZ ;  /* 0x0000000000767805 */ /* 0x000fe4000001ff00 */
[----:B------:R-:W-:Y:S02]  /*1520*/  CS2R R116, SRZ ;  /* 0x0000000000747805 */ /* 0x000fe4000001ff00 */
[----:B------:R-:W-:Y:S01]  /*1530*/  CS2R R114, SRZ ;  /* 0x0000000000727805 */ /* 0x000fe2000001ff00 */
[----:B------:R-:W-:Y:S01]  /*1540*/  ULEA.HI.SX32 UR4, UR5, UR4, 0x1c ;  /* 0x0000000405047291 */ /* 0x000fe2000f8fe23f */
[----:B------:R-:W-:-:S02]  /*1550*/  CS2R R112, SRZ ;  /* 0x0000000000707805 */ /* 0x000fc4000001ff00 */
[----:B------:R-:W-:Y:S02]  /*1560*/  CS2R R110, SRZ ;  /* 0x00000000006e7805 */ /* 0x000fe4000001ff00 */
[----:B------:R-:W-:Y:S01]  /*1570*/  CS2R R108, SRZ ;  /* 0x00000000006c7805 */ /* 0x000fe2000001ff00 */
[----:B------:R-:W-:Y:S01]  /*1580*/  UISETP.LT.AND UP0, UPT, URZ, UR4, UPT ;  /* 0x000000043f00728c */ /* 0x000fe2000bf01270 */
[----:B------:R-:W-:Y:S02]  /*1590*/  CS2R R106, SRZ ;  /* 0x00000000006a7805 */ /* 0x000fe4000001ff00 */
[----:B------:R-:W-:Y:S02]  /*15a0*/  CS2R R104, SRZ ;  /* 0x0000000000687805 */ /* 0x000fe4000001ff00 */
[----:B------:R-:W-:Y:S01]  /*15b0*/  CS2R R102, SRZ ;  /* 0x0000000000667805 */ /* 0x000fe2000001ff00 */
[----:B------:R-:W-:Y:S01]  /*15c0*/  USEL UR47, URZ, UR4, !UP0 ;  /* 0x000000043f2f7287 */ /* 0x000fe2000c000000 */
[----:B------:R-:W-:-:S02]  /*15d0*/  CS2R R100, SRZ ;  /* 0x0000000000647805 */ /* 0x000fc4000001ff00 */
[----:B------:R-:W-:Y:S02]  /*15e0*/  CS2R R98, SRZ ;  /* 0x0000000000627805 */ /* 0x000fe4000001ff00 */
[----:B------:R-:W-:Y:S02]  /*15f0*/  CS2R R96, SRZ ;  /* 0x0000000000607805 */ /* 0x000fe4000001ff00 */
[----:B------:R-:W-:Y:S02]  /*1600*/  CS2R R94, SRZ ;  /* 0x00000000005e7805 */ /* 0x000fe4000001ff00 */
[----:B------:R-:W-:Y:S02]  /*1610*/  CS2R R92, SRZ ;  /* 0x00000000005c7805 */ /* 0x000fe4000001ff00 */
[----:B------:R-:W-:Y:S02]  /*1620*/  ISETP.GT.AND P1, PT, R19, UR47, PT ;  /* 0x0000002f13007c0c */ /* 0x000fe4000bf24270 */
        /* <DEDUP_REMOVED lines=9> */
[----:B------:R-:W-:Y:S01]  /*16c0*/  IMAD.MOV.U32 R73, RZ, RZ, RZ ;  /* 0x000000ffff497224 */ /* 0x000fe200078e00ff */
        /* <DEDUP_REMOVED lines=19> */
[----:B------:R-:W-:Y:S01]  /*1800*/  CS2R R36, SRZ ;  /* 0x0000000000247805 */ /* 0x000fe2000001ff00 */
[----:B------:R-:W-:Y:S01]  /*1810*/  IMAD.MOV.U32 R126, RZ, RZ, RZ ;  /* 0x000000ffff7e7224 */ /* 0x000fe200078e00ff */
[----:B------:R-:W-:Y:S01]  /*1820*/  CS2R R32, SRZ ;  /* 0x0000000000207805 */ /* 0x000fe2000001ff00 */
[----:B------:R-:W-:Y:S01]  /*1830*/  IMAD.MOV.U32 R120, RZ, RZ, RZ ;  /* 0x000000ffff787224 */ /* 0x000fe200078e00ff */
[----:B------:R-:W-:Y:S01]  /*1840*/  CS2R R6, SRZ ;  /* 0x0000000000067805 */ /* 0x000fe2000001ff00 */
[----:B------:R-:W-:Y:S02]  /*1850*/  IMAD.MOV.U32 R25, RZ, RZ, RZ ;  /* 0x000000ffff197224 */ /* 0x000fe400078e00ff */
[----:B------:R-:W-:-:S02]  /*1860*/  IMAD.MOV.U32 R27, RZ, RZ, RZ ;  /* 0x000000ffff1b7224 */ /* 0x000fc400078e00ff */
[----:B------:R-:W-:Y:S01]  /*1870*/  IMAD.MOV.U32 R122, RZ, RZ, RZ ;  /* 0x000000ffff7a7224 */ /* 0x000fe200078e00ff */
[----:B------:R-:W-:Y:S06]  /*1880*/  @!P1 BRA `(.L_x_872) ;  /* 0x000000d400e09947 */ /* 0x000fec0003800000 */
[----:B------:R-:W1:Y:S01]  /*1890*/  SHFL.IDX PT, R0, R203, RZ, 0x1f ;  /* 0x00001fffcb007589 */ /* 0x000e6200000e0000 */
[----:B------:R-:W-:-:S04]  /*18a0*/  UIADD3 UR6, UR37, 0x12400, URZ ;  /* 0x0001240025067890 */ /* 0x000fc8000fffe03f */
[----:B------:R-:W-:-:S06]  /*18b0*/  ULOP3.LUT UP0, URZ, UR6, 0x1bf, URZ, 0xc0, !UPT ;  /* 0x000001bf063f7892 */ /* 0x000fcc000f80c03f */
[----:B------:R-:W-:Y:S02]  /*18c0*/  PLOP3.LUT P0, PT, PT, PT, UP0, 0x80, 0x0 ;  /* 0x000000000000781c */ /* 0x000fe40003f0f008 */
[----:B-1----:R-:W-:-:S13]  /*18d0*/  R2UR UR4, R0 ;  /* 0x00000000000472ca */ /* 0x002fda00000e0000 */
[----:B------:R-:W-:-:S04]  /*18e0*/  ULEA.HI UR5, UR4, UR4, URZ, 0x1 ;  /* 0x0000000404057291 */ /* 0x000fc8000f8f083f */
        /* <DEDUP_REMOVED lines=9> */
[----:B------:R-:W-:Y:S01]  /*1980*/  IMAD.U32 R4, RZ, RZ, UR4 ;  /* 0x00000004ff047e24 */ /* 0x000fe2000f8e00ff */
[----:B------:R1:W2:Y:S01]  /*1990*/  LDC.64 R2, c[0x4][R0] ;  /* 0x0100000000027b82 */ /* 0x0002a20000000a00 */
        /* <DEDUP_REMOVED lines=8> */
[----:B-1----:R-:W-:-:S07]  /*1a20*/  IMAD.MOV.U32 R13, RZ, RZ, RZ ;  /* 0x000000ffff0d7224 */ /* 0x002fce00078e00ff */
[----:B------:R-:W-:-:S07]  /*1a30*/  LEPC R20, `(.L_x_873) ;  /* 0x000000001014794e */ /* 0x000fce0000000000 */
[----:B--2---:R-:W-:Y:S05]  /*1a40*/  CALL.ABS.NOINC R2 ;  /* 0x0000000002007343 */ /* 0x004fea0003c00000 */
.L_x_873:
[----:B------:R-:W-:Y:S02]  /*1a50*/  R2UR UR6, R199 ;  /* 0x00000000c70672ca */ /* 0x000fe400000e0000 */
[----:B------:R-:W-:-:S11]  /*1a60*/  R2UR UR5, R205 ;  /* 0x00000000cd0572ca */ /* 0x000fd600000e0000 */
[----:B------:R-:W-:Y:S02]  /*1a70*/  ULEA.HI UR4, UR6, UR6, URZ, 0x1 ;  /* 0x0000000606047291 */ /* 0x000fe4000f8f083f */
[----:B------:R-:W-:Y:S02]  /*1a80*/  IMAD.U32 R2, RZ, RZ, UR5 ;  /* 0x00000005ff027e24 */ /* 0x000fe4000f8e00ff */
[----:B------:R-:W-:-:S03]  /*1a90*/  ULOP3.LUT UR4, UR4, 0xfffffffe, URZ, 0xc0, !UPT ;  /* 0xfffffffe04047892 */ /* 0x000fc6000f8ec03f */
[----:B------:R-:W-:Y:S01]  /*1aa0*/  ISETP.NE.AND P0, PT, R2, 0x3, PT ;  /* 0x000000030200780c */ /* 0x000fe20003f05270 */
[----:B------:R-:W-:-:S06]  /*1ab0*/  UIADD3 UR4, UR6, -UR4, URZ ;  /* 0x8000000406047290 */ /* 0x000fcc000fffe03f */
[----:B------:R-:W-:-:S05]  /*1ac0*/  IMAD.U32 R0, RZ, RZ, UR4 ;  /* 0x00000004ff007e24 */ /* 0x000fca000f8e00ff */
[----:B------:R-:W-:-:S04]  /*1ad0*/  SHF.L.U32 R0, R0, 0x1f, RZ ;  /* 0x0000001f00007819 */ /* 0x000fc800000006ff */
[----:B------:R-:W1:Y:S02]  /*1ae0*/  SYNCS.PHASECHK.TRANS64.TRYWAIT P1, [UR37+0x30800], R0 ;  /* 0x03080000ff0075a7 */ /* 0x000e640008020165 */
[----:B-1----:R-:W-:Y:S05]  /*1af0*/  @!P1 BRA `(.L_x_874) ;  /* 0x0000012000309947 */ /* 0x002fea0003800000 */
.L_x_1021:
[----:B------:R-:W-:Y:S05]  /*1b00*/  @!P0 BRA `(.L_x_875) ;  /* 0x0000000000048947 */ /* 0x000fea0003800000 */
[----:B------:R-:W-:Y:S01]  /*1b10*/  BPT.TRAP 0x1 ;  /* 0x000000040000795c */ /* 0x000fe20000300000 */
.L_x_875:
[----:B------:R-:W-:Y:S02]  /*1b20*/  IMAD.U32 R5, RZ, RZ, UR36 ;  /* 0x00000024ff057e24 */ /* 0x000fe4000f8e00ff */
[----:B-1----:R-:W-:-:S03]  /*1b30*/  IMAD.U32 R0, RZ, RZ, UR39 ;  /* 0x00000027ff007e24 */ /* 0x002fc6000f8e00ff */
[----:B------:R-:W-:Y:S02]  /*1b40*/  LEA R5, R5, UR37, 0x3 ;  /* 0x0000002505057c11 */ /* 0x000fe4000f8e18ff */
[----:B------:R-:W-:-:S04]  /*1b50*/  SHF.L.U32 R0, R0, 0x1f, RZ ;  /* 0x0000001f00007819 */ /* 0x000fc800000006ff */
[----:B------:R1:W2:Y:S01]  /*1b60*/  SYNCS.PHASECHK.TRANS64.TRYWAIT P1, [R5+URZ+0x30830], R0 ;  /* 0x03083000050075a7 */ /* 0x0002a2000802017f */
[----:B------:R-:W-:Y:S05]  /*1b70*/  @!P0 BRA `(.L_x_876) ;  /* 0x0000000000048947 */ /* 0x000fea0003800000 */
[----:B------:R-:W-:Y:S01]  /*1b80*/  BPT.TRAP 0x1 ;  /* 0x000000040000795c */ /* 0x000fe20000300000 */
.L_x_876:
[----:B------:R-:W3:Y:S01]  /*1b90*/  S2R R2, SR_TID.X ;  /* 0x0000000000027919 */ /* 0x000ee20000002100 */
[----:B------:R-:W-:Y:S02]  /*1ba0*/  LOP3.LUT R195, R195, 0xfff7ffff, RZ, 0xc0, !PT ;  /* 0xfff7ffffc3c37812 */ /* 0x000fe400078ec0ff */
[----:B---3--:R-:W-:-:S13]  /*1bb0*/  LOP3.LUT P2, RZ, R2, 0x7f, RZ, 0xc0, !PT ;  /* 0x0000007f02ff7812 */ /* 0x008fda000784c0ff */
[----:B------:R-:W-:Y:S01]  /*1bc0*/  @P2 LOP3.LUT R195, R195, 0x80000, RZ, 0xfc, !PT ;  /* 0x00080000c3c32812 */ /* 0x000fe200078efcff */
[----:B--2---:R-:W-:Y:S06]  /*1bd0*/  @P1 BRA `(.L_x_877) ;  /* 0x0000000000081947 */ /* 0x004fec0003800000 */
[----:B------:R-:W2:Y:S02]  /*1be0*/  SYNCS.PHASECHK.TRANS64.TRYWAIT P1, [R5+URZ+0x30830], R0 ;  /* 0x03083000050075a7 */ /* 0x000ea4000802017f */
[----:B--2---:R-:W-:Y:S05]  /*1bf0*/  @!P1 BRA `(.L_x_878) ;  /* 0x0000012000089947 */ /* 0x004fea0003800000 */
.L_x_877:
[----:B------:R-:W-:Y:S05]  /*1c00*/  WARPSYNC.ALL ;  /* 0x0000000000007948 */ /* 0x000fea0003800000 */
[----:B------:R-:W-:Y:S01]  /*1c10*/  UIADD3 UR4, UR37, 0x1e400, URZ ;  /* 0x0001e40025047890 */ /* 0x000fe2000fffe03f */
[----:B------:R-:W-:Y:S01]  /*1c20*/  WARPGROUP.ARRIVE ;  /* 0x00000000000079c5 */ /* 0x000fe20000000000 */
[----:B------:R-:W-:Y:S01]  /*1c30*/  UMOV UR9, 0x40000040 ;  /* 0x4000004000097882 */ /* 0x000fe20000000000 */
[----:B------:R-:W-:Y:S01]  /*1c40*/  UMOV UR11, 0x40000040 ;  /* 0x40000040000b7882 */ /* 0x000fe20000000000 */
[----:B------:R-:W-:Y:S01]  /*1c50*/  USHF.R.U32.HI UR4, URZ, 0x4, UR4 ;  /* 0x000000043f047899 */ /* 0x000fe20008011604 */
[----:B------:R-:W-:Y:S01]  /*1c60*/  IMAD.U32 R13, RZ, RZ, UR9 ;  /* 0x00000009ff0d7e24 */ /* 0x000fe2000f8e00ff */
[----:B------:R-:W-:Y:S01]  /*1c70*/  UMOV UR13, 0x40000040 ;  /* 0x40000040000d7882 */ /* 0x000fe20000000000 */
[----:B------:R-:W-:Y:S01]  /*1c80*/  UMOV UR15, 0x40000040 ;  /* 0x40000040000f7882 */ /* 0x000fe20000000000 */
[----:B------:R-:W-:Y:S01]  /*1c90*/  ULOP3.LUT UR4, UR4, 0x3fff, URZ, 0xc0, !UPT ;  /* 0x00003fff04047892 */ /* 0x000fe2000f8ec03f */
[----:B------:R-:W3:Y:S01]  /*1ca0*/  S2R R6, SR_TID.X ;  /* 0x0000000000067919 */ /* 0x000ee20000002100 */
[----:B------:R-:W-:Y:S01]  /*1cb0*/  UMOV UR17, 0x40000040 ;  /* 0x4000004000117882 */ /* 0x000fe20000000000 */
[----:B------:R-:W-:Y:S01]  /*1cc0*/  UMOV UR19, 0x40000040 ;  /* 0x4000004000137882 */ /* 0x000fe20000000000 */
[----:B------:R-:W-:Y:S01]  /*1cd0*/  ULOP3.LUT UR38, UR4, 0x10000, URZ, 0xfc, !UPT ;  /* 0x0001000004267892 */ /* 0x000fe2000f8efc3f */
[----:B------:R-:W4:Y:S01]  /*1ce0*/  LDC R15, c[0x0][0x288] ;  /* 0x0000a200ff0f7b82 */ /* 0x000f220000000800 */
[----:B------:R-:W-:-:S02]  /*1cf0*/  ULOP3.LUT UR4, UR40, 0x10000, URZ, 0xfc, !UPT ;  /* 0x0001000028047892 */ /* 0x000fc4000f8efc3f */
[----:B------:R-:W-:Y:S02]  /*1d00*/  UIMAD UR5, UR36, 0x900, UR38 ;  /* 0x00000900240578a4 */ /* 0x000fe4000f8e0226 */
[----:B------:R-:W-:Y:S02]  /*1d10*/  UIADD3 UR6, UR4, 0x2, URZ ;  /* 0x0000000204067890 */ /* 0x000fe4000fffe03f */
[----:B------:R-:W-:Y:S01]  /*1d20*/  UIADD3 UR7, UR5, 0x2, URZ ;  /* 0x0000000205077890 */ /* 0x000fe2000fffe03f */
[----:B------:R-:W5:Y:S01]  /*1d30*/  LDC R104, c[0x0][0x2e0] ;  /* 0x0000b800ff687b82 */ /* 0x000f620000000800 */
[----:B------:R-:W-:Y:S01]  /*1d40*/  UMOV UR8, UR4 ;  /* 0x0000000400087c82 */ /* 0x000fe20008000000 */
[----:B------:R-:W-:Y:S01]  /*1d50*/  UMOV UR10, UR5 ;  /* 0x00000005000a7c82 */ /* 0x000fe20008000000 */
[----:B------:R-:W-:Y:S01]  /*1d60*/  IMAD.U32 R12, RZ, RZ, UR8 ;  /* 0x00000008ff0c7e24 */ /* 0x000fe2000f8e00ff */
[----:B------:R-:W-:Y:S01]  /*1d70*/  HGMMA.64x96x16.F32.BF16 R24, gdesc[UR8], RZ, !UPT, gsb0 ;  /* 0x01600000081879f0 */ /* 0x000fe2000c0018ff */
[----:B------:R-:W-:Y:S01]  /*1d80*/  UMOV UR8, UR6 ;  /* 0x0000000600087c82 */ /* 0x000fe20008000000 */
[----:B------:R-:W-:Y:S01]  /*1d90*/  UMOV UR9, 0x40000040 ;  /* 0x4000004000097882 */ /* 0x000fe20000000000 */
[----:B------:R-:W-:Y:S01]  /*1da0*/  UMOV UR10, UR7 ;  /* 0x00000007000a7c82 */ /* 0x000fe20008000000 */
[----:B------:R-:W-:Y:S01]  /*1db0*/  UMOV UR11, 0x40000040 ;  /* 0x40000040000b7882 */ /* 0x000fe20000000000 */
[----:B------:R-:W-:Y:S01]  /*1dc0*/  UIADD3 UR6, UR4, 0x4, URZ ;  /* 0x0000000404067890 */ /* 0x000fe2000fffe03f */
[----:B------:R-:W-:Y:S01]  /*1dd0*/  IMAD.U32 R10, RZ, RZ, UR8 ;  /* 0x00000008ff0a7e24 */ /* 0x000fe2000f8e00ff */
[----:B------:R-:W-:Y:S01]  /*1de0*/  UIADD3 UR7, UR5, 0x4, URZ ;  /* 0x0000000405077890 */ /* 0x000fe2000fffe03f */
[----:B------:R-:W-:Y:S01]  /*1df0*/  IMAD.U32 R11, RZ, RZ, UR9 ;  /* 0x00000009ff0b7e24 */ /* 0x000fe2000f8e00ff */
[----:B------:R-:W-:-:S02]  /*1e00*/  UIADD3 UR12, UR4, 0x400, URZ ;  /* 0x00000400040c7890 */ /* 0x000fc4000fffe03f */
[----:B------:R-:W-:Y:S02]  /*1e10*/  UIADD3 UR14, UR5, 0x300, URZ ;  /* 0x00000300050e7890 */ /* 0x000fe4000fffe03f */
[----:B------:R-:W-:Y:S02]  /*1e20*/  UIADD3 UR16, UR4, 0x402, URZ ;  /* 0x0000040204107890 */ /* 0x000fe4000fffe03f */
[----:B------:R-:W-:Y:S01]  /*1e30*/  UIADD3 UR18, UR5, 0x302, URZ ;  /* 0x0000030205127890 */ /* 0x000fe2000fffe03f */
[----:B---3--:R-:W-:Y:S01]  /*1e40*/  LOP3.LUT P1, RZ, R6, 0x7f, RZ, 0xc0, !PT ;  /* 0x0000007f06ff7812 */ /* 0x008fe2000782c0ff */
[----:B------:R-:W-:Y:S01]  /*1e50*/  UIADD3 UR20, UR4, 0x404, URZ ;  /* 0x0000040404147890 */ /* 0x000fe2000fffe03f */
[----:B------:R-:W-:Y:S01]  /*1e60*/  IMAD R6, R19, -0x60, R72 ;  /* 0xffffffa013067824 */ /* 0x000fe200078e0248 */
[----:B------:R-:W-:Y:S01]  /*1e70*/  UIADD3 UR22, UR5, 0x304, URZ ;  /* 0x0000030405167890 */ /* 0x000fe2000fffe03f */
[----:B------:R-:W-:Y:S01]  /*1e80*/  UMOV UR21, 0x40000040 ;  /* 0x4000004000157882 */ /* 0x000fe20000000000 */
[----:B------:R-:W-:Y:S01]  /*1e90*/  UMOV UR23, 0x40000040 ;  /* 0x4000004000177882 */ /* 0x000fe20000000000 */
[----:B------:R-:W-:-:S02]  /*1ea0*/  UIADD3 UR24, UR4, 0x406, URZ ;  /* 0x0000040604187890 */ /* 0x000fc4000fffe03f */
[----:B------:R-:W-:Y:S01]  /*1eb0*/  UIADD3 UR26, UR5, 0x306, URZ ;  /* 0x00000306051a7890 */ /* 0x000fe2000fffe03f */
[----:B------:R-:W-:Y:S01]  /*1ec0*/  UMOV UR25, 0x40000040 ;  /* 0x4000004000197882 */ /* 0x000fe20000000000 */
[----:B------:R-:W-:Y:S01]  /*1ed0*/  UMOV UR27, 0x40000040 ;  /* 0x40000040001b7882 */ /* 0x000fe20000000000 */
[----:B------:R-:W-:Y:S02]  /*1ee0*/  UIADD3 UR28, UR4, 0x800, URZ ;  /* 0x00000800041c7890 */ /* 0x000fe4000fffe03f */
[----:B-12---:R-:W-:Y:S01]  /*1ef0*/  @!P1 VIADD R5, R5, 0x30840 ;  /* 0x0003084005059836 */ /* 0x006fe20000000000 */
[----:B------:R-:W-:Y:S01]  /*1f00*/  UIADD3 UR30, UR5, 0x600, URZ ;  /* 0x00000600051e7890 */ /* 0x000fe2000fffe03f */
[----:B------:R-:W-:Y:S01]  /*1f10*/  UMOV UR29, 0x40000040 ;  /* 0x40000040001d7882 */ /* 0x000fe20000000000 */
[----:B------:R-:W-:Y:S01]  /*1f20*/  UMOV UR31, 0x40000040 ;  /* 0x40000040001f7882 */ /* 0x000fe20000000000 */
[----:B------:R-:W-:Y:S01]  /*1f30*/  UIADD3 UR32, UR4, 0x802, URZ ;  /* 0x0000080204207890 */ /* 0x000fe2000fffe03f */
[----:B------:R-:W-:Y:S01]  /*1f40*/  @!P1 PRMT R5, RZ, 0x654, R5 ;  /* 0x00000654ff059816 */ /* 0x000fe20000000005 */
        /* <DEDUP_REMOVED lines=8> */
[----:B------:R-:W-:Y:S01]  /*1fd0*/  UIADD3 UR58, UR5, 0x606, URZ ;  /* 0x00000606053a7890 */ /* 0x000fe2000fffe03f */
[----:B------:R-:W-:Y:S01]  /*1fe0*/  UMOV UR57, 0x40000040 ;  /* 0x4000004000397882 */ /* 0x000fe20000000000 */
[----:B------:R-:W-:Y:S01]  /*1ff0*/  UMOV UR59, 0x40000040 ;  /* 0x40000040003b7882 */ /* 0x000fe20000000000 */
[----:B------:R-:W-:Y:S02]  /*2000*/  WARPGROUP.DEPBAR.LE gsb0, 0x0 ;  /* 0x00008000000079c5 */ /* 0x000fe40000010000 */
[----:B------:R-:W-:-:S06]  /*2010*/  WARPGROUP.ARRIVE ;  /* 0x00000000000079c5 */ /* 0x000fcc0000000000 */
[----:B------:R-:W-:Y:S01]  /*2020*/  HGMMA.64x96x16.F32.BF16 R24, gdesc[UR8], R24, gsb0 ;  /* 0x01600000081879f0 */ /* 0x000fe20008001818 */
[----:B------:R-:W-:Y:S01]  /*2030*/  UMOV UR8, UR6 ;  /* 0x0000000600087c82 */ /* 0x000fe20008000000 */
[----:B------:R-:W-:Y:S01]  /*2040*/  UMOV UR9, 0x40000040 ;  /* 0x4000004000097882 */ /* 0x000fe20000000000 */
[----:B------:R-:W-:Y:S01]  /*2050*/  UMOV UR10, UR7 ;  /* 0x00000007000a7c82 */ /* 0x000fe20008000000 */
[----:B------:R-:W-:Y:S01]  /*2060*/  UMOV UR11, 0x40000040 ;  /* 0x40000040000b7882 */ /* 0x000fe20000000000 */
[----:B------:R-:W-:Y:S01]  /*2070*/  IMAD.U32 R8, RZ, RZ, UR8 ;  /* 0x00000008ff087e24 */ /* 0x000fe2000f8e00ff */
[----:B------:R-:W-:Y:S01]  /*2080*/  ULDC.64 UR6, c[0x0][0x9d8] ;  /* 0x0002760000067ab9 */ /* 0x000fe20000000a00 */
[----:B------:R-:W-:Y:S01]  /*2090*/  IMAD.U32 R9, RZ, RZ, UR9 ;  /* 0x00000009ff097e24 */ /* 0x000fe2000f8e00ff */
[----:B------:R-:W-:Y:S01]  /*20a0*/  ULOP3.LUT UR45, URZ, UR7, URZ, 0x33, !UPT ;  /* 0x000000073f2d7292 */ /* 0x000fe2000f8e333f */
[----:B------:R-:W-:Y:S02]  /*20b0*/  WARPGROUP.DEPBAR.LE gsb0, 0x0 ;  /* 0x00008000000079c5 */ /* 0x000fe40000010000 */
[----:B------:R-:W-:-:S06]  /*20c0*/  WARPGROUP.ARRIVE ;  /* 0x00000000000079c5 */ /* 0x000fcc0000000000 */
[----:B------:R-:W-:Y:S01]  /*20d0*/  HGMMA.64x96x16.F32.BF16 R24, gdesc[UR8], R24, gsb0 ;  /* 0x01600000081879f0 */ /* 0x000fe20008001818 */
[----:B------:R-:W-:Y:S02]  /*20e0*/  UIADD3 UR8, UR4, 0x6, URZ ;  /* 0x0000000604087890 */ /* 0x000fe4000fffe03f */
[----:B------:R-:W-:Y:S01]  /*20f0*/  UIADD3 UR10, UR5, 0x6, URZ ;  /* 0x00000006050a7890 */ /* 0x000fe2000fffe03f */
[----:B------:R-:W-:Y:S01]  /*2100*/  UMOV UR9, 0x40000040 ;  /* 0x4000004000097882 */ /* 0x000fe20000000000 */
[----:B------:R-:W-:Y:S01]  /*2110*/  UMOV UR11, 0x40000040 ;  /* 0x40000040000b7882 */ /* 0x000fe20000000000 */
[----:B------:R-:W-:Y:S02]  /*2120*/  ULDC.64 UR4, c[0x0][0x9e0] ;  /* 0x0002780000047ab9 */ /* 0x000fe40000000a00 */
[----:B------:R-:W-:Y:S01]  /*2130*/  UISETP.GE.AND UP0, UPT, UR5, 0x1, UPT ;  /* 0x000000010500788c */ /* 0x000fe2000bf06270 */
[----:B------:R-:W-:Y:S02]  /*2140*/  WARPGROUP.DEPBAR.LE gsb0, 0x0 ;  /* 0x00008000000079c5 */ /* 0x000fe40000010000 */
[----:B------:R-:W-:-:S06]  /*2150*/  WARPGROUP.ARRIVE ;  /* 0x00000000000079c5 */ /* 0x000fcc0000000000 */
[----:B------:R-:W-:Y:S03]  /*2160*/  HGMMA.64x96x16.F32.BF16 R24, gdesc[UR8], R24, gsb0 ;  /* 0x01600000081879f0 */ /* 0x000fe60008001818 */
        /* <DEDUP_REMOVED lines=25> */
[----:B------:R-:W-:Y:S01]  /*2300*/  FMUL.FTZ R24, R24, UR6 ;  /* 0x0000000618187c20 */ /* 0x000fe20008410000 */
[----:B------:R-:W-:Y:S01]  /*2310*/  FMUL.FTZ R25, R25, UR6 ;  /* 0x0000000619197c20 */ /* 0x000fe20008410000 */
[----:B------:R-:W-:Y:S01]  /*2320*/  FMUL.FTZ R0, R26, UR6 ;  /* 0x000000061a007c20 */ /* 0x000fe20008410000 */
[----:B------:R-:W-:Y:S01]  /*2330*/  FMUL.FTZ R4, R27, UR6 ;  /* 0x000000061b047c20 */ /* 0x000fe20008410000 */
[----:B------:R1:W2:Y:S01]  /*2340*/  MUFU.TANH R21, R24 ;  /* 0x0000001800157308 */ /* 0x0002a20000002400 */
[----:B------:R-:W-:Y:S01]  /*2350*/  FMUL.FTZ R28, R28, UR6 ;  /* 0x000000061c1c7c20 */ /* 0x000fe20008410000 */
        /* <DEDUP_REMOVED lines=33> */
[----:B-1----:R-:W-:Y:S01]  /*2570*/  FMUL.FTZ R24, R71, UR6 ;  /* 0x0000000647187c20 */ /* 0x002fe20008410000 */
[----:B------:R-:W-:-:S02]  /*2580*/  IMAD.MOV.U32 R26, RZ, RZ, -0x60 ;  /* 0xffffffa0ff1a7424 */ /* 0x000fc400078e00ff */
[----:B------:R-:W-:Y:S01]  /*2590*/  FMUL.FTZ R51, R51, UR6 ;  /* 0x0000000633337c20 */ /* 0x000fe20008410000 */
[----:B------:R-:W-:Y:S01]  /*25a0*/  FMUL.FTZ R55, R55, UR6 ;  /* 0x0000000637377c20 */ /* 0x000fe20008410000 */
[----:B------:R-:W-:Y:S01]  /*25b0*/  FMUL.FTZ R59, R59, UR6 ;  /* 0x000000063b3b7c20 */ /* 0x000fe20008410000 */
[----:B------:R-:W-:Y:S01]  /*25c0*/  FMUL.FTZ R61, R61, UR6 ;  /* 0x000000063d3d7c20 */ /* 0x000fe20008410000 */
[----:B------:R-:W-:Y:S01]  /*25d0*/  FMUL.FTZ R65, R65, UR6 ;  /* 0x0000000641417c20 */ /* 0x000fe20008410000 */
[----:B------:R4:W-:Y:S01]  /*25e0*/  @!P1 SYNCS.ARRIVE.TRANS64.RED.A1T0 RZ, [R5+URZ], RZ ;  /* 0x000000ff05ff99a7 */ /* 0x0009e2000810043f */
[----:B------:R-:W-:Y:S01]  /*25f0*/  PLOP3.LUT P1, PT, PT, PT, UP0, 0x40, 0x0 ;  /* 0x000000000000781c */ /* 0x000fe20003f2e808 */
[----:B------:R-:W1:Y:S01]  /*2600*/  MUFU.TANH R73, R31 ;  /* 0x0000001f00497308 */ /* 0x000e620000002400 */
[----:B------:R-:W-:Y:S02]  /*2610*/  IMAD R26, R19, R26, 0x60 ;  /* 0x00000060131a7424 */ /* 0x000fe400078e021a */
[----:B------:R-:W-:Y:S01]  /*2620*/  FMUL.FTZ R30, R30, UR6 ;  /* 0x000000061e1e7c20 */ /* 0x000fe20008410000 */
[----:B------:R-:W-:Y:S01]  /*2630*/  FMUL.FTZ R39, R39, UR6 ;  /* 0x0000000627277c20 */ /* 0x000fe20008410000 */
[----:B------:R-:W-:Y:S01]  /*2640*/  FMUL.FTZ R43, R43, UR6 ;  /* 0x000000062b2b7c20 */ /* 0x000fe20008410000 */
[----:B-----5:R-:W-:Y:S01]  /*2650*/  IMAD R7, R17, R104, R26 ;  /* 0x0000006811077224 */ /* 0x020fe200078e021a */
[----:B----4-:R-:W-:Y:S01]  /*2660*/  IADD3 R5, -R15, 0x61, R6 ;  /* 0x000000610f057810 */ /* 0x010fe20007ffe106 */
[----:B------:R-:W-:Y:S01]  /*2670*/  FMUL.FTZ R47, R47, UR6 ;  /* 0x000000062f2f7c20 */ /* 0x000fe20008410000 */
[----:B------:R-:W3:Y:S03]  /*2680*/  MUFU.TANH R74, R35 ;  /* 0x00000023004a7308 */ /* 0x000ee60000002400 */
[----:B------:R-:W-:-:S02]  /*2690*/  IMAD R6, R16, -0x2, R5 ;  /* 0xfffffffe10067824 */ /* 0x000fc400078e0205 */
[----:B------:R-:W-:-:S03]  /*26a0*/  VIADD R5, R202, UR42 ;  /* 0x0000002aca057c36 */ /* 0x000fc60008000000 */
[----:B------:R-:W4:Y:S08]  /*26b0*/  MUFU.TANH R25, R25 ;  /* 0x0000001900197308 */ /* 0x000f300000002400 */
[----:B------:R-:W1:Y:S08]  /*26c0*/  MUFU.TANH R0, R0 ;  /* 0x0000000000007308 */ /* 0x000e700000002400 */
        /* <DEDUP_REMOVED lines=39> */
[----:B------:R5:W1:Y:S08]  /*2940*/  MUFU.TANH R27, R30 ;  /* 0x0000001e001b7308 */ /* 0x000a700000002400 */
[----:B------:R2:W1:Y:S01]  /*2950*/  MUFU.TANH R75, R39 ;  /* 0x00000027004b7308 */ /* 0x0004620000002400 */
[----:B-----5:R-:W-:-:S07]  /*2960*/  IMAD R30, R16, -0x2, R7 ;  /* 0xfffffffe101e7824 */ /* 0x020fce00078e0207 */
[----:B------:R5:W1:Y:S01]  /*2970*/  MUFU.TANH R76, R43 ;  /* 0x0000002b004c7308 */ /* 0x000a620000002400 */
[----:B--2---:R-:W-:-:S07]  /*2980*/  VIADD R39, R6, UR4 ;  /* 0x0000000406277c36 */ /* 0x004fce0008000000 */
[----:B------:R2:W1:Y:S01]  /*2990*/  MUFU.TANH R77, R47 ;  /* 0x0000002f004d7308 */ /* 0x0004620000002400 */
[----:B-----5:R-:W-:Y:S01]  /*29a0*/  VIADD R43, R6, UR45 ;  /* 0x0000002d062b7c36 */ /* 0x020fe20008000000 */
[----:B------:R-:W-:-:S03]  /*29b0*/  VIADDMNMX R6, R5, R39, R30, PT ;  /* 0x0000002705067246 */ /* 0x000fc6000380011e */
[----:B------:R-:W-:Y:S02]  /*29c0*/  IMAD.IADD R7, R43, 0x1, R5 ;  /* 0x000000012b077824 */ /* 0x000fe400078e0205 */
[----:B--2---:R-:W-:Y:S01]  /*29d0*/  IMAD R47, R16, -0x2, R26 ;  /* 0xfffffffe102f7824 */ /* 0x004fe200078e021a */
[----:B---34-:R-:W-:Y:S06]  /*29e0*/  @P1 BRA `(.L_x_879) ;  /* 0x0000000000581947 */ /* 0x018fec0003800000 */
[----:B------:R-:W-:Y:S01]  /*29f0*/  IMAD R18, R17, R104, R5 ;  /* 0x0000006811127224 */ /* 0x000fe200078e0205 */
[----:B------:R-:W-:Y:S03]  /*2a00*/  BSSY B0, `(.L_x_880) ;  /* 0x0000011000007945 */ /* 0x000fe60003800000 */
[----:B------:R-:W-:-:S05]  /*2a10*/  IMAD.IADD R18, R18, 0x1, -R15 ;  /* 0x0000000112127824 */ /* 0x000fca00078e0a0f */
[----:B------:R-:W-:-:S13]  /*2a20*/  ISETP.GT.AND P1, PT, R18, -0x1, PT ;  /* 0xffffffff1200780c */ /* 0x000fda0003f24270 */
[----:B------:R-:W-:Y:S05]  /*2a30*/  @P1 BRA `(.L_x_881) ;  /* 0x0000000000201947 */ /* 0x000fea0003800000 */
[----:B------:R-:W-:Y:S01]  /*2a40*/  UISETP.NE.AND UP1, UPT, UR5, 0x1, UPT ;  /* 0x000000010500788c */ /* 0x000fe2000bf25270 */
[----:B------:R-:W-:-:S05]  /*2a50*/  LOP3.LUT R18, RZ, R18, RZ, 0x33, !PT ;  /* 0x00000012ff127212 */ /* 0x000fca00078e33ff */
[----:B------:R-:W-:-:S05]  /*2a60*/  PLOP3.LUT P1, PT, PT, PT, UP1, 0x80, 0x0 ;  /* 0x000000000000781c */ /* 0x000fca0003f2f018 */
[----:B------:R-:W-:-:S08]  /*2a70*/  @UP1 ULDC.64 UR6, c[0x0][0x9e8] ;  /* 0x00027a0000061ab9 */ /* 0x000fd00000000a00 */
[----:B------:R-:W-:-:S05]  /*2a80*/  @P1 IMAD.HI.U32 R51, R18, UR6, RZ ;  /* 0x0000000612331c27 */ /* 0x000fca000f8e00ff */
[----:B------:R-:W-:-:S04]  /*2a90*/  @P1 SHF.R.U32.HI R18, RZ, UR7, R51 ;  /* 0x00000007ff121c19 */ /* 0x000fc80008011633 */
[----:B------:R-:W-:Y:S01]  /*2aa0*/  LOP3.LUT R18, RZ, R18, RZ, 0x33, !PT ;  /* 0x00000012ff127212 */ /* 0x000fe200078e33ff */
[----:B------:R-:W-:Y:S06]  /*2ab0*/  BRA `(.L_x_882) ;  /* 0x0000000000147947 */ /* 0x000fec0003800000 */
.L_x_881:
[----:B------:R-:W-:-:S06]  /*2ac0*/  UISETP.NE.AND UP1, UPT, UR5, 0x1, UPT ;  /* 0x000000010500788c */ /* 0x000fcc000bf25270 */
[----:B------:R-:W-:-:S05]  /*2ad0*/  PLOP3.LUT P1, PT, PT, PT, UP1, 0x80, 0x0 ;  /* 0x000000000000781c */ /* 0x000fca0003f2f018 */
[----:B------:R-:W-:-:S08]  /*2ae0*/  @UP1 ULDC.64 UR6, c[0x0][0x9e8] ;  /* 0x00027a0000061ab9 */ /* 0x000fd00000000a00 */
[----:B------:R-:W-:-:S05]  /*2af0*/  @P1 IMAD.HI.U32 R51, R18, UR6, RZ ;  /* 0x0000000612331c27 */ /* 0x000fca000f8e00ff */
[----:B------:R-:W-:-:S07]  /*2b00*/  @P1 SHF.R.U32.HI R18, RZ, UR7, R51 ;  /* 0x00000007ff121c19 */ /* 0x000fce0008011633 */
.L_x_882:
[----:B------:R-:W-:Y:S05]  /*2b10*/  BSYNC B0 ;  /* 0x0000000000007941 */ /* 0x000fea0003800000 */
.L_x_880:
[----:B------:R-:W-:-:S05]  /*2b20*/  IMAD R18, R18, UR5, R47 ;  /* 0x0000000512127c24 */ /* 0x000fca000f8e022f */
[----:B------:R-:W-:Y:S02]  /*2b30*/  VIMNMX R7, R7, R18, !PT ;  /* 0x0000001207077248 */ /* 0x000fe40007fe0100 */
[----:B------:R-:W-:-:S07]  /*2b40*/  VIADDMNMX R6, R18, UR5, R6, PT ;  /* 0x0000000512067c46 */ /* 0x000fce000b800106 */
.L_x_879:
[C---:B------:R-:W-:Y:S02]  /*2b50*/  ISETP.GE.AND P1, PT, R26.reuse, 0x2, PT ;  /* 0x000000021a00780c */ /* 0x040fe40003f26270 */
[C---:B------:R-:W-:Y:S02]  /*2b60*/  ISETP.GE.AND P5, PT, R26.reuse, 0xa, PT ;  /* 0x0000000a1a00780c */ /* 0x040fe40003fa6270 */
[----:B------:R-:W-:Y:S02]  /*2b70*/  ISETP.GT.AND P3, PT, R7, 0x1, !P1 ;  /* 0x000000010700780c */ /* 0x000fe40004f64270 */
[----:B------:R-:W-:Y:S02]  /*2b80*/  ISETP.GE.AND P2, PT, R26, 0x9, PT ;  /* 0x000000091a00780c */ /* 0x000fe40003f46270 */
[----:B------:R-:W-:Y:S02]  /*2b90*/  ISETP.LT.OR P3, PT, R6, 0x2, P3 ;  /* 0x000000020600780c */ /* 0x000fe40001f61670 */
[----:B------:R-:W-:-:S02]  /*2ba0*/  P2R R51, PR, RZ, 0x20 ;  /* 0x00000020ff337803 */ /* 0x000fc40000000000 */
[----:B------:R-:W-:Y:S02]  /*2bb0*/  FSEL R66, R25, -INF , !P3 ;  /* 0xff80000019427808 */ /* 0x000fe40005800000 */
[C---:B------:R-:W-:Y:S02]  /*2bc0*/  ISETP.GT.AND P3, PT, R7.reuse, 0x9, !P5 ;  /* 0x000000090700780c */ /* 0x040fe40006f64270 */
[----:B------:R-:W-:Y:S02]  /*2bd0*/  ISETP.GT.AND P4, PT, R7, 0x8, !P2 ;  /* 0x000000080700780c */ /* 0x000fe40005784270 */
[----:B------:R-:W-:Y:S02]  /*2be0*/  ISETP.LT.OR P3, PT, R6, 0xa, P3 ;  /* 0x0000000a0600780c */ /* 0x000fe40001f61670 */
[----:B------:R-:W-:Y:S02]  /*2bf0*/  ISETP.GE.AND P5, PT, R26, 0x11, PT ;  /* 0x000000111a00780c */ /* 0x000fe40003fa6270 */
[----:B-1----:R-:W-:-:S02]  /*2c00*/  FSEL R82, R29, -INF , !P3 ;  /* 0xff8000001d527808 */ /* 0x002fc40005800000 */
[----:B------:R-:W-:Y:S02]  /*2c10*/  ISETP.LT.OR P4, PT, R6, 0x9, P4 ;  /* 0x000000090600780c */ /* 0x000fe40002781670 */
[----:B------:R-:W-:Y:S02]  /*2c20*/  ISETP.GT.AND P3, PT, R7, 0x10, !P5 ;  /* 0x000000100700780c */ /* 0x000fe40006f64270 */
[----:B------:R-:W-:Y:S02]  /*2c30*/  FSEL R70, R28, -INF , !P4 ;  /* 0xff8000001c467808 */ /* 0x000fe40006000000 */
[----:B------:R-:W-:Y:S02]  /*2c40*/  ISETP.LT.OR P3, PT, R6, 0x11, P3 ;  /* 0x000000110600780c */ /* 0x000fe40001f61670 */
[----:B------:R-:W-:Y:S02]  /*2c50*/  ISETP.GE.AND P4, PT, R26, 0x12, PT ;  /* 0x000000121a00780c */ /* 0x000fe40003f86270 */
[----:B------:R-:W-:-:S02]  /*2c60*/  FSEL R84, R32, -INF , !P3 ;  /* 0xff80000020547808 */ /* 0x000fc40005800000 */
[----:B------:R-:W-:Y:S02]  /*2c70*/  ISETP.GT.AND P3, PT, R7, 0x11, !P4 ;  /* 0x000000110700780c */ /* 0x000fe40006764270 */
[----:B------:R-:W-:Y:S02]  /*2c80*/  P2R R32, PR, RZ, 0x10 ;  /* 0x00000010ff207803 */ /* 0x000fe40000000000 */
[----:B------:R-:W-:Y:S02]  /*2c90*/  ISETP.LT.OR P3, PT, R6, 0x12, P3 ;  /* 0x000000120600780c */ /* 0x000fe40001f61670 */
[----:B------:R-:W-:Y:S02]  /*2ca0*/  ISETP.GE.AND P4, PT, R26, 0x19, PT ;  /* 0x000000191a00780c */ /* 0x000fe40003f86270 */
[----:B------:R-:W-:Y:S02]  /*2cb0*/  FSEL R86, R33, -INF , !P3 ;  /* 0xff80000021567808 */ /* 0x000fe40005800000 */
[----:B------:R-:W-:-:S02]  /*2cc0*/  ISETP.GT.AND P3, PT, R7, 0x18, !P4 ;  /* 0x000000180700780c */ /* 0x000fc40006764270 */
[----:B------:R-:W-:Y:S02]  /*2cd0*/  P2R R59, PR, RZ, 0x10 ;  /* 0x00000010ff3b7803 */ /* 0x000fe40000000000 */
[----:B------:R-:W-:Y:S02]  /*2ce0*/  ISETP.LT.OR P3, PT, R6, 0x19, P3 ;  /* 0x000000190600780c */ /* 0x000fe40001f61670 */
[----:B------:R-:W-:Y:S02]  /*2cf0*/  ISETP.GE.AND P4, PT, R26, 0x1a, PT ;  /* 0x0000001a1a00780c */ /* 0x000fe40003f86270 */
[----:B------:R-:W-:Y:S02]  /*2d00*/  FSEL R88, R36, -INF , !P3 ;  /* 0xff80000024587808 */ /* 0x000fe40005800000 */
[----:B------:R-:W-:Y:S02]  /*2d10*/  ISETP.GT.AND P3, PT, R7, 0x19, !P4 ;  /* 0x000000190700780c */ /* 0x000fe40006764270 */
[----:B------:R-:W-:-:S02]  /*2d20*/  P2R R61, PR, RZ, 0x10 ;  /* 0x00000010ff3d7803 */ /* 0x000fc40000000000 */
[----:B------:R-:W-:Y:S02]  /*2d30*/  ISETP.LT.OR P3, PT, R6, 0x1a, P3 ;  /* 0x0000001a0600780c */ /* 0x000fe40001f61670 */
[----:B------:R-:W-:Y:S02]  /*2d40*/  ISETP.GE.AND P4, PT, R26, 0x21, PT ;  /* 0x000000211a00780c */ /* 0x000fe40003f86270 */
[----:B------:R-:W-:Y:S02]  /*2d50*/  FSEL R90, R37, -INF , !P3 ;  /* 0xff800000255a7808 */ /* 0x000fe40005800000 */
[----:B------:R-:W-:Y:S02]  /*2d60*/  ISETP.GT.AND P3, PT, R7, 0x20, !P4 ;  /* 0x000000200700780c */ /* 0x000fe40006764270 */
[----:B------:R-:W-:Y:S02]  /*2d70*/  P2R R37, PR, RZ, 0x10 ;  /* 0x00000010ff257803 */ /* 0x000fe40000000000 */
[----:B------:R-:W-:-:S02]  /*2d80*/  ISETP.LT.OR P3, PT, R6, 0x21, P3 ;  /* 0x000000210600780c */ /* 0x000fc40001f61670 */
[----:B------:R-:W-:Y:S02]  /*2d90*/  ISETP.GE.AND P4, PT, R26, 0x22, PT ;  /* 0x000000221a00780c */ /* 0x000fe40003f86270 */
[----:B------:R-:W-:Y:S02]  /*2da0*/  FSEL R92, R40, -INF , !P3 ;  /* 0xff800000285c7808 */ /* 0x000fe40005800000 */
[----:B------:R-:W-:Y:S02]  /*2db0*/  ISETP.GT.AND P3, PT, R7, 0x21, !P4 ;  /* 0x000000210700780c */ /* 0x000fe40006764270 */
[----:B------:R-:W-:Y:S02]  /*2dc0*/  P2R R40, PR, RZ, 0x10 ;  /* 0x00000010ff287803 */ /* 0x000fe40000000000 */
[----:B------:R-:W-:Y:S02]  /*2dd0*/  ISETP.LT.OR P3, PT, R6, 0x22, P3 ;  /* 0x000000220600780c */ /* 0x000fe40001f61670 */
[----:B------:R-:W-:-:S02]  /*2de0*/  ISETP.GE.AND P4, PT, R26, 0x29, PT ;  /* 0x000000291a00780c */ /* 0x000fc40003f86270 */
[----:B------:R-:W-:Y:S02]  /*2df0*/  FSEL R94, R41, -INF , !P3 ;  /* 0xff800000295e7808 */ /* 0x000fe40005800000 */
[----:B------:R-:W-:Y:S02]  /*2e00*/  ISETP.GT.AND P3, PT, R7, 0x28, !P4 ;  /* 0x000000280700780c */ /* 0x000fe40006764270 */
[----:B------:R-:W-:Y:S02]  /*2e10*/  P2R R63, PR, RZ, 0x10 ;  /* 0x00000010ff3f7803 */ /* 0x000fe40000000000 */
        /* <DEDUP_REMOVED lines=51> */
[----:B------:R-:W-:Y:S02]  /*3150*/  P2R R55, PR, RZ, 0x20 ;  /* 0x00000020ff377803 */ /* 0x000fe40000000000 */
[----:B------:R-:W-:Y:S02]  /*3160*/  FSEL R33, R64, -INF , !P3 ;  /* 0xff80000040217808 */ /* 0x000fe40005800000 */
[C---:B------:R-:W-:Y:S02]  /*3170*/  ISETP.GE.AND P3, PT, R26.reuse, 0x52, PT ;  /* 0x000000521a00780c */ /* 0x040fe40003f66270 */
[----:B------:R-:W-:Y:S02]  /*3180*/  ISETP.GE.AND P6, PT, R26, 0x1, PT ;  /* 0x000000011a00780c */ /* 0x000fe40003fc6270 */
[----:B------:R-:W-:-:S04]  /*3190*/  ISETP.GT.AND P4, PT, R7, 0x51, !P3 ;  /* 0x000000510700780c */ /* 0x000fc80005f84270 */
[----:B------:R-:W-:-:S04]  /*31a0*/  ISETP.LT.OR P4, PT, R6, 0x52, P4 ;  /* 0x000000520600780c */ /* 0x000fc80002781670 */
[----:B------:R-:W-:Y:S02]  /*31b0*/  FSEL R31, R31, -INF , !P4 ;  /* 0xff8000001f1f7808 */ /* 0x000fe40006000000 */
[----:B------:R-:W-:-:S04]  /*31c0*/  ISETP.GE.AND P4, PT, R26, 0x59, PT ;  /* 0x000000591a00780c */ /* 0x000fc80003f86270 */
[----:B------:R-:W-:-:S04]  /*31d0*/  ISETP.GT.AND P5, PT, R7, 0x58, !P4 ;  /* 0x000000580700780c */ /* 0x000fc800067a4270 */
[----:B------:R-:W-:-:S04]  /*31e0*/  ISETP.LT.OR P5, PT, R6, 0x59, P5 ;  /* 0x000000590600780c */ /* 0x000fc80002fa1670 */
[----:B------:R-:W-:Y:S02]  /*31f0*/  FSEL R25, R68, -INF , !P5 ;  /* 0xff80000044197808 */ /* 0x000fe40006800000 */
[----:B------:R-:W-:-:S04]  /*3200*/  ISETP.GT.AND P5, PT, R7, RZ, !P6 ;  /* 0x000000ff0700720c */ /* 0x000fc800077a4270 */
[----:B------:R-:W-:-:S04]  /*3210*/  ISETP.LT.OR P5, PT, R6, 0x1, P5 ;  /* 0x000000010600780c */ /* 0x000fc80002fa1670 */
[----:B------:R-:W-:Y:S02]  /*3220*/  FSEL R36, R21, -INF , !P5 ;  /* 0xff80000015247808 */ /* 0x000fe40006800000 */
[----:B------:R-:W-:-:S04]  /*3230*/  ISETP.GE.AND P5, PT, R26, 0x5a, PT ;  /* 0x0000005a1a00780c */ /* 0x000fc80003fa6270 */
[----:B------:R-:W-:Y:S02]  /*3240*/  P2R R64, PR, RZ, 0x20 ;  /* 0x00000020ff407803 */ /* 0x000fe40000000000 */
[----:B------:R-:W-:-:S04]  /*3250*/  ISETP.GT.AND P5, PT, R7, 0x59, !P5 ;  /* 0x000000590700780c */ /* 0x000fc80006fa4270 */
[----:B------:R-:W-:Y:S01]  /*3260*/  ISETP.LT.OR P5, PT, R6, 0x5a, P5 ;  /* 0x0000005a0600780c */ /* 0x000fe20002fa1670 */
[----:B------:R-:W-:-:S03]  /*3270*/  VIADD R6, R5, 0x8 ;  /* 0x0000000805067836 */ /* 0x000fc60000000000 */
[----:B------:R-:W-:Y:S01]  /*3280*/  FSEL R29, R69, -INF , !P5 ;  /* 0xff800000451d7808 */ /* 0x000fe20006800000 */
[----:B------:R-:W-:Y:S01]  /*3290*/  IMAD.IADD R28, R43, 0x1, R6 ;  /* 0x000000012b1c7824 */ /* 0x000fe200078e0206 */
[----:B------:R-:W-:Y:S02]  /*32a0*/  PLOP3.LUT P5, PT, PT, PT, UP0, 0x40, 0x0 ;  /* 0x000000000000781c */ /* 0x000fe40003fae808 */
[----:B------:R-:W-:-:S11]  /*32b0*/  VIADDMNMX R26, R6, R39, R30, PT ;  /* 0x00000027061a7246 */ /* 0x000fd6000380011e */
[----:B------:R-:W-:Y:S05]  /*32c0*/  @P5 BRA `(.L_x_883) ;  /* 0x0000000000605947 */ /* 0x000fea0003800000 */
        /* <DEDUP_REMOVED lines=9> */
[----:B------:R-:W-:Y:S01]  /*3360*/  @P5 IMAD.HI.U32 R7, R18, UR6, RZ ;  /* 0x0000000612075c27 */ /* 0x000fe2000f8e00ff */
[----:B------:R-:W-:-:S13]  /*3370*/  PLOP3.LUT P5, PT, PT, PT, UP1, 0x80, 0x0 ;  /* 0x000000000000781c */ /* 0x000fda0003faf018 */
[----:B------:R-:W-:-:S04]  /*3380*/  @P5 SHF.R.U32.HI R18, RZ, UR7, R7 ;  /* 0x00000007ff125c19 */ /* 0x000fc80008011607 */
[----:B------:R-:W-:Y:S01]  /*3390*/  LOP3.LUT R18, RZ, R18, RZ, 0x33, !PT ;  /* 0x00000012ff127212 */ /* 0x000fe200078e33ff */
[----:B------:R-:W-:Y:S06]  /*33a0*/  BRA `(.L_x_886) ;  /* 0x0000000000187947 */ /* 0x000fec0003800000 */
.L_x_885:
[----:B------:R-:W-:-:S06]  /*33b0*/  UISETP.NE.AND UP1, UPT, UR5, 0x1, UPT ;  /* 0x000000010500788c */ /* 0x000fcc000bf25270 */
[----:B------:R-:W-:-:S05]  /*33c0*/  PLOP3.LUT P5, PT, PT, PT, UP1, 0x80, 0x0 ;  /* 0x000000000000781c */ /* 0x000fca0003faf018 */
[----:B------:R-:W-:-:S08]  /*33d0*/  @UP1 ULDC.64 UR6, c[0x0][0x9e8] ;  /* 0x00027a0000061ab9 */ /* 0x000fd00000000a00 */
[----:B------:R-:W-:Y:S01]  /*33e0*/  @P5 IMAD.HI.U32 R7, R18, UR6, RZ ;  /* 0x0000000612075c27 */ /* 0x000fe2000f8e00ff */
[----:B------:R-:W-:-:S13]  /*33f0*/  PLOP3.LUT P5, PT, PT, PT, UP1, 0x80, 0x0 ;  /* 0x000000000000781c */ /* 0x000fda0003faf018 */
[----:B------:R-:W-:-:S07]  /*3400*/  @P5 SHF.R.U32.HI R18, RZ, UR7, R7 ;  /* 0x00000007ff125c19 */ /* 0x000fce0008011607 */
.L_x_886:
[----:B------:R-:W-:Y:S05]  /*3410*/  BSYNC B0 ;  /* 0x0000000000007941 */ /* 0x000fea0003800000 */
.L_x_884:
[----:B------:R-:W-:-:S05]  /*3420*/  IMAD R7, R18, UR5, R47 ;  /* 0x0000000512077c24 */ /* 0x000fca000f8e022f */
[----:B------:R-:W-:Y:S02]  /*3430*/  VIMNMX R28, R28, R7, !PT ;  /* 0x000000071c1c7248 */ /* 0x000fe40007fe0100 */
[----:B------:R-:W-:-:S07]  /*3440*/  VIADDMNMX R26, R7, UR5, R26, PT ;  /* 0x00000005071a7c46 */ /* 0x000fce000b80011a */
.L_x_883:
[C---:B------:R-:W-:Y:S01]  /*3450*/  ISETP.GT.AND P1, PT, R28.reuse, 0x1, !P1 ;  /* 0x000000011c00780c */ /* 0x040fe20004f24270 */
[----:B------:R-:W-:Y:S01]  /*3460*/  ULDC UR6, c[0x0][0x988] ;  /* 0x0002620000067ab9 */ /* 0x000fe20000000800 */
[----:B------:R-:W-:Y:S01]  /*3470*/  ISETP.GT.AND P2, PT, R28, 0x8, !P2 ;  /* 0x000000081c00780c */ /* 0x000fe20005744270 */
[----:B------:R-:W-:Y:S01]  /*3480*/  IMAD.U32 R18, RZ, RZ, UR6 ;  /* 0x00000006ff127e24 */ /* 0x000fe2000f8e00ff */
[----:B------:R-:W-:Y:S01]  /*3490*/  ISETP.LT.OR P1, PT, R26, 0x2, P1 ;  /* 0x000000021a00780c */ /* 0x000fe20000f21670 */
[----:B------:R-:W-:Y:S01]  /*34a0*/  IMAD.IADD R15, R72, 0x1, -R15 ;  /* 0x00000001480f7824 */ /* 0x000fe200078e0a0f */
[----:B------:R-:W-:Y:S01]  /*34b0*/  ISETP.LT.OR P2, PT, R26, 0x9, P2 ;  /* 0x000000091a00780c */ /* 0x000fe20001741670 */
[----:B------:R-:W-:Y:S01]  /*34c0*/  VIADD R19, R19, 0xfffffffe ;  /* 0xfffffffe13137836 */ /* 0x000fe20000000000 */
[----:B------:R-:W-:Y:S02]  /*34d0*/  FSEL R30, R4, -INF , !P1 ;  /* 0xff800000041e7808 */ /* 0x000fe40004800000 */
[----:B------:R-:W-:-:S02]  /*34e0*/  ISETP.NE.AND P1, PT, R51, RZ, PT ;  /* 0x000000ff3300720c */ /* 0x000fc40003f25270 */
[----:B------:R-:W-:Y:S02]  /*34f0*/  FSEL R39, R27, -INF , !P2 ;  /* 0xff8000001b277808 */ /* 0x000fe40005000000 */
[----:B------:R-:W-:Y:S02]  /*3500*/  ISETP.GT.AND P1, PT, R28, 0x9, !P1 ;  /* 0x000000091c00780c */ /* 0x000fe40004f24270 */
[----:B------:R-:W-:Y:S02]  /*3510*/  ISETP.NE.AND P2, PT, R32, RZ, PT ;  /* 0x000000ff2000720c */ /* 0x000fe40003f45270 */
[----:B------:R-:W-:Y:S02]  /*3520*/  ISETP.LT.OR P1, PT, R26, 0xa, P1 ;  /* 0x0000000a1a00780c */ /* 0x000fe40000f21670 */
[----:B------:R-:W-:Y:S02]  /*3530*/  ISETP.NE.AND P5, PT, R59, RZ, PT ;  /* 0x000000ff3b00720c */ /* 0x000fe40003fa5270 */
[----:B------:R-:W-:-:S02]  /*3540*/  FSEL R41, R73, -INF , !P1 ;  /* 0xff80000049297808 */ /* 0x000fc40004800000 */
[----:B------:R-:W-:Y:S02]  /*3550*/  ISETP.NE.AND P1, PT, R55, RZ, PT ;  /* 0x000000ff3700720c */ /* 0x000fe40003f25270 */
[C---:B------:R-:W-:Y:S02]  /*3560*/  ISETP.GT.AND P6, PT, R28.reuse, RZ, !P6 ;  /* 0x000000ff1c00720c */ /* 0x040fe400077c4270 */
[----:B------:R-:W-:Y:S02]  /*3570*/  ISETP.GT.AND P1, PT, R28, 0x10, !P1 ;  /* 0x000000101c00780c */ /* 0x000fe40004f24270 */
[C---:B------:R-:W-:Y:S02]  /*3580*/  ISETP.LT.OR P6, PT, R26.reuse, 0x1, P6 ;  /* 0x000000011a00780c */ /* 0x040fe400037c1670 */
[----:B------:R-:W-:Y:S02]  /*3590*/  ISETP.LT.OR P1, PT, R26, 0x11, P1 ;  /* 0x000000111a00780c */ /* 0x000fe40000f21670 */
[----:B------:R-:W-:-:S02]  /*35a0*/  ISETP.GT.AND P3, PT, R28, 0x51, !P3 ;  /* 0x000000511c00780c */ /* 0x000fc40005f64270 */
[----:B------:R-:W-:Y:S02]  /*35b0*/  FSEL R43, R34, -INF , !P1 ;  /* 0xff800000222b7808 */ /* 0x000fe40004800000 */
[----:B------:R-:W-:Y:S02]  /*35c0*/  ISETP.GT.AND P1, PT, R28, 0x11, !P2 ;  /* 0x000000111c00780c */ /* 0x000fe40005724270 */
[----:B------:R-:W-:Y:S02]  /*35d0*/  ISETP.NE.AND P2, PT, R49, RZ, PT ;  /* 0x000000ff3100720c */ /* 0x000fe40003f45270 */
[----:B------:R-:W-:Y:S02]  /*35e0*/  ISETP.LT.OR P1, PT, R26, 0x12, P1 ;  /* 0x000000121a00780c */ /* 0x000fe40000f21670 */
[----:B------:R-:W-:Y:S02]  /*35f0*/  ISETP.GT.AND P4, PT, R28, 0x58, !P4 ;  /* 0x000000581c00780c */ /* 0x000fe40006784270 */
[----:B------:R-:W-:-:S02]  /*3600*/  FSEL R45, R74, -INF , !P1 ;  /* 0xff8000004a2d7808 */ /* 0x000fc40004800000 */
[----:B------:R-:W-:Y:S02]  /*3610*/  ISETP.GT.AND P1, PT, R28, 0x18, !P5 ;  /* 0x000000181c00780c */ /* 0x000fe40006f24270 */
[----:B------:R-:W-:Y:S02]  /*3620*/  ISETP.NE.AND P5, PT, R53, RZ, PT ;  /* 0x000000ff3500720c */ /* 0x000fe40003fa5270 */
[C---:B------:R-:W-:Y:S02]  /*3630*/  ISETP.LT.OR P1, PT, R26.reuse, 0x19, P1 ;  /* 0x000000191a00780c */ /* 0x040fe40000f21670 */
[----:B------:R-:W-:Y:S02]  /*3640*/  ISETP.LT.OR P3, PT, R26, 0x52, P3 ;  /* 0x000000521a00780c */ /* 0x000fe40001f61670 */
[----:B------:R-:W-:Y:S02]  /*3650*/  FSEL R47, R38, -INF , !P1 ;  /* 0xff800000262f7808 */ /* 0x000fe40004800000 */
[----:B------:R-:W-:-:S02]  /*3660*/  ISETP.NE.AND P1, PT, R61, RZ, PT ;  /* 0x000000ff3d00720c */ /* 0x000fc40003f25270 */
[----:B------:R-:W-:Y:S02]  /*3670*/  ISETP.LT.OR P4, PT, R26, 0x59, P4 ;  /* 0x000000591a00780c */ /* 0x000fe40002781670 */
[----:B------:R-:W-:Y:S02]  /*3680*/  ISETP.GT.AND P1, PT, R28, 0x19, !P1 ;  /* 0x000000191c00780c */ /* 0x000fe40004f24270 */
[----:B------:R-:W-:Y:S02]  /*3690*/  FSEL R73, R20, -INF , !P4 ;  /* 0xff80000014497808 */ /* 0x000fe40006000000 */
[----:B------:R-:W-:-:S04]  /*36a0*/  ISETP.LT.OR P1, PT, R26, 0x1a, P1 ;  /* 0x0000001a1a00780c */ /* 0x000fc80000f21670 */
[----:B------:R-:W-:Y:S02]  /*36b0*/  FSEL R49, R75, -INF , !P1 ;  /* 0xff8000004b317808 */ /* 0x000fe40004800000 */
[----:B------:R-:W-:Y:S02]  /*36c0*/  ISETP.NE.AND P1, PT, R37, RZ, PT ;  /* 0x000000ff2500720c */ /* 0x000fe40003f25270 */
[----:B------:R-:W-:Y:S02]  /*36d0*/  FSEL R37, R0, -INF , !P6 ;  /* 0xff80000000257808 */ /* 0x000fe40007000000 */
[----:B------:R-:W-:Y:S02]  /*36e0*/  FMNMX.FTZ R0, R36, R66, !PT ;  /* 0x0000004224007209 */ /* 0x000fe40007810000 */
[----:B------:R-:W-:Y:S02]  /*36f0*/  ISETP.GT.AND P1, PT, R28, 0x20, !P1 ;  /* 0x000000201c00780c */ /* 0x000fe40004f24270 */
[----:B------:R-:W-:-:S02]  /*3700*/  FMNMX.FTZ R0, R70, R0, !PT ;  /* 0x0000000046007209 */ /* 0x000fc40007810000 */
[----:B------:R-:W-:Y:S02]  /*3710*/  ISETP.LT.OR P1, PT, R26, 0x21, P1 ;  /* 0x000000211a00780c */ /* 0x000fe40000f21670 */
[----:B------:R-:W-:Y:S02]  /*3720*/  FMNMX.FTZ R0, R82, R0, !PT ;  /* 0x0000000052007209 */ /* 0x000fe40007810000 */
[----:B------:R-:W-:Y:S02]  /*3730*/  FSEL R51, R42, -INF , !P1 ;  /* 0xff8000002a337808 */ /* 0x000fe40004800000 */
[----:B------:R-:W-:Y:S02]  /*3740*/  FMNMX.FTZ R0, R84, R0, !PT ;  /* 0x0000000054007209 */ /* 0x000fe40007810000 */
[----:B------:R-:W-:Y:S02]  /*3750*/  ISETP.NE.AND P1, PT, R40, RZ, PT ;  /* 0x000000ff2800720c */ /* 0x000fe40003f25270 */
[----:B------:R-:W-:-:S02]  /*3760*/  FMNMX.FTZ R0, R86, R0, !PT ;  /* 0x0000000056007209 */ /* 0x000fc40007810000 */
[----:B------:R-:W-:Y:S02]  /*3770*/  ISETP.GT.AND P1, PT, R28, 0x21, !P1 ;  /* 0x000000211c00780c */ /* 0x000fe40004f24270 */
[----:B------:R-:W-:Y:S02]  /*3780*/  FMNMX.FTZ R0, R88, R0, !PT ;  /* 0x0000000058007209 */ /* 0x000fe40007810000 */
[----:B------:R-:W-:Y:S02]  /*3790*/  ISETP.LT.OR P1, PT, R26, 0x22, P1 ;  /* 0x000000221a00780c */ /* 0x000fe40000f21670 */
[----:B------:R-:W-:Y:S02]  /*37a0*/  FMNMX.FTZ R0, R90, R0, !PT ;  /* 0x000000005a007209 */ /* 0x000fe40007810000 */
[----:B------:R-:W-:Y:S02]  /*37b0*/  FSEL R53, R76, -INF , !P1 ;  /* 0xff8000004c357808 */ /* 0x000fe40004800000 */
[----:B------:R-:W-:-:S02]  /*37c0*/  FMNMX.FTZ R0, R92, R0, !PT ;  /* 0x000000005c007209 */ /* 0x000fc40007810000 */
[----:B------:R-:W-:Y:S02]  /*37d0*/  ISETP.NE.AND P1, PT, R63, RZ, PT ;  /* 0x000000ff3f00720c */ /* 0x000fe40003f25270 */
[----:B------:R-:W-:Y:S02]  /*37e0*/  FMNMX.FTZ R0, R94, R0, !PT ;  /* 0x000000005e007209 */ /* 0x000fe40007810000 */
[----:B------:R-:W-:Y:S02]  /*37f0*/  ISETP.GT.AND P1, PT, R28, 0x28, !P1 ;  /* 0x000000281c00780c */ /* 0x000fe40004f24270 */
[----:B------:R-:W-:Y:S02]  /*3800*/  FMNMX.FTZ R0, R44, R0, !PT ;  /* 0x000000002c007209 */ /* 0x000fe40007810000 */
[----:B------:R-:W-:Y:S02]  /*3810*/  ISETP.LT.OR P1, PT, R26, 0x29, P1 ;  /* 0x000000291a00780c */ /* 0x000fe40000f21670 */
[----:B------:R-:W-:-:S02]  /*3820*/  FMNMX.FTZ R0, R96, R0, !PT ;  /* 0x0000000060007209 */ /* 0x000fc40007810000 */
[----:B------:R-:W-:Y:S02]  /*3830*/  FSEL R55, R46, -INF , !P1 ;  /* 0xff8000002e377808 */ /* 0x000fe40004800000 */
[----:B------:R-:W-:Y:S02]  /*3840*/  FMNMX.FTZ R0, R48, R0, !PT ;  /* 0x0000000030007209 */ /* 0x000fe40007810000 */
[----:B------:R-:W-:Y:S02]  /*3850*/  ISETP.NE.AND P1, PT, R65, RZ, PT ;  /* 0x000000ff4100720c */ /* 0x000fe40003f25270 */
        /* <DEDUP_REMOVED lines=22> */
[----:B------:R-:W-:Y:S01]  /*39c0*/  ISETP.NE.AND P1, PT, R81, RZ, PT ;  /* 0x000000ff5100720c */ /* 0x000fe20003f25270 */
[----:B------:R-:W1:Y:S01]  /*39d0*/  SHFL.BFLY PT, R65, R0, 0x2, 0x1f ;  /* 0x0c401f0000417f89 */ /* 0x000e6200000e0000 */
[----:B------:R-:W-:Y:S02]  /*39e0*/  ISETP.NE.AND P6, PT, R87, RZ, PT ;  /* 0x000000ff5700720c */ /* 0x000fe40003fc5270 */
[----:B------:R-:W-:Y:S02]  /*39f0*/  ISETP.GT.AND P1, PT, R28, 0x38, !P1 ;  /* 0x000000381c00780c */ /* 0x000fe40004f24270 */
[----:B------:R-:W-:Y:S02]  /*3a00*/  FSEL R71, R3, -INF , !P3 ;  /* 0xff80000003477808 */ /* 0x000fe40005800000 */
[----:B------:R-:W-:-:S04]  /*3a10*/  ISETP.LT.OR P1, PT, R26, 0x39, P1 ;  /* 0x000000391a00780c */ /* 0x000fc80000f21670 */
[----:B------:R-:W-:Y:S02]  /*3a20*/  FSEL R63, R54, -INF , !P1 ;  /* 0xff800000363f7808 */ /* 0x000fe40004800000 */
[----:B------:R-:W-:-:S04]  /*3a30*/  ISETP.NE.AND P1, PT, R83, RZ, PT ;  /* 0x000000ff5300720c */ /* 0x000fc80003f25270 */
[----:B------:R-:W-:-:S04]  /*3a40*/  ISETP.GT.AND P1, PT, R28, 0x39, !P1 ;  /* 0x000000391c00780c */ /* 0x000fc80004f24270 */
[----:B------:R-:W-:Y:S02]  /*3a50*/  ISETP.LT.OR P1, PT, R26, 0x3a, P1 ;  /* 0x0000003a1a00780c */ /* 0x000fe40000f21670 */
[----:B-1----:R-:W-:Y:S02]  /*3a60*/  FMNMX.FTZ R32, R0, R65, !PT ;  /* 0x0000004100207209 */ /* 0x002fe40007810000 */
[----:B------:R-:W-:Y:S02]  /*3a70*/  FMNMX.FTZ R0, R37, R30, !PT ;  /* 0x0000001e25007209 */ /* 0x000fe40007810000 */
[----:B------:R-:W-:Y:S01]  /*3a80*/  FSEL R27, R79, -INF , !P1 ;  /* 0xff8000004f1b7808 */ /* 0x000fe20004800000 */
[----:B------:R-:W1:Y:S01]  /*3a90*/  SHFL.BFLY PT, R65, R32, 0x1, 0x1f ;  /* 0x0c201f0020417f89 */ /* 0x000e6200000e0000 */
[----:B------:R-:W-:Y:S02]  /*3aa0*/  FMNMX.FTZ R0, R39, R0, !PT ;  /* 0x0000000027007209 */ /* 0x000fe40007810000 */
[----:B------:R-:W-:-:S02]  /*3ab0*/  ISETP.GT.AND P1, PT, R28, 0x40, !P2 ;  /* 0x000000401c00780c */ /* 0x000fc40005724270 */
[----:B------:R-:W-:Y:S02]  /*3ac0*/  FMNMX.FTZ R0, R41, R0, !PT ;  /* 0x0000000029007209 */ /* 0x000fe40007810000 */
[----:B------:R-:W-:Y:S02]  /*3ad0*/  ISETP.LT.OR P1, PT, R26, 0x41, P1 ;  /* 0x000000411a00780c */ /* 0x000fe40000f21670 */
[----:B------:R-:W-:Y:S02]  /*3ae0*/  FMNMX.FTZ R0, R43, R0, !PT ;  /* 0x000000002b007209 */ /* 0x000fe40007810000 */
[----:B------:R-:W-:Y:S02]  /*3af0*/  FSEL R21, R58, -INF , !P1 ;  /* 0xff8000003a157808 */ /* 0x000fe40004800000 */
[----:B------:R-:W-:Y:S02]  /*3b00*/  FMNMX.FTZ R0, R45, R0, !PT ;  /* 0x000000002d007209 */ /* 0x000fe40007810000 */
[----:B------:R-:W-:-:S02]  /*3b10*/  ISETP.GT.AND P1, PT, R28, 0x41, !P5 ;  /* 0x000000411c00780c */ /* 0x000fc40006f24270 */
[----:B------:R-:W-:Y:S02]  /*3b20*/  FMNMX.FTZ R0, R47, R0, !PT ;  /* 0x000000002f007209 */ /* 0x000fe40007810000 */
[----:B------:R-:W-:Y:S02]  /*3b30*/  ISETP.LT.OR P1, PT, R26, 0x42, P1 ;  /* 0x000000421a00780c */ /* 0x000fe40000f21670 */
[----:B------:R-:W-:Y:S02]  /*3b40*/  FMNMX.FTZ R0, R49, R0, !PT ;  /* 0x0000000031007209 */ /* 0x000fe40007810000 */
[----:B------:R-:W-:Y:S02]  /*3b50*/  FSEL R7, R80, -INF , !P1 ;  /* 0xff80000050077808 */ /* 0x000fe40004800000 */
[----:B------:R-:W-:Y:S02]  /*3b60*/  FMNMX.FTZ R0, R51, R0, !PT ;  /* 0x0000000033007209 */ /* 0x000fe40007810000 */
[----:B-1----:R-:W-:-:S02]  /*3b70*/  FMNMX.FTZ R4, R32, R65, !PT ;  /* 0x0000004120047209 */ /* 0x002fc40007810000 */
[----:B------:R-:W-:Y:S02]  /*3b80*/  FMNMX.FTZ R0, R53, R0, !PT ;  /* 0x0000000035007209 */ /* 0x000fe40007810000 */
[C---:B------:R-:W-:Y:S01]  /*3b90*/  FSETP.NEU.FTZ.AND P1, PT, R4.reuse, -INF , PT ;  /* 0xff8000000400780b */ /* 0x040fe20003f3d000 */
[----:B------:R-:W-:Y:S01]  /*3ba0*/  FMUL.FTZ R34, R4, R18 ;  /* 0x0000001204227220 */ /* 0x000fe20000410000 */
[----:B------:R-:W-:Y:S02]  /*3bb0*/  FMNMX.FTZ R0, R55, R0, !PT ;  /* 0x0000000037007209 */ /* 0x000fe40007810000 */
[----:B------:R-:W-:Y:S02]  /*3bc0*/  ISETP.NE.AND P5, PT, R85, RZ, PT ;  /* 0x000000ff5500720c */ /* 0x000fe40003fa5270 */
[----:B------:R-:W-:Y:S02]  /*3bd0*/  FMNMX.FTZ R0, R57, R0, !PT ;  /* 0x0000000039007209 */ /* 0x000fe40007810000 */
[----:B------:R-:W-:-:S02]  /*3be0*/  FSEL R77, R34, RZ, P1 ;  /* 0x000000ff224d7208 */ /* 0x000fc40000800000 */
[----:B------:R-:W-:Y:S02]  /*3bf0*/  FMNMX.FTZ R0, R59, R0, !PT ;  /* 0x000000003b007209 */ /* 0x000fe40007810000 */
[----:B------:R-:W-:Y:S01]  /*3c00*/  ISETP.GT.AND P1, PT, R28, 0x48, !P5 ;  /* 0x000000481c00780c */ /* 0x000fe20006f24270 */
[--C-:B------:R-:W-:Y:S01]  /*3c10*/  FFMA.FTZ R32, R36, R18, -R77.reuse ;  /* 0x0000001224207223 */ /* 0x100fe2000001084d */
[----:B------:R-:W-:Y:S01]  /*3c20*/  FMNMX.FTZ R0, R61, R0, !PT ;  /* 0x000000003d007209 */ /* 0x000fe20007810000 */
[-CC-:B------:R-:W-:Y:S01]  /*3c30*/  FFMA.FTZ R34, R66, R18.reuse, -R77.reuse ;  /* 0x0000001242227223 */ /* 0x180fe2000001084d */
[----:B------:R-:W-:Y:S01]  /*3c40*/  ISETP.LT.OR P1, PT, R26, 0x49, P1 ;  /* 0x000000491a00780c */ /* 0x000fe20000f21670 */
[--C-:B------:R-:W-:Y:S01]  /*3c50*/  FFMA.FTZ R36, R70, R18, -R77.reuse ;  /* 0x0000001246247223 */ /* 0x100fe2000001084d */
[----:B------:R-:W-:Y:S01]  /*3c60*/  FMNMX.FTZ R0, R63, R0, !PT ;  /* 0x000000003f007209 */ /* 0x000fe20007810000 */
[----:B------:R-:W-:Y:S01]  /*3c70*/  MUFU.EX2 R32, R32 ;  /* 0x0000002000207308 */ /* 0x000fe20000000800 */
[----:B------:R-:W-:Y:S01]  /*3c80*/  FSEL R65, R62, -INF , !P1 ;  /* 0xff8000003e417808 */ /* 0x000fe20004800000 */
[--C-:B------:R-:W-:Y:S01]  /*3c90*/  FFMA.FTZ R38, R82, R18, -R77.reuse ;  /* 0x0000001252267223 */ /* 0x100fe2000001084d */
[----:B------:R-:W-:Y:S01]  /*3ca0*/  FMNMX.FTZ R0, R27, R0, !PT ;  /* 0x000000001b007209 */ /* 0x000fe20007810000 */
[-CC-:B------:R-:W-:Y:S01]  /*3cb0*/  FFMA.FTZ R40, R84, R18.reuse, -R77.reuse ;  /* 0x0000001254287223 */ /* 0x180fe2000001084d */
[----:B------:R-:W-:Y:S01]  /*3cc0*/  ISETP.NE.AND P2, PT, R89, RZ, PT ;  /* 0x000000ff5900720c */ /* 0x000fe20003f45270 */
[--C-:B------:R-:W-:Y:S01]  /*3cd0*/  FFMA.FTZ R29, R29, R18, -R77.reuse ;  /* 0x000000121d1d7223 */ /* 0x100fe2000001084d */
[----:B------:R-:W-:Y:S01]  /*3ce0*/  ISETP.GT.AND P1, PT, R28, 0x49, !P6 ;  /* 0x000000491c00780c */ /* 0x000fe20007724270 */
[----:B------:R1:W2:Y:S01]  /*3cf0*/  MUFU.EX2 R79, R34 ;  /* 0x00000022004f7308 */ /* 0x0002a20000000800 */
[----:B------:R-:W-:Y:S01]  /*3d00*/  FMNMX.FTZ R0, R21, R0, !PT ;  /* 0x0000000015007209 */ /* 0x000fe20007810000 */
[-CC-:B------:R-:W-:Y:S01]  /*3d10*/  FFMA.FTZ R42, R88, R18.reuse, -R77.reuse ;  /* 0x00000012582a7223 */ /* 0x180fe2000001084d */
[----:B------:R-:W-:Y:S01]  /*3d20*/  ISETP.GT.AND P2, PT, R28, 0x50, !P2 ;  /* 0x000000501c00780c */ /* 0x000fe20005744270 */
[-CC-:B------:R-:W-:Y:S01]  /*3d30*/  FFMA.FTZ R20, R96, R18.reuse, -R77.reuse ;  /* 0x0000001260147223 */ /* 0x180fe2000001084d */
[C---:B------:R-:W-:Y:S01]  /*3d40*/  ISETP.LT.OR P1, PT, R26.reuse, 0x4a, P1 ;  /* 0x0000004a1a00780c */ /* 0x040fe20000f21670 */
[--C-:B------:R-:W-:Y:S01]  /*3d50*/  FFMA.FTZ R31, R31, R18, -R77.reuse ;  /* 0x000000121f1f7223 */ /* 0x100fe2000001084d */
[----:B------:R-:W-:Y:S01]  /*3d60*/  FMNMX.FTZ R0, R7, R0, !PT ;  /* 0x0000000007007209 */ /* 0x000fe20007810000 */
[----:B------:R-:W-:Y:S01]  /*3d70*/  MUFU.EX2 R36, R36 ;  /* 0x0000002400247308 */ /* 0x000fe20000000800 */
[----:B------:R-:W-:Y:S01]  /*3d80*/  ISETP.LT.OR P2, PT, R26, 0x51, P2 ;  /* 0x000000511a00780c */ /* 0x000fe20001741670 */
[-CC-:B-1----:R-:W-:Y:S01]  /*3d90*/  FFMA.FTZ R34, R86, R18.reuse, -R77.reuse ;  /* 0x0000001256227223 */ /* 0x182fe2000001084d */
[----:B------:R-:W-:Y:S01]  /*3da0*/  FSEL R67, R2, -INF , !P1 ;  /* 0xff80000002437808 */ /* 0x000fe20004800000 */
[--C-:B------:R-:W-:Y:S01]  /*3db0*/  FFMA.FTZ R2, R92, R18, -R77.reuse ;  /* 0x000000125c027223 */ /* 0x100fe2000001084d */
[----:B------:R-:W-:Y:S01]  /*3dc0*/  FMNMX.FTZ R0, R65, R0, !PT ;  /* 0x0000000041007209 */ /* 0x000fe20007810000 */
[-CC-:B------:R-:W-:Y:S01]  /*3dd0*/  FFMA.FTZ R35, R35, R18.reuse, -R77.reuse ;  /* 0x0000001223237223 */ /* 0x180fe2000001084d */
[----:B------:R-:W-:Y:S01]  /*3de0*/  ISETP.NE.AND P5, PT, R64, RZ, PT ;  /* 0x000000ff4000720c */ /* 0x000fe20003fa5270 */
[----:B------:R1:W-:Y:S01]  /*3df0*/  MUFU.EX2 R180, R2 ;  /* 0x0000000200b47308 */ /* 0x0003e20000000800 */
[----:B------:R-:W-:Y:S01]  /*3e00*/  FSEL R69, R14, -INF , !P2 ;  /* 0xff8000000e457808 */ /* 0x000fe20005000000 */
[--C-:B------:R-:W-:Y:S01]  /*3e10*/  FFMA.FTZ R14, R94, R18, -R77.reuse ;  /* 0x000000125e0e7223 */ /* 0x100fe2000001084d */
[----:B------:R-:W-:Y:S01]  /*3e20*/  FMNMX.FTZ R0, R67, R0, !PT ;  /* 0x0000000043007209 */ /* 0x000fe20007810000 */
[-CC-:B------:R-:W-:Y:S01]  /*3e30*/  FFMA.FTZ R33, R33, R18.reuse, -R77.reuse ;  /* 0x0000001221217223 */ /* 0x180fe2000001084d */
[----:B------:R-:W-:Y:S01]  /*3e40*/  ISETP.GT.AND P5, PT, R28, 0x59, !P5 ;  /* 0x000000591c00780c */ /* 0x000fe20006fa4270 */
[--C-:B------:R-:W-:Y:S01]  /*3e50*/  FFMA.FTZ R28, R100, R18, -R77.reuse ;  /* 0x00000012641c7223 */ /* 0x100fe2000001084d */
[----:B------:R-:W-:Y:S01]  /*3e60*/  FMNMX.FTZ R0, R69, R0, !PT ;  /* 0x0000000045007209 */ /* 0x000fe20007810000 */
[----:B------:R3:W4:Y:S01]  /*3e70*/  MUFU.EX2 R81, R38 ;  /* 0x0000002600517308 */ /* 0x0007220000000800 */
[----:B------:R-:W-:Y:S01]  /*3e80*/  ISETP.LT.OR P5, PT, R26, 0x5a, P5 ;  /* 0x0000005a1a00780c */ /* 0x000fe20002fa1670 */
[--C-:B-1----:R-:W-:Y:S01]  /*3e90*/  FFMA.FTZ R2, R44, R18, -R77.reuse ;  /* 0x000000122c027223 */ /* 0x102fe2000001084d */
[----:B------:R-:W-:Y:S01]  /*3ea0*/  FMNMX.FTZ R0, R71, R0, !PT ;  /* 0x0000000047007209 */ /* 0x000fe20007810000 */
[-CC-:B------:R-:W-:Y:S01]  /*3eb0*/  FFMA.FTZ R26, R52, R18.reuse, -R77.reuse ;  /* 0x00000012341a7223 */ /* 0x180fe2000001084d */
[----:B------:R-:W-:Y:S01]  /*3ec0*/  FSEL R75, R24, -INF , !P5 ;  /* 0xff800000184b7808 */ /* 0x000fe20006800000 */
[--C-:B------:R-:W-:Y:S01]  /*3ed0*/  FFMA.FTZ R24, R48, R18, -R77.reuse ;  /* 0x0000001230187223 */ /* 0x100fe2000001084d */
[----:B------:R-:W-:Y:S01]  /*3ee0*/  FMNMX.FTZ R0, R73, R0, !PT ;  /* 0x0000000049007209 */ /* 0x000fe20007810000 */
[----:B------:R-:W-:Y:S01]  /*3ef0*/  MUFU.EX2 R182, R2 ;  /* 0x0000000200b67308 */ /* 0x000fe20000000800 */
[--C-:B---3--:R-:W-:Y:S01]  /*3f00*/  FFMA.FTZ R38, R90, R18, -R77.reuse ;  /* 0x000000125a267223 */ /* 0x108fe2000001084d */
[----:B--2---:R-:W-:Y:S01]  /*3f10*/  F2FP.BF16.F32.PACK_AB R188, R79, R32 ;  /* 0x000000204fbc723e */ /* 0x004fe200000010ff */
[----:B------:R-:W-:Y:S01]  /*3f20*/  FFMA.FTZ R25, R25, R18, -R77 ;  /* 0x0000001219197223 */ /* 0x000fe2000001084d */
[----:B------:R-:W-:-:S04]  /*3f30*/  FMNMX.FTZ R0, R75, R0, !PT ;  /* 0x000000004b007209 */ /* 0x000fc80007810000 */
[----:B------:R-:W-:Y:S01]  /*3f40*/  MUFU.EX2 R40, R40 ;  /* 0x0000002800287308 */ /* 0x000fe20000000800 */
[----:B------:R-:W1:Y:S01]  /*3f50*/  SHFL.BFLY PT, R3, R0, 0x2, 0x1f ;  /* 0x0c401f0000037f89 */ /* 0x000e6200000e0000 */
[----:B----4-:R-:W-:-:S06]  /*3f60*/  F2FP.BF16.F32.PACK_AB R190, R81, R36 ;  /* 0x0000002451be723e */ /* 0x010fcc00000010ff */
[----:B------:R2:W3:Y:S08]  /*3f70*/  MUFU.EX2 R83, R34 ;  /* 0x0000002200537308 */ /* 0x0004f00000000800 */
[----:B------:R4:W-:Y:S01]  /*3f80*/  MUFU.EX2 R170, R29 ;  /* 0x0000001d00aa7308 */ /* 0x0009e20000000800 */
[----:B--2---:R-:W-:-:S07]  /*3f90*/  FFMA.FTZ R34, R56, R18, -R77 ;  /* 0x0000001238227223 */ /* 0x004fce000001084d */
[----:B------:R-:W2:Y:S01]  /*3fa0*/  MUFU.EX2 R42, R42 ;  /* 0x0000002a002a7308 */ /* 0x000ea20000000800 */
[----:B-1----:R-:W-:Y:S01]  /*3fb0*/  FMNMX.FTZ R2, R0, R3, !PT ;  /* 0x0000000300027209 */ /* 0x002fe20007810000 */
[----:B------:R-:W-:Y:S01]  /*3fc0*/  FFMA.FTZ R0, R102, R18, -R77 ;  /* 0x0000001266007223 */ /* 0x000fe2000001084d */
[----:B----4-:R-:W-:Y:S01]  /*3fd0*/  FADD.FTZ R29, R32, R79 ;  /* 0x0000004f201d7221 */ /* 0x010fe20000010000 */
[----:B---3--:R-:W-:Y:S02]  /*3fe0*/  F2FP.BF16.F32.PACK_AB R184, R83, R40 ;  /* 0x0000002853b8723e */ /* 0x008fe400000010ff */
[----:B------:R-:W1:Y:S01]  /*3ff0*/  SHFL.BFLY PT, R3, R2, 0x1, 0x1f ;  /* 0x0c201f0002037f89 */ /* 0x000e6200000e0000 */
[----:B------:R-:W-:Y:S01]  /*4000*/  FADD.FTZ R46, R36, R29 ;  /* 0x0000001d242e7221 */ /* 0x000fe20000010000 */
[----:B------:R-:W-:Y:S03]  /*4010*/  MUFU.EX2 R95, R0 ;  /* 0x00000000005f7308 */ /* 0x000fe60000000800 */
[----:B------:R-:W-:-:S04]  /*4020*/  FADD.FTZ R29, R81, R46 ;  /* 0x0000002e511d7221 */ /* 0x000fc80000010000 */
[----:B------:R-:W-:Y:S01]  /*4030*/  FADD.FTZ R48, R40, R29 ;  /* 0x0000001d28307221 */ /* 0x000fe20000010000 */
[----:B------:R-:W3:Y:S03]  /*4040*/  MUFU.EX2 R85, R38 ;  /* 0x0000002600557308 */ /* 0x000ee60000000800 */
[----:B------:R-:W-:-:S04]  /*4050*/  FADD.FTZ R29, R83, R48 ;  /* 0x00000030531d7221 */ /* 0x000fc80000010000 */
[----:B--2---:R-:W-:Y:S01]  /*4060*/  FADD.FTZ R50, R42, R29 ;  /* 0x0000001d2a327221 */ /* 0x004fe20000010000 */
[----:B------:R2:W-:Y:S01]  /*4070*/  MUFU.EX2 R87, R14 ;  /* 0x0000000e00577308 */ /* 0x0005e20000000800 */
[----:B-1----:R-:W-:-:S07]  /*4080*/  FMNMX.FTZ R3, R2, R3, !PT ;  /* 0x0000000302037209 */ /* 0x002fce0007810000 */
[----:B------:R-:W-:Y:S01]  /*4090*/  MUFU.EX2 R89, R20 ;  /* 0x0000001400597308 */ /* 0x000fe20000000800 */
[-C--:B--2---:R-:W-:Y:S01]  /*40a0*/  FFMA.FTZ R14, R98, R18.reuse, -R77 ;  /* 0x00000012620e7223 */ /* 0x084fe2000001084d */
[C---:B------:R-:W-:Y:S01]  /*40b0*/  FSETP.NEU.FTZ.AND P1, PT, R3.reuse, -INF , PT ;  /* 0xff8000000300780b */ /* 0x040fe20003f3d000 */
[----:B------:R-:W-:Y:S01]  /*40c0*/  FMUL.FTZ R0, R3, R18 ;  /* 0x0000001203007220 */ /* 0x000fe20000410000 */
[----:B---3--:R-:W-:-:S04]  /*40d0*/  F2FP.BF16.F32.PACK_AB R186, R85, R42 ;  /* 0x0000002a55ba723e */ /* 0x008fc800000010ff */
[----:B------:R-:W-:Y:S01]  /*40e0*/  FSEL R0, R0, RZ, P1 ;  /* 0x000000ff00007208 */ /* 0x000fe20000800000 */
[----:B------:R-:W-:Y:S01]  /*40f0*/  MUFU.EX2 R93, R28 ;  /* 0x0000001c005d7308 */ /* 0x000fe20000000800 */
[----:B------:R-:W-:-:S03]  /*4100*/  PLOP3.LUT P1, PT, PT, PT, UP0, 0x40, 0x0 ;  /* 0x000000000000781c */ /* 0x000fc60003f2e808 */
[-CC-:B------:R-:W-:Y:S01]  /*4110*/  FFMA.FTZ R37, R37, R18.reuse, -R0.reuse ;  /* 0x0000001225257223 */ /* 0x180fe20000010800 */
[-CC-:B------:R-:W-:Y:S01]  /*4120*/  FFMA.FTZ R30, R30, R18.reuse, -R0.reuse ;  /* 0x000000121e1e7223 */ /* 0x180fe20000010800 */
        /* <DEDUP_REMOVED lines=22> */
[-CC-:B------:R-:W-:Y:S01]  /*4290*/  FFMA.FTZ R71, R71, R18.reuse, -R0.reuse ;  /* 0x0000001247477223 */ /* 0x180fe20000010800 */
[-CC-:B------:R-:W-:Y:S01]  /*42a0*/  FFMA.FTZ R73, R73, R18.reuse, -R0.reuse ;  /* 0x0000001249497223 */ /* 0x180fe20000010800 */
[----:B------:R-:W-:-:S04]  /*42b0*/  FFMA.FTZ R75, R75, R18, -R0 ;  /* 0x000000124b4b7223 */ /* 0x000fc80000010800 */
[----:B------:R-:W3:Y:S01]  /*42c0*/  MUFU.EX2 R2, R41 ;  /* 0x0000002900027308 */ /* 0x000ee20000000800 */
[----:B-1----:R-:W-:Y:S01]  /*42d0*/  FADD.FTZ R48, R37, R30 ;  /* 0x0000001e25307221 */ /* 0x002fe20000010000 */
[----:B------:R-:W-:-:S06]  /*42e0*/  F2FP.BF16.F32.PACK_AB R189, R30, R37 ;  /* 0x000000251ebd723e */ /* 0x000fcc00000010ff */
[----:B------:R-:W-:Y:S01]  /*42f0*/  MUFU.EX2 R43, R43 ;  /* 0x0000002b002b7308 */ /* 0x000fe20000000800 */
[----:B--2---:R-:W-:-:S07]  /*4300*/  FADD.FTZ R29, R39, R48 ;  /* 0x00000030271d7221 */ /* 0x004fce0000010000 */
[----:B------:R-:W1:Y:S01]  /*4310*/  MUFU.EX2 R20, R45 ;  /* 0x0000002d00147308 */ /* 0x000e620000000800 */
[----:B---3--:R-:W-:-:S07]  /*4320*/  F2FP.BF16.F32.PACK_AB R191, R2, R39 ;  /* 0x0000002702bf723e */ /* 0x008fce00000010ff */
[----:B------:R-:W-:Y:S08]  /*4330*/  MUFU.EX2 R47, R47 ;  /* 0x0000002f002f7308 */ /* 0x000ff00000000800 */
[----:B------:R2:W-:Y:S01]  /*4340*/  MUFU.EX2 R168, R31 ;  /* 0x0000001f00a87308 */ /* 0x0005e20000000800 */
[----:B-1----:R-:W-:-:S07]  /*4350*/  F2FP.BF16.F32.PACK_AB R185, R20, R43 ;  /* 0x0000002b14b9723e */ /* 0x002fce00000010ff */
[----:B------:R-:W1:Y:S01]  /*4360*/  MUFU.EX2 R28, R49 ;  /* 0x00000031001c7308 */ /* 0x000e620000000800 */
[----:B--2---:R-:W-:Y:S01]  /*4370*/  FADD.FTZ R31, R85, R50 ;  /* 0x00000032551f7221 */ /* 0x004fe20000010000 */
[----:B------:R-:W-:-:S03]  /*4380*/  FADD.FTZ R50, R2, R29 ;  /* 0x0000001d02327221 */ /* 0x000fc60000010000 */
[----:B------:R-:W-:Y:S01]  /*4390*/  FADD.FTZ R52, R180, R31 ;  /* 0x0000001fb4347221 */ /* 0x000fe20000010000 */
[----:B------:R-:W-:Y:S01]  /*43a0*/  FADD.FTZ R29, R43, R50 ;  /* 0x000000322b1d7221 */ /* 0x000fe20000010000 */
[C---:B------:R-:W-:Y:S01]  /*43b0*/  F2FP.BF16.F32.PACK_AB R180, R87.reuse, R180 ;  /* 0x000000b457b4723e */ /* 0x040fe200000010ff */
[----:B------:R-:W-:Y:S01]  /*43c0*/  MUFU.EX2 R51, R51 ;  /* 0x0000003300337308 */ /* 0x000fe20000000800 */
[----:B------:R-:W-:Y:S01]  /*43d0*/  FADD.FTZ R31, R87, R52 ;  /* 0x00000034571f7221 */ /* 0x000fe20000010000 */
[----:B------:R-:W-:-:S03]  /*43e0*/  FADD.FTZ R50, R20, R29 ;  /* 0x0000001d14327221 */ /* 0x000fc60000010000 */
[----:B------:R-:W-:Y:S01]  /*43f0*/  FADD.FTZ R52, R182, R31 ;  /* 0x0000001fb6347221 */ /* 0x000fe20000010000 */
[C---:B------:R-:W-:Y:S02]  /*4400*/  F2FP.BF16.F32.PACK_AB R182, R89.reuse, R182 ;  /* 0x000000b659b6723e */ /* 0x040fe400000010ff */
[----:B------:R-:W2:Y:S01]  /*4410*/  MUFU.EX2 R38, R53 ;  /* 0x0000003500267308 */ /* 0x000ea20000000800 */
[----:B------:R-:W-:Y:S01]  /*4420*/  FADD.FTZ R29, R89, R52 ;  /* 0x00000034591d7221 */ /* 0x000fe20000010000 */
[----:B-1----:R-:W-:-:S06]  /*4430*/  F2FP.BF16.F32.PACK_AB R187, R28, R47 ;  /* 0x0000002f1cbb723e */ /* 0x002fcc00000010ff */
[----:B------:R-:W-:Y:S08]  /*4440*/  MUFU.EX2 R55, R55 ;  /* 0x0000003700377308 */ /* 0x000ff00000000800 */
[----:B------:R1:W-:Y:S01]  /*4450*/  MUFU.EX2 R48, R27 ;  /* 0x0000001b00307308 */ /* 0x0003e20000000800 */
[----:B--2---:R-:W-:-:S07]  /*4460*/  F2FP.BF16.F32.PACK_AB R181, R38, R51 ;  /* 0x0000003326b5723e */ /* 0x004fce00000010ff */
[----:B------:R-:W2:Y:S01]  /*4470*/  MUFU.EX2 R44, R57 ;  /* 0x00000039002c7308 */ /* 0x000ea20000000800 */
[----:B-1----:R-:W-:-:S04]  /*4480*/  FADD.FTZ R27, R47, R50 ;  /* 0x000000322f1b7221 */ /* 0x002fc80000010000 */
[----:B------:R-:W-:-:S03]  /*4490*/  FADD.FTZ R52, R28, R27 ;  /* 0x0000001b1c347221 */ /* 0x000fc60000010000 */
[----:B------:R-:W1:Y:S01]  /*44a0*/  MUFU.EX2 R24, R24 ;  /* 0x0000001800187308 */ /* 0x000e620000000800 */
[----:B------:R-:W-:-:S04]  /*44b0*/  FADD.FTZ R27, R51, R52 ;  /* 0x00000034331b7221 */ /* 0x000fc80000010000 */
[----:B------:R-:W-:-:S03]  /*44c0*/  FADD.FTZ R52, R38, R27 ;  /* 0x0000001b26347221 */ /* 0x000fc60000010000 */
[----:B------:R-:W-:Y:S01]  /*44d0*/  MUFU.EX2 R59, R59 ;  /* 0x0000003b003b7308 */ /* 0x000fe20000000800 */
[----:B--2---:R-:W-:-:S07]  /*44e0*/  F2FP.BF16.F32.PACK_AB R183, R44, R55 ;  /* 0x000000372cb7723e */ /* 0x004fce00000010ff */
[----:B------:R2:W3:Y:S01]  /*44f0*/  MUFU.EX2 R91, R14 ;  /* 0x0000000e005b7308 */ /* 0x0004e20000000800 */
[----:B-1----:R-:W-:-:S07]  /*4500*/  FADD.FTZ R54, R24, R29 ;  /* 0x0000001d18367221 */ /* 0x002fce0000010000 */
[----:B------:R-:W1:Y:S01]  /*4510*/  MUFU.EX2 R46, R61 ;  /* 0x0000003d002e7308 */ /* 0x000e620000000800 */
[----:B--2---:R-:W-:-:S07]  /*4520*/  FFMA.FTZ R14, R60, R18, -R77 ;  /* 0x000000123c0e7223 */ /* 0x004fce000001084d */
[----:B------:R-:W2:Y:S01]  /*4530*/  MUFU.EX2 R26, R26 ;  /* 0x0000001a001a7308 */ /* 0x000ea20000000800 */
[C---:B---3--:R-:W-:Y:S01]  /*4540*/  FADD.FTZ R29, R91.reuse, R54 ;  /* 0x000000365b1d7221 */ /* 0x048fe20000010000 */
[----:B------:R-:W-:-:S06]  /*4550*/  F2FP.BF16.F32.PACK_AB R176, R91, R24 ;  /* 0x000000185bb0723e */ /* 0x000fcc00000010ff */
[----:B------:R-:W3:Y:S01]  /*4560*/  MUFU.EX2 R63, R63 ;  /* 0x0000003f003f7308 */ /* 0x000ee20000000800 */
[----:B-1----:R-:W-:-:S07]  /*4570*/  F2FP.BF16.F32.PACK_AB R177, R46, R59 ;  /* 0x0000003b2eb1723e */ /* 0x002fce00000010ff */
[----:B------:R1:W-:Y:S01]  /*4580*/  MUFU.EX2 R50, R7 ;  /* 0x0000000700327308 */ /* 0x0003e20000000800 */
[----:B--2---:R-:W-:Y:S01]  /*4590*/  FADD.FTZ R54, R26, R29 ;  /* 0x0000001d1a367221 */ /* 0x004fe20000010000 */
[----:B------:R-:W-:Y:S01]  /*45a0*/  F2FP.BF16.F32.PACK_AB R178, R93, R26 ;  /* 0x0000001a5db2723e */ /* 0x000fe200000010ff */
[----:B------:R-:W-:Y:S02]  /*45b0*/  VIADD R29, R15, UR42 ;  /* 0x0000002a0f1d7c36 */ /* 0x000fe40008000000 */
[----:B------:R-:W-:-:S03]  /*45c0*/  FADD.FTZ R27, R93, R54 ;  /* 0x000000365d1b7221 */ /* 0x000fc60000010000 */
[----:B------:R-:W2:Y:S01]  /*45d0*/  MUFU.EX2 R34, R34 ;  /* 0x0000002200227308 */ /* 0x000ea20000000800 */
[----:B-1----:R-:W-:Y:S01]  /*45e0*/  FADD.FTZ R7, R55, R52 ;  /* 0x0000003437077221 */ /* 0x002fe20000010000 */
[----:B------:R-:W-:Y:S02]  /*45f0*/  R2UR UR6, R29 ;  /* 0x000000001d0672ca */ /* 0x000fe400000e0000 */
[----:B---3--:R-:W-:Y:S01]  /*4600*/  F2FP.BF16.F32.PACK_AB R179, R48, R63 ;  /* 0x0000003f30b3723e */ /* 0x008fe200000010ff */
[----:B------:R-:W-:-:S03]  /*4610*/  FADD.FTZ R32, R44, R7 ;  /* 0x000000072c207221 */ /* 0x000fc60000010000 */
[----:B------:R-:W1:Y:S01]  /*4620*/  MUFU.EX2 R21, R21 ;  /* 0x0000001500157308 */ /* 0x000e620000000800 */
[----:B------:R-:W-:-:S04]  /*4630*/  FADD.FTZ R7, R59, R32 ;  /* 0x000000203b077221 */ /* 0x000fc80000010000 */
[----:B------:R-:W-:Y:S02]  /*4640*/  FADD.FTZ R32, R46, R7 ;  /* 0x000000072e207221 */ /* 0x000fe40000010000 */
[----:B------:R-:W-:Y:S01]  /*4650*/  UIADD3 UR4, UR6, UR4, URZ ;  /* 0x0000000406047290 */ /* 0x000fe2000fffe03f */
[----:B------:R-:W3:Y:S01]  /*4660*/  MUFU.EX2 R14, R14 ;  /* 0x0000000e000e7308 */ /* 0x000ee20000000800 */
[----:B------:R-:W-:Y:S01]  /*4670*/  FADD.FTZ R7, R63, R32 ;  /* 0x000000203f077221 */ /* 0x000fe20000010000 */
[----:B--2---:R-:W-:Y:S01]  /*4680*/  FADD.FTZ R36, R34, R27 ;  /* 0x0000001b22247221 */ /* 0x004fe20000010000 */
[C---:B------:R-:W-:Y:S02]  /*4690*/  F2FP.BF16.F32.PACK_AB R172, R95.reuse, R34 ;  /* 0x000000225fac723e */ /* 0x040fe400000010ff */
[----:B------:R-:W-:Y:S01]  /*46a0*/  FADD.FTZ R26, R48, R7 ;  /* 0x00000007301a7221 */ /* 0x000fe20000010000 */
[----:B------:R-:W-:Y:S02]  /*46b0*/  FADD.FTZ R27, R95, R36 ;  /* 0x000000245f1b7221 */ /* 0x000fe40000010000 */
[----:B------:R-:W2:Y:S01]  /*46c0*/  MUFU.EX2 R65, R65 ;  /* 0x0000004100417308 */ /* 0x000ea20000000800 */
[----:B-1----:R-:W-:Y:S01]  /*46d0*/  FADD.FTZ R7, R21, R26 ;  /* 0x0000001a15077221 */ /* 0x002fe20000010000 */
[----:B------:R-:W-:-:S03]  /*46e0*/  F2FP.BF16.F32.PACK_AB R173, R50, R21 ;  /* 0x0000001532ad723e */ /* 0x000fc600000010ff */
[----:B------:R-:W-:-:S03]  /*46f0*/  FADD.FTZ R26, R50, R7 ;  /* 0x00000007321a7221 */ /* 0x000fc60000010000 */
[----:B------:R-:W1:Y:S01]  /*4700*/  MUFU.EX2 R35, R35 ;  /* 0x0000002300237308 */ /* 0x000e620000000800 */
[----:B---3--:R-:W-:-:S07]  /*4710*/  FADD.FTZ R36, R14, R27 ;  /* 0x0000001b0e247221 */ /* 0x008fce0000010000 */
[----:B------:R-:W3:Y:S01]  /*4720*/  MUFU.EX2 R0, R67 ;  /* 0x0000004300007308 */ /* 0x000ee20000000800 */
[----:B--2---:R-:W-:-:S07]  /*4730*/  FADD.FTZ R7, R65, R26 ;  /* 0x0000001a41077221 */ /* 0x004fce0000010000 */
[----:B------:R-:W2:Y:S01]  /*4740*/  MUFU.EX2 R33, R33 ;  /* 0x0000002100217308 */ /* 0x000ea20000000800 */
[C---:B-1----:R-:W-:Y:S01]  /*4750*/  FADD.FTZ R36, R35.reuse, R36 ;  /* 0x0000002423247221 */ /* 0x042fe20000010000 */
[----:B------:R-:W-:-:S06]  /*4760*/  F2FP.BF16.F32.PACK_AB R174, R35, R14 ;  /* 0x0000000e23ae723e */ /* 0x000fcc00000010ff */
[----:B------:R-:W1:Y:S01]  /*4770*/  MUFU.EX2 R69, R69 ;  /* 0x0000004500457308 */ /* 0x000e620000000800 */
[C---:B---3--:R-:W-:Y:S01]  /*4780*/  FADD.FTZ R30, R0.reuse, R7 ;  /* 0x00000007001e7221 */ /* 0x048fe20000010000 */
[----:B------:R-:W-:-:S06]  /*4790*/  F2FP.BF16.F32.PACK_AB R175, R0, R65 ;  /* 0x0000004100af723e */ /* 0x000fcc00000010ff */
[----:B------:R-:W3:Y:S01]  /*47a0*/  MUFU.EX2 R24, R71 ;  /* 0x0000004700187308 */ /* 0x000ee20000000800 */
[----:B--2---:R-:W-:-:S04]  /*47b0*/  FADD.FTZ R27, R33, R36 ;  /* 0x00000024211b7221 */ /* 0x004fc80000010000 */
[C---:B------:R-:W-:Y:S01]  /*47c0*/  FADD.FTZ R32, R168.reuse, R27 ;  /* 0x0000001ba8207221 */ /* 0x040fe20000010000 */
[----:B------:R-:W-:Y:S02]  /*47d0*/  F2FP.BF16.F32.PACK_AB R168, R168, R33 ;  /* 0x00000021a8a8723e */ /* 0x000fe400000010ff */
[----:B------:R-:W2:Y:S01]  /*47e0*/  MUFU.EX2 R25, R25 ;  /* 0x0000001900197308 */ /* 0x000ea20000000800 */
[----:B-1----:R-:W-:-:S07]  /*47f0*/  FADD.FTZ R7, R69, R30 ;  /* 0x0000001e45077221 */ /* 0x002fce0000010000 */
[----:B------:R-:W1:Y:S01]  /*4800*/  MUFU.EX2 R73, R73 ;  /* 0x0000004900497308 */ /* 0x000e620000000800 */
[C---:B---3--:R-:W-:Y:S01]  /*4810*/  FADD.FTZ R2, R24.reuse, R7 ;  /* 0x0000000718027221 */ /* 0x048fe20000010000 */
[----:B------:R-:W-:-:S06]  /*4820*/  F2FP.BF16.F32.PACK_AB R169, R24, R69 ;  /* 0x0000004518a9723e */ /* 0x000fcc00000010ff */
[----:B------:R-:W3:Y:S01]  /*4830*/  MUFU.EX2 R26, R75 ;  /* 0x0000004b001a7308 */ /* 0x000ee20000000800 */
[----:B--2---:R-:W-:-:S04]  /*4840*/  FADD.FTZ R27, R25, R32 ;  /* 0x00000020191b7221 */ /* 0x004fc80000010000 */
[C---:B------:R-:W-:Y:S01]  /*4850*/  FADD.FTZ R14, R170.reuse, R27 ;  /* 0x0000001baa0e7221 */ /* 0x040fe20000010000 */
[----:B------:R-:W-:Y:S01]  /*4860*/  F2FP.BF16.F32.PACK_AB R170, R170, R25 ;  /* 0x00000019aaaa723e */ /* 0x000fe200000010ff */
[----:B-1----:R-:W-:-:S04]  /*4870*/  FADD.FTZ R7, R73, R2 ;  /* 0x0000000249077221 */ /* 0x002fc80000010000 */
[C---:B---3--:R-:W-:Y:S01]  /*4880*/  FADD.FTZ R7, R26.reuse, R7 ;  /* 0x000000071a077221 */ /* 0x048fe20000010000 */
[----:B------:R-:W-:Y:S01]  /*4890*/  F2FP.BF16.F32.PACK_AB R171, R26, R73 ;  /* 0x000000491aab723e */ /* 0x000fe200000010ff */
[----:B------:R-:W-:Y:S06]  /*48a0*/  @P1 BRA `(.L_x_887) ;  /* 0x0000000000481947 */ /* 0x000fec0003800000 */
[C---:B------:R-:W-:Y:S01]  /*48b0*/  ISETP.GT.AND P1, PT, R29.reuse, RZ, PT ;  /* 0x000000ff1d00720c */ /* 0x040fe20003f24270 */
[----:B------:R-:W-:-:S05]  /*48c0*/  VIADD R0, R29, 0xffffffff ;  /* 0xffffffff1d007836 */ /* 0x000fca0000000000 */
[----:B------:R-:W-:-:S07]  /*48d0*/  R2UR UR14, R0 ;  /* 0x00000000000e72ca */ /* 0x000fce00000e0000 */
[----:B------:R-:W-:Y:S08]  /*48e0*/  @P1 BRA `(.L_x_888) ;  /* 0x00000000001c1947 */ /* 0x000ff00003800000 */
[----:B------:R-:W-:Y:S02]  /*48f0*/  UISETP.NE.AND UP1, UPT, UR5, 0x1, UPT ;  /* 0x000000010500788c */ /* 0x000fe4000bf25270 */
[----:B------:R-:W-:-:S09]  /*4900*/  UIADD3 UR14, -UR6, URZ, URZ ;  /* 0x0000003f060e7290 */ /* 0x000fd2000fffe13f */
[----:B------:R-:W-:Y:S02]  /*4910*/  @UP1 ULDC.64 UR6, c[0x0][0x9e8] ;  /* 0x00027a0000061ab9 */ /* 0x000fe40000000a00 */
[----:B------:R-:W-:-:S04]  /*4920*/  UIMAD.WIDE.U32 UR10, UR14, UR6, URZ ;  /* 0x000000060e0a72a5 */ /* 0x000fc8000f8e003f */
[----:B------:R-:W-:-:S04]  /*4930*/  @UP1 USHF.R.U32.HI UR14, URZ, UR7, UR11 ;  /* 0x000000073f0e1299 */ /* 0x000fc8000801160b */
[----:B------:R-:W-:Y:S01]  /*4940*/  ULOP3.LUT UR14, URZ, UR14, URZ, 0x33, !UPT ;  /* 0x0000000e3f0e7292 */ /* 0x000fe2000f8e333f */
[----:B------:R-:W-:Y:S11]  /*4950*/  BRA `(.L_x_889) ;  /* 0x0000000000107947 */ /* 0x000ff60003800000 */
.L_x_888:
[----:B------:R-:W-:-:S11]  /*4960*/  UISETP.NE.AND UP1, UPT, UR5, 0x1, UPT ;  /* 0x000000010500788c */ /* 0x000fd6000bf25270 */
[----:B------:R-:W-:Y:S02]  /*4970*/  @UP1 ULDC.64 UR6, c[0x0][0x9e8] ;  /* 0x00027a0000061ab9 */ /* 0x000fe40000000a00 */
[----:B------:R-:W-:-:S04]  /*4980*/  UIMAD.WIDE.U32 UR10, UR14, UR6, URZ ;  /* 0x000000060e0a72a5 */ /* 0x000fc8000f8e003f */
[----:B------:R-:W-:-:S12]  /*4990*/  @UP1 USHF.R.U32.HI UR14, URZ, UR7, UR11 ;  /* 0x000000073f0e1299 */ /* 0x000fd8000801160b */
.L_x_889:
[----:B------:R-:W-:-:S04]  /*49a0*/  UIMAD UR5, UR14, UR5, UR5 ;  /* 0x000000050e0572a4 */ /* 0x000fc8000f8e0205 */
[----:B------:R-:W-:-:S04]  /*49b0*/  UISETP.LT.AND UP1, UPT, UR4, UR5, UPT ;  /* 0x000000050400728c */ /* 0x000fc8000bf21270 */
[----:B------:R-:W-:-:S12]  /*49c0*/  USEL UR4, UR4, UR5, UP1 ;  /* 0x0000000504047287 */ /* 0x000fd80008800000 */
.L_x_887:
[----:B------:R-:W-:Y:S01]  /*49d0*/  UIMAD.WIDE UR4, UR4, 0x2aaaaaab, URZ ;  /* 0x2aaaaaab040478a5 */ /* 0x000fe2000f8e023f */
[----:B------:R-:W-:Y:S01]  /*49e0*/  IMAD.MOV.U32 R2, RZ, RZ, 0x3f800000 ;  /* 0x3f800000ff027424 */ /* 0x000fe200078e00ff */
[----:B------:R-:W-:Y:S01]  /*49f0*/  CS2R R118, SRZ ;  /* 0x0000000000767805 */ /* 0x000fe2000001ff00 */
[----:B------:R-:W-:Y:S01]  /*4a00*/  IMAD.MOV.U32 R0, RZ, RZ, 0x3f800000 ;  /* 0x3f800000ff007424 */ /* 0x000fe200078e00ff */
        /* <DEDUP_REMOVED lines=8> */
[----:B------:R-:W-:Y:S01]  /*4a90*/  UISETP.LT.AND UP1, UPT, UR47, UR4, UPT ;  /* 0x000000042f00728c */ /* 0x000fe2000bf21270 */
[----:B------:R-:W-:Y:S02]  /*4aa0*/  CS2R R104, SRZ ;  /* 0x0000000000687805 */ /* 0x000fe4000001ff00 */
[----:B------:R-:W-:Y:S02]  /*4ab0*/  CS2R R102, SRZ ;  /* 0x0000000000667805 */ /* 0x000fe4000001ff00 */
[----:B------:R-:W-:Y:S01]  /*4ac0*/  CS2R R100, SRZ ;  /* 0x0000000000647805 */ /* 0x000fe2000001ff00 */
[----:B------:R-:W-:Y:S01]  /*4ad0*/  USEL UR41, UR47, UR4, !UP1 ;  /* 0x000000042f297287 */ /* 0x000fe2000c800000 */
[----:B------:R-:W-:-:S02]  /*4ae0*/  CS2R R98, SRZ ;  /* 0x0000000000627805 */ /* 0x000fc4000001ff00 */
[----:B------:R-:W-:Y:S02]  /*4af0*/  CS2R R96, SRZ ;  /* 0x0000000000607805 */ /* 0x000fe4000001ff00 */
[----:B------:R-:W-:Y:S02]  /*4b00*/  CS2R R94, SRZ ;  /* 0x00000000005e7805 */ /* 0x000fe4000001ff00 */
[----:B------:R-:W-:Y:S02]  /*4b10*/  CS2R R92, SRZ ;  /* 0x00000000005c7805 */ /* 0x000fe4000001ff00 */
[----:B------:R-:W-:Y:S02]  /*4b20*/  CS2R R90, SRZ ;  /* 0x00000000005a7805 */ /* 0x000fe4000001ff00 */
[----:B------:R-:W-:Y:S02]  /*4b30*/  ISETP.GE.AND P1, PT, R19, UR41, PT ;  /* 0x0000002913007c0c */ /* 0x000fe4000bf26270 */
        /* <DEDUP_REMOVED lines=33> */
[----:B------:R-:W-:Y:S06]  /*4d50*/  @!P1 BRA `(.L_x_890) ;  /* 0x0000003400609947 */ /* 0x000fec0003800000 */
[----:B------:R-:W-:Y:S01]  /*4d60*/  IMAD.IADD R20, R5, 0x1, R15 ;  /* 0x0000000105147824 */ /* 0x000fe200078e020f */
[----:B------:R-:W-:Y:S01]  /*4d70*/  ULDC UR46, c[0x0][0x9e4] ;  /* 0x00027900002e7ab9 */ /* 0x000fe20000000800 */
[----:B------:R-:W-:Y:S01]  /*4d80*/  IMAD.MOV.U32 R2, RZ, RZ, 0x3f800000 ;  /* 0x3f800000ff027424 */ /* 0x000fe200078e00ff */
[----:B------:R-:W-:Y:S01]  /*4d90*/  ULDC UR59, c[0x0][0x2e0] ;  /* 0x0000b800003b7ab9 */ /* 0x000fe20000000800 */
[----:B------:R-:W-:Y:S01]  /*4da0*/  IMAD.MOV.U32 R119, RZ, RZ, RZ ;  /* 0x000000ffff777224 */ /* 0x000fe200078e00ff */
[----:B------:R-:W-:Y:S01]  /*4db0*/  ULDC UR4, c[0x0][0x9d8] ;  /* 0x0002760000047ab9 */ /* 0x000fe20000000800 */
[----:B------:R-:W-:-:S05]  /*4dc0*/  ULDC UR58, c[0x0][0x9e0] ;  /* 0x00027800003a7ab9 */ /* 0x000fca0000000800 */
.L_x_907:
[----:B------:R-:W-:-:S04]  /*4dd0*/  UIADD3 UR5, UR36, 0x1, URZ ;  /* 0x0000000124057890 */ /* 0x000fc8000fffe03f */
[----:B------:R-:W-:-:S04]  /*4de0*/  UISETP.NE.AND UP1, UPT, UR5, 0x2, UPT ;  /* 0x000000020500788c */ /* 0x000fc8000bf25270 */
[----:B------:R-:W-:Y:S02]  /*4df0*/  USEL UR40, URZ, 0x1, UP1 ;  /* 0x000000013f287887 */ /* 0x000fe40008800000 */
[----:B------:R-:W-:Y:S02]  /*4e00*/  USEL UR5, UR5, URZ, UP1 ;  /* 0x0000003f05057287 */ /* 0x000fe40008800000 */
[----:B------:R-:W-:Y:S01]  /*4e10*/  ULOP3.LUT UR40, UR39, UR40, URZ, 0x3c, !UPT ;  /* 0x0000002827287292 */ /* 0x000fe2000f8e3c3f */
[----:B------:R-:W-:Y:S11]  /*4e20*/  @!P0 BRA `(.L_x_891) ;  /* 0x0000000000048947 */ /* 0x000ff60003800000 */
[----:B------:R-:W-:Y:S01]  /*4e30*/  BPT.TRAP 0x1 ;  /* 0x000000040000795c */ /* 0x000fe20000300000 */
.L_x_891:
[----:B------:R-:W-:Y:S01]  /*4e40*/  ULEA UR7, UR5, UR37, 0x3 ;  /* 0x0000002505077291 */ /* 0x000fe2000f8e183f */
[----:B------:R-:W-:-:S05]  /*4e50*/  IMAD.U32 R18, RZ, RZ, UR40 ;  /* 0x00000028ff127e24 */ /* 0x000fca000f8e00ff */
[----:B------:R-:W-:-:S04]  /*4e60*/  SHF.L.U32 R18, R18, 0x1f, RZ ;  /* 0x0000001f12127819 */ /* 0x000fc800000006ff */
[----:B------:R1:W2:Y:S01]  /*4e70*/  SYNCS.PHASECHK.TRANS64.TRYWAIT P1, [UR7+0x30830], R18 ;  /* 0x03083012ff0075a7 */ /* 0x0002a20008020147 */
[----:B------:R-:W-:Y:S05]  /*4e80*/  @!P0 BRA `(.L_x_892) ;  /* 0x0000000000048947 */ /* 0x000fea0003800000 */
[----:B------:R-:W-:Y:S01]  /*4e90*/  BPT.TRAP 0x1 ;  /* 0x000000040000795c */ /* 0x000fe20000300000 */
.L_x_892:
[----:B--2---:R-:W-:Y:S05]  /*4ea0*/  @P1 BRA `(.L_x_893) ;  /* 0x0000000000081947 */ /* 0x004fea0003800000 */
[----:B------:R-:W2:Y:S02]  /*4eb0*/  SYNCS.PHASECHK.TRANS64.TRYWAIT P1, [UR7+0x30830], R18 ;  /* 0x03083012ff0075a7 */ /* 0x000ea40008020147 */
[----:B--2---:R-:W-:Y:S05]  /*4ec0*/  @!P1 BRA `(.L_x_894) ;  /* 0x000000ec00689947 */ /* 0x004fea0003800000 */
.L_x_893:
[----:B------:R-:W-:Y:S01]  /*4ed0*/  R2UR UR52, R12 ;  /* 0x000000000c3472ca */ /* 0x000fe200000e0000 */
[----:B------:R-:W-:Y:S01]  /*4ee0*/  UIMAD UR6, UR5, 0x900, UR38 ;  /* 0x00000900050678a4 */ /* 0x000fe2000f8e0226 */
[----:B------:R-:W-:Y:S01]  /*4ef0*/  R2UR UR53, R13 ;  /* 0x000000000d3572ca */ /* 0x000fe200000e0000 */
[----:B------:R-:W-:Y:S01]  /*4f00*/  WARPGROUP.ARRIVE ;  /* 0x00000000000079c5 */ /* 0x000fe20000000000 */
[----:B------:R-:W-:Y:S01]  /*4f10*/  UMOV UR55, 0x40000040 ;  /* 0x4000004000377882 */ /* 0x000fe20000000000 */
[----:B------:R-:W-:Y:S01]  /*4f20*/  UIADD3 UR10, UR6, 0x6, URZ ;  /* 0x00000006060a7890 */ /* 0x000fe2000fffe03f */
[-C--:B------:R-:W-:Y:S01]  /*4f30*/  FMUL.FTZ R24, R24, R0.reuse ;  /* 0x0000000018187220 */ /* 0x080fe20000410000 */
[----:B------:R-:W-:Y:S01]  /*4f40*/  UMOV UR11, 0x40000040 ;  /* 0x40000040000b7882 */ /* 0x000fe20000000000 */
[----:B------:R-:W-:Y:S01]  /*4f50*/  UMOV UR54, UR6 ;  /* 0x0000000600367c82 */ /* 0x000fe20008000000 */
[----:B------:R-:W-:Y:S01]  /*4f60*/  UIADD3 UR14, UR6, 0x300, URZ ;  /* 0x00000300060e7890 */ /* 0x000fe2000fffe03f */
[-C--:B------:R-:W-:Y:S01]  /*4f70*/  FMUL.FTZ R25, R25, R0.reuse ;  /* 0x0000000019197220 */ /* 0x080fe20000410000 */
[----:B------:R-:W-:Y:S01]  /*4f80*/  UMOV UR15, 0x40000040 ;  /* 0x40000040000f7882 */ /* 0x000fe20000000000 */
[----:B------:R-:W-:Y:S01]  /*4f90*/  UIADD3 UR18, UR6, 0x302, URZ ;  /* 0x0000030206127890 */ /* 0x000fe2000fffe03f */
[-C--:B------:R-:W-:Y:S01]  /*4fa0*/  FMUL.FTZ R28, R28, R0.reuse ;  /* 0x000000001c1c7220 */ /* 0x080fe20000410000 */
[----:B------:R-:W-:Y:S01]  /*4fb0*/  UMOV UR19, 0x40000040 ;  /* 0x4000004000137882 */ /* 0x000fe20000000000 */
[----:B------:R-:W-:Y:S01]  /*4fc0*/  HGMMA.64x96x16.F32.BF16 R120, gdesc[UR52], RZ, !UPT, gsb0 ;  /* 0x01600000347879f0 */ /* 0x000fe2000c0018ff */
[----:B------:R-:W-:Y:S01]  /*4fd0*/  R2UR UR52, R10 ;  /* 0x000000000a3472ca */ /* 0x000fe200000e0000 */
[----:B------:R-:W-:Y:S01]  /*4fe0*/  UIADD3 UR54, UR6, 0x2, URZ ;  /* 0x0000000206367890 */ /* 0x000fe2000fffe03f */
[----:B------:R-:W-:Y:S01]  /*4ff0*/  R2UR UR53, R11 ;  /* 0x000000000b3572ca */ /* 0x000fe200000e0000 */
[----:B------:R-:W-:Y:S01]  /*5000*/  UMOV UR55, 0x40000040 ;  /* 0x4000004000377882 */ /* 0x000fe20000000000 */
[----:B------:R-:W-:Y:S01]  /*5010*/  UIADD3 UR22, UR6, 0x304, URZ ;  /* 0x0000030406167890 */ /* 0x000fe2000fffe03f */
[-C--:B------:R-:W-:Y:S01]  /*5020*/  FMUL.FTZ R29, R29, R0.reuse ;  /* 0x000000001d1d7220 */ /* 0x080fe20000410000 */
        /* <DEDUP_REMOVED lines=102> */
[----:B------:R-:W-:Y:S01]  /*5690*/  HGMMA.64x96x16.F32.BF16 R120, gdesc[UR52], R120, gsb0 ;  /* 0x01600000347879f0 */ /* 0x000fe20008001878 */
[----:B------:R-:W-:Y:S01]  /*56a0*/  R2UR UR52, R8 ;  /* 0x00000000083472ca */ /* 0x000fe200000e0000 */
[----:B------:R-:W-:Y:S01]  /*56b0*/  UIADD3 UR54, UR6, 0x4, URZ ;  /* 0x0000000406367890 */ /* 0x000fe2000fffe03f */
[----:B------:R-:W-:Y:S01]  /*56c0*/  R2UR UR53, R9 ;  /* 0x00000000093572ca */ /* 0x000fe200000e0000 */
[----:B------:R-:W-:Y:S01]  /*56d0*/  UMOV UR55, 0x40000040 ;  /* 0x4000004000377882 */ /* 0x000fe20000000000 */
[----:B------:R-:W-:Y:S01]  /*56e0*/  FMUL.FTZ R119, R119, R2 ;  /* 0x0000000277777220 */ /* 0x000fe20000410000 */
[----:B------:R-:W-:-:S02]  /*56f0*/  WARPGROUP.DEPBAR.LE gsb0, 0x0 ;  /* 0x00008000000079c5 */ /* 0x000fc40000010000 */
[----:B------:R-:W-:-:S08]  /*5700*/  WARPGROUP.ARRIVE ;  /* 0x00000000000079c5 */ /* 0x000fd00000000000 */
[----:B------:R-:W-:Y:S01]  /*5710*/  HGMMA.64x96x16.F32.BF16 R120, gdesc[UR52], R120, gsb0 ;  /* 0x01600000347879f0 */ /* 0x000fe20008001878 */
[----:B------:R-:W-:Y:S01]  /*5720*/  UIADD3 UR54, UR6, 0x606, URZ ;  /* 0x0000060606367890 */ /* 0x000fe2000fffe03f */
[----:B------:R-:W-:Y:S01]  /*5730*/  UMOV UR52, UR56 ;  /* 0x0000003800347c82 */ /* 0x000fe20008000000 */
[----:B------:R-:W-:Y:S01]  /*5740*/  UMOV UR53, UR57 ;  /* 0x0000003900357c82 */ /* 0x000fe20008000000 */
[----:B------:R-:W-:Y:S01]  /*5750*/  UMOV UR55, 0x40000040 ;  /* 0x4000004000377882 */ /* 0x000fe20000000000 */
        /* <DEDUP_REMOVED lines=28> */
[----:B------:R-:W-:Y:S05]  /*5920*/  @!P0 BRA `(.L_x_895) ;  /* 0x0000000000048947 */ /* 0x000fea0003800000 */
[----:B------:R-:W-:Y:S01]  /*5930*/  BPT.TRAP 0x1 ;  /* 0x000000040000795c */ /* 0x000fe20000300000 */
.L_x_895:
[----:B------:R-:W-:Y:S01]  /*5940*/  ULEA UR6, UR36, UR37, 0x3 ;  /* 0x0000002524067291 */ /* 0x000fe2000f8e183f */
[----:B------:R-:W-:-:S05]  /*5950*/  IMAD.U32 R0, RZ, RZ, UR39 ;  /* 0x00000027ff007e24 */ /* 0x000fca000f8e00ff */
[----:B------:R-:W-:-:S04]  /*5960*/  SHF.L.U32 R0, R0, 0x1f, RZ ;  /* 0x0000001f00007819 */ /* 0x000fc800000006ff */
[----:B------:R3:W4:Y:S01]  /*5970*/  SYNCS.PHASECHK.TRANS64.TRYWAIT P1, [UR6+0x30850], R0 ;  /* 0x03085000ff0075a7 */ /* 0x0007220008020146 */
[----:B------:R-:W-:Y:S05]  /*5980*/  @!P0 BRA `(.L_x_896) ;  /* 0x0000000000048947 */ /* 0x000fea0003800000 */
[----:B------:R-:W-:Y:S01]  /*5990*/  BPT.TRAP 0x1 ;  /* 0x000000040000795c */ /* 0x000fe20000300000 */
.L_x_896:
[----:B----4-:R-:W-:Y:S05]  /*59a0*/  @P1 BRA `(.L_x_897) ;  /* 0x0000000000081947 */ /* 0x010fea0003800000 */
[----:B------:R-:W4:Y:S02]  /*59b0*/  SYNCS.PHASECHK.TRANS64.TRYWAIT P1, [UR6+0x30850], R0 ;  /* 0x03085000ff0075a7 */ /* 0x000f240008020146 */
[----:B----4-:R-:W-:Y:S05]  /*59c0*/  @!P1 BRA `(.L_x_898) ;  /* 0x000000e000c09947 */ /* 0x010fea0003800000 */
.L_x_897:
[----:B------:R-:W-:Y:S01]  /*59d0*/  UIADD3 UR10, UR37, 0x400, URZ ;  /* 0x00000400250a7890 */ /* 0x000fe2000fffe03f */
[----:B------:R-:W-:Y:S01]  /*59e0*/  WARPGROUP.ARRIVE ;  /* 0x00000000000079c5 */ /* 0x000fe20000000000 */
[----:B------:R-:W-:-:S05]  /*59f0*/  UMOV UR11, 0x40000040 ;  /* 0x40000040000b7882 */ /* 0x000fca0000000000 */
[----:B------:R-:W4:Y:S01]  /*5a00*/  S2R R216, SR_TID.X ;  /* 0x0000000000d87919 */ /* 0x000f220000002100 */
[----:B------:R-:W-:Y:S01]  /*5a10*/  USHF.R.U32.HI UR10, URZ, 0x4, UR10 ;  /* 0x000000043f0a7899 */ /* 0x000fe2000801160a */
[----:B-12---:R-:W-:Y:S01]  /*5a20*/  FMUL.FTZ R18, R123, UR4 ;  /* 0x000000047b127c20 */ /* 0x006fe20008410000 */
[----:B------:R-:W-:Y:S01]  /*5a30*/  FMUL.FTZ R123, R130, UR4 ;  /* 0x00000004827b7c20 */ /* 0x000fe20008410000 */
[----:B------:R-:W-:Y:S01]  /*5a40*/  FMUL.FTZ R130, R143, UR4 ;  /* 0x000000048f827c20 */ /* 0x000fe20008410000 */
[----:B------:R-:W-:Y:S01]  /*5a50*/  ULOP3.LUT UR10, UR10, 0x3fff, URZ, 0xc0, !UPT ;  /* 0x00003fff0a0a7892 */ /* 0x000fe2000f8ec03f */
[----:B------:R-:W-:Y:S01]  /*5a60*/  FMUL.FTZ R143, R144, UR4 ;  /* 0x00000004908f7c20 */ /* 0x000fe20008410000 */
[----:B------:R-:W-:Y:S01]  /*5a70*/  FMUL.FTZ R144, R145, UR4 ;  /* 0x0000000491907c20 */ /* 0x000fe20008410000 */
[----:B------:R-:W-:Y:S01]  /*5a80*/  FMUL.FTZ R145, R148, UR4 ;  /* 0x0000000494917c20 */ /* 0x000fe20008410000 */
[----:B------:R-:W-:Y:S01]  /*5a90*/  ULOP3.LUT UR10, UR10, 0x3000000, URZ, 0xfc, !UPT ;  /* 0x030000000a0a7892 */ /* 0x000fe2000f8efc3f */
[----:B------:R-:W-:Y:S01]  /*5aa0*/  FMUL.FTZ R148, R152, UR4 ;  /* 0x0000000498947c20 */ /* 0x000fe20008410000 */
[----:B------:R-:W-:Y:S01]  /*5ab0*/  FMUL.FTZ R152, R156, UR4 ;  /* 0x000000049c987c20 */ /* 0x000fe20008410000 */
[----:B------:R-:W-:Y:S01]  /*5ac0*/  FMUL.FTZ R156, R160, UR4 ;  /* 0x00000004a09c7c20 */ /* 0x000fe20008410000 */
[----:B------:R-:W-:Y:S01]  /*5ad0*/  UIMAD UR14, UR36, 0x900, UR10 ;  /* 0x00000900240e78a4 */ /* 0x000fe2000f8e020a */
[----:B------:R-:W1:Y:S01]  /*5ae0*/  LDC R160, c[0x0][0x288] ;  /* 0x0000a200ffa07b82 */ /* 0x000e620000000800 */
[----:B------:R-:W-:Y:S01]  /*5af0*/  FMUL.FTZ R2, R120, UR4 ;  /* 0x0000000478027c20 */ /* 0x000fe20008410000 */
[----:B------:R-:W-:-:S02]  /*5b00*/  IMAD.U32 R120, RZ, RZ, UR7 ;  /* 0x00000007ff787e24 */ /* 0x000fc4000f8e00ff */
[----:B---3--:R-:W-:Y:S01]  /*5b10*/  FMUL.FTZ R0, R122, UR4 ;  /* 0x000000047a007c20 */ /* 0x008fe20008410000 */
[----:B------:R-:W-:Y:S01]  /*5b20*/  FMUL.FTZ R21, R126, UR4 ;  /* 0x000000047e157c20 */ /* 0x000fe20008410000 */
[----:B------:R-:W-:Y:S01]  /*5b30*/  FMUL.FTZ R122, R127, UR4 ;  /* 0x000000047f7a7c20 */ /* 0x000fe20008410000 */
[----:B------:R-:W-:Y:S01]  /*5b40*/  UMOV UR10, UR14 ;  /* 0x0000000e000a7c82 */ /* 0x000fe20008000000 */
[----:B------:R-:W-:Y:S01]  /*5b50*/  FMUL.FTZ R126, R135, UR4 ;  /* 0x00000004877e7c20 */ /* 0x000fe20008410000 */
[----:B------:R-:W-:Y:S01]  /*5b60*/  HGMMA.64x192x16.F32.BF16 R24, R188, gdesc[UR8].tnspB, R24, gsb0 ;  /* 0x42e00008bc187df0 */ /* 0x000fe20008001818 */
[----:B------:R-:W-:Y:S01]  /*5b70*/  UIADD3 UR10, UR14, 0x80, URZ ;  /* 0x000000800e0a7890 */ /* 0x000fe2000fffe03f */
[----:B------:R-:W-:Y:S01]  /*5b80*/  FMUL.FTZ R127, R138, UR4 ;  /* 0x000000048a7f7c20 */ /* 0x000fe20008410000 */
[----:B------:R-:W-:Y:S01]  /*5b90*/  UMOV UR11, 0x40000040 ;  /* 0x40000040000b7882 */ /* 0x000fe20000000000 */
[----:B------:R-:W-:Y:S01]  /*5ba0*/  FMUL.FTZ R138, R154, UR4 ;  /* 0x000000049a8a7c20 */ /* 0x000fe20008410000 */
[----:B------:R-:W-:Y:S01]  /*5bb0*/  FMUL.FTZ R135, R162, UR4 ;  /* 0x00000004a2877c20 */ /* 0x000fe20008410000 */
[----:B------:R-:W-:Y:S01]  /*5bc0*/  FMUL.FTZ R154, R157, UR4 ;  /* 0x000000049d9a7c20 */ /* 0x000fe20008410000 */
[----:B------:R-:W-:Y:S01]  /*5bd0*/  FMUL.FTZ R162, R165, UR4 ;  /* 0x00000004a5a27c20 */ /* 0x000fe20008410000 */
[----:B------:R-:W2:Y:S01]  /*5be0*/  MUFU.TANH R2, R2 ;  /* 0x0000000200027308 */ /* 0x000ea20000002400 */
[----:B----4-:R-:W-:-:S07]  /*5bf0*/  LOP3.LUT P1, RZ, R216, 0x7f, RZ, 0xc0, !PT ;  /* 0x0000007fd8ff7812 */ /* 0x010fce000782c0ff */
[----:B------:R-:W3:Y:S06]  /*5c00*/  MUFU.TANH R0, R0 ;  /* 0x0000000000007308 */ /* 0x000eec0000002400 */
[----:B------:R-:W-:Y:S02]  /*5c10*/  @!P1 VIADD R120, R120, 0x30840 ;  /* 0x0003084078789836 */ /* 0x000fe40000000000 */
[----:B------:R-:W4:Y:S03]  /*5c20*/  MUFU.TANH R18, R18 ;  /* 0x0000001200127308 */ /* 0x000f260000002400 */
[----:B------:R-:W-:-:S05]  /*5c30*/  @!P1 PRMT R120, RZ, 0x654, R120 ;  /* 0x00000654ff789816 */ /* 0x000fca0000000078 */
        /* <DEDUP_REMOVED lines=15> */
[----:B------:R-:W1:Y:S01]  /*5d30*/  MUFU.TANH R162, R162 ;  /* 0x000000a200a27308 */ /* 0x000e620000002400 */
[----:B------:R-:W-:-:S02]  /*5d40*/  WARPGROUP.DEPBAR.LE gsb0, 0x0 ;  /* 0x00008000000079c5 */ /* 0x000fc40000010000 */
[----:B------:R-:W-:-:S06]  /*5d50*/  WARPGROUP.ARRIVE ;  /* 0x00000000000079c5 */ /* 0x000fcc0000000000 */
[----:B------:R-:W-:Y:S01]  /*5d60*/  HGMMA.64x192x16.F32.BF16 R24, R184, gdesc[UR8].tnspB, R24, gsb0 ;  /* 0x42e00008b8187df0 */ /* 0x000fe20008001818 */
[----:B------:R-:W-:Y:S01]  /*5d70*/  UIADD3 UR10, UR14, 0x100, URZ ;  /* 0x000001000e0a7890 */ /* 0x000fe2000fffe03f */
[----:B------:R-:W-:Y:S01]  /*5d80*/  UMOV UR11, 0x40000040 ;  /* 0x40000040000b7882 */ /* 0x000fe20000000000 */
[----:B------:R-:W-:Y:S02]  /*5d90*/  WARPGROUP.DEPBAR.LE gsb0, 0x0 ;  /* 0x00008000000079c5 */ /* 0x000fe40000010000 */
[----:B------:R-:W-:Y:S01]  /*5da0*/  WARPGROUP.ARRIVE ;  /* 0x00000000000079c5 */ /* 0x000fe20000000000 */
[----:B------:R-:W-:Y:S01]  /*5db0*/  FMUL.FTZ R185, R133, UR4 ;  /* 0x0000000485b97c20 */ /* 0x000fe20008410000 */
[----:B------:R-:W-:Y:S01]  /*5dc0*/  FMUL.FTZ R187, R136, UR4 ;  /* 0x0000000488bb7c20 */ /* 0x000fe20008410000 */
[----:B------:R-:W-:Y:S01]  /*5dd0*/  FMUL.FTZ R133, R151, UR4 ;  /* 0x0000000497857c20 */ /* 0x000fe20008410000 */
[----:B------:R-:W-:-:S11]  /*5de0*/  FMUL.FTZ R136, R163, UR4 ;  /* 0x00000004a3887c20 */ /* 0x000fd60008410000 */
[----:B------:R-:W-:Y:S01]  /*5df0*/  HGMMA.64x192x16.F32.BF16 R24, R180, gdesc[UR8].tnspB, R24, gsb0 ;  /* 0x42e00008b4187df0 */ /* 0x000fe20008001818 */
[----:B------:R-:W-:Y:S01]  /*5e00*/  UIADD3 UR10, UR14, 0x180, URZ ;  /* 0x000001800e0a7890 */ /* 0x000fe2000fffe03f */
[----:B------:R-:W1:Y:S01]  /*5e10*/  MUFU.TANH R185, R185 ;  /* 0x000000b900b97308 */ /* 0x000e620000002400 */
[----:B------:R-:W-:-:S07]  /*5e20*/  UMOV UR11, 0x40000040 ;  /* 0x40000040000b7882 */ /* 0x000fce0000000000 */
[----:B------:R-:W1:Y:S08]  /*5e30*/  MUFU.TANH R187, R187 ;  /* 0x000000bb00bb7308 */ /* 0x000e700000002400 */
[----:B------:R-:W1:Y:S08]  /*5e40*/  MUFU.TANH R133, R133 ;  /* 0x0000008500857308 */ /* 0x000e700000002400 */
[----:B------:R-:W1:Y:S01]  /*5e50*/  MUFU.TANH R136, R136 ;  /* 0x0000008800887308 */ /* 0x000e620000002400 */
[----:B------:R-:W-:-:S02]  /*5e60*/  WARPGROUP.DEPBAR.LE gsb0, 0x0 ;  /* 0x00008000000079c5 */ /* 0x000fc40000010000 */
[----:B------:R-:W-:Y:S01]  /*5e70*/  WARPGROUP.ARRIVE ;  /* 0x00000000000079c5 */ /* 0x000fe20000000000 */
[----:B------:R-:W-:Y:S01]  /*5e80*/  FMUL.FTZ R181, R129, UR4 ;  /* 0x0000000481b57c20 */ /* 0x000fe20008410000 */
[----:B------:R-:W-:Y:S01]  /*5e90*/  FMUL.FTZ R129, R142, UR4 ;  /* 0x000000048e817c20 */ /* 0x000fe20008410000 */
[----:B------:R-:W-:Y:S01]  /*5ea0*/  FMUL.FTZ R183, R132, UR4 ;  /* 0x0000000484b77c20 */ /* 0x000fe20008410000 */
[----:B------:R-:W-:Y:S01]  /*5eb0*/  FMUL.FTZ R142, R158, UR4 ;  /* 0x000000049e8e7c20 */ /* 0x000fe20008410000 */
[----:B------:R-:W-:Y:S01]  /*5ec0*/  FMUL.FTZ R132, R147, UR4 ;  /* 0x0000000493847c20 */ /* 0x000fe20008410000 */
[----:B------:R-:W-:Y:S01]  /*5ed0*/  HGMMA.64x192x16.F32.BF16 R24, R176, gdesc[UR8].tnspB, R24, gsb0 ;  /* 0x42e00008b0187df0 */ /* 0x000fe20008001818 */
[----:B------:R-:W-:Y:S01]  /*5ee0*/  UIADD3 UR10, UR14, 0x200, URZ ;  /* 0x000002000e0a7890 */ /* 0x000fe2000fffe03f */
[----:B------:R-:W-:Y:S01]  /*5ef0*/  FMUL.FTZ R158, R161, UR4 ;  /* 0x00000004a19e7c20 */ /* 0x000fe20008410000 */
[----:B------:R-:W-:Y:S01]  /*5f00*/  UMOV UR11, 0x40000040 ;  /* 0x40000040000b7882 */ /* 0x000fe20000000000 */
[----:B------:R-:W1:Y:S08]  /*5f10*/  MUFU.TANH R181, R181 ;  /* 0x000000b500b57308 */ /* 0x000e700000002400 */
[----:B------:R-:W1:Y:S08]  /*5f20*/  MUFU.TANH R183, R183 ;  /* 0x000000b700b77308 */ /* 0x000e700000002400 */
[----:B------:R-:W1:Y:S08]  /*5f30*/  MUFU.TANH R129, R129 ;  /* 0x0000008100817308 */ /* 0x000e700000002400 */
        /* <DEDUP_REMOVED lines=46> */
[----:B------:R-:W2:Y:S01]  /*6220*/  MUFU.TANH R140, R140 ;  /* 0x0000008c008c7308 */ /* 0x000ea20000002400 */
[----:B------:R-:W-:-:S02]  /*6230*/  WARPGROUP.DEPBAR.LE gsb0, 0x0 ;  /* 0x00008000000079c5 */ /* 0x000fc40000010000 */
[----:B------:R-:W-:Y:S01]  /*6240*/  FMUL.FTZ R168, R164, UR4 ;  /* 0x00000004a4a87c20 */ /* 0x000fe20008410000 */
[----:B------:R-:W-:Y:S01]  /*6250*/  IMAD R164, R19, -0x60, RZ ;  /* 0xffffffa013a47824 */ /* 0x000fe200078e02ff */
[----:B------:R1:W-:Y:S01]  /*6260*/  @!P1 SYNCS.ARRIVE.TRANS64.RED.A1T0 RZ, [R120+URZ], RZ ;  /* 0x000000ff78ff99a7 */ /* 0x0003e2000810043f */
[----:B------:R-:W-:Y:S02]  /*6270*/  PLOP3.LUT P1, PT, PT, PT, UP0, 0x40, 0x0 ;  /* 0x000000000000781c */ /* 0x000fe40003f2e808 */
[----:B------:R-:W-:Y:S01]  /*6280*/  IMAD R121, R17, UR59, R164 ;  /* 0x0000003b11797c24 */ /* 0x000fe2000f8e02a4 */
[----:B------:R-:W2:Y:S04]  /*6290*/  MUFU.TANH R168, R168 ;  /* 0x000000a800a87308 */ /* 0x000ea80000002400 */
[----:B-1----:R-:W-:Y:S01]  /*62a0*/  IADD3 R121, R121, 0x1, -R160 ;  /* 0x0000000179797810 */ /* 0x002fe20007ffe8a0 */
[----:B------:R-:W-:-:S04]  /*62b0*/  IMAD R160, R16, -0x2, R164 ;  /* 0xfffffffe10a07824 */ /* 0x000fc800078e02a4 */
[----:B------:R-:W-:-:S04]  /*62c0*/  IMAD R121, R16, -0x2, R121 ;  /* 0xfffffffe10797824 */ /* 0x000fc800078e0279 */
[C---:B------:R-:W-:Y:S02]  /*62d0*/  VIADD R170, R121.reuse, UR58 ;  /* 0x0000003a79aa7c36 */ /* 0x040fe40008000000 */
[----:B------:R-:W-:Y:S02]  /*62e0*/  VIADD R166, R121, UR45 ;  /* 0x0000002d79a67c36 */ /* 0x000fe40008000000 */
[C---:B------:R-:W-:Y:S02]  /*62f0*/  IMAD.IADD R182, R5.reuse, 0x1, R170 ;  /* 0x0000000105b67824 */ /* 0x040fe400078e02aa */
[----:B------:R-:W-:Y:S01]  /*6300*/  IMAD.IADD R180, R5, 0x1, R166 ;  /* 0x0000000105b47824 */ /* 0x000fe200078e02a6 */
[----:B--234-:R-:W-:Y:S06]  /*6310*/  @P1 BRA `(.L_x_899) ;  /* 0x0000000000581947 */ /* 0x01cfec0003800000 */
[----:B------:R-:W-:Y:S01]  /*6320*/  ISETP.GT.AND P1, PT, R20, -0x1, PT ;  /* 0xffffffff1400780c */ /* 0x000fe20003f24270 */
[----:B------:R-:W-:-:S12]  /*6330*/  BSSY B0, `(.L_x_900) ;  /* 0x0000011000007945 */ /* 0x000fd80003800000 */
[----:B------:R-:W-:Y:S05]  /*6340*/  @P1 BRA `(.L_x_901) ;  /* 0x0000000000201947 */ /* 0x000fea0003800000 */
[----:B------:R-:W-:Y:S01]  /*6350*/  IMAD.U32 R149, RZ, RZ, UR46 ;  /* 0x0000002eff957e24 */ /* 0x000fe2000f8e00ff */
[----:B------:R-:W-:-:S04]  /*6360*/  LOP3.LUT R147, RZ, R20, RZ, 0x33, !PT ;  /* 0x00000014ff937212 */ /* 0x000fc800078e33ff */
[----:B------:R-:W-:-:S13]  /*6370*/  ISETP.NE.AND P1, PT, R149, 0x1, PT ;  /* 0x000000019500780c */ /* 0x000fda0003f25270 */
[----:B------:R-:W1:Y:S02]  /*6380*/  @P1 LDC.64 R120, c[0x0][0x9e8] ;  /* 0x00027a00ff781b82 */ /* 0x000e640000000a00 */
[----:B-1----:R-:W-:-:S05]  /*6390*/  @P1 IMAD.HI.U32 R120, R147, R120, RZ ;  /* 0x0000007893781227 */ /* 0x002fca00078e00ff */
[----:B------:R-:W-:-:S04]  /*63a0*/  @P1 SHF.R.U32.HI R147, RZ, R121, R120 ;  /* 0x00000079ff931219 */ /* 0x000fc80000011678 */
[----:B------:R-:W-:Y:S01]  /*63b0*/  LOP3.LUT R147, RZ, R147, RZ, 0x33, !PT ;  /* 0x00000093ff937212 */ /* 0x000fe200078e33ff */
[----:B------:R-:W-:Y:S06]  /*63c0*/  BRA `(.L_x_902) ;  /* 0x00000000001c7947 */ /* 0x000fec0003800000 */
.L_x_901:
[----:B------:R-:W-:-:S05]  /*63d0*/  IMAD.U32 R149, RZ, RZ, UR46 ;  /* 0x0000002eff957e24 */ /* 0x000fca000f8e00ff */
[----:B------:R-:W-:-:S13]  /*63e0*/  ISETP.NE.AND P1, PT, R149, 0x1, PT ;  /* 0x000000019500780c */ /* 0x000fda0003f25270 */
[----:B------:R-:W1:Y:S01]  /*63f0*/  @P1 LDC.64 R120, c[0x0][0x9e8] ;  /* 0x00027a00ff781b82 */ /* 0x000e620000000a00 */
[----:B------:R-:W-:-:S04]  /*6400*/  @P1 IMAD.IADD R147, R5, 0x1, R15 ;  /* 0x0000000105931824 */ /* 0x000fc800078e020f */
[----:B-1----:R-:W-:-:S04]  /*6410*/  @P1 IMAD.HI.U32 R120, R147, R120, RZ ;  /* 0x0000007893781227 */ /* 0x002fc800078e00ff */
[----:B------:R-:W-:Y:S01]  /*6420*/  IMAD.MOV.U32 R147, RZ, RZ, R20 ;  /* 0x000000ffff937224 */ /* 0x000fe200078e0014 */
[----:B------:R-:W-:-:S07]  /*6430*/  @P1 SHF.R.U32.HI R147, RZ, R121, R120 ;  /* 0x00000079ff931219 */ /* 0x000fce0000011678 */
.L_x_902:
[----:B------:R-:W-:Y:S05]  /*6440*/  BSYNC B0 ;  /* 0x0000000000007941 */ /* 0x000fea0003800000 */
.L_x_900:
[----:B------:R-:W-:-:S05]  /*6450*/  IMAD R121, R147, R149, R160 ;  /* 0x0000009593797224 */ /* 0x000fca00078e02a0 */
[----:B------:R-:W-:Y:S02]  /*6460*/  VIADDMNMX R182, R121, R149, R182, PT ;  /* 0x0000009579b67246 */ /* 0x000fe400038001b6 */
[----:B------:R-:W-:-:S07]  /*6470*/  VIMNMX R180, R180, R121, !PT ;  /* 0x00000079b4b47248 */ /* 0x000fce0007fe0100 */
.L_x_899:
[C---:B------:R-:W-:Y:S02]  /*6480*/  ISETP.GE.AND P1, PT, R164.reuse, 0x2, PT ;  /* 0x00000002a400780c */ /* 0x040fe40003f26270 */
[----:B------:R-:W-:Y:S02]  /*6490*/  ISETP.GE.AND P5, PT, R164, 0xa, PT ;  /* 0x0000000aa400780c */ /* 0x000fe40003fa6270 */
[----:B------:R-:W-:Y:S02]  /*64a0*/  ISETP.GT.AND P3, PT, R180, 0x1, !P1 ;  /* 0x00000001b400780c */ /* 0x000fe40004f64270 */
[----:B------:R-:W-:Y:S02]  /*64b0*/  ISETP.GE.AND P2, PT, R164, 0x9, PT ;  /* 0x00000009a400780c */ /* 0x000fe40003f46270 */
[----:B------:R-:W-:Y:S02]  /*64c0*/  ISETP.LT.OR P3, PT, R182, 0x2, P3 ;  /* 0x00000002b600780c */ /* 0x000fe40001f61670 */
[----:B------:R-:W-:-:S02]  /*64d0*/  ISETP.GT.AND P4, PT, R180, 0x8, !P2 ;  /* 0x00000008b400780c */ /* 0x000fc40005784270 */
[----:B------:R-:W-:Y:S02]  /*64e0*/  FSEL R173, R176, -INF , !P3 ;  /* 0xff800000b0ad7808 */ /* 0x000fe40005800000 */
[----:B------:R-:W-:Y:S02]  /*64f0*/  ISETP.GT.AND P3, PT, R180, 0x9, !P5 ;  /* 0x00000009b400780c */ /* 0x000fe40006f64270 */
[----:B------:R-:W-:Y:S02]  /*6500*/  P2R R176, PR, RZ, 0x20 ;  /* 0x00000020ffb07803 */ /* 0x000fe40000000000 */
[----:B------:R-:W-:Y:S02]  /*6510*/  ISETP.LT.OR P3, PT, R182, 0xa, P3 ;  /* 0x0000000ab600780c */ /* 0x000fe40001f61670 */
[----:B------:R-:W-:Y:S02]  /*6520*/  ISETP.GE.AND P5, PT, R164, 0x11, PT ;  /* 0x00000011a400780c */ /* 0x000fe40003fa6270 */
[----:B------:R-:W-:-:S02]  /*6530*/  FSEL R177, R177, -INF , !P3 ;  /* 0xff800000b1b17808 */ /* 0x000fc40005800000 */
        /* <DEDUP_REMOVED lines=50> */
[----:B------:R-:W-:Y:S01]  /*6860*/  FSEL R151, R144, -INF , !P3 ;  /* 0xff80000090977808 */ /* 0x000fe20005800000 */
[----:B------:R-:W-:Y:S01]  /*6870*/  IMAD.IADD R144, R6, 0x1, R166 ;  /* 0x0000000106907824 */ /* 0x000fe200078e02a6 */
        /* <DEDUP_REMOVED lines=28> */
[----:B------:R-:W-:Y:S02]  /*6a40*/  P2R R184, PR, RZ, 0x20 ;  /* 0x00000020ffb87803 */ /* 0x000fe40000000000 */
[----:B------:R-:W-:Y:S02]  /*6a50*/  FSEL R163, R154, -INF , !P3 ;  /* 0xff8000009aa37808 */ /* 0x000fe40005800000 */
[----:B------:R-:W-:-:S04]  /*6a60*/  ISETP.GE.AND P3, PT, R164, 0x51, PT ;  /* 0x00000051a400780c */ /* 0x000fc80003f66270 */
[----:B------:R-:W-:-:S04]  /*6a70*/  ISETP.GT.AND P4, PT, R180, 0x50, !P3 ;  /* 0x00000050b400780c */ /* 0x000fc80005f84270 */
[----:B------:R-:W-:-:S04]  /*6a80*/  ISETP.LT.OR P4, PT, R182, 0x51, P4 ;  /* 0x00000051b600780c */ /* 0x000fc80002781670 */
        /* <DEDUP_REMOVED lines=10> */
[----:B------:R-:W-:Y:S02]  /*6b30*/  P2R R152, PR, RZ, 0x40 ;  /* 0x00000040ff987803 */ /* 0x000fe40000000000 */
[----:B------:R-:W-:-:S04]  /*6b40*/  ISETP.GT.AND P6, PT, R180, RZ, !P6 ;  /* 0x000000ffb400720c */ /* 0x000fc800077c4270 */
[----:B------:R-:W-:-:S04]  /*6b50*/  ISETP.LT.OR P6, PT, R182, 0x1, P6 ;  /* 0x00000001b600780c */ /* 0x000fc800037c1670 */
[----:B------:R-:W-:Y:S01]  /*6b60*/  FSEL R223, R2, -INF , !P6 ;  /* 0xff80000002df7808 */ /* 0x000fe20007000000 */
[----:B------:R-:W-:Y:S01]  /*6b70*/  IMAD.IADD R2, R6, 0x1, R170 ;  /* 0x0000000106027824 */ /* 0x000fe200078e02aa */
[----:B------:R-:W-:-:S04]  /*6b80*/  ISETP.GE.AND P6, PT, R164, 0x5a, PT ;  /* 0x0000005aa400780c */ /* 0x000fc80003fc6270 */
[----:B------:R-:W-:Y:S02]  /*6b90*/  P2R R146, PR, RZ, 0x40 ;  /* 0x00000040ff927803 */ /* 0x000fe40000000000 */
[----:B------:R-:W-:-:S04]  /*6ba0*/  ISETP.GT.AND P6, PT, R180, 0x59, !P6 ;  /* 0x00000059b400780c */ /* 0x000fc800077c4270 */
[----:B------:R-:W-:-:S04]  /*6bb0*/  ISETP.LT.OR P6, PT, R182, 0x5a, P6 ;  /* 0x0000005ab600780c */ /* 0x000fc800037c1670 */
[----:B------:R-:W-:Y:S02]  /*6bc0*/  FSEL R143, R162, -INF , !P6 ;  /* 0xff800000a28f7808 */ /* 0x000fe40007000000 */
[----:B------:R-:W-:-:S13]  /*6bd0*/  PLOP3.LUT P6, PT, PT, PT, UP0, 0x40, 0x0 ;  /* 0x000000000000781c */ /* 0x000fda0003fce808 */
[----:B------:R-:W-:Y:S05]  /*6be0*/  @P6 BRA `(.L_x_903) ;  /* 0x0000000000546947 */ /* 0x000fea0003800000 */
[----:B------:R-:W-:Y:S01]  /*6bf0*/  IMAD.IADD R189, R6, 0x1, R15 ;  /* 0x0000000106bd7824 */ /* 0x000fe200078e020f */
[----:B------:R-:W-:Y:S04]  /*6c00*/  BSSY B0, `(.L_x_904) ;  /* 0x0000010000007945 */ /* 0x000fe80003800000 */
[----:B------:R-:W-:-:S13]  /*6c10*/  ISETP.GT.AND P6, PT, R189, -0x1, PT ;  /* 0xffffffffbd00780c */ /* 0x000fda0003fc4270 */
        /* <DEDUP_REMOVED lines=9> */
.L_x_905:
[----:B------:R-:W-:-:S05]  /*6cb0*/  IMAD.U32 R150, RZ, RZ, UR46 ;  /* 0x0000002eff967e24 */ /* 0x000fca000f8e00ff */
[----:B------:R-:W-:-:S13]  /*6cc0*/  ISETP.NE.AND P6, PT, R150, 0x1, PT ;  /* 0x000000019600780c */ /* 0x000fda0003fc5270 */
[----:B------:R-:W1:Y:S02]  /*6cd0*/  @P6 LDC.64 R120, c[0x0][0x9e8] ;  /* 0x00027a00ff786b82 */ /* 0x000e640000000a00 */
[----:B-1----:R-:W-:-:S05]  /*6ce0*/  @P6 IMAD.HI.U32 R120, R189, R120, RZ ;  /* 0x00000078bd786227 */ /* 0x002fca00078e00ff */
[----:B------:R-:W-:-:S07]  /*6cf0*/  @P6 SHF.R.U32.HI R189, RZ, R121, R120 ;  /* 0x00000079ffbd6219 */ /* 0x000fce0000011678 */
.L_x_906:
[----:B------:R-:W-:Y:S05]  /*6d00*/  BSYNC B0 ;  /* 0x0000000000007941 */ /* 0x000fea0003800000 */
.L_x_904:
[----:B------:R-:W-:-:S05]  /*6d10*/  IMAD R189, R189, R150, R160 ;  /* 0x00000096bdbd7224 */ /* 0x000fca00078e02a0 */
[----:B------:R-:W-:Y:S02]  /*6d20*/  VIADDMNMX R2, R189, R150, R2, PT ;  /* 0x00000096bd027246 */ /* 0x000fe40003800102 */
[----:B------:R-:W-:-:S07]  /*6d30*/  VIMNMX R144, R144, R189, !PT ;  /* 0x000000bd90907248 */ /* 0x000fce0007fe0100 */
.L_x_903:
[C---:B------:R-:W-:Y:S01]  /*6d40*/  ISETP.GT.AND P1, PT, R144.reuse, 0x1, !P1 ;  /* 0x000000019000780c */ /* 0x040fe20004f24270 */
[----:B------:R-:W-:Y:S01]  /*6d50*/  UMOV UR39, UR40 ;  /* 0x0000002800277c82 */ /* 0x000fe20008000000 */
[----:B------:R-:W-:Y:S01]  /*6d60*/  ISETP.GT.AND P2, PT, R144, 0x8, !P2 ;  /* 0x000000089000780c */ /* 0x000fe20005744270 */
[----:B------:R-:W-:Y:S01]  /*6d70*/  UMOV UR36, UR5 ;  /* 0x0000000500247c82 */ /* 0x000fe20008000000 */
[C---:B------:R-:W-:Y:S02]  /*6d80*/  ISETP.LT.OR P1, PT, R2.reuse, 0x2, P1 ;  /* 0x000000020200780c */ /* 0x040fe40000f21670 */
[----:B------:R-:W-:Y:S02]  /*6d90*/  ISETP.LT.OR P2, PT, R2, 0x9, P2 ;  /* 0x000000090200780c */ /* 0x000fe40001741670 */
        /* <DEDUP_REMOVED lines=9> */
[----:B------:R-:W-:Y:S02]  /*6e30*/  FMNMX.FTZ R18, R223, R4, !PT ;  /* 0x00000004df127209 */ /* 0x000fe40007810000 */
[----:B------:R-:W-:Y:S02]  /*6e40*/  ISETP.GT.AND P1, PT, R144, 0x10, !P1 ;  /* 0x000000109000780c */ /* 0x000fe40004f24270 */
[----:B------:R-:W-:Y:S02]  /*6e50*/  FMNMX.FTZ R18, R173, R18, !PT ;  /* 0x00000012ad127209 */ /* 0x000fe40007810000 */
[----:B------:R-:W-:Y:S02]  /*6e60*/  ISETP.LT.OR P1, PT, R2, 0x11, P1 ;  /* 0x000000110200780c */ /* 0x000fe40000f21670 */
[----:B------:R-:W-:-:S02]  /*6e70*/  FMNMX.FTZ R18, R175, R18, !PT ;  /* 0x00000012af127209 */ /* 0x000fc40007810000 */
[----:B------:R-:W-:Y:S02]  /*6e80*/  FSEL R209, R123, -INF , !P1 ;  /* 0xff8000007bd17808 */ /* 0x000fe40004800000 */
[----:B------:R-:W-:Y:S02]  /*6e90*/  ISETP.NE.AND P1, PT, R186, RZ, PT ;  /* 0x000000ffba00720c */ /* 0x000fe40003f25270 */
[----:B------:R-:W-:Y:S02]  /*6ea0*/  FMNMX.FTZ R18, R177, R18, !PT ;  /* 0x00000012b1127209 */ /* 0x000fe40007810000 */
[----:B------:R-:W-:Y:S02]  /*6eb0*/  ISETP.GT.AND P1, PT, R144, 0x11, !P1 ;  /* 0x000000119000780c */ /* 0x000fe40004f24270 */
[----:B------:R-:W-:Y:S02]  /*6ec0*/  FMNMX.FTZ R18, R179, R18, !PT ;  /* 0x00000012b3127209 */ /* 0x000fe40007810000 */
[----:B------:R-:W-:-:S02]  /*6ed0*/  ISETP.LT.OR P1, PT, R2, 0x12, P1 ;  /* 0x000000120200780c */ /* 0x000fc40000f21670 */
[----:B------:R-:W-:Y:S02]  /*6ee0*/  FMNMX.FTZ R18, R181, R18, !PT ;  /* 0x00000012b5127209 */ /* 0x000fe40007810000 */
[----:B------:R-:W-:Y:S02]  /*6ef0*/  FSEL R217, R124, -INF , !P1 ;  /* 0xff8000007cd97808 */ /* 0x000fe40004800000 */
[----:B------:R-:W-:Y:S02]  /*6f00*/  ISETP.NE.AND P1, PT, R188, RZ, PT ;  /* 0x000000ffbc00720c */ /* 0x000fe40003f25270 */
[----:B------:R-:W-:Y:S02]  /*6f10*/  FMNMX.FTZ R18, R183, R18, !PT ;  /* 0x00000012b7127209 */ /* 0x000fe40007810000 */
[----:B------:R-:W-:Y:S02]  /*6f20*/  ISETP.GT.AND P1, PT, R144, 0x18, !P1 ;  /* 0x000000189000780c */ /* 0x000fe40004f24270 */
[----:B------:R-:W-:-:S02]  /*6f30*/  FMNMX.FTZ R18, R185, R18, !PT ;  /* 0x00000012b9127209 */ /* 0x000fc40007810000 */
[----:B------:R-:W-:Y:S02]  /*6f40*/  ISETP.LT.OR P1, PT, R2, 0x19, P1 ;  /* 0x000000190200780c */ /* 0x000fe40000f21670 */
[----:B------:R-:W-:Y:S02]  /*6f50*/  FMNMX.FTZ R18, R187, R18, !PT ;  /* 0x00000012bb127209 */ /* 0x000fe40007810000 */
[----:B------:R-:W-:Y:S02]  /*6f60*/  FSEL R191, R125, -INF , !P1 ;  /* 0xff8000007dbf7808 */ /* 0x000fe40004800000 */
[----:B------:R-:W-:Y:S02]  /*6f70*/  ISETP.GT.AND P1, PT, R144, 0x19, !P2 ;  /* 0x000000199000780c */ /* 0x000fe40005724270 */
[----:B------:R-:W-:Y:S02]  /*6f80*/  ISETP.NE.AND P2, PT, R211, RZ, PT ;  /* 0x000000ffd300720c */ /* 0x000fe40003f45270 */
[----:B------:R-:W-:-:S02]  /*6f90*/  ISETP.LT.OR P1, PT, R2, 0x1a, P1 ;  /* 0x0000001a0200780c */ /* 0x000fc40000f21670 */
[----:B------:R-:W-:Y:S02]  /*6fa0*/  FMNMX.FTZ R18, R171, R18, !PT ;  /* 0x00000012ab127209 */ /* 0x000fe40007810000 */
[----:B------:R-:W-:Y:S02]  /*6fb0*/  FSEL R215, R126, -INF , !P1 ;  /* 0xff8000007ed77808 */ /* 0x000fe40004800000 */
[----:B------:R-:W-:Y:S02]  /*6fc0*/  ISETP.GT.AND P1, PT, R144, 0x20, !P6 ;  /* 0x000000209000780c */ /* 0x000fe40007724270 */
[----:B------:R-:W-:Y:S02]  /*6fd0*/  ISETP.NE.AND P6, PT, R213, RZ, PT ;  /* 0x000000ffd500720c */ /* 0x000fe40003fc5270 */
        /* <DEDUP_REMOVED lines=17> */
[----:B------:R-:W-:Y:S02]  /*70f0*/  ISETP.NE.AND P1, PT, R174, RZ, PT ;  /* 0x000000ffae00720c */ /* 0x000fe40003f25270 */
[----:B------:R-:W-:Y:S02]  /*7100*/  FMNMX.FTZ R18, R159, R18, !PT ;  /* 0x000000129f127209 */ /* 0x000fe40007810000 */
[----:B------:R-:W-:-:S02]  /*7110*/  ISETP.GT.AND P1, PT, R144, 0x29, !P1 ;  /* 0x000000299000780c */ /* 0x000fc40004f24270 */
[----:B------:R-:W-:Y:S02]  /*7120*/  FMNMX.FTZ R18, R161, R18, !PT ;  /* 0x00000012a1127209 */ /* 0x000fe40007810000 */
[----:B------:R-:W-:Y:S02]  /*7130*/  ISETP.LT.OR P1, PT, R2, 0x2a, P1 ;  /* 0x0000002a0200780c */ /* 0x000fe40000f21670 */
[----:B------:R-:W-:Y:S02]  /*7140*/  FMNMX.FTZ R18, R163, R18, !PT ;  /* 0x00000012a3127209 */ /* 0x000fe40007810000 */
[----:B------:R-:W-:Y:S02]  /*7150*/  FSEL R211, R130, -INF , !P1 ;  /* 0xff80000082d37808 */ /* 0x000fe40004800000 */
[----:B------:R-:W-:Y:S02]  /*7160*/  ISETP.NE.AND P1, PT, R178, RZ, PT ;  /* 0x000000ffb200720c */ /* 0x000fe40003f25270 */
[----:B------:R-:W-:-:S02]  /*7170*/  FMNMX.FTZ R18, R165, R18, !PT ;  /* 0x00000012a5127209 */ /* 0x000fc40007810000 */
[----:B------:R-:W-:Y:S02]  /*7180*/  ISETP.GT.AND P1, PT, R144, 0x30, !P1 ;  /* 0x000000309000780c */ /* 0x000fe40004f24270 */
[----:B------:R-:W-:Y:S02]  /*7190*/  FMNMX.FTZ R18, R167, R18, !PT ;  /* 0x00000012a7127209 */ /* 0x000fe40007810000 */
[----:B------:R-:W-:Y:S02]  /*71a0*/  ISETP.LT.OR P1, PT, R2, 0x31, P1 ;  /* 0x000000310200780c */ /* 0x000fe40000f21670 */
[----:B------:R-:W-:Y:S02]  /*71b0*/  FMNMX.FTZ R18, R145, R18, !PT ;  /* 0x0000001291127209 */ /* 0x000fe40007810000 */
[----:B------:R-:W-:Y:S02]  /*71c0*/  FSEL R131, R131, -INF , !P1 ;  /* 0xff80000083837808 */ /* 0x000fe40004800000 */
[----:B------:R-:W-:-:S02]  /*71d0*/  ISETP.NE.AND P1, PT, R208, RZ, PT ;  /* 0x000000ffd000720c */ /* 0x000fc40003f25270 */
[----:B------:R-:W-:Y:S02]  /*71e0*/  FMNMX.FTZ R122, R143, R18, !PT ;  /* 0x000000128f7a7209 */ /* 0x000fe40007810000 */
[C---:B------:R-:W-:Y:S01]  /*71f0*/  ISETP.GT.AND P1, PT, R144.reuse, 0x31, !P1 ;  /* 0x000000319000780c */ /* 0x040fe20004f24270 */
[----:B------:R-:W1:Y:S01]  /*7200*/  LDC R18, c[0x0][0x988] ;  /* 0x00026200ff127b82 */ /* 0x000e620000000800 */
[----:B------:R-:W-:Y:S01]  /*7210*/  ISETP.GT.AND P3, PT, R144, 0x50, !P3 ;  /* 0x000000509000780c */ /* 0x000fe20005f64270 */
[----:B------:R-:W2:Y:S01]  /*7220*/  SHFL.BFLY PT, R21, R122, 0x2, 0x1f ;  /* 0x0c401f007a157f89 */ /* 0x000ea200000e0000 */
[----:B------:R-:W-:Y:S02]  /*7230*/  ISETP.LT.OR P1, PT, R2, 0x32, P1 ;  /* 0x000000320200780c */ /* 0x000fe40000f21670 */
[----:B------:R-:W-:Y:S02]  /*7240*/  ISETP.GT.AND P4, PT, R144, 0x51, !P4 ;  /* 0x000000519000780c */ /* 0x000fe40006784270 */
[----:B------:R-:W-:-:S02]  /*7250*/  FSEL R121, R132, -INF , !P1 ;  /* 0xff80000084797808 */ /* 0x000fc40004800000 */
[----:B------:R-:W-:Y:S02]  /*7260*/  ISETP.NE.AND P1, PT, R210, RZ, PT ;  /* 0x000000ffd200720c */ /* 0x000fe40003f25270 */
[----:B------:R-:W-:Y:S02]  /*7270*/  ISETP.LT.OR P3, PT, R2, 0x51, P3 ;  /* 0x000000510200780c */ /* 0x000fe40001f61670 */
[C---:B------:R-:W-:Y:S02]  /*7280*/  ISETP.GT.AND P1, PT, R144.reuse, 0x38, !P1 ;  /* 0x000000389000780c */ /* 0x040fe40004f24270 */
[----:B------:R-:W-:Y:S02]  /*7290*/  ISETP.GT.AND P5, PT, R144, 0x58, !P5 ;  /* 0x000000589000780c */ /* 0x000fe40006fa4270 */
[C---:B------:R-:W-:Y:S02]  /*72a0*/  ISETP.LT.OR P1, PT, R2.reuse, 0x39, P1 ;  /* 0x000000390200780c */ /* 0x040fe40000f21670 */
[----:B------:R-:W-:-:S02]  /*72b0*/  ISETP.LT.OR P4, PT, R2, 0x52, P4 ;  /* 0x000000520200780c */ /* 0x000fc40002781670 */
[----:B------:R-:W-:Y:S02]  /*72c0*/  FSEL R127, R134, -INF , !P1 ;  /* 0xff800000867f7808 */ /* 0x000fe40004800000 */
[----:B------:R-:W-:Y:S02]  /*72d0*/  ISETP.NE.AND P1, PT, R212, RZ, PT ;  /* 0x000000ffd400720c */ /* 0x000fe40003f25270 */
[----:B------:R-:W-:Y:S02]  /*72e0*/  ISETP.LT.OR P5, PT, R2, 0x59, P5 ;  /* 0x000000590200780c */ /* 0x000fe40002fa1670 */
[----:B------:R-:W-:Y:S02]  /*72f0*/  ISETP.GT.AND P1, PT, R144, 0x39, !P1 ;  /* 0x000000399000780c */ /* 0x000fe40004f24270 */
[----:B--2---:R-:W-:Y:S02]  /*7300*/  FMNMX.FTZ R124, R122, R21, !PT ;  /* 0x000000157a7c7209 */ /* 0x004fe40007810000 */
[----:B------:R-:W-:-:S02]  /*7310*/  ISETP.LT.OR P1, PT, R2, 0x3a, P1 ;  /* 0x0000003a0200780c */ /* 0x000fc40000f21670 */
[----:B------:R-:W-:Y:S01]  /*7320*/  FSEL R139, R139, -INF , !P5 ;  /* 0xff8000008b8b7808 */ /* 0x000fe20006800000 */
[----:B------:R-:W2:Y:S01]  /*7330*/  SHFL.BFLY PT, R21, R124, 0x1, 0x1f ;  /* 0x0c201f007c157f89 */ /* 0x000ea200000e0000 */
[----:B------:R-:W-:Y:S02]  /*7340*/  FSEL R133, R133, -INF , !P1 ;  /* 0xff80000085857808 */ /* 0x000fe40004800000 */
[----:B------:R-:W-:-:S04]  /*7350*/  ISETP.NE.AND P1, PT, R214, RZ, PT ;  /* 0x000000ffd600720c */ /* 0x000fc80003f25270 */
[----:B------:R-:W-:-:S04]  /*7360*/  ISETP.GT.AND P1, PT, R144, 0x40, !P1 ;  /* 0x000000409000780c */ /* 0x000fc80004f24270 */
[----:B------:R-:W-:-:S04]  /*7370*/  ISETP.LT.OR P1, PT, R2, 0x41, P1 ;  /* 0x000000410200780c */ /* 0x000fc80000f21670 */
[----:B------:R-:W-:Y:S02]  /*7380*/  FSEL R125, R138, -INF , !P1 ;  /* 0xff8000008a7d7808 */ /* 0x000fe40004800000 */
[----:B------:R-:W-:-:S04]  /*7390*/  ISETP.NE.AND P1, PT, R148, RZ, PT ;  /* 0x000000ff9400720c */ /* 0x000fc80003f25270 */
[----:B------:R-:W-:Y:S02]  /*73a0*/  ISETP.GT.AND P1, PT, R144, 0x41, !P1 ;  /* 0x000000419000780c */ /* 0x000fe40004f24270 */
[----:B--2---:R-:W-:Y:S02]  /*73b0*/  FMNMX.FTZ R21, R124, R21, !PT ;  /* 0x000000157c157209 */ /* 0x004fe40007810000 */
[----:B------:R-:W-:-:S04]  /*73c0*/  ISETP.LT.OR P1, PT, R2, 0x42, P1 ;  /* 0x000000420200780c */ /* 0x000fc80000f21670 */
[----:B------:R-:W-:Y:S02]  /*73d0*/  FSEL R137, R137, -INF , !P1 ;  /* 0xff80000089897808 */ /* 0x000fe40004800000 */
[----:B------:R-:W-:-:S04]  /*73e0*/  ISETP.GT.AND P1, PT, R144, 0x48, !P2 ;  /* 0x000000489000780c */ /* 0x000fc80005724270 */
[----:B------:R-:W-:-:S04]  /*73f0*/  ISETP.LT.OR P1, PT, R2, 0x49, P1 ;  /* 0x000000490200780c */ /* 0x000fc80000f21670 */
[----:B------:R-:W-:Y:S02]  /*7400*/  FSEL R123, R142, -INF , !P1 ;  /* 0xff8000008e7b7808 */ /* 0x000fe40004800000 */
[----:B------:R-:W-:Y:S02]  /*7410*/  ISETP.GT.AND P1, PT, R144, 0x49, !P6 ;  /* 0x000000499000780c */ /* 0x000fe40007724270 */
[----:B------:R-:W-:Y:S02]  /*7420*/  ISETP.NE.AND P6, PT, R152, RZ, PT ;  /* 0x000000ff9800720c */ /* 0x000fe40003fc5270 */
[----:B------:R-:W-:-:S04]  /*7430*/  ISETP.LT.OR P1, PT, R2, 0x4a, P1 ;  /* 0x0000004a0200780c */ /* 0x000fc80000f21670 */
[----:B------:R-:W-:Y:S02]  /*7440*/  FSEL R141, R141, -INF , !P1 ;  /* 0xff8000008d8d7808 */ /* 0x000fe40004800000 */
[----:B------:R-:W-:Y:S02]  /*7450*/  ISETP.GT.AND P1, PT, R144, RZ, !P6 ;  /* 0x000000ff9000720c */ /* 0x000fe40007724270 */
[----:B------:R-:W-:Y:S02]  /*7460*/  ISETP.NE.AND P6, PT, R146, RZ, PT ;  /* 0x000000ff9200720c */ /* 0x000fe40003fc5270 */
[----:B------:R-:W-:Y:S02]  /*7470*/  ISETP.LT.OR P1, PT, R2, 0x1, P1 ;  /* 0x000000010200780c */ /* 0x000fe40000f21670 */
[----:B------:R-:W-:Y:S02]  /*7480*/  ISETP.GT.AND P2, PT, R144, 0x59, !P6 ;  /* 0x000000599000780c */ /* 0x000fe40007744270 */
[----:B------:R-:W-:Y:S01]  /*7490*/  FSEL R120, R0, -INF , !P1 ;  /* 0xff80000000787808 */ /* 0x000fe20004800000 */
[C---:B-1----:R-:W-:Y:S01]  /*74a0*/  FMUL.FTZ R0, R21.reuse, R18 ;  /* 0x0000001215007220 */ /* 0x042fe20000410000 */
[----:B------:R-:W-:-:S02]  /*74b0*/  FSETP.NEU.FTZ.AND P1, PT, R21, -INF , PT ;  /* 0xff8000001500780b */ /* 0x000fc40003f3d000 */
[----:B------:R-:W-:Y:S02]  /*74c0*/  FMNMX.FTZ R122, R120, R3, !PT ;  /* 0x00000003787a7209 */ /* 0x000fe40007810000 */
[----:B------:R-:W-:Y:S02]  /*74d0*/  FSEL R0, R0, RZ, P1 ;  /* 0x000000ff00007208 */ /* 0x000fe40000800000 */
[----:B------:R-:W-:Y:S02]  /*74e0*/  FMNMX.FTZ R122, R221, R122, !PT ;  /* 0x0000007add7a7209 */ /* 0x000fe40007810000 */
[----:B------:R-:W-:Y:S01]  /*74f0*/  ISETP.LT.OR P2, PT, R2, 0x5a, P2 ;  /* 0x0000005a0200780c */ /* 0x000fe20001741670 */
[--C-:B------:R-:W-:Y:S01]  /*7500*/  FFMA.FTZ R184, R179, R18, -R0.reuse ;  /* 0x00000012b3b87223 */ /* 0x100fe20000010800 */
[----:B------:R-:W-:Y:S01]  /*7510*/  FMNMX.FTZ R122, R189, R122, !PT ;  /* 0x0000007abd7a7209 */ /* 0x000fe20007810000 */
[-CC-:B------:R-:W-:Y:S01]  /*7520*/  FFMA.FTZ R182, R169, R18.reuse, -R0.reuse ;  /* 0x00000012a9b67223 */ /* 0x180fe20000010800 */
[----:B------:R-:W-:Y:S01]  /*7530*/  FSEL R179, R135, -INF , !P3 ;  /* 0xff80000087b37808 */ /* 0x000fe20005800000 */
        /* <DEDUP_REMOVED lines=11> */
[----:B------:R-:W-:Y:S01]  /*75f0*/  FSEL R159, R21, RZ, P1 ;  /* 0x000000ff159f7208 */ /* 0x000fe20000800000 */
[--C-:B------:R-:W-:Y:S01]  /*7600*/  FFMA.FTZ R188, R173, R18, -R0.reuse ;  /* 0x00000012adbc7223 */ /* 0x100fe20000010800 */
[----:B------:R-:W-:Y:S01]  /*7610*/  FMNMX.FTZ R122, R191, R122, !PT ;  /* 0x0000007abf7a7209 */ /* 0x000fe20007810000 */
[-CC-:B------:R-:W-:Y:S01]  /*7620*/  FFMA.FTZ R149, R151, R18.reuse, -R0.reuse ;  /* 0x0000001297957223 */ /* 0x180fe20000010800 */
[----:B------:R-:W-:Y:S01]  /*7630*/  FFMA.FTZ R173, R177, R18, -R0 ;  /* 0x00000012b1ad7223 */ /* 0x000fe20000010800 */
[----:B------:R-:W-:Y:S01]  /*7640*/  FADD.FTZ R159, -R159, R4 ;  /* 0x000000049f9f7221 */ /* 0x000fe20000010100 */
        /* <DEDUP_REMOVED lines=17> */
[-C--:B------:R-:W-:Y:S01]  /*7760*/  FFMA.FTZ R143, R143, R18.reuse, -R0 ;  /* 0x000000128f8f7223 */ /* 0x080fe20000010800 */
[----:B------:R-:W-:Y:S01]  /*7770*/  FMUL.FTZ R0, R159, R18 ;  /* 0x000000129f007220 */ /* 0x000fe20000410000 */
[----:B------:R-:W-:Y:S01]  /*7780*/  MUFU.EX2 R223, R223 ;  /* 0x000000df00df7308 */ /* 0x000fe20000000800 */
[----:B------:R-:W-:-:S02]  /*7790*/  FMNMX.FTZ R122, R131, R122, !PT ;  /* 0x0000007a837a7209 */ /* 0x000fc40007810000 */
[----:B------:R-:W-:Y:S02]  /*77a0*/  LOP3.LUT P6, RZ, R216, 0x7f, RZ, 0xc0, !PT ;  /* 0x0000007fd8ff7812 */ /* 0x000fe400078cc0ff */
        /* <DEDUP_REMOVED lines=8> */
[----:B------:R-:W-:-:S04]  /*7830*/  FMNMX.FTZ R122, R123, R122, !PT ;  /* 0x0000007a7b7a7209 */ /* 0x000fc80007810000 */
[----:B------:R-:W-:-:S03]  /*7840*/  FMNMX.FTZ R122, R141, R122, !PT ;  /* 0x0000007a8d7a7209 */ /* 0x000fc60007810000 */
[----:B------:R-:W4:Y:S01]  /*7850*/  MUFU.EX2 R173, R173 ;  /* 0x000000ad00ad7308 */ /* 0x000f220000000800 */
[----:B------:R-:W-:-:S04]  /*7860*/  FMNMX.FTZ R122, R179, R122, !PT ;  /* 0x0000007ab37a7209 */ /* 0x000fc80007810000 */
[----:B------:R-:W-:-:S03]  /*7870*/  FMNMX.FTZ R122, R171, R122, !PT ;  /* 0x0000007aab7a7209 */ /* 0x000fc60007810000 */
[----:B------:R-:W5:Y:S01]  /*7880*/  MUFU.EX2 R184, R184 ;  /* 0x000000b800b87308 */ /* 0x000f620000000800 */
[----:B------:R-:W-:-:S04]  /*7890*/  FMNMX.FTZ R122, R139, R122, !PT ;  /* 0x0000007a8b7a7209 */ /* 0x000fc80007810000 */
[----:B------:R-:W-:-:S03]  /*78a0*/  FMNMX.FTZ R122, R169, R122, !PT ;  /* 0x0000007aa97a7209 */ /* 0x000fc60007810000 */
[----:B------:R-:W5:Y:S02]  /*78b0*/  MUFU.EX2 R175, R175 ;  /* 0x000000af00af7308 */ /* 0x000f640000000800 */
[----:B------:R-:W1:Y:S06]  /*78c0*/  SHFL.BFLY PT, R181, R122, 0x2, 0x1f ;  /* 0x0c401f007ab57f89 */ /* 0x000e6c00000e0000 */
[----:B------:R-:W5:Y:S08]  /*78d0*/  MUFU.EX2 R186, R186 ;  /* 0x000000ba00ba7308 */ /* 0x000f700000000800 */
[----:B------:R-:W-:Y:S08]  /*78e0*/  MUFU.EX2 R177, R177 ;  /* 0x000000b100b17308 */ /* 0x000ff00000000800 */
[----:B------:R-:W-:Y:S01]  /*78f0*/  MUFU.EX2 R180, R180 ;  /* 0x000000b400b47308 */ /* 0x000fe20000000800 */
[----:B-1----:R-:W-:-:S05]  /*7900*/  FMNMX.FTZ R181, R122, R181, !PT ;  /* 0x000000b57ab57209 */ /* 0x002fca0007810000 */
[----:B------:R-:W1:Y:S02]  /*7910*/  SHFL.BFLY PT, R2, R181, 0x1, 0x1f ;  /* 0x0c201f00b5027f89 */ /* 0x000e6400000e0000 */
[----:B------:R-:W-:Y:S08]  /*7920*/  MUFU.EX2 R135, R135 ;  /* 0x0000008700877308 */ /* 0x000ff00000000800 */
[----:B------:R-:W-:Y:S08]  /*7930*/  MUFU.EX2 R182, R182 ;  /* 0x000000b600b67308 */ /* 0x000ff00000000800 */
[----:B------:R-:W-:Y:S01]  /*7940*/  MUFU.EX2 R147, R147 ;  /* 0x0000009300937308 */ /* 0x000fe20000000800 */
[----:B-1----:R-:W-:-:S07]  /*7950*/  FMNMX.FTZ R145, R181, R2, !PT ;  /* 0x00000002b5917209 */ /* 0x002fce0007810000 */
[----:B------:R-:W-:Y:S01]  /*7960*/  MUFU.EX2 R176, R176 ;  /* 0x000000b000b07308 */ /* 0x000fe20000000800 */
[C---:B------:R-:W-:Y:S01]  /*7970*/  FSETP.NEU.FTZ.AND P1, PT, R145.reuse, -INF , PT ;  /* 0xff8000009100780b */ /* 0x040fe20003f3d000 */
[----:B------:R-:W-:-:S03]  /*7980*/  FMUL.FTZ R124, R145, R18 ;  /* 0x00000012917c7220 */ /* 0x000fc60000410000 */
[----:B------:R-:W-:-:S03]  /*7990*/  FSEL R2, R145, RZ, P1 ;  /* 0x000000ff91027208 */ /* 0x000fc60000800000 */
[----:B------:R-:W-:Y:S01]  /*79a0*/  MUFU.EX2 R149, R149 ;  /* 0x0000009500957308 */ /* 0x000fe20000000800 */
[----:B------:R-:W-:Y:S02]  /*79b0*/  FSEL R124, R124, RZ, P1 ;  /* 0x000000ff7c7c7208 */ /* 0x000fe40000800000 */
[C---:B------:R-:W-:Y:S01]  /*79c0*/  ISETP.GT.AND P1, PT, R19.reuse, UR41, PT ;  /* 0x0000002913007c0c */ /* 0x040fe2000bf24270 */
[----:B------:R-:W-:Y:S01]  /*79d0*/  FADD.FTZ R3, -R2, R3 ;  /* 0x0000000302037221 */ /* 0x000fe20000010100 */
[----:B------:R-:W-:Y:S02]  /*79e0*/  VIADD R19, R19, 0xffffffff ;  /* 0xffffffff13137836 */ /* 0x000fe40000000000 */
[-CC-:B------:R-:W-:Y:S01]  /*79f0*/  FFMA.FTZ R159, R120, R18.reuse, -R124.reuse ;  /* 0x00000012789f7223 */ /* 0x180fe2000001087c */
[-CC-:B------:R-:W-:Y:S01]  /*7a00*/  FFMA.FTZ R4, R221, R18.reuse, -R124.reuse ;  /* 0x00000012dd047223 */ /* 0x180fe2000001087c */
[-C--:B------:R-:W-:Y:S01]  /*7a10*/  FMUL.FTZ R2, R3, R18.reuse ;  /* 0x0000001203027220 */ /* 0x080fe20000410000 */
[--C-:B------:R-:W-:Y:S01]  /*7a20*/  FFMA.FTZ R183, R129, R18, -R124.reuse ;  /* 0x0000001281b77223 */ /* 0x100fe2000001087c */
[----:B------:R-:W-:Y:S01]  /*7a30*/  FFMA.FTZ R129, R0, R14, R223 ;  /* 0x0000000e00817223 */ /* 0x000fe200000100df */
[-CC-:B------:R-:W-:Y:S01]  /*7a40*/  FFMA.FTZ R120, R189, R18.reuse, -R124.reuse ;  /* 0x00000012bd787223 */ /* 0x180fe2000001087c */
[----:B------:R-:W-:Y:S01]  /*7a50*/  MUFU.EX2 R159, R159 ;  /* 0x0000009f009f7308 */ /* 0x000fe20000000800 */
[-CC-:B------:R-:W-:Y:S01]  /*7a60*/  FFMA.FTZ R161, R219, R18.reuse, -R124.reuse ;  /* 0x00000012dba17223 */ /* 0x180fe2000001087c */
[----:B--2---:R-:W-:Y:S01]  /*7a70*/  FADD.FTZ R129, R188, R129 ;  /* 0x00000081bc817221 */ /* 0x004fe20000010000 */
[-CC-:B------:R-:W-:Y:S01]  /*7a80*/  FFMA.FTZ R185, R209, R18.reuse, -R124.reuse ;  /* 0x00000012d1b97223 */ /* 0x180fe2000001087c */
[-CC-:B------:R-:W-:Y:S01]  /*7a90*/  FFMA.FTZ R132, R121, R18.reuse, -R124.reuse ;  /* 0x0000001279847223 */ /* 0x180fe2000001087c */
[-CC-:B------:R-:W-:Y:S01]  /*7aa0*/  FFMA.FTZ R122, R217, R18.reuse, -R124.reuse ;  /* 0x00000012d97a7223 */ /* 0x180fe2000001087c */
[----:B---3--:R-:W-:Y:S01]  /*7ab0*/  FADD.FTZ R14, R190, R129 ;  /* 0x00000081be0e7221 */ /* 0x008fe20000010000 */
[-CC-:B------:R-:W-:Y:S01]  /*7ac0*/  FFMA.FTZ R187, R191, R18.reuse, -R124.reuse ;  /* 0x00000012bfbb7223 */ /* 0x180fe2000001087c */
[----:B------:R-:W1:Y:S01]  /*7ad0*/  MUFU.EX2 R2, R2 ;  /* 0x0000000200027308 */ /* 0x000e620000000800 */
[-C--:B------:R-:W-:Y:S01]  /*7ae0*/  FFMA.FTZ R126, R215, R18.reuse, -R124 ;  /* 0x00000012d77e7223 */ /* 0x080fe2000001087c */
[----:B----4-:R-:W-:Y:S01]  /*7af0*/  FADD.FTZ R121, R173, R14 ;  /* 0x0000000ead797221 */ /* 0x010fe20000010000 */
[-CC-:B------:R-:W-:Y:S01]  /*7b00*/  FFMA.FTZ R181, R207, R18.reuse, -R124.reuse ;  /* 0x00000012cfb57223 */ /* 0x180fe2000001087c */
[-CC-:B------:R-:W-:Y:S01]  /*7b10*/  FFMA.FTZ R128, R213, R18.reuse, -R124.reuse ;  /* 0x00000012d5807223 */ /* 0x180fe2000001087c */
[-CC-:B------:R-:W-:Y:S01]  /*7b20*/  FFMA.FTZ R127, R127, R18.reuse, -R124.reuse ;  /* 0x000000127f7f7223 */ /* 0x180fe2000001087c */
[----:B-----5:R-:W-:Y:S01]  /*7b30*/  FADD.FTZ R14, R184, R121 ;  /* 0x00000079b80e7221 */ /* 0x020fe20000010000 */
[-CC-:B------:R-:W-:Y:S01]  /*7b40*/  FFMA.FTZ R130, R211, R18.reuse, -R124.reuse ;  /* 0x00000012d3827223 */ /* 0x180fe2000001087c */
[----:B------:R-:W2:Y:S01]  /*7b50*/  MUFU.EX2 R4, R4 ;  /* 0x0000000400047308 */ /* 0x000ea20000000800 */
[-C--:B------:R-:W-:Y:S01]  /*7b60*/  FFMA.FTZ R3, R131, R18.reuse, -R124 ;  /* 0x0000001283037223 */ /* 0x080fe2000001087c */
[----:B------:R-:W-:Y:S01]  /*7b70*/  FADD.FTZ R129, R175, R14 ;  /* 0x0000000eaf817221 */ /* 0x000fe20000010000 */
[-CC-:B------:R-:W-:Y:S01]  /*7b80*/  FFMA.FTZ R134, R133, R18.reuse, -R124.reuse ;  /* 0x0000001285867223 */ /* 0x180fe2000001087c */
[-CC-:B------:R-:W-:Y:S01]  /*7b90*/  FFMA.FTZ R123, R123, R18.reuse, -R124.reuse ;  /* 0x000000127b7b7223 */ /* 0x180fe2000001087c */
[-CC-:B------:R-:W-:Y:S01]  /*7ba0*/  FFMA.FTZ R141, R141, R18.reuse, -R124.reuse ;  /* 0x000000128d8d7223 */ /* 0x180fe2000001087c */
[----:B------:R-:W-:Y:S01]  /*7bb0*/  FADD.FTZ R136, R186, R129 ;  /* 0x00000081ba887221 */ /* 0x000fe20000010000 */
[-CC-:B------:R-:W-:Y:S01]  /*7bc0*/  FFMA.FTZ R179, R179, R18.reuse, -R124.reuse ;  /* 0x00000012b3b37223 */ /* 0x180fe2000001087c */
[----:B------:R-:W3:Y:S01]  /*7bd0*/  MUFU.EX2 R120, R120 ;  /* 0x0000007800787308 */ /* 0x000ee20000000800 */
[----:B-1----:R-:W-:Y:S01]  /*7be0*/  FFMA.FTZ R121, R2, R7, R159 ;  /* 0x0000000702797223 */ /* 0x002fe2000001009f */
[-CC-:B------:R-:W-:Y:S01]  /*7bf0*/  FFMA.FTZ R171, R171, R18.reuse, -R124.reuse ;  /* 0x00000012abab7223 */ /* 0x180fe2000001087c */
[----:B------:R-:W-:Y:S01]  /*7c00*/  FFMA.FTZ R139, R139, R18, -R124 ;  /* 0x000000128b8b7223 */ /* 0x000fe2000001087c */
[----:B------:R-:W-:Y:S01]  /*7c10*/  IMAD.U32 R129, RZ, RZ, UR6 ;  /* 0x00000006ff817e24 */ /* 0x000fe2000f8e00ff */
[----:B------:R-:W-:-:S02]  /*7c20*/  F2FP.BF16.F32.PACK_AB R186, R177, R186 ;  /* 0x000000bab1ba723e */ /* 0x000fc400000010ff */
[----:B------:R-:W-:Y:S01]  /*7c30*/  F2FP.BF16.F32.PACK_AB R190, R173, R190 ;  /* 0x000000beadbe723e */ /* 0x000fe200000010ff */
[----:B------:R-:W1:Y:S01]  /*7c40*/  MUFU.EX2 R161, R161 ;  /* 0x000000a100a17308 */ /* 0x000e620000000800 */
[C---:B--2---:R-:W-:Y:S01]  /*7c50*/  FADD.FTZ R121, R4.reuse, R121 ;  /* 0x0000007904797221 */ /* 0x044fe20000010000 */
[----:B------:R-:W-:Y:S01]  /*7c60*/  @!P6 VIADD R129, R129, 0x30860 ;  /* 0x000308608181e836 */ /* 0x000fe20000000000 */
[----:B------:R-:W-:Y:S02]  /*7c70*/  F2FP.BF16.F32.PACK_AB R184, R175, R184 ;  /* 0x000000b8afb8723e */ /* 0x000fe400000010ff */
[----:B------:R-:W-:Y:S01]  /*7c80*/  F2FP.BF16.F32.PACK_AB R189, R4, R159 ;  /* 0x0000009f04bd723e */ /* 0x000fe200000010ff */
[----:B------:R-:W-:Y:S01]  /*7c90*/  IMAD.MOV.U32 R4, RZ, RZ, R21 ;  /* 0x000000ffff047224 */ /* 0x000fe200078e0015 */
[----:B------:R-:W-:Y:S01]  /*7ca0*/  @!P6 PRMT R129, RZ, 0x654, R129 ;  /* 0x00000654ff81e816 */ /* 0x000fe20000000081 */
[----:B------:R-:W2:Y:S01]  /*7cb0*/  MUFU.EX2 R185, R185 ;  /* 0x000000b900b97308 */ /* 0x000ea20000000800 */
[----:B---3--:R-:W-:Y:S01]  /*7cc0*/  FADD.FTZ R14, R120, R121 ;  /* 0x00000079780e7221 */ /* 0x008fe20000010000 */
[----:B------:R-:W-:Y:S01]  /*7cd0*/  FADD.FTZ R121, R177, R136 ;  /* 0x00000088b1797221 */ /* 0x000fe20000010000 */
[----:B------:R3:W-:Y:S01]  /*7ce0*/  @!P6 SYNCS.ARRIVE.TRANS64.RED.A1T0 RZ, [R129+URZ], RZ ;  /* 0x000000ff81ffe9a7 */ /* 0x0007e2000810043f */
[----:B------:R-:W-:-:S02]  /*7cf0*/  F2FP.BF16.F32.PACK_AB R188, R188, R223 ;  /* 0x000000dfbcbc723e */ /* 0x000fc400000010ff */
[----:B------:R-:W-:Y:S01]  /*7d00*/  FADD.FTZ R136, R180, R121 ;  /* 0x00000079b4887221 */ /* 0x000fe20000010000 */
[----:B------:R-:W-:Y:S01]  /*7d10*/  FFMA.FTZ R121, R125, R18, -R124 ;  /* 0x000000127d797223 */ /* 0x000fe2000001087c */
[----:B------:R-:W4:Y:S01]  /*7d20*/  MUFU.EX2 R122, R122 ;  /* 0x0000007a007a7308 */ /* 0x000f220000000800 */
[----:B-1----:R-:W-:Y:S01]  /*7d30*/  FADD.FTZ R14, R161, R14 ;  /* 0x0000000ea10e7221 */ /* 0x002fe20000010000 */
[----:B------:R-:W-:Y:S02]  /*7d40*/  F2FP.BF16.F32.PACK_AB R180, R135, R180 ;  /* 0x000000b487b4723e */ /* 0x000fe400000010ff */
[----:B------:R-:W-:-:S04]  /*7d50*/  F2FP.BF16.F32.PACK_AB R191, R161, R120 ;  /* 0x00000078a1bf723e */ /* 0x000fc800000010ff */
[----:B------:R-:W1:Y:S01]  /*7d60*/  MUFU.EX2 R187, R187 ;  /* 0x000000bb00bb7308 */ /* 0x000e620000000800 */
[----:B--2---:R-:W-:-:S07]  /*7d70*/  FADD.FTZ R125, R185, R14 ;  /* 0x0000000eb97d7221 */ /* 0x004fce0000010000 */
[----:B------:R-:W2:Y:S01]  /*7d80*/  MUFU.EX2 R126, R126 ;  /* 0x0000007e007e7308 */ /* 0x000ea20000000800 */
[C---:B----4-:R-:W-:Y:S01]  /*7d90*/  FADD.FTZ R14, R122.reuse, R125 ;  /* 0x0000007d7a0e7221 */ /* 0x050fe20000010000 */
[----:B------:R-:W-:-:S06]  /*7da0*/  F2FP.BF16.F32.PACK_AB R185, R122, R185 ;  /* 0x000000b97ab9723e */ /* 0x000fcc00000010ff */
[----:B------:R-:W4:Y:S01]  /*7db0*/  MUFU.EX2 R181, R181 ;  /* 0x000000b500b57308 */ /* 0x000f220000000800 */
[----:B-1----:R-:W-:-:S07]  /*7dc0*/  FADD.FTZ R125, R187, R14 ;  /* 0x0000000ebb7d7221 */ /* 0x002fce0000010000 */
[----:B------:R-:W1:Y:S01]  /*7dd0*/  MUFU.EX2 R128, R128 ;  /* 0x0000008000807308 */ /* 0x000e620000000800 */
[C---:B--2---:R-:W-:Y:S01]  /*7de0*/  FADD.FTZ R14, R126.reuse, R125 ;  /* 0x0000007d7e0e7221 */ /* 0x044fe20000010000 */
[----:B------:R-:W-:-:S06]  /*7df0*/  F2FP.BF16.F32.PACK_AB R187, R126, R187 ;  /* 0x000000bb7ebb723e */ /* 0x000fcc00000010ff */
[----:B------:R2:W-:Y:S01]  /*7e00*/  MUFU.EX2 R7, R127 ;  /* 0x0000007f00077308 */ /* 0x0005e20000000800 */
[----:B----4-:R-:W-:-:S07]  /*7e10*/  FADD.FTZ R125, R181, R14 ;  /* 0x0000000eb57d7221 */ /* 0x010fce0000010000 */
[----:B------:R-:W4:Y:S01]  /*7e20*/  MUFU.EX2 R183, R183 ;  /* 0x000000b700b77308 */ /* 0x000f220000000800 */
[----:B--2---:R-:W-:Y:S01]  /*7e30*/  FADD.FTZ R127, R135, R136 ;  /* 0x00000088877f7221 */ /* 0x004fe20000010000 */
[----:B-1----:R-:W-:Y:S01]  /*7e40*/  FADD.FTZ R14, R128, R125 ;  /* 0x0000007d800e7221 */ /* 0x002fe20000010000 */
[-CC-:B------:R-:W-:Y:S01]  /*7e50*/  FFMA.FTZ R136, R137, R18.reuse, -R124.reuse ;  /* 0x0000001289887223 */ /* 0x180fe2000001087c */
[----:B------:R-:W-:Y:S01]  /*7e60*/  FFMA.FTZ R124, R169, R18, -R124 ;  /* 0x00000012a97c7223 */ /* 0x000fe2000001087c */
[----:B------:R-:W-:Y:S01]  /*7e70*/  FADD.FTZ R138, R182, R127 ;  /* 0x0000007fb68a7221 */ /* 0x000fe20000010000 */
[C---:B------:R-:W-:Y:S02]  /*7e80*/  F2FP.BF16.F32.PACK_AB R182, R147.reuse, R182 ;  /* 0x000000b693b6723e */ /* 0x040fe400000010ff */
[----:B------:R-:W1:Y:S01]  /*7e90*/  MUFU.EX2 R178, R178 ;  /* 0x000000b200b27308 */ /* 0x000e620000000800 */
[----:B------:R-:W-:Y:S01]  /*7ea0*/  FADD.FTZ R127, R147, R138 ;  /* 0x0000008a937f7221 */ /* 0x000fe20000010000 */
[----:B------:R-:W-:-:S03]  /*7eb0*/  F2FP.BF16.F32.PACK_AB R181, R128, R181 ;  /* 0x000000b580b5723e */ /* 0x000fc600000010ff */
[----:B------:R-:W-:Y:S01]  /*7ec0*/  FADD.FTZ R138, R176, R127 ;  /* 0x0000007fb08a7221 */ /* 0x000fe20000010000 */
[C---:B------:R-:W-:Y:S02]  /*7ed0*/  F2FP.BF16.F32.PACK_AB R176, R149.reuse, R176 ;  /* 0x000000b095b0723e */ /* 0x040fe400000010ff */
[----:B------:R-:W2:Y:S01]  /*7ee0*/  MUFU.EX2 R130, R130 ;  /* 0x0000008200827308 */ /* 0x000ea20000000800 */
[----:B------:R-:W-:Y:S01]  /*7ef0*/  FADD.FTZ R127, R149, R138 ;  /* 0x0000008a957f7221 */ /* 0x000fe20000010000 */
[----:B----4-:R-:W-:-:S06]  /*7f00*/  FADD.FTZ R125, R183, R14 ;  /* 0x0000000eb77d7221 */ /* 0x010fcc0000010000 */
[----:B------:R-:W4:Y:S01]  /*7f10*/  MUFU.EX2 R151, R151 ;  /* 0x0000009700977308 */ /* 0x000f220000000800 */
[----:B-1----:R-:W-:-:S07]  /*7f20*/  FADD.FTZ R138, R178, R127 ;  /* 0x0000007fb28a7221 */ /* 0x002fce0000010000 */
[----:B------:R-:W-:Y:S01]  /*7f30*/  MUFU.EX2 R3, R3 ;  /* 0x0000000300037308 */ /* 0x000fe20000000800 */
[C---:B--2---:R-:W-:Y:S01]  /*7f40*/  FADD.FTZ R14, R130.reuse, R125 ;  /* 0x0000007d820e7221 */ /* 0x044fe20000010000 */
[----:B------:R-:W-:-:S06]  /*7f50*/  F2FP.BF16.F32.PACK_AB R183, R130, R183 ;  /* 0x000000b782b7723e */ /* 0x000fcc00000010ff */
[----:B------:R-:W1:Y:S01]  /*7f60*/  MUFU.EX2 R172, R172 ;  /* 0x000000ac00ac7308 */ /* 0x000e620000000800 */
[C---:B----4-:R-:W-:Y:S01]  /*7f70*/  FADD.FTZ R127, R151.reuse, R138 ;  /* 0x0000008a977f7221 */ /* 0x050fe20000010000 */
[----:B------:R-:W-:-:S06]  /*7f80*/  F2FP.BF16.F32.PACK_AB R178, R151, R178 ;  /* 0x000000b297b2723e */ /* 0x000fcc00000010ff */
[----:B------:R-:W2:Y:S08]  /*7f90*/  MUFU.EX2 R132, R132 ;  /* 0x0000008400847308 */ /* 0x000eb00000000800 */
[----:B------:R-:W4:Y:S01]  /*7fa0*/  MUFU.EX2 R153, R153 ;  /* 0x0000009900997308 */ /* 0x000f220000000800 */
[----:B-1----:R-:W-:-:S07]  /*7fb0*/  FADD.FTZ R138, R172, R127 ;  /* 0x0000007fac8a7221 */ /* 0x002fce0000010000 */
[----:B------:R-:W1:Y:S01]  /*7fc0*/  MUFU.EX2 R174, R174 ;  /* 0x000000ae00ae7308 */ /* 0x000e620000000800 */
[----:B--2---:R-:W-:-:S07]  /*7fd0*/  F2FP.BF16.F32.PACK_AB R177, R132, R3 ;  /* 0x0000000384b1723e */ /* 0x004fce00000010ff */
[----:B------:R-:W-:Y:S01]  /*7fe0*/  MUFU.EX2 R134, R134 ;  /* 0x0000008600867308 */ /* 0x000fe20000000800 */
[C---:B----4-:R-:W-:Y:S01]  /*7ff0*/  FADD.FTZ R125, R153.reuse, R138 ;  /* 0x0000008a997d7221 */ /* 0x050fe20000010000 */
[----:B------:R-:W-:-:S06]  /*8000*/  F2FP.BF16.F32.PACK_AB R172, R153, R172 ;  /* 0x000000ac99ac723e */ /* 0x000fcc00000010ff */
[----:B------:R-:W2:Y:S01]  /*8010*/  MUFU.EX2 R155, R155 ;  /* 0x0000009b009b7308 */ /* 0x000ea20000000800 */
[----:B-1----:R-:W-:-:S07]  /*8020*/  FADD.FTZ R138, R174, R125 ;  /* 0x0000007dae8a7221 */ /* 0x002fce0000010000 */
[----:B------:R-:W1:Y:S08]  /*8030*/  MUFU.EX2 R121, R121 ;  /* 0x0000007900797308 */ /* 0x000e700000000800 */
[----:B------:R4:W-:Y:S01]  /*8040*/  MUFU.EX2 R140, R123 ;  /* 0x0000007b008c7308 */ /* 0x0009e20000000800 */
[C---:B--2---:R-:W-:Y:S01]  /*8050*/  FADD.FTZ R125, R155.reuse, R138 ;  /* 0x0000008a9b7d7221 */ /* 0x044fe20000010000 */
[----:B------:R-:W-:-:S06]  /*8060*/  F2FP.BF16.F32.PACK_AB R174, R155, R174 ;  /* 0x000000ae9bae723e */ /* 0x000fcc00000010ff */
[----:B------:R-:W2:Y:S01]  /*8070*/  MUFU.EX2 R168, R168 ;  /* 0x000000a800a87308 */ /* 0x000ea20000000800 */
[----:B----4-:R-:W-:Y:S01]  /*8080*/  FADD.FTZ R123, R3, R14 ;  /* 0x0000000e037b7221 */ /* 0x010fe20000010000 */
[----:B------:R-:W-:-:S03]  /*8090*/  IMAD.MOV.U32 R3, RZ, RZ, R145 ;  /* 0x000000ffff037224 */ /* 0x000fc600078e0091 */
[----:B------:R-:W-:-:S03]  /*80a0*/  FADD.FTZ R14, R132, R123 ;  /* 0x0000007b840e7221 */ /* 0x000fc60000010000 */
[----:B------:R-:W4:Y:S01]  /*80b0*/  MUFU.EX2 R136, R136 ;  /* 0x0000008800887308 */ /* 0x000f220000000800 */
[----:B------:R-:W-:-:S04]  /*80c0*/  FADD.FTZ R123, R7, R14 ;  /* 0x0000000e077b7221 */ /* 0x000fc80000010000 */
[----:B------:R-:W-:-:S03]  /*80d0*/  FADD.FTZ R14, R134, R123 ;  /* 0x0000007b860e7221 */ /* 0x000fc60000010000 */
[----:B------:R-:W5:Y:S01]  /*80e0*/  MUFU.EX2 R157, R157 ;  /* 0x0000009d009d7308 */ /* 0x000f620000000800 */
[----:B-1----:R-:W-:Y:S01]  /*80f0*/  FADD.FTZ R123, R121, R14 ;  /* 0x0000000e797b7221 */ /* 0x002fe20000010000 */
[----:B--2---:R-:W-:-:S06]  /*8100*/  FADD.FTZ R138, R168, R125 ;  /* 0x0000007da88a7221 */ /* 0x004fcc0000010000 */
[----:B------:R-:W1:Y:S01]  /*8110*/  MUFU.EX2 R141, R141 ;  /* 0x0000008d008d7308 */ /* 0x000e620000000800 */
[C---:B----4-:R-:W-:Y:S01]  /*8120*/  FADD.FTZ R123, R136.reuse, R123 ;  /* 0x0000007b887b7221 */ /* 0x050fe20000010000 */
[----:B------:R-:W-:-:S03]  /*8130*/  F2FP.BF16.F32.PACK_AB R173, R136, R121 ;  /* 0x0000007988ad723e */ /* 0x000fc600000010ff */
[----:B------:R-:W-:-:S03]  /*8140*/  FADD.FTZ R123, R140, R123 ;  /* 0x0000007b8c7b7221 */ /* 0x000fc60000010000 */
[----:B------:R2:W4:Y:S01]  /*8150*/  MUFU.EX2 R142, R179 ;  /* 0x000000b3008e7308 */ /* 0x0005220000000800 */
[C---:B-----5:R-:W-:Y:S01]  /*8160*/  FADD.FTZ R125, R157.reuse, R138 ;  /* 0x0000008a9d7d7221 */ /* 0x060fe20000010000 */
[----:B------:R-:W-:-:S06]  /*8170*/  F2FP.BF16.F32.PACK_AB R168, R157, R168 ;  /* 0x000000a89da8723e */ /* 0x000fcc00000010ff */
[----:B------:R-:W5:Y:S01]  /*8180*/  MUFU.EX2 R169, R171 ;  /* 0x000000ab00a97308 */ /* 0x000f620000000800 */
[C---:B-1----:R-:W-:Y:S01]  /*8190*/  FADD.FTZ R123, R141.reuse, R123 ;  /* 0x0000007b8d7b7221 */ /* 0x042fe20000010000 */
[----:B--2---:R-:W-:Y:S02]  /*81a0*/  F2FP.BF16.F32.PACK_AB R179, R134, R7 ;  /* 0x0000000786b3723e */ /* 0x004fe400000010ff */
[----:B------:R-:W-:-:S04]  /*81b0*/  F2FP.BF16.F32.PACK_AB R175, R141, R140 ;  /* 0x0000008c8daf723e */ /* 0x000fc800000010ff */
[----:B------:R-:W1:Y:S01]  /*81c0*/  MUFU.EX2 R170, R170 ;  /* 0x000000aa00aa7308 */ /* 0x000e620000000800 */
[----:B----4-:R-:W-:-:S07]  /*81d0*/  FADD.FTZ R123, R142, R123 ;  /* 0x0000007b8e7b7221 */ /* 0x010fce0000010000 */
[----:B------:R-:W2:Y:S01]  /*81e0*/  MUFU.EX2 R138, R139 ;  /* 0x0000008b008a7308 */ /* 0x000ea20000000800 */
[C---:B-----5:R-:W-:Y:S01]  /*81f0*/  FADD.FTZ R123, R169.reuse, R123 ;  /* 0x0000007ba97b7221 */ /* 0x060fe20000010000 */
[----:B------:R-:W-:-:S06]  /*8200*/  F2FP.BF16.F32.PACK_AB R169, R169, R142 ;  /* 0x0000008ea9a9723e */ /* 0x000fcc00000010ff */
[----:B------:R-:W4:Y:S01]  /*8210*/  MUFU.EX2 R143, R143 ;  /* 0x0000008f008f7308 */ /* 0x000f220000000800 */
[----:B-1----:R-:W-:-:S07]  /*8220*/  FADD.FTZ R14, R170, R125 ;  /* 0x0000007daa0e7221 */ /* 0x002fce0000010000 */
[----:B------:R-:W1:Y:S01]  /*8230*/  MUFU.EX2 R124, R124 ;  /* 0x0000007c007c7308 */ /* 0x000e620000000800 */
[----:B--2---:R-:W-:Y:S01]  /*8240*/  FADD.FTZ R123, R138, R123 ;  /* 0x0000007b8a7b7221 */ /* 0x004fe20000010000 */
[C---:B----4-:R-:W-:Y:S01]  /*8250*/  FADD.FTZ R14, R143.reuse, R14 ;  /* 0x0000000e8f0e7221 */ /* 0x050fe20000010000 */
[----:B------:R-:W-:Y:S02]  /*8260*/  F2FP.BF16.F32.PACK_AB R170, R143, R170 ;  /* 0x000000aa8faa723e */ /* 0x000fe400000010ff */
[C---:B-1----:R-:W-:Y:S01]  /*8270*/  FADD.FTZ R7, R124.reuse, R123 ;  /* 0x0000007b7c077221 */ /* 0x042fe20000010000 */
[----:B------:R-:W-:Y:S01]  /*8280*/  F2FP.BF16.F32.PACK_AB R171, R124, R138 ;  /* 0x0000008a7cab723e */ /* 0x000fe200000010ff */
[----:B---3--:R-:W-:Y:S06]  /*8290*/  @P1 BRA `(.L_x_907) ;  /* 0xffffffc800cc1947 */ /* 0x008fec000383ffff */
[----:B------:R-:W-:Y:S01]  /*82a0*/  IMAD.MOV.U32 R3, RZ, RZ, R145 ;  /* 0x000000ffff037224 */ /* 0x000fe200078e0091 */
[----:B------:R-:W-:Y:S01]  /*82b0*/  UMOV UR36, UR5 ;  /* 0x0000000500247c82 */ /* 0x000fe20008000000 */
[----:B------:R-:W-:Y:S01]  /*82c0*/  IMAD.MOV.U32 R4, RZ, RZ, R21 ;  /* 0x000000ffff047224 */ /* 0x000fe200078e0015 */
[----:B------:R-:W-:-:S06]  /*82d0*/  UMOV UR39, UR40 ;  /* 0x0000002800277c82 */ /* 0x000fcc0008000000 */
.L_x_890:
[----:B------:R-:W1:Y:S01]  /*82e0*/  LDC R20, c[0x0][0x9e4] ;  /* 0x00027900ff147b82 */ /* 0x000e620000000800 */
[----:B------:R-:W-:Y:S01]  /*82f0*/  ULDC UR4, c[0x0][0x9dc] ;  /* 0x0002770000047ab9 */ /* 0x000fe20000000800 */
[----:B------:R-:W-:Y:S01]  /*8300*/  LOP3.LUT R195, R195, 0xffefffff, RZ, 0xc0, !PT ;  /* 0xffefffffc3c37812 */ /* 0x000fe200078ec0ff */
[----:B------:R-:W-:-:S05]  /*8310*/  VIADD R21, R194, -UR4 ;  /* 0x80000004c2157c36 */ /* 0x000fca0008000000 */
[----:B------:R-:W-:Y:S02]  /*8320*/  R2UR UR4, R21 ;  /* 0x00000000150472ca */ /* 0x000fe400000e0000 */
[----:B-1----:R-:W-:-:S13]  /*8330*/  ISETP.GE.AND P1, PT, R20, 0x1, PT ;  /* 0x000000011400780c */ /* 0x002fda0003f26270 */
[----:B------:R-:W-:Y:S01]  /*8340*/  @P1 LOP3.LUT R195, R195, 0x100000, RZ, 0xfc, !PT ;  /* 0x00100000c3c31812 */ /* 0x000fe200078efcff */
[----:B------:R-:W-:Y:S06]  /*8350*/  @!P1 BRA `(.L_x_908) ;  /* 0x0000000000449947 */ /* 0x000fec0003800000 */
        /* <DEDUP_REMOVED lines=9> */
.L_x_909:
[----:B------:R-:W-:-:S13]  /*83f0*/  ISETP.NE.AND P1, PT, R20, 0x1, PT ;  /* 0x000000011400780c */ /* 0x000fda0003f25270 */
[----:B------:R-:W1:Y:S02]  /*8400*/  @P1 LDC.64 R120, c[0x0][0x9e8] ;  /* 0x00027a00ff781b82 */ /* 0x000e640000000a00 */
[----:B-1----:R-:W-:-:S05]  /*8410*/  @P1 IMAD.HI.U32 R120, R194, R120, RZ ;  /* 0x00000078c2781227 */ /* 0x002fca00078e00ff */
[----:B------:R-:W-:-:S07]  /*8420*/  @P1 SHF.R.U32.HI R194, RZ, R121, R120 ;  /* 0x00000079ffc21219 */ /* 0x000fce0000011678 */
.L_x_910:
[----:B------:R-:W-:-:S05]  /*8430*/  IMAD R194, R194, R20, RZ ;  /* 0x00000014c2c27224 */ /* 0x000fca00078e02ff */
[----:B------:R-:W-:-:S13]  /*8440*/  R2UR UR5, R194 ;  /* 0x00000000c20572ca */ /* 0x000fda00000e0000 */
[----:B------:R-:W-:-:S04]  /*8450*/  UISETP.LT.AND UP0, UPT, UR4, UR5, UPT ;  /* 0x000000050400728c */ /* 0x000fc8000bf01270 */
[----:B------:R-:W-:-:S12]  /*8460*/  USEL UR4, UR4, UR5, !UP0 ;  /* 0x0000000504047287 */ /* 0x000fd8000c000000 */
.L_x_908:
[----:B------:R-:W-:-:S04]  /*8470*/  UIADD3 UR4, UR4, 0x5f, URZ ;  /* 0x0000005f04047890 */ /* 0x000fc8000fffe03f */
[----:B------:R-:W-:-:S04]  /*8480*/  UIMAD.WIDE UR4, UR4, 0x2aaaaaab, URZ ;  /* 0x2aaaaaab040478a5 */ /* 0x000fc8000f8e023f */
[----:B------:R-:W-:-:S04]  /*8490*/  USHF.R.U32.HI UR4, URZ, 0x1f, UR5 ;  /* 0x0000001f3f047899 */ /* 0x000fc80008011605 */
[----:B------:R-:W-:-:S04]  /*84a0*/  ULEA.HI.SX32 UR4, UR5, UR4, 0x1c ;  /* 0x0000000405047291 */ /* 0x000fc8000f8fe23f */
[----:B------:R-:W-:-:S04]  /*84b0*/  UISETP.LT.AND UP0, UPT, UR47, UR4, UPT ;  /* 0x000000042f00728c */ /* 0x000fc8000bf01270 */
[----:B------:R-:W-:-:S06]  /*84c0*/  USEL UR40, UR47, UR4, !UP0 ;  /* 0x000000042f287287 */ /* 0x000fcc000c000000 */
[----:B------:R-:W-:-:S13]  /*84d0*/  ISETP.GE.AND P1, PT, R19, UR40, PT ;  /* 0x0000002813007c0c */ /* 0x000fda000bf26270 */
[----:B------:R-:W-:Y:S05]  /*84e0*/  @!P1 BRA `(.L_x_911) ;  /* 0x00000024000c9947 */ /* 0x000fea0003800000 */
[----:B------:R-:W-:Y:S01]  /*84f0*/  IMAD.MOV.U32 R194, RZ, RZ, R3 ;  /* 0x000000ffffc27224 */ /* 0x000fe200078e0003 */
[----:B------:R-:W-:Y:S01]  /*8500*/  UMOV UR7, UR39 ;  /* 0x0000002700077c82 */ /* 0x000fe20008000000 */
[----:B------:R-:W-:Y:S01]  /*8510*/  IMAD.MOV.U32 R21, RZ, RZ, R4 ;  /* 0x000000ffff157224 */ /* 0x000fe200078e0004 */
[----:B------:R-:W-:Y:S01]  /*8520*/  UMOV UR4, UR36 ;  /* 0x0000002400047c82 */ /* 0x000fe20008000000 */
[----:B------:R-:W-:-:S05]  /*8530*/  ULDC UR5, c[0x0][0x9d8] ;  /* 0x0002760000057ab9 */ /* 0x000fca0000000800 */
.L_x_920:
[----:B------:R-:W-:-:S04]  /*8540*/  UIADD3 UR36, UR4, 0x1, URZ ;  /* 0x0000000104247890 */ /* 0x000fc8000fffe03f */
[----:B------:R-:W-:-:S04]  /*8550*/  UISETP.NE.AND UP0, UPT, UR36, 0x2, UPT ;  /* 0x000000022400788c */ /* 0x000fc8000bf05270 */
[----:B------:R-:W-:Y:S02]  /*8560*/  USEL UR39, URZ, 0x1, UP0 ;  /* 0x000000013f277887 */ /* 0x000fe40008000000 */
[----:B------:R-:W-:Y:S02]  /*8570*/  USEL UR36, UR36, URZ, UP0 ;  /* 0x0000003f24247287 */ /* 0x000fe40008000000 */
[----:B------:R-:W-:Y:S01]  /*8580*/  ULOP3.LUT UR39, UR7, UR39, URZ, 0x3c, !UPT ;  /* 0x0000002707277292 */ /* 0x000fe2000f8e3c3f */
[----:B------:R-:W-:Y:S11]  /*8590*/  @!P0 BRA `(.L_x_912) ;  /* 0x0000000000048947 */ /* 0x000ff60003800000 */
[----:B------:R-:W-:Y:S01]  /*85a0*/  BPT.TRAP 0x1 ;  /* 0x000000040000795c */ /* 0x000fe20000300000 */
.L_x_912:
[----:B------:R-:W-:Y:S01]  /*85b0*/  ULEA UR6, UR36, UR37, 0x3 ;  /* 0x0000002524067291 */ /* 0x000fe2000f8e183f */
[----:B------:R-:W-:-:S05]  /*85c0*/  IMAD.U32 R3, RZ, RZ, UR39 ;  /* 0x00000027ff037e24 */ /* 0x000fca000f8e00ff */
[----:B------:R-:W-:-:S04]  /*85d0*/  SHF.L.U32 R3, R3, 0x1f, RZ ;  /* 0x0000001f03037819 */ /* 0x000fc800000006ff */
[----:B------:R1:W2:Y:S01]  /*85e0*/  SYNCS.PHASECHK.TRANS64.TRYWAIT P1, [UR6+0x30830], R3 ;  /* 0x03083003ff0075a7 */ /* 0x0002a20008020146 */
[----:B------:R-:W-:Y:S05]  /*85f0*/  @!P0 BRA `(.L_x_913) ;  /* 0x0000000000048947 */ /* 0x000fea0003800000 */
[----:B------:R-:W-:Y:S01]  /*8600*/  BPT.TRAP 0x1 ;  /* 0x000000040000795c */ /* 0x000fe20000300000 */
.L_x_913:
[----:B--2---:R-:W-:Y:S05]  /*8610*/  @P1 BRA `(.L_x_914) ;  /* 0x0000000000081947 */ /* 0x004fea0003800000 */
[----:B------:R-:W2:Y:S02]  /*8620*/  SYNCS.PHASECHK.TRANS64.TRYWAIT P1, [UR6+0x30830], R3 ;  /* 0x03083003ff0075a7 */ /* 0x000ea40008020146 */
[----:B--2---:R-:W-:Y:S05]  /*8630*/  @!P1 BRA `(.L_x_915) ;  /* 0x000000b400bc9947 */ /* 0x004fea0003800000 */
.L_x_914:
        /* <DEDUP_REMOVED lines=167> */
.L_x_916:
[----:B------:R-:W-:Y:S01]  /*90b0*/  ULEA UR10, UR4, UR37, 0x3 ;  /* 0x00000025040a7291 */ /* 0x000fe2000f8e183f */
[----:B------:R-:W-:-:S05]  /*90c0*/  IMAD.U32 R0, RZ, RZ, UR7 ;  /* 0x00000007ff007e24 */ /* 0x000fca000f8e00ff */
[----:B------:R-:W-:-:S04]  /*90d0*/  SHF.L.U32 R0, R0, 0x1f, RZ ;  /* 0x0000001f00007819 */ /* 0x000fc800000006ff */
[----:B------:R3:W4:Y:S01]  /*90e0*/  SYNCS.PHASECHK.TRANS64.TRYWAIT P1, [UR10+0x30850], R0 ;  /* 0x03085000ff0075a7 */ /* 0x000722000802014a */
[----:B------:R-:W-:Y:S05]  /*90f0*/  @!P0 BRA `(.L_x_917) ;  /* 0x0000000000048947 */ /* 0x000fea0003800000 */
[----:B------:R-:W-:Y:S01]  /*9100*/  BPT.TRAP 0x1 ;  /* 0x000000040000795c */ /* 0x000fe20000300000 */
.L_x_917:
[----:B----4-:R-:W-:Y:S05]  /*9110*/  @P1 BRA `(.L_x_918) ;  /* 0x0000000000081947 */ /* 0x010fea0003800000 */
[----:B------:R-:W4:Y:S02]  /*9120*/  SYNCS.PHASECHK.TRANS64.TRYWAIT P1, [UR10+0x30850], R0 ;  /* 0x03085000ff0075a7 */ /* 0x000f24000802014a */
[----:B----4-:R-:W-:Y:S05]  /*9130*/  @!P1 BRA `(.L_x_919) ;  /* 0x000000ac00149947 */ /* 0x010fea0003800000 */
.L_x_918:
[----:B------:R-:W-:Y:S01]  /*9140*/  UIADD3 UR6, UR37, 0x400, URZ ;  /* 0x0000040025067890 */ /* 0x000fe2000fffe03f */
[----:B------:R-:W-:Y:S01]  /*9150*/  WARPGROUP.ARRIVE ;  /* 0x00000000000079c5 */ /* 0x000fe20000000000 */
[----:B------:R-:W-:Y:S01]  /*9160*/  UMOV UR7, 0x40000040 ;  /* 0x4000004000077882 */ /* 0x000fe20000000000 */
[----:B------:R-:W-:Y:S01]  /*9170*/  FMUL.FTZ R2, R120, UR5 ;  /* 0x0000000578027c20 */ /* 0x000fe20008410000 */
[----:B------:R-:W-:Y:S01]  /*9180*/  USHF.R.U32.HI UR6, URZ, 0x4, UR6 ;  /* 0x000000043f067899 */ /* 0x000fe20008011606 */
[----:B-12---:R-:W-:Y:S01]  /*9190*/  FMUL.FTZ R3, R121, UR5 ;  /* 0x0000000579037c20 */ /* 0x006fe20008410000 */
[----:B------:R-:W-:Y:S01]  /*91a0*/  FMUL.FTZ R207, R132, UR5 ;  /* 0x0000000584cf7c20 */ /* 0x000fe20008410000 */
[----:B------:R-:W-:Y:S01]  /*91b0*/  FMUL.FTZ R209, R133, UR5 ;  /* 0x0000000585d17c20 */ /* 0x000fe20008410000 */
[----:B------:R-:W-:Y:S01]  /*91c0*/  ULOP3.LUT UR6, UR6, 0x3fff, URZ, 0xc0, !UPT ;  /* 0x00003fff06067892 */ /* 0x000fe2000f8ec03f */
[----:B------:R-:W3:Y:S01]  /*91d0*/  MUFU.TANH R2, R2 ;  /* 0x0000000200027308 */ /* 0x000ee20000002400 */
[----:B------:R-:W-:Y:S01]  /*91e0*/  FMUL.FTZ R213, R136, UR5 ;  /* 0x0000000588d57c20 */ /* 0x000fe20008410000 */
[----:B------:R-:W-:Y:S01]  /*91f0*/  FMUL.FTZ R211, R137, UR5 ;  /* 0x0000000589d37c20 */ /* 0x000fe20008410000 */
[----:B------:R-:W-:Y:S01]  /*9200*/  ULOP3.LUT UR6, UR6, 0x3000000, URZ, 0xfc, !UPT ;  /* 0x0300000006067892 */ /* 0x000fe2000f8efc3f */
[----:B------:R-:W-:Y:S01]  /*9210*/  FMUL.FTZ R215, R140, UR5 ;  /* 0x000000058cd77c20 */ /* 0x000fe20008410000 */
[----:B------:R-:W-:Y:S01]  /*9220*/  FMUL.FTZ R217, R141, UR5 ;  /* 0x000000058dd97c20 */ /* 0x000fe20008410000 */
[----:B------:R-:W-:Y:S01]  /*9230*/  FMUL.FTZ R219, R144, UR5 ;  /* 0x0000000590db7c20 */ /* 0x000fe20008410000 */
[----:B------:R-:W-:Y:S01]  /*9240*/  UIMAD UR4, UR4, 0x900, UR6 ;  /* 0x00000900040478a4 */ /* 0x000fe2000f8e0206 */
[----:B------:R-:W1:Y:S01]  /*9250*/  MUFU.TANH R3, R3 ;  /* 0x0000000300037308 */ /* 0x000e620000002400 */
[----:B------:R-:W-:Y:S01]  /*9260*/  FMUL.FTZ R221, R145, UR5 ;  /* 0x0000000591dd7c20 */ /* 0x000fe20008410000 */
[----:B------:R-:W-:Y:S01]  /*9270*/  FMUL.FTZ R225, R152, UR5 ;  /* 0x0000000598e17c20 */ /* 0x000fe20008410000 */
[----:B------:R-:W-:Y:S01]  /*9280*/  FMUL.FTZ R233, R153, UR5 ;  /* 0x0000000599e97c20 */ /* 0x000fe20008410000 */
[----:B------:R-:W-:Y:S01]  /*9290*/  FMUL.FTZ R227, R156, UR5 ;  /* 0x000000059ce37c20 */ /* 0x000fe20008410000 */
[----:B------:R-:W-:Y:S01]  /*92a0*/  FMUL.FTZ R121, R122, UR5 ;  /* 0x000000057a797c20 */ /* 0x000fe20008410000 */
[----:B------:R-:W-:Y:S01]  /*92b0*/  UMOV UR6, UR4 ;  /* 0x0000000400067c82 */ /* 0x000fe20008000000 */
[----:B------:R-:W-:Y:S01]  /*92c0*/  FMUL.FTZ R237, R157, UR5 ;  /* 0x000000059ded7c20 */ /* 0x000fe20008410000 */
[----:B------:R-:W-:Y:S01]  /*92d0*/  HGMMA.64x192x16.F32.BF16 R24, R188, gdesc[UR4].tnspB, R24, gsb0 ;  /* 0x42e00004bc187df0 */ /* 0x000fe20008001818 */
[----:B------:R-:W-:Y:S01]  /*92e0*/  UIADD3 UR6, UR4, 0x80, URZ ;  /* 0x0000008004067890 */ /* 0x000fe2000fffe03f */
[----:B---3--:R-:W-:Y:S01]  /*92f0*/  FMNMX.FTZ R0, R2, R21, !PT ;  /* 0x0000001502007209 */ /* 0x008fe20007810000 */
[----:B------:R-:W-:Y:S01]  /*9300*/  UMOV UR7, 0x40000040 ;  /* 0x4000004000077882 */ /* 0x000fe20000000000 */
[----:B------:R-:W-:Y:S01]  /*9310*/  MUFU.TANH R207, R207 ;  /* 0x000000cf00cf7308 */ /* 0x000fe20000002400 */
[----:B------:R-:W-:Y:S01]  /*9320*/  FMUL.FTZ R123, R123, UR5 ;  /* 0x000000057b7b7c20 */ /* 0x000fe20008410000 */
[----:B------:R-:W-:Y:S01]  /*9330*/  FMUL.FTZ R229, R160, UR5 ;  /* 0x00000005a0e57c20 */ /* 0x000fe20008410000 */
[----:B------:R-:W-:Y:S01]  /*9340*/  FMUL.FTZ R235, R161, UR5 ;  /* 0x00000005a1eb7c20 */ /* 0x000fe20008410000 */
[----:B------:R-:W-:Y:S01]  /*9350*/  FMUL.FTZ R127, R127, UR5 ;  /* 0x000000057f7f7c20 */ /* 0x000fe20008410000 */
[----:B-1----:R-:W-:Y:S01]  /*9360*/  FMNMX.FTZ R0, R3, R0, !PT ;  /* 0x0000000003007209 */ /* 0x002fe20007810000 */
        /* <DEDUP_REMOVED lines=21> */
[----:B------:R-:W1:Y:S01]  /*94c0*/  LDC R18, c[0x0][0x988] ;  /* 0x00026200ff127b82 */ /* 0x000e620000000800 */
[----:B------:R-:W-:Y:S01]  /*94d0*/  FMUL.FTZ R167, R167, UR5 ;  /* 0x00000005a7a77c20 */ /* 0x000fe20008410000 */
[----:B------:R-:W2:Y:S03]  /*94e0*/  S2R R208, SR_TID.X ;  /* 0x0000000000d07919 */ /* 0x000ea60000002100 */
[----:B------:R-:W-:Y:S08]  /*94f0*/  MUFU.TANH R215, R215 ;  /* 0x000000d700d77308 */ /* 0x000ff00000002400 */
[----:B------:R-:W-:Y:S08]  /*9500*/  MUFU.TANH R217, R217 ;  /* 0x000000d900d97308 */ /* 0x000ff00000002400 */
[----:B------:R-:W-:Y:S08]  /*9510*/  MUFU.TANH R219, R219 ;  /* 0x000000db00db7308 */ /* 0x000ff00000002400 */
[----:B------:R-:W-:Y:S01]  /*9520*/  MUFU.TANH R221, R221 ;  /* 0x000000dd00dd7308 */ /* 0x000fe20000002400 */
[----:B--2---:R-:W-:-:S07]  /*9530*/  LOP3.LUT P1, RZ, R208, 0x7f, RZ, 0xc0, !PT ;  /* 0x0000007fd0ff7812 */ /* 0x004fce000782c0ff */
[----:B------:R-:W-:Y:S08]  /*9540*/  MUFU.TANH R225, R225 ;  /* 0x000000e100e17308 */ /* 0x000ff00000002400 */
[----:B------:R-:W-:Y:S08]  /*9550*/  MUFU.TANH R233, R233 ;  /* 0x000000e900e97308 */ /* 0x000ff00000002400 */
[----:B------:R-:W-:Y:S08]  /*9560*/  MUFU.TANH R227, R227 ;  /* 0x000000e300e37308 */ /* 0x000ff00000002400 */
[----:B------:R-:W2:Y:S08]  /*9570*/  MUFU.TANH R121, R121 ;  /* 0x0000007900797308 */ /* 0x000eb00000002400 */
[----:B------:R-:W-:Y:S08]  /*9580*/  MUFU.TANH R237, R237 ;  /* 0x000000ed00ed7308 */ /* 0x000ff00000002400 */
[----:B------:R-:W3:Y:S01]  /*9590*/  MUFU.TANH R123, R123 ;  /* 0x0000007b007b7308 */ /* 0x000ee20000002400 */
[----:B--2---:R-:W-:-:S07]  /*95a0*/  FMNMX.FTZ R122, R121, R194, !PT ;  /* 0x000000c2797a7209 */ /* 0x004fce0007810000 */
[----:B------:R-:W-:Y:S08]  /*95b0*/  MUFU.TANH R229, R229 ;  /* 0x000000e500e57308 */ /* 0x000ff00000002400 */
[----:B------:R-:W-:Y:S01]  /*95c0*/  MUFU.TANH R235, R235 ;  /* 0x000000eb00eb7308 */ /* 0x000fe20000002400 */
[----:B---3--:R-:W-:-:S07]  /*95d0*/  FMNMX.FTZ R122, R123, R122, !PT ;  /* 0x0000007a7b7a7209 */ /* 0x008fce0007810000 */
        /* <DEDUP_REMOVED lines=38> */
[----:B------:R-:W2:Y:S01]  /*9840*/  MUFU.TANH R185, R185 ;  /* 0x000000b900b97308 */ /* 0x000ea20000002400 */
[----:B------:R-:W-:-:S07]  /*9850*/  UMOV UR7, 0x40000040 ;  /* 0x4000004000077882 */ /* 0x000fce0000000000 */
[----:B------:R-:W3:Y:S08]  /*9860*/  MUFU.TANH R187, R187 ;  /* 0x000000bb00bb7308 */ /* 0x000ef00000002400 */
[----:B------:R-:W4:Y:S01]  /*9870*/  MUFU.TANH R125, R125 ;  /* 0x0000007d007d7308 */ /* 0x000f220000002400 */
[----:B--2---:R-:W-:-:S04]  /*9880*/  FMNMX.FTZ R0, R185, R0, !PT ;  /* 0x00000000b9007209 */ /* 0x004fc80007810000 */
[----:B---3--:R-:W-:-:S04]  /*9890*/  FMNMX.FTZ R0, R187, R0, !PT ;  /* 0x00000000bb007209 */ /* 0x008fc80007810000 */
[----:B------:R-:W-:-:S04]  /*98a0*/  FMNMX.FTZ R0, R189, R0, !PT ;  /* 0x00000000bd007209 */ /* 0x000fc80007810000 */
[----:B------:R-:W-:Y:S02]  /*98b0*/  FMNMX.FTZ R0, R191, R0, !PT ;  /* 0x00000000bf007209 */ /* 0x000fe40007810000 */
[----:B----4-:R-:W-:Y:S02]  /*98c0*/  FMNMX.FTZ R122, R125, R122, !PT ;  /* 0x0000007a7d7a7209 */ /* 0x010fe40007810000 */
        /* <DEDUP_REMOVED lines=41> */
[----:B------:R-:W-:-:S04]  /*9b60*/  FMNMX.FTZ R0, R235, R0, !PT ;  /* 0x00000000eb007209 */ /* 0x000fc80007810000 */
[----:B------:R-:W-:-:S04]  /*9b70*/  FMNMX.FTZ R0, R231, R0, !PT ;  /* 0x00000000e7007209 */ /* 0x000fc80007810000 */
[----:B------:R-:W-:-:S05]  /*9b80*/  FMNMX.FTZ R0, R223, R0, !PT ;  /* 0x00000000df007209 */ /* 0x000fca0007810000 */
[----:B------:R-:W2:Y:S02]  /*9b90*/  SHFL.BFLY PT, R157, R0, 0x2, 0x1f ;  /* 0x0c401f00009d7f89 */ /* 0x000ea400000e0000 */
[----:B--2---:R-:W-:Y:S01]  /*9ba0*/  FMNMX.FTZ R4, R0, R157, !PT ;  /* 0x0000009d00047209 */ /* 0x004fe20007810000 */
[----:B------:R-:W-:-:S06]  /*9bb0*/  FMUL.FTZ R157, R158, UR5 ;  /* 0x000000059e9d7c20 */ /* 0x000fcc0008410000 */
[----:B------:R-:W2:Y:S02]  /*9bc0*/  MUFU.TANH R157, R157 ;  /* 0x0000009d009d7308 */ /* 0x000ea40000002400 */
[----:B--2---:R-:W-:-:S04]  /*9bd0*/  FMNMX.FTZ R122, R157, R122, !PT ;  /* 0x0000007a9d7a7209 */ /* 0x004fc80007810000 */
[----:B------:R-:W-:-:S04]  /*9be0*/  FMNMX.FTZ R122, R159, R122, !PT ;  /* 0x0000007a9f7a7209 */ /* 0x000fc80007810000 */
[----:B------:R-:W-:-:S04]  /*9bf0*/  FMNMX.FTZ R122, R161, R122, !PT ;  /* 0x0000007aa17a7209 */ /* 0x000fc80007810000 */
[----:B------:R-:W-:-:S04]  /*9c00*/  FMNMX.FTZ R122, R163, R122, !PT ;  /* 0x0000007aa37a7209 */ /* 0x000fc80007810000 */
[----:B------:R-:W-:-:S04]  /*9c10*/  FMNMX.FTZ R122, R165, R122, !PT ;  /* 0x0000007aa57a7209 */ /* 0x000fc80007810000 */
[----:B------:R-:W-:Y:S01]  /*9c20*/  FMNMX.FTZ R122, R167, R122, !PT ;  /* 0x0000007aa77a7209 */ /* 0x000fe20007810000 */
[----:B------:R-:W-:Y:S02]  /*9c30*/  WARPGROUP.DEPBAR.LE gsb0, 0x0 ;  /* 0x00008000000079c5 */ /* 0x000fe40000010000 */
[----:B------:R-:W-:Y:S01]  /*9c40*/  WARPGROUP.ARRIVE ;  /* 0x00000000000079c5 */ /* 0x000fe20000000000 */
[----:B------:R-:W2:Y:S05]  /*9c50*/  SHFL.BFLY PT, R177, R4, 0x1, 0x1f ;  /* 0x0c201f0004b17f89 */ /* 0x000eaa00000e0000 */
[----:B------:R-:W-:Y:S01]  /*9c60*/  HGMMA.64x192x16.F32.BF16 R24, R172, gdesc[UR4].tnspB, R24, gsb0 ;  /* 0x42e00004ac187df0 */ /* 0x000fe20008001818 */
[----:B------:R-:W-:Y:S01]  /*9c70*/  UIADD3 UR6, UR4, 0x280, URZ ;  /* 0x0000028004067890 */ /* 0x000fe2000fffe03f */
[----:B------:R-:W-:-:S02]  /*9c80*/  UMOV UR7, 0x40000040 ;  /* 0x4000004000077882 */ /* 0x000fc40000000000 */
[----:B------:R-:W-:Y:S01]  /*9c90*/  UMOV UR4, UR36 ;  /* 0x0000002400047c82 */ /* 0x000fe20008000000 */
[----:B--2---:R-:W-:-:S05]  /*9ca0*/  FMNMX.FTZ R4, R4, R177, !PT ;  /* 0x000000b104047209 */ /* 0x004fca0007810000 */
[C---:B-1----:R-:W-:Y:S01]  /*9cb0*/  FMUL.FTZ R120, R4.reuse, R18 ;  /* 0x0000001204787220 */ /* 0x042fe20000410000 */
[----:B------:R-:W-:-:S03]  /*9cc0*/  FADD.FTZ R21, -R4, R21 ;  /* 0x0000001504157221 */ /* 0x000fc60000010100 */
[-CC-:B------:R-:W-:Y:S01]  /*9cd0*/  FFMA.FTZ R188, R3, R18.reuse, -R120.reuse ;  /* 0x0000001203bc7223 */ /* 0x180fe20000010878 */
[-C--:B------:R-:W-:Y:S01]  /*9ce0*/  FMUL.FTZ R0, R21, R18.reuse ;  /* 0x0000001215007220 */ /* 0x080fe20000410000 */
[----:B------:R-:W1:Y:S01]  /*9cf0*/  SHFL.BFLY PT, R3, R122, 0x2, 0x1f ;  /* 0x0c401f007a037f89 */ /* 0x000e6200000e0000 */
        /* <DEDUP_REMOVED lines=18> */
[----:B-1----:R-:W-:Y:S01]  /*9e20*/  FMNMX.FTZ R2, R122, R3, !PT ;  /* 0x000000037a027209 */ /* 0x002fe20007810000 */
[----:B------:R-:W-:-:S06]  /*9e30*/  FFMA.FTZ R122, R229, R18, -R120 ;  /* 0x00000012e57a7223 */ /* 0x000fcc0000010878 */
[----:B------:R-:W-:Y:S01]  /*9e40*/  MUFU.EX2 R21, R21 ;  /* 0x0000001500157308 */ /* 0x000fe20000000800 */
[----:B------:R-:W1:Y:S07]  /*9e50*/  SHFL.BFLY PT, R3, R2, 0x1, 0x1f ;  /* 0x0c201f0002037f89 */ /* 0x000e6e00000e0000 */
[----:B------:R-:W-:Y:S08]  /*9e60*/  MUFU.EX2 R188, R188 ;  /* 0x000000bc00bc7308 */ /* 0x000ff00000000800 */
[----:B------:R-:W-:Y:S08]  /*9e70*/  MUFU.EX2 R190, R190 ;  /* 0x000000be00be7308 */ /* 0x000ff00000000800 */
[----:B------:R-:W-:Y:S01]  /*9e80*/  MUFU.EX2 R177, R177 ;  /* 0x000000b100b17308 */ /* 0x000fe20000000800 */
[----:B-1----:R-:W-:-:S05]  /*9e90*/  FMNMX.FTZ R3, R2, R3, !PT ;  /* 0x0000000302037209 */ /* 0x002fca0007810000 */
[----:B------:R-:W-:Y:S02]  /*9ea0*/  FADD.FTZ R181, -R3, R194 ;  /* 0x000000c203b57221 */ /* 0x000fe40000010100 */
[----:B------:R-:W-:Y:S01]  /*9eb0*/  MUFU.EX2 R184, R184 ;  /* 0x000000b800b87308 */ /* 0x000fe20000000800 */
[----:B------:R-:W-:Y:S02]  /*9ec0*/  IMAD.MOV.U32 R194, RZ, RZ, R3 ;  /* 0x000000ffffc27224 */ /* 0x000fe400078e0003 */
[----:B------:R-:W-:-:S05]  /*9ed0*/  FMUL.FTZ R181, R181, R18 ;  /* 0x00000012b5b57220 */ /* 0x000fca0000410000 */
[----:B------:R1:W-:Y:S08]  /*9ee0*/  MUFU.EX2 R2, R181 ;  /* 0x000000b500027308 */ /* 0x0003f00000000800 */
        /* <DEDUP_REMOVED lines=18> */
[-CC-:B------:R-:W-:Y:S01]  /*a010*/  FFMA.FTZ R174, R227, R18.reuse, -R120.reuse ;  /* 0x00000012e3ae7223 */ /* 0x180fe20000010878 */
[-C--:B------:R-:W-:Y:S01]  /*a020*/  FFMA.FTZ R217, R223, R18.reuse, -R120 ;  /* 0x00000012dfd97223 */ /* 0x080fe20000010878 */
[----:B------:R-:W-:Y:S01]  /*a030*/  HGMMA.64x192x16.F32.BF16 R24, R168, gdesc[UR4].tnspB, R24, gsb0 ;  /* 0x42e00004a8187df0 */ /* 0x000fe20008001818 */
[-C--:B------:R-:W-:Y:S01]  /*a040*/  FMUL.FTZ R120, R3, R18.reuse ;  /* 0x0000001203787220 */ /* 0x080fe20000410000 */
[----:B------:R-:W-:Y:S01]  /*a050*/  MUFU.EX2 R173, R173 ;  /* 0x000000ad00ad7308 */ /* 0x000fe20000000800 */
[----:B------:R-:W-:Y:S02]  /*a060*/  UMOV UR7, UR39 ;  /* 0x0000002700077c82 */ /* 0x000fe40008000000 */
[-CC-:B------:R-:W-:Y:S01]  /*a070*/  FFMA.FTZ R189, R121, R18.reuse, -R120.reuse ;  /* 0x0000001279bd7223 */ /* 0x180fe20000010878 */
[----:B------:R-:W-:Y:S01]  /*a080*/  FFMA.FTZ R191, R125, R18, -R120 ;  /* 0x000000127dbf7223 */ /* 0x000fe20000010878 */
[----:B------:R-:W-:-:S02]  /*a090*/  IMAD.U32 R125, RZ, RZ, UR36 ;  /* 0x00000024ff7d7e24 */ /* 0x000fc4000f8e00ff */
[-CC-:B------:R-:W-:Y:S01]  /*a0a0*/  FFMA.FTZ R126, R123, R18.reuse, -R120.reuse ;  /* 0x000000127b7e7223 */ /* 0x180fe20000010878 */
[-CC-:B------:R-:W-:Y:S01]  /*a0b0*/  FFMA.FTZ R128, R127, R18.reuse, -R120.reuse ;  /* 0x000000127f807223 */ /* 0x180fe20000010878 */
[-CC-:B------:R-:W-:Y:S01]  /*a0c0*/  FFMA.FTZ R185, R129, R18.reuse, -R120.reuse ;  /* 0x0000001281b97223 */ /* 0x180fe20000010878 */
[----:B------:R-:W2:Y:S01]  /*a0d0*/  MUFU.EX2 R189, R189 ;  /* 0x000000bd00bd7308 */ /* 0x000ea20000000800 */
[----:B------:R-:W-:Y:S01]  /*a0e0*/  @!P1 LEA R125, R125, UR37, 0x3 ;  /* 0x000000257d7d9c11 */ /* 0x000fe2000f8e18ff */
[-CC-:B------:R-:W-:Y:S01]  /*a0f0*/  FFMA.FTZ R130, R131, R18.reuse, -R120.reuse ;  /* 0x0000001283827223 */ /* 0x180fe20000010878 */
[----:B------:R-:W-:Y:S02]  /*a100*/  IMAD.U32 R129, RZ, RZ, UR10 ;  /* 0x0000000aff817e24 */ /* 0x000fe4000f8e00ff */
[-CC-:B------:R-:W-:Y:S01]  /*a110*/  FFMA.FTZ R121, R133, R18.reuse, -R120.reuse ;  /* 0x0000001285797223 */ /* 0x180fe20000010878 */
[----:B------:R-:W-:Y:S01]  /*a120*/  FFMA.FTZ R132, R135, R18, -R120 ;  /* 0x0000001287847223 */ /* 0x000fe20000010878 */
[----:B------:R-:W-:-:S02]  /*a130*/  @!P1 VIADD R125, R125, 0x30840 ;  /* 0x000308407d7d9836 */ /* 0x000fc40000000000 */
[-CC-:B-1----:R-:W-:Y:S01]  /*a140*/  FFMA.FTZ R181, R137, R18.reuse, -R120.reuse ;  /* 0x0000001289b57223 */ /* 0x182fe20000010878 */
[----:B------:R-:W1:Y:S01]  /*a150*/  MUFU.EX2 R126, R126 ;  /* 0x0000007e007e7308 */ /* 0x000e620000000800 */
[----:B------:R-:W-:Y:S02]  /*a160*/  @!P1 VIADD R129, R129, 0x30860 ;  /* 0x0003086081819836 */ /* 0x000fe40000000000 */
[-CC-:B------:R-:W-:Y:S01]  /*a170*/  FFMA.FTZ R134, R139, R18.reuse, -R120.reuse ;  /* 0x000000128b867223 */ /* 0x180fe20000010878 */
[----:B------:R-:W-:Y:S01]  /*a180*/  @!P1 PRMT R125, RZ, 0x654, R125 ;  /* 0x00000654ff7d9816 */ /* 0x000fe2000000007d */
[-CC-:B------:R-:W-:Y:S01]  /*a190*/  FFMA.FTZ R183, R141, R18.reuse, -R120.reuse ;  /* 0x000000128db77223 */ /* 0x180fe20000010878 */
[-CC-:B------:R-:W-:Y:S01]  /*a1a0*/  FFMA.FTZ R136, R143, R18.reuse, -R120.reuse ;  /* 0x000000128f887223 */ /* 0x180fe20000010878 */
[----:B------:R-:W-:Y:S01]  /*a1b0*/  @!P1 PRMT R129, RZ, 0x654, R129 ;  /* 0x00000654ff819816 */ /* 0x000fe20000000081 */
[-CC-:B------:R-:W-:Y:S01]  /*a1c0*/  FFMA.FTZ R123, R145, R18.reuse, -R120.reuse ;  /* 0x00000012917b7223 */ /* 0x180fe20000010878 */
[----:B------:R-:W3:Y:S01]  /*a1d0*/  MUFU.EX2 R191, R191 ;  /* 0x000000bf00bf7308 */ /* 0x000ee20000000800 */
[----:B--2---:R-:W-:Y:S01]  /*a1e0*/  FFMA.FTZ R127, R2, R7, R189 ;  /* 0x00000007027f7223 */ /* 0x004fe200000100bd */
[-CC-:B------:R-:W-:Y:S01]  /*a1f0*/  FFMA.FTZ R138, R147, R18.reuse, -R120.reuse ;  /* 0x00000012938a7223 */ /* 0x180fe20000010878 */
[-CC-:B------:R-:W-:Y:S01]  /*a200*/  FFMA.FTZ R149, R149, R18.reuse, -R120.reuse ;  /* 0x0000001295957223 */ /* 0x180fe20000010878 */
[-CC-:B------:R-:W-:Y:S01]  /*a210*/  FFMA.FTZ R155, R155, R18.reuse, -R120.reuse ;  /* 0x000000129b9b7223 */ /* 0x180fe20000010878 */
[-CC-:B------:R-:W-:Y:S01]  /*a220*/  FFMA.FTZ R157, R157, R18.reuse, -R120.reuse ;  /* 0x000000129d9d7223 */ /* 0x180fe20000010878 */
[-CC-:B------:R-:W-:Y:S01]  /*a230*/  FFMA.FTZ R159, R159, R18.reuse, -R120.reuse ;  /* 0x000000129f9f7223 */ /* 0x180fe20000010878 */
[-CC-:B------:R-:W-:Y:S01]  /*a240*/  FFMA.FTZ R161, R161, R18.reuse, -R120.reuse ;  /* 0x00000012a1a17223 */ /* 0x180fe20000010878 */
[----:B------:R-:W2:Y:S01]  /*a250*/  MUFU.EX2 R128, R128 ;  /* 0x0000008000807308 */ /* 0x000ea20000000800 */
[C---:B-1----:R-:W-:Y:S01]  /*a260*/  FADD.FTZ R140, R126.reuse, R127 ;  /* 0x0000007f7e8c7221 */ /* 0x042fe20000010000 */
[----:B------:R-:W-:Y:S01]  /*a270*/  F2FP.BF16.F32.PACK_AB R189, R126, R189 ;  /* 0x000000bd7ebd723e */ /* 0x000fe200000010ff */
[-CC-:B------:R-:W-:Y:S01]  /*a280*/  FFMA.FTZ R163, R163, R18.reuse, -R120.reuse ;  /* 0x00000012a3a37223 */ /* 0x180fe20000010878 */
[----:B------:R-:W-:-:S04]  /*a290*/  FFMA.FTZ R165, R165, R18, -R120 ;  /* 0x00000012a5a57223 */ /* 0x000fc80000010878 */
[----:B------:R-:W1:Y:S01]  /*a2a0*/  MUFU.EX2 R185, R185 ;  /* 0x000000b900b97308 */ /* 0x000e620000000800 */
[----:B---3--:R-:W-:-:S07]  /*a2b0*/  FADD.FTZ R127, R191, R140 ;  /* 0x0000008cbf7f7221 */ /* 0x008fce0000010000 */
[----:B------:R-:W3:Y:S01]  /*a2c0*/  MUFU.EX2 R130, R130 ;  /* 0x0000008200827308 */ /* 0x000ee20000000800 */
[C---:B--2---:R-:W-:Y:S01]  /*a2d0*/  FADD.FTZ R140, R128.reuse, R127 ;  /* 0x0000007f808c7221 */ /* 0x044fe20000010000 */
[----:B------:R-:W-:-:S06]  /*a2e0*/  F2FP.BF16.F32.PACK_AB R191, R128, R191 ;  /* 0x000000bf80bf723e */ /* 0x000fcc00000010ff */
[----:B------:R-:W2:Y:S01]  /*a2f0*/  MUFU.EX2 R121, R121 ;  /* 0x0000007900797308 */ /* 0x000ea20000000800 */
[----:B-1----:R-:W-:-:S07]  /*a300*/  FADD.FTZ R127, R185, R140 ;  /* 0x0000008cb97f7221 */ /* 0x002fce0000010000 */
[----:B------:R-:W1:Y:S01]  /*a310*/  MUFU.EX2 R132, R132 ;  /* 0x0000008400847308 */ /* 0x000e620000000800 */
[C---:B---3--:R-:W-:Y:S01]  /*a320*/  FADD.FTZ R140, R130.reuse, R127 ;  /* 0x0000007f828c7221 */ /* 0x048fe20000010000 */
[----:B------:R-:W-:-:S06]  /*a330*/  F2FP.BF16.F32.PACK_AB R185, R130, R185 ;  /* 0x000000b982b9723e */ /* 0x000fcc00000010ff */
[----:B------:R-:W-:Y:S01]  /*a340*/  MUFU.EX2 R181, R181 ;  /* 0x000000b500b57308 */ /* 0x000fe20000000800 */
[----:B--2---:R-:W-:-:S07]  /*a350*/  FADD.FTZ R127, R121, R140 ;  /* 0x0000008c797f7221 */ /* 0x004fce0000010000 */
[----:B------:R-:W-:Y:S01]  /*a360*/  MUFU.EX2 R134, R134 ;  /* 0x0000008600867308 */ /* 0x000fe20000000800 */
[----:B-1----:R-:W-:-:S07]  /*a370*/  FADD.FTZ R140, R132, R127 ;  /* 0x0000007f848c7221 */ /* 0x002fce0000010000 */
        /* <DEDUP_REMOVED lines=12> */
[----:B------:R-:W1:Y:S08]  /*a440*/  MUFU.EX2 R163, R163 ;  /* 0x000000a300a37308 */ /* 0x000e700000000800 */
[----:B------:R-:W-:Y:S08]  /*a450*/  MUFU.EX2 R124, R124 ;  /* 0x0000007c007c7308 */ /* 0x000ff00000000800 */
[----:B------:R-:W-:Y:S01]  /*a460*/  MUFU.EX2 R165, R165 ;  /* 0x000000a500a57308 */ /* 0x000fe20000000800 */
[----:B------:R-:W-:-:S02]  /*a470*/  WARPGROUP.DEPBAR.LE gsb0, 0x0 ;  /* 0x00008000000079c5 */ /* 0x000fc40000010000 */
[----:B------:R2:W-:Y:S01]  /*a480*/  @!P1 SYNCS.ARRIVE.TRANS64.RED.A1T0 RZ, [R125+URZ], RZ ;  /* 0x000000ff7dff99a7 */ /* 0x0005e2000810043f */
[----:B------:R-:W-:-:S04]  /*a490*/  F2FP.BF16.F32.PACK_AB R168, R215, R122 ;  /* 0x0000007ad7a8723e */ /* 0x000fc800000010ff */
[----:B------:R-:W-:Y:S01]  /*a4a0*/  MUFU.EX2 R217, R217 ;  /* 0x000000d900d97308 */ /* 0x000fe20000000800 */
[----:B-1----:R-:W-:Y:S01]  /*a4b0*/  F2FP.BF16.F32.PACK_AB R169, R163, R161 ;  /* 0x000000a1a3a9723e */ /* 0x002fe200000010ff */
[----:B--2---:R-:W-:Y:S01]  /*a4c0*/  FFMA.FTZ R125, R0, R14, R21 ;  /* 0x0000000e007d7223 */ /* 0x004fe20000010015 */
[----:B------:R1:W-:Y:S01]  /*a4d0*/  @!P1 SYNCS.ARRIVE.TRANS64.RED.A1T0 RZ, [R129+URZ], RZ ;  /* 0x000000ff81ff99a7 */ /* 0x0003e2000810043f */
[-C--:B------:R-:W-:Y:S01]  /*a4e0*/  FFMA.FTZ R14, R151, R18.reuse, -R120 ;  /* 0x00000012970e7223 */ /* 0x080fe20000010878 */
[----:B------:R-:W-:Y:S01]  /*a4f0*/  ISETP.GT.AND P1, PT, R19, UR40, PT ;  /* 0x0000002813007c0c */ /* 0x000fe2000bf24270 */
[C---:B------:R-:W-:Y:S01]  /*a500*/  FADD.FTZ R125, R188.reuse, R125 ;  /* 0x0000007dbc7d7221 */ /* 0x040fe20000010000 */
[----:B------:R-:W-:Y:S01]  /*a510*/  F2FP.BF16.F32.PACK_AB R188, R188, R21 ;  /* 0x00000015bcbc723e */ /* 0x000fe200000010ff */
[----:B------:R-:W-:Y:S01]  /*a520*/  FADD.FTZ R21, R181, R140 ;  /* 0x0000008cb5157221 */ /* 0x000fe20000010000 */
[----:B------:R-:W-:Y:S01]  /*a530*/  F2FP.BF16.F32.PACK_AB R181, R134, R181 ;  /* 0x000000b586b5723e */ /* 0x000fe200000010ff */
[----:B------:R-:W-:Y:S01]  /*a540*/  FADD.FTZ R142, R190, R125 ;  /* 0x0000007dbe8e7221 */ /* 0x000fe20000010000 */
[-C--:B------:R-:W-:Y:S01]  /*a550*/  FFMA.FTZ R125, R153, R18.reuse, -R120 ;  /* 0x00000012997d7223 */ /* 0x080fe20000010878 */
[----:B------:R-:W-:Y:S01]  /*a560*/  FADD.FTZ R140, R134, R21 ;  /* 0x00000015868c7221 */ /* 0x000fe20000010000 */
[----:B------:R-:W2:Y:S01]  /*a570*/  MUFU.EX2 R14, R14 ;  /* 0x0000000e000e7308 */ /* 0x000ea20000000800 */
[----:B-1----:R-:W-:Y:S01]  /*a580*/  FADD.FTZ R129, R177, R142 ;  /* 0x0000008eb1817221 */ /* 0x002fe20000010000 */
[----:B------:R-:W-:Y:S01]  /*a590*/  FFMA.FTZ R120, R167, R18, -R120 ;  /* 0x00000012a7787223 */ /* 0x000fe20000010878 */
[----:B------:R-:W-:Y:S01]  /*a5a0*/  FADD.FTZ R21, R183, R140 ;  /* 0x0000008cb7157221 */ /* 0x000fe20000010000 */
[----:B------:R-:W-:Y:S01]  /*a5b0*/  F2FP.BF16.F32.PACK_AB R190, R177, R190 ;  /* 0x000000beb1be723e */ /* 0x000fe200000010ff */
[----:B------:R-:W-:Y:S01]  /*a5c0*/  FADD.FTZ R142, R184, R129 ;  /* 0x00000081b88e7221 */ /* 0x000fe20000010000 */
[C---:B------:R-:W-:Y:S01]  /*a5d0*/  F2FP.BF16.F32.PACK_AB R184, R179.reuse, R184 ;  /* 0x000000b8b3b8723e */ /* 0x040fe200000010ff */
[C---:B------:R-:W-:Y:S01]  /*a5e0*/  FADD.FTZ R126, R136.reuse, R21 ;  /* 0x00000015887e7221 */ /* 0x040fe20000010000 */
[----:B------:R-:W1:Y:S01]  /*a5f0*/  MUFU.EX2 R125, R125 ;  /* 0x0000007d007d7308 */ /* 0x000e620000000800 */
[----:B------:R-:W-:Y:S01]  /*a600*/  FADD.FTZ R129, R179, R142 ;  /* 0x0000008eb3817221 */ /* 0x000fe20000010000 */
[----:B------:R-:W-:Y:S01]  /*a610*/  F2FP.BF16.F32.PACK_AB R183, R136, R183 ;  /* 0x000000b788b7723e */ /* 0x000fe200000010ff */
[----:B------:R-:W-:Y:S01]  /*a620*/  FADD.FTZ R21, R123, R126 ;  /* 0x0000007e7b157221 */ /* 0x000fe20000010000 */
[----:B------:R-:W-:Y:S01]  /*a630*/  F2FP.BF16.F32.PACK_AB R177, R138, R123 ;  /* 0x0000007b8ab1723e */ /* 0x000fe200000010ff */
[----:B------:R-:W-:Y:S01]  /*a640*/  FADD.FTZ R142, R186, R129 ;  /* 0x00000081ba8e7221 */ /* 0x000fe20000010000 */
[C---:B------:R-:W-:Y:S01]  /*a650*/  F2FP.BF16.F32.PACK_AB R186, R187.reuse, R186 ;  /* 0x000000babbba723e */ /* 0x040fe200000010ff */
[----:B------:R-:W-:Y:S01]  /*a660*/  FADD.FTZ R126, R138, R21 ;  /* 0x000000158a7e7221 */ /* 0x000fe20000010000 */
[----:B------:R-:W3:Y:S01]  /*a670*/  MUFU.EX2 R120, R120 ;  /* 0x0000007800787308 */ /* 0x000ee20000000800 */
[----:B------:R-:W-:Y:S01]  /*a680*/  FADD.FTZ R129, R187, R142 ;  /* 0x0000008ebb817221 */ /* 0x000fe20000010000 */
[----:B------:R-:W-:Y:S01]  /*a690*/  F2FP.BF16.F32.PACK_AB R187, R132, R121 ;  /* 0x0000007984bb723e */ /* 0x000fe200000010ff */
[----:B------:R-:W-:Y:S01]  /*a6a0*/  FADD.FTZ R21, R7, R126 ;  /* 0x0000007e07157221 */ /* 0x000fe20000010000 */
[----:B--2---:R-:W-:Y:S01]  /*a6b0*/  F2FP.BF16.F32.PACK_AB R179, R14, R7 ;  /* 0x000000070eb3723e */ /* 0x004fe200000010ff */
[----:B------:R-:W-:Y:S01]  /*a6c0*/  FADD.FTZ R142, R180, R129 ;  /* 0x00000081b48e7221 */ /* 0x000fe20000010000 */
[----:B------:R-:W-:Y:S01]  /*a6d0*/  F2FP.BF16.F32.PACK_AB R180, R207, R180 ;  /* 0x000000b4cfb4723e */ /* 0x000fe200000010ff */
[----:B------:R-:W-:Y:S01]  /*a6e0*/  FADD.FTZ R126, R14, R21 ;  /* 0x000000150e7e7221 */ /* 0x000fe20000010000 */
[----:B------:R-:W-:-:S02]  /*a6f0*/  VIADD R19, R19, 0xffffffff ;  /* 0xffffffff13137836 */ /* 0x000fc40000000000 */
[----:B------:R-:W-:Y:S01]  /*a700*/  FADD.FTZ R127, R207, R142 ;  /* 0x0000008ecf7f7221 */ /* 0x000fe20000010000 */
[----:B------:R-:W-:Y:S01]  /*a710*/  F2FP.BF16.F32.PACK_AB R170, R217, R124 ;  /* 0x0000007cd9aa723e */ /* 0x000fe200000010ff */
[----:B-1----:R-:W-:Y:S02]  /*a720*/  FADD.FTZ R126, R125, R126 ;  /* 0x0000007e7d7e7221 */ /* 0x002fe40000010000 */
[----:B------:R-:W-:Y:S01]  /*a730*/  FADD.FTZ R142, R182, R127 ;  /* 0x0000007fb68e7221 */ /* 0x000fe20000010000 */
[----:B------:R-:W-:Y:S01]  /*a740*/  F2FP.BF16.F32.PACK_AB R182, R173, R182 ;  /* 0x000000b6adb6723e */ /* 0x000fe200000010ff */
[----:B------:R-:W-:Y:S02]  /*a750*/  FADD.FTZ R126, R155, R126 ;  /* 0x0000007e9b7e7221 */ /* 0x000fe40000010000 */
[----:B------:R-:W-:Y:S01]  /*a760*/  FADD.FTZ R127, R173, R142 ;  /* 0x0000008ead7f7221 */ /* 0x000fe20000010000 */
[----:B------:R-:W-:Y:S01]  /*a770*/  F2FP.BF16.F32.PACK_AB R173, R155, R125 ;  /* 0x0000007d9bad723e */ /* 0x000fe200000010ff */
[----:B------:R-:W-:Y:S01]  /*a780*/  FADD.FTZ R126, R157, R126 ;  /* 0x0000007e9d7e7221 */ /* 0x000fe20000010000 */
[----:B---3--:R-:W-:Y:S01]  /*a790*/  F2FP.BF16.F32.PACK_AB R171, R120, R165 ;  /* 0x000000a578ab723e */ /* 0x008fe200000010ff */
[----:B------:R-:W-:Y:S01]  /*a7a0*/  FADD.FTZ R128, R176, R127 ;  /* 0x0000007fb0807221 */ /* 0x000fe20000010000 */
[----:B------:R-:W-:Y:S01]  /*a7b0*/  F2FP.BF16.F32.PACK_AB R176, R175, R176 ;  /* 0x000000b0afb0723e */ /* 0x000fe200000010ff */
[----:B------:R-:W-:-:S02]  /*a7c0*/  FADD.FTZ R126, R159, R126 ;  /* 0x0000007e9f7e7221 */ /* 0x000fc40000010000 */
[----:B------:R-:W-:Y:S01]  /*a7d0*/  FADD.FTZ R121, R175, R128 ;  /* 0x00000080af797221 */ /* 0x000fe20000010000 */
[----:B------:R-:W-:Y:S01]  /*a7e0*/  F2FP.BF16.F32.PACK_AB R175, R159, R157 ;  /* 0x0000009d9faf723e */ /* 0x000fe200000010ff */
[----:B------:R-:W-:Y:S02]  /*a7f0*/  FADD.FTZ R126, R161, R126 ;  /* 0x0000007ea17e7221 */ /* 0x000fe40000010000 */
[----:B------:R-:W-:Y:S01]  /*a800*/  FADD.FTZ R128, R178, R121 ;  /* 0x00000079b2807221 */ /* 0x000fe20000010000 */
[----:B------:R-:W-:Y:S01]  /*a810*/  F2FP.BF16.F32.PACK_AB R178, R209, R178 ;  /* 0x000000b2d1b2723e */ /* 0x000fe200000010ff */
[----:B------:R-:W-:Y:S02]  /*a820*/  FADD.FTZ R126, R163, R126 ;  /* 0x0000007ea37e7221 */ /* 0x000fe40000010000 */
[----:B------:R-:W-:Y:S02]  /*a830*/  FADD.FTZ R121, R209, R128 ;  /* 0x00000080d1797221 */ /* 0x000fe40000010000 */
[----:B------:R-:W-:-:S02]  /*a840*/  FADD.FTZ R126, R165, R126 ;  /* 0x0000007ea57e7221 */ /* 0x000fc40000010000 */
[----:B------:R-:W-:Y:S01]  /*a850*/  FADD.FTZ R128, R172, R121 ;  /* 0x00000079ac807221 */ /* 0x000fe20000010000 */
[----:B------:R-:W-:-:S03]  /*a860*/  F2FP.BF16.F32.PACK_AB R172, R211, R172 ;  /* 0x000000acd3ac723e */ /* 0x000fc600000010ff */
[----:B------:R-:W-:-:S04]  /*a870*/  FADD.FTZ R21, R211, R128 ;  /* 0x00000080d3157221 */ /* 0x000fc80000010000 */
[----:B------:R-:W-:Y:S01]  /*a880*/  FADD.FTZ R128, R174, R21 ;  /* 0x00000015ae807221 */ /* 0x000fe20000010000 */
[C---:B------:R-:W-:Y:S01]  /*a890*/  F2FP.BF16.F32.PACK_AB R174, R213.reuse, R174 ;  /* 0x000000aed5ae723e */ /* 0x040fe200000010ff */
[----:B------:R-:W-:Y:S02]  /*a8a0*/  IMAD.MOV.U32 R21, RZ, RZ, R4 ;  /* 0x000000ffff157224 */ /* 0x000fe400078e0004 */
[----:B------:R-:W-:-:S04]  /*a8b0*/  FADD.FTZ R7, R213, R128 ;  /* 0x00000080d5077221 */ /* 0x000fc80000010000 */
[----:B------:R-:W-:-:S04]  /*a8c0*/  FADD.FTZ R14, R122, R7 ;  /* 0x000000077a0e7221 */ /* 0x000fc80000010000 */
[----:B------:R-:W-:-:S04]  /*a8d0*/  FADD.FTZ R7, R215, R14 ;  /* 0x0000000ed7077221 */ /* 0x000fc80000010000 */
[----:B------:R-:W-:Y:S01]  /*a8e0*/  FADD.FTZ R14, R124, R7 ;  /* 0x000000077c0e7221 */ /* 0x000fe20000010000 */
[----:B------:R-:W-:-:S03]  /*a8f0*/  FADD.FTZ R7, R120, R126 ;  /* 0x0000007e78077221 */ /* 0x000fc60000010000 */
[----:B------:R-:W-:Y:S01]  /*a900*/  FADD.FTZ R14, R217, R14 ;  /* 0x0000000ed90e7221 */ /* 0x000fe20000010000 */
[----:B------:R-:W-:Y:S06]  /*a910*/  @P1 BRA `(.L_x_920) ;  /* 0xffffffdc00081947 */ /* 0x000fec000383ffff */
.L_x_911:
[----:B------:R-:W-:-:S13]  /*a920*/  ISETP.GE.AND P1, PT, R19, UR47, PT ;  /* 0x0000002f13007c0c */ /* 0x000fda000bf26270 */
[----:B------:R-:W-:Y:S05]  /*a930*/  @!P1 BRA `(.L_x_921) ;  /* 0x00000034005c9947 */ /* 0x000fea0003800000 */
[----:B------:R-:W-:Y:S01]  /*a940*/  IMAD.MOV.U32 R207, RZ, RZ, R3 ;  /* 0x000000ffffcf7224 */ /* 0x000fe200078e0003 */
[----:B------:R-:W-:Y:S01]  /*a950*/  UMOV UR7, UR39 ;  /* 0x0000002700077c82 */ /* 0x000fe20008000000 */
[----:B------:R-:W-:Y:S01]  /*a960*/  IMAD.MOV.U32 R194, RZ, RZ, R4 ;  /* 0x000000ffffc27224 */ /* 0x000fe200078e0004 */
[----:B------:R-:W-:Y:S01]  /*a970*/  UMOV UR4, UR36 ;  /* 0x0000002400047c82 */ /* 0x000fe20008000000 */
[----:B------:R-:W-:Y:S01]  /*a980*/  IMAD.IADD R21, R5, 0x1, R15 ;  /* 0x0000000105157824 */ /* 0x000fe200078e020f */
[----:B------:R-:W-:Y:S01]  /*a990*/  ULDC UR40, c[0x0][0x9e4] ;  /* 0x0002790000287ab9 */ /* 0x000fe20000000800 */
[----:B------:R-:W-:Y:S01]  /*a9a0*/  ULDC UR46, c[0x0][0x2e0] ;  /* 0x0000b800002e7ab9 */ /* 0x000fe20000000800 */
[----:B------:R-:W-:Y:S01]  /*a9b0*/  ULDC UR5, c[0x0][0x9d8] ;  /* 0x0002760000057ab9 */ /* 0x000fe20000000800 */
[----:B------:R-:W-:-:S05]  /*a9c0*/  ULDC UR41, c[0x0][0x9e0] ;  /* 0x0002780000297ab9 */ /* 0x000fca0000000800 */
.L_x_938:
[----:B------:R-:W-:-:S04]  /*a9d0*/  UIADD3 UR36, UR4, 0x1, URZ ;  /* 0x0000000104247890 */ /* 0x000fc8000fffe03f */
[----:B------:R-:W-:-:S04]  /*a9e0*/  UISETP.NE.AND UP0, UPT, UR36, 0x2, UPT ;  /* 0x000000022400788c */ /* 0x000fc8000bf05270 */
[----:B------:R-:W-:Y:S02]  /*a9f0*/  USEL UR39, URZ, 0x1, UP0 ;  /* 0x000000013f277887 */ /* 0x000fe40008000000 */
[----:B------:R-:W-:Y:S02]  /*aa00*/  USEL UR36, UR36, URZ, UP0 ;  /* 0x0000003f24247287 */ /* 0x000fe40008000000 */
[----:B------:R-:W-:Y:S01]  /*aa10*/  ULOP3.LUT UR39, UR7, UR39, URZ, 0x3c, !UPT ;  /* 0x0000002707277292 */ /* 0x000fe2000f8e3c3f */
[----:B------:R-:W-:Y:S11]  /*aa20*/  @!P0 BRA `(.L_x_922) ;  /* 0x0000000000048947 */ /* 0x000ff60003800000 */
[----:B------:R-:W-:Y:S01]  /*aa30*/  BPT.TRAP 0x1 ;  /* 0x000000040000795c */ /* 0x000fe20000300000 */
.L_x_922:
[----:B------:R-:W-:Y:S01]  /*aa40*/  ULEA UR6, UR36, UR37, 0x3 ;  /* 0x0000002524067291 */ /* 0x000fe2000f8e183f */
[----:B------:R-:W-:-:S05]  /*aa50*/  IMAD.U32 R3, RZ, RZ, UR39 ;  /* 0x00000027ff037e24 */ /* 0x000fca000f8e00ff */
[----:B------:R-:W-:-:S04]  /*aa60*/  SHF.L.U32 R3, R3, 0x1f, RZ ;  /* 0x0000001f03037819 */ /* 0x000fc800000006ff */
[----:B------:R1:W2:Y:S01]  /*aa70*/  SYNCS.PHASECHK.TRANS64.TRYWAIT P1, [UR6+0x30830], R3 ;  /* 0x03083003ff0075a7 */ /* 0x0002a20008020146 */
[----:B------:R-:W-:Y:S05]  /*aa80*/  @!P0 BRA `(.L_x_923) ;  /* 0x0000000000048947 */ /* 0x000fea0003800000 */
[----:B------:R-:W-:Y:S01]  /*aa90*/  BPT.TRAP 0x1 ;  /* 0x000000040000795c */ /* 0x000fe20000300000 */
.L_x_923:
[----:B--2---:R-:W-:Y:S05]  /*aaa0*/  @P1 BRA `(.L_x_924) ;  /* 0x0000000000081947 */ /* 0x004fea0003800000 */
[----:B------:R-:W2:Y:S02]  /*aab0*/  SYNCS.PHASECHK.TRANS64.TRYWAIT P1, [UR6+0x30830], R3 ;  /* 0x03083003ff0075a7 */ /* 0x000ea40008020146 */
[----:B--2---:R-:W-:Y:S05]  /*aac0*/  @!P1 BRA `(.L_x_925) ;  /* 0x0000009000c89947 */ /* 0x004fea0003800000 */
.L_x_924:
        /* <DEDUP_REMOVED lines=167> */
.L_x_926:
[----:B------:R-:W-:Y:S01]  /*b540*/  ULEA UR10, UR4, UR37, 0x3 ;  /* 0x00000025040a7291 */ /* 0x000fe2000f8e183f */
[----:B------:R-:W-:-:S05]  /*b550*/  IMAD.U32 R0, RZ, RZ, UR7 ;  /* 0x00000007ff007e24 */ /* 0x000fca000f8e00ff */
[----:B------:R-:W-:-:S04]  /*b560*/  SHF.L.U32 R0, R0, 0x1f, RZ ;  /* 0x0000001f00007819 */ /* 0x000fc800000006ff */
[----:B------:R3:W4:Y:S01]  /*b570*/  SYNCS.PHASECHK.TRANS64.TRYWAIT P1, [UR10+0x30850], R0 ;  /* 0x03085000ff0075a7 */ /* 0x000722000802014a */
[----:B------:R-:W-:Y:S05]  /*b580*/  @!P0 BRA `(.L_x_927) ;  /* 0x0000000000048947 */ /* 0x000fea0003800000 */
[----:B------:R-:W-:Y:S01]  /*b590*/  BPT.TRAP 0x1 ;  /* 0x000000040000795c */ /* 0x000fe20000300000 */
.L_x_927:
[----:B----4-:R-:W-:Y:S05]  /*b5a0*/  @P1 BRA `(.L_x_928) ;  /* 0x0000000000081947 */ /* 0x010fea0003800000 */
[----:B------:R-:W4:Y:S02]  /*b5b0*/  SYNCS.PHASECHK.TRANS64.TRYWAIT P1, [UR10+0x30850], R0 ;  /* 0x03085000ff0075a7 */ /* 0x000f24000802014a */
[----:B----4-:R-:W-:Y:S05]  /*b5c0*/  @!P1 BRA `(.L_x_929) ;  /* 0x0000008800209947 */ /* 0x010fea0003800000 */
.L_x_928:
[----:B------:R-:W-:Y:S01]  /*b5d0*/  UIADD3 UR6, UR37, 0x400, URZ ;  /* 0x0000040025067890 */ /* 0x000fe2000fffe03f */
[----:B------:R-:W-:Y:S01]  /*b5e0*/  WARPGROUP.ARRIVE ;  /* 0x00000000000079c5 */ /* 0x000fe20000000000 */
[----:B------:R-:W-:-:S05]  /*b5f0*/  UMOV UR7, 0x40000040 ;  /* 0x4000004000077882 */ /* 0x000fca0000000000 */
[----:B------:R-:W4:Y:S01]  /*b600*/  S2R R216, SR_TID.X ;  /* 0x0000000000d87919 */ /* 0x000f220000002100 */
[----:B------:R-:W-:Y:S01]  /*b610*/  USHF.R.U32.HI UR6, URZ, 0x4, UR6 ;  /* 0x000000043f067899 */ /* 0x000fe20008011606 */
[----:B------:R-:W-:Y:S01]  /*b620*/  FMUL.FTZ R18, R126, UR5 ;  /* 0x000000057e127c20 */ /* 0x000fe20008410000 */
[----:B------:R-:W-:Y:S02]  /*b630*/  IMAD.U32 R126, RZ, RZ, UR36 ;  /* 0x00000024ff7e7e24 */ /* 0x000fe4000f8e00ff */
[----:B-12---:R-:W-:Y:S01]  /*b640*/  FMUL.FTZ R3, R121, UR5 ;  /* 0x0000000579037c20 */ /* 0x006fe20008410000 */
[----:B------:R-:W-:Y:S01]  /*b650*/  ULOP3.LUT UR6, UR6, 0x3fff, URZ, 0xc0, !UPT ;  /* 0x00003fff06067892 */ /* 0x000fe2000f8ec03f */
[----:B---3--:R-:W-:Y:S01]  /*b660*/  FMUL.FTZ R0, R122, UR5 ;  /* 0x000000057a007c20 */ /* 0x008fe20008410000 */
[----:B------:R-:W-:Y:S01]  /*b670*/  FMUL.FTZ R4, R123, UR5 ;  /* 0x000000057b047c20 */ /* 0x000fe20008410000 */
[----:B------:R-:W-:Y:S01]  /*b680*/  FMUL.FTZ R121, R130, UR5 ;  /* 0x0000000582797c20 */ /* 0x000fe20008410000 */
[----:B------:R-:W-:Y:S01]  /*b690*/  ULOP3.LUT UR6, UR6, 0x3000000, URZ, 0xfc, !UPT ;  /* 0x0300000006067892 */ /* 0x000fe2000f8efc3f */
[----:B------:R-:W-:Y:S01]  /*b6a0*/  FMUL.FTZ R122, R131, UR5 ;  /* 0x00000005837a7c20 */ /* 0x000fe20008410000 */
[----:B------:R-:W-:Y:S01]  /*b6b0*/  FMUL.FTZ R123, R134, UR5 ;  /* 0x00000005867b7c20 */ /* 0x000fe20008410000 */
[----:B------:R-:W-:Y:S01]  /*b6c0*/  FMUL.FTZ R2, R120, UR5 ;  /* 0x0000000578027c20 */ /* 0x000fe20008410000 */
[----:B------:R-:W-:Y:S01]  /*b6d0*/  UIMAD UR4, UR4, 0x900, UR6 ;  /* 0x00000900040478a4 */ /* 0x000fe2000f8e0206 */
[----:B------:R-:W-:Y:S01]  /*b6e0*/  FMUL.FTZ R130, R143, UR5 ;  /* 0x000000058f827c20 */ /* 0x000fe20008410000 */
        /* <DEDUP_REMOVED lines=13> */
[----:B------:R-:W1:Y:S01]  /*b7c0*/  MUFU.TANH R2, R2 ;  /* 0x0000000200027308 */ /* 0x000e620000002400 */
[----:B----4-:R-:W-:-:S07]  /*b7d0*/  LOP3.LUT P1, RZ, R216, 0x7f, RZ, 0xc0, !PT ;  /* 0x0000007fd8ff7812 */ /* 0x010fce000782c0ff */
[----:B------:R-:W2:Y:S08]  /*b7e0*/  MUFU.TANH R3, R3 ;  /* 0x0000000300037308 */ /* 0x000eb00000002400 */
[----:B------:R-:W3:Y:S01]  /*b7f0*/  MUFU.TANH R0, R0 ;  /* 0x0000000000007308 */ /* 0x000ee20000002400 */
[----:B------:R-:W-:-:S05]  /*b800*/  @!P1 LEA R126, R126, UR37, 0x3 ;  /* 0x000000257e7e9c11 */ /* 0x000fca000f8e18ff */
        /* <DEDUP_REMOVED lines=54> */
[----:B------:R-:W5:Y:S01]  /*bb70*/  LDC R162, c[0x0][0x288] ;  /* 0x0000a200ffa27b82 */ /* 0x000f620000000800 */
        /* <DEDUP_REMOVED lines=43> */
[----:B------:R-:W-:Y:S02]  /*be30*/  IMAD R170, R19, -0x60, RZ ;  /* 0xffffffa013aa7824 */ /* 0x000fe400078e02ff */
[----:B------:R-:W-:Y:S01]  /*be40*/  FMUL.FTZ R168, R164, UR5 ;  /* 0x00000005a4a87c20 */ /* 0x000fe20008410000 */
[----:B------:R-:W-:Y:S01]  /*be50*/  FMUL.FTZ R164, R165, UR5 ;  /* 0x00000005a5a47c20 */ /* 0x000fe20008410000 */
[----:B------:R1:W-:Y:S01]  /*be60*/  @!P1 SYNCS.ARRIVE.TRANS64.RED.A1T0 RZ, [R126+URZ], RZ ;  /* 0x000000ff7eff99a7 */ /* 0x0003e2000810043f */
[----:B------:R-:W-:Y:S01]  /*be70*/  IMAD R127, R17, UR46, R170 ;  /* 0x0000002e117f7c24 */ /* 0x000fe2000f8e02aa */
[----:B------:R-:W-:Y:S02]  /*be80*/  ISETP.GE.AND P1, PT, R20, 0x1, PT ;  /* 0x000000011400780c */ /* 0x000fe40003f26270 */
[----:B------:R-:W1:Y:S02]  /*be90*/  MUFU.TANH R168, R168 ;  /* 0x000000a800a87308 */ /* 0x000e640000002400 */
[----:B-----5:R-:W-:Y:S01]  /*bea0*/  IADD3 R127, R127, 0x1, -R162 ;  /* 0x000000017f7f7810 */ /* 0x020fe20007ffe8a2 */
[----:B------:R-:W-:-:S04]  /*beb0*/  IMAD R162, R16, -0x2, R170 ;  /* 0xfffffffe10a27824 */ /* 0x000fc800078e02aa */
[----:B------:R-:W-:Y:S01]  /*bec0*/  IMAD R127, R16, -0x2, R127 ;  /* 0xfffffffe107f7824 */ /* 0x000fe200078e027f */
[----:B------:R-:W1:Y:S03]  /*bed0*/  MUFU.TANH R164, R164 ;  /* 0x000000a400a47308 */ /* 0x000e660000002400 */
[C---:B------:R-:W-:Y:S02]  /*bee0*/  VIADD R178, R127.reuse, UR41 ;  /* 0x000000297fb27c36 */ /* 0x040fe40008000000 */
[----:B------:R-:W-:Y:S02]  /*bef0*/  VIADD R166, R127, UR45 ;  /* 0x0000002d7fa67c36 */ /* 0x000fe40008000000 */
[C---:B------:R-:W-:Y:S02]  /*bf00*/  IMAD.IADD R182, R5.reuse, 0x1, R178 ;  /* 0x0000000105b67824 */ /* 0x040fe400078e02b2 */
[----:B------:R-:W-:Y:S01]  /*bf10*/  IMAD.IADD R180, R5, 0x1, R166 ;  /* 0x0000000105b47824 */ /* 0x000fe200078e02a6 */
[----:B--234-:R-:W-:Y:S06]  /*bf20*/  @!P1 BRA `(.L_x_930) ;  /* 0x0000000000589947 */ /* 0x01cfec0003800000 */
[----:B------:R-:W-:Y:S01]  /*bf30*/  ISETP.GT.AND P1, PT, R21, -0x1, PT ;  /* 0xffffffff1500780c */ /* 0x000fe20003f24270 */
[----:B------:R-:W-:-:S12]  /*bf40*/  BSSY B0, `(.L_x_931) ;  /* 0x0000011000007945 */ /* 0x000fd80003800000 */
[----:B------:R-:W-:Y:S05]  /*bf50*/  @P1 BRA `(.L_x_932) ;  /* 0x0000000000201947 */ /* 0x000fea0003800000 */
[----:B------:R-:W-:Y:S01]  /*bf60*/  IMAD.U32 R147, RZ, RZ, UR40 ;  /* 0x00000028ff937e24 */ /* 0x000fe2000f8e00ff */
[----:B------:R-:W-:-:S04]  /*bf70*/  LOP3.LUT R145, RZ, R21, RZ, 0x33, !PT ;  /* 0x00000015ff917212 */ /* 0x000fc800078e33ff */
[----:B------:R-:W-:-:S13]  /*bf80*/  ISETP.NE.AND P1, PT, R147, 0x1, PT ;  /* 0x000000019300780c */ /* 0x000fda0003f25270 */
[----:B-1----:R-:W1:Y:S02]  /*bf90*/  @P1 LDC.64 R126, c[0x0][0x9e8] ;  /* 0x00027a00ff7e1b82 */ /* 0x002e640000000a00 */
[----:B-1----:R-:W-:-:S05]  /*bfa0*/  @P1 IMAD.HI.U32 R126, R145, R126, RZ ;  /* 0x0000007e917e1227 */ /* 0x002fca00078e00ff */
[----:B------:R-:W-:-:S04]  /*bfb0*/  @P1 SHF.R.U32.HI R145, RZ, R127, R126 ;  /* 0x0000007fff911219 */ /* 0x000fc8000001167e */
[----:B------:R-:W-:Y:S01]  /*bfc0*/  LOP3.LUT R145, RZ, R145, RZ, 0x33, !PT ;  /* 0x00000091ff917212 */ /* 0x000fe200078e33ff */
[----:B------:R-:W-:Y:S06]  /*bfd0*/  BRA `(.L_x_933) ;  /* 0x00000000001c7947 */ /* 0x000fec0003800000 */
.L_x_932:
[----:B------:R-:W-:-:S05]  /*bfe0*/  IMAD.U32 R147, RZ, RZ, UR40 ;  /* 0x00000028ff937e24 */ /* 0x000fca000f8e00ff */
[----:B------:R-:W-:-:S13]  /*bff0*/  ISETP.NE.AND P1, PT, R147, 0x1, PT ;  /* 0x000000019300780c */ /* 0x000fda0003f25270 */
[----:B-1----:R-:W1:Y:S01]  /*c000*/  @P1 LDC.64 R126, c[0x0][0x9e8] ;  /* 0x00027a00ff7e1b82 */ /* 0x002e620000000a00 */
[----:B------:R-:W-:-:S04]  /*c010*/  @P1 IMAD.IADD R145, R5, 0x1, R15 ;  /* 0x0000000105911824 */ /* 0x000fc800078e020f */
[----:B-1----:R-:W-:-:S04]  /*c020*/  @P1 IMAD.HI.U32 R126, R145, R126, RZ ;  /* 0x0000007e917e1227 */ /* 0x002fc800078e00ff */
[----:B------:R-:W-:Y:S01]  /*c030*/  IMAD.MOV.U32 R145, RZ, RZ, R21 ;  /* 0x000000ffff917224 */ /* 0x000fe200078e0015 */
[----:B------:R-:W-:-:S07]  /*c040*/  @P1 SHF.R.U32.HI R145, RZ, R127, R126 ;  /* 0x0000007fff911219 */ /* 0x000fce000001167e */
.L_x_933:
[----:B------:R-:W-:Y:S05]  /*c050*/  BSYNC B0 ;  /* 0x0000000000007941 */ /* 0x000fea0003800000 */
.L_x_931:
[----:B------:R-:W-:-:S05]  /*c060*/  IMAD R127, R145, R147, R162 ;  /* 0x00000093917f7224 */ /* 0x000fca00078e02a2 */
[----:B------:R-:W-:Y:S02]  /*c070*/  VIADDMNMX R182, R127, R147, R182, PT ;  /* 0x000000937fb67246 */ /* 0x000fe400038001b6 */
[----:B------:R-:W-:-:S07]  /*c080*/  VIMNMX R180, R180, R127, !PT ;  /* 0x0000007fb4b47248 */ /* 0x000fce0007fe0100 */
.L_x_930:
[----:B------:R-:W-:Y:S01]  /*c090*/  ISETP.GE.AND P2, PT, R170, 0x9, PT ;  /* 0x00000009aa00780c */ /* 0x000fe20003f46270 */
[----:B-1----:R-:W-:Y:S01]  /*c0a0*/  IMAD.IADD R126, R6, 0x1, R178 ;  /* 0x00000001067e7824 */ /* 0x002fe200078e02b2 */
[----:B------:R-:W-:Y:S02]  /*c0b0*/  ISETP.GE.AND P1, PT, R170, 0x2, PT ;  /* 0x00000002aa00780c */ /* 0x000fe40003f26270 */
[C---:B------:R-:W-:Y:S02]  /*c0c0*/  ISETP.GT.AND P3, PT, R180.reuse, 0x8, !P2 ;  /* 0x00000008b400780c */ /* 0x040fe40005764270 */
[----:B------:R-:W-:Y:S02]  /*c0d0*/  ISETP.GT.AND P4, PT, R180, 0x1, !P1 ;  /* 0x00000001b400780c */ /* 0x000fe40004f84270 */
[----:B------:R-:W-:Y:S02]  /*c0e0*/  ISETP.LT.OR P3, PT, R182, 0x9, P3 ;  /* 0x00000009b600780c */ /* 0x000fe40001f61670 */
[----:B------:R-:W-:-:S02]  /*c0f0*/  ISETP.GE.AND P5, PT, R170, 0xa, PT ;  /* 0x0000000aaa00780c */ /* 0x000fc40003fa6270 */
[----:B------:R-:W-:Y:S02]  /*c100*/  FSEL R171, R172, -INF , !P3 ;  /* 0xff800000acab7808 */ /* 0x000fe40005800000 */
[----:B------:R-:W-:Y:S02]  /*c110*/  ISETP.LT.OR P4, PT, R182, 0x2, P4 ;  /* 0x00000002b600780c */ /* 0x000fe40002781670 */
[----:B------:R-:W-:Y:S02]  /*c120*/  ISETP.GT.AND P3, PT, R180, 0x9, !P5 ;  /* 0x00000009b400780c */ /* 0x000fe40006f64270 */
[----:B------:R-:W-:Y:S02]  /*c130*/  FSEL R169, R3, -INF , !P4 ;  /* 0xff80000003a97808 */ /* 0x000fe40006000000 */
        /* <DEDUP_REMOVED lines=100> */
[----:B------:R-:W-:Y:S02]  /*c780*/  FSEL R227, R2, -INF , !P6 ;  /* 0xff80000002e37808 */ /* 0x000fe40007000000 */
[----:B------:R-:W-:-:S04]  /*c790*/  ISETP.GE.AND P6, PT, R170, 0x5a, PT ;  /* 0x0000005aaa00780c */ /* 0x000fc80003fc6270 */
[----:B------:R-:W-:Y:S02]  /*c7a0*/  P2R R146, PR, RZ, 0x40 ;  /* 0x00000040ff927803 */ /* 0x000fe40000000000 */
[----:B------:R-:W-:-:S04]  /*c7b0*/  ISETP.GT.AND P6, PT, R180, 0x59, !P6 ;  /* 0x00000059b400780c */ /* 0x000fc800077c4270 */
[----:B------:R-:W-:-:S04]  /*c7c0*/  ISETP.LT.OR P6, PT, R182, 0x5a, P6 ;  /* 0x0000005ab600780c */ /* 0x000fc800037c1670 */
[----:B------:R-:W-:Y:S02]  /*c7d0*/  FSEL R127, R164, -INF , !P6 ;  /* 0xff800000a47f7808 */ /* 0x000fe40007000000 */
[----:B------:R-:W-:-:S13]  /*c7e0*/  ISETP.GE.AND P6, PT, R20, 0x1, PT ;  /* 0x000000011400780c */ /* 0x000fda0003fc6270 */
[----:B------:R-:W-:Y:S05]  /*c7f0*/  @!P6 BRA `(.L_x_934) ;  /* 0x000000000054e947 */ /* 0x000fea0003800000 */
        /* <DEDUP_REMOVED lines=12> */
.L_x_936:
[----:B------:R-:W-:-:S05]  /*c8c0*/  IMAD.U32 R148, RZ, RZ, UR40 ;  /* 0x00000028ff947e24 */ /* 0x000fca000f8e00ff */
[----:B------:R-:W-:-:S13]  /*c8d0*/  ISETP.NE.AND P6, PT, R148, 0x1, PT ;  /* 0x000000019400780c */ /* 0x000fda0003fc5270 */
[----:B------:R-:W1:Y:S02]  /*c8e0*/  @P6 LDC.64 R2, c[0x0][0x9e8] ;  /* 0x00027a00ff026b82 */ /* 0x000e640000000a00 */
[----:B-1----:R-:W-:-:S05]  /*c8f0*/  @P6 IMAD.HI.U32 R2, R187, R2, RZ ;  /* 0x00000002bb026227 */ /* 0x002fca00078e00ff */
[----:B------:R-:W-:-:S07]  /*c900*/  @P6 SHF.R.U32.HI R187, RZ, R3, R2 ;  /* 0x00000003ffbb6219 */ /* 0x000fce0000011602 */
.L_x_937:
[----:B------:R-:W-:Y:S05]  /*c910*/  BSYNC B0 ;  /* 0x0000000000007941 */ /* 0x000fea0003800000 */
.L_x_935:
[----:B------:R-:W-:-:S05]  /*c920*/  IMAD R187, R187, R148, R162 ;  /* 0x00000094bbbb7224 */ /* 0x000fca00078e02a2 */
[----:B------:R-:W-:Y:S02]  /*c930*/  VIADDMNMX R126, R187, R148, R126, PT ;  /* 0x00000094bb7e7246 */ /* 0x000fe4000380017e */
[----:B------:R-:W-:-:S07]  /*c940*/  VIMNMX R144, R144, R187, !PT ;  /* 0x000000bb90907248 */ /* 0x000fce0007fe0100 */
.L_x_934:
[----:B------:R-:W-:Y:S01]  /*c950*/  ISETP.GT.AND P1, PT, R144, 0x1, !P1 ;  /* 0x000000019000780c */ /* 0x000fe20004f24270 */
[----:B------:R-:W-:Y:S01]  /*c960*/  UMOV UR7, UR39 ;  /* 0x0000002700077c82 */ /* 0x000fe20008000000 */
[----:B------:R-:W-:Y:S01]  /*c970*/  ISETP.NE.AND P6, PT, R209, RZ, PT ;  /* 0x000000ffd100720c */ /* 0x000fe20003fc5270 */
[----:B------:R-:W-:Y:S01]  /*c980*/  UMOV UR4, UR36 ;  /* 0x0000002400047c82 */ /* 0x000fe20008000000 */
[----:B------:R-:W-:Y:S02]  /*c990*/  ISETP.LT.OR P1, PT, R126, 0x2, P1 ;  /* 0x000000027e00780c */ /* 0x000fe40000f21670 */
[----:B------:R-:W-:Y:S02]  /*c9a0*/  ISETP.GT.AND P2, PT, R144, 0x8, !P2 ;  /* 0x000000089000780c */ /* 0x000fe40005744270 */
[----:B------:R-:W-:Y:S02]  /*c9b0*/  FSEL R223, R4, -INF , !P1 ;  /* 0xff80000004df7808 */ /* 0x000fe40004800000 */
[----:B------:R-:W-:-:S02]  /*c9c0*/  ISETP.NE.AND P1, PT, R189, RZ, PT ;  /* 0x000000ffbd00720c */ /* 0x000fc40003f25270 */
[----:B------:R-:W-:Y:S02]  /*c9d0*/  ISETP.LT.OR P2, PT, R126, 0x9, P2 ;  /* 0x000000097e00780c */ /* 0x000fe40001741670 */
[----:B------:R-:W-:Y:S02]  /*c9e0*/  ISETP.GT.AND P1, PT, R144, 0x9, !P1 ;  /* 0x000000099000780c */ /* 0x000fe40004f24270 */
[----:B------:R-:W-:Y:S02]  /*c9f0*/  FSEL R187, R18, -INF , !P2 ;  /* 0xff80000012bb7808 */ /* 0x000fe40005000000 */
[----:B------:R-:W-:Y:S01]  /*ca00*/  ISETP.LT.OR P1, PT, R126, 0xa, P1 ;  /* 0x0000000a7e00780c */ /* 0x000fe20000f21670 */
[----:B------:R-:W1:Y:S01]  /*ca10*/  LDC R18, c[0x0][0x988] ;  /* 0x00026200ff127b82 */ /* 0x000e620000000800 */
        /* <DEDUP_REMOVED lines=61> */
[----:B------:R-:W-:Y:S01]  /*cdf0*/  ISETP.NE.AND P1, PT, R208, RZ, PT ;  /* 0x000000ffd000720c */ /* 0x000fe20003f25270 */
[----:B------:R-:W2:Y:S01]  /*ce00*/  SHFL.BFLY PT, R2, R3, 0x2, 0x1f ;  /* 0x0c401f0003027f89 */ /* 0x000ea200000e0000 */
[----:B------:R-:W-:-:S02]  /*ce10*/  ISETP.NE.AND P6, PT, R154, RZ, PT ;  /* 0x000000ff9a00720c */ /* 0x000fc40003fc5270 */
[C---:B------:R-:W-:Y:S02]  /*ce20*/  ISETP.GT.AND P1, PT, R144.reuse, 0x31, !P1 ;  /* 0x000000319000780c */ /* 0x040fe40004f24270 */
[----:B------:R-:W-:Y:S02]  /*ce30*/  ISETP.GT.AND P3, PT, R144, 0x50, !P3 ;  /* 0x000000509000780c */ /* 0x000fe40005f64270 */
[C---:B------:R-:W-:Y:S02]  /*ce40*/  ISETP.LT.OR P1, PT, R126.reuse, 0x32, P1 ;  /* 0x000000327e00780c */ /* 0x040fe40000f21670 */
[----:B------:R-:W-:Y:S02]  /*ce50*/  ISETP.LT.OR P3, PT, R126, 0x51, P3 ;  /* 0x000000517e00780c */ /* 0x000fe40001f61670 */
[----:B------:R-:W-:Y:S02]  /*ce60*/  FSEL R123, R132, -INF , !P1 ;  /* 0xff800000847b7808 */ /* 0x000fe40004800000 */
[----:B------:R-:W-:-:S02]  /*ce70*/  ISETP.NE.AND P1, PT, R210, RZ, PT ;  /* 0x000000ffd200720c */ /* 0x000fc40003f25270 */
[C---:B------:R-:W-:Y:S02]  /*ce80*/  ISETP.GT.AND P4, PT, R144.reuse, 0x51, !P4 ;  /* 0x000000519000780c */ /* 0x040fe40006784270 */
[----:B------:R-:W-:Y:S02]  /*ce90*/  ISETP.GT.AND P1, PT, R144, 0x38, !P1 ;  /* 0x000000389000780c */ /* 0x000fe40004f24270 */
[----:B------:R-:W-:Y:S02]  /*cea0*/  FSEL R225, R142, -INF , !P3 ;  /* 0xff8000008ee17808 */ /* 0x000fe40005800000 */
[----:B------:R-:W-:Y:S02]  /*ceb0*/  ISETP.LT.OR P1, PT, R126, 0x39, P1 ;  /* 0x000000397e00780c */ /* 0x000fe40000f21670 */
[----:B------:R-:W-:Y:S02]  /*cec0*/  ISETP.GT.AND P5, PT, R144, 0x58, !P5 ;  /* 0x000000589000780c */ /* 0x000fe40006fa4270 */
[----:B------:R-:W-:-:S02]  /*ced0*/  FSEL R125, R134, -INF , !P1 ;  /* 0xff800000867d7808 */ /* 0x000fc40004800000 */
[----:B------:R-:W-:Y:S02]  /*cee0*/  ISETP.NE.AND P1, PT, R212, RZ, PT ;  /* 0x000000ffd400720c */ /* 0x000fe40003f25270 */
[----:B--2---:R-:W-:Y:S02]  /*cef0*/  FMNMX.FTZ R122, R3, R2, !PT ;  /* 0x00000002037a7209 */ /* 0x004fe40007810000 */
[----:B------:R-:W-:Y:S02]  /*cf00*/  ISETP.GT.AND P1, PT, R144, 0x39, !P1 ;  /* 0x000000399000780c */ /* 0x000fe40004f24270 */
[C---:B------:R-:W-:Y:S01]  /*cf10*/  ISETP.LT.OR P4, PT, R126.reuse, 0x52, P4 ;  /* 0x000000527e00780c */ /* 0x040fe20002781670 */
[----:B------:R-:W2:Y:S01]  /*cf20*/  SHFL.BFLY PT, R229, R122, 0x1, 0x1f ;  /* 0x0c201f007ae57f89 */ /* 0x000ea200000e0000 */
[C---:B------:R-:W-:Y:S02]  /*cf30*/  ISETP.LT.OR P1, PT, R126.reuse, 0x3a, P1 ;  /* 0x0000003a7e00780c */ /* 0x040fe40000f21670 */
[----:B------:R-:W-:-:S02]  /*cf40*/  ISETP.LT.OR P5, PT, R126, 0x59, P5 ;  /* 0x000000597e00780c */ /* 0x000fc40002fa1670 */
[----:B------:R-:W-:Y:S02]  /*cf50*/  FSEL R133, R133, -INF , !P1 ;  /* 0xff80000085857808 */ /* 0x000fe40004800000 */
[----:B------:R-:W-:-:S04]  /*cf60*/  ISETP.NE.AND P1, PT, R214, RZ, PT ;  /* 0x000000ffd600720c */ /* 0x000fc80003f25270 */
[----:B------:R-:W-:-:S04]  /*cf70*/  ISETP.GT.AND P1, PT, R144, 0x40, !P1 ;  /* 0x000000409000780c */ /* 0x000fc80004f24270 */
[----:B------:R-:W-:-:S04]  /*cf80*/  ISETP.LT.OR P1, PT, R126, 0x41, P1 ;  /* 0x000000417e00780c */ /* 0x000fc80000f21670 */
[----:B------:R-:W-:Y:S02]  /*cf90*/  FSEL R137, R137, -INF , !P1 ;  /* 0xff80000089897808 */ /* 0x000fe40004800000 */
[----:B------:R-:W-:Y:S02]  /*cfa0*/  ISETP.NE.AND P1, PT, R150, RZ, PT ;  /* 0x000000ff9600720c */ /* 0x000fe40003f25270 */
[----:B--2---:R-:W-:Y:S02]  /*cfb0*/  FMNMX.FTZ R4, R122, R229, !PT ;  /* 0x000000e57a047209 */ /* 0x004fe40007810000 */
[----:B------:R-:W-:-:S04]  /*cfc0*/  ISETP.GT.AND P1, PT, R144, 0x41, !P1 ;  /* 0x000000419000780c */ /* 0x000fc80004f24270 */
        /* <DEDUP_REMOVED lines=61> */
[----:B------:R-:W-:Y:S01]  /*d3a0*/  FMNMX.FTZ R120, R131, R120, !PT ;  /* 0x0000007883787209 */ /* 0x000fe20007810000 */
[----:B------:R-:W-:Y:S01]  /*d3b0*/  IMAD.MOV.U32 R194, RZ, RZ, R4 ;  /* 0x000000ffffc27224 */ /* 0x000fe200078e0004 */
[----:B------:R-:W-:-:S02]  /*d3c0*/  LOP3.LUT P6, RZ, R216, 0x7f, RZ, 0xc0, !PT ;  /* 0x0000007fd8ff7812 */ /* 0x000fc400078cc0ff */
        /* <DEDUP_REMOVED lines=12> */
[----:B------:R-:W-:Y:S01]  /*d490*/  FMNMX.FTZ R120, R225, R120, !PT ;  /* 0x00000078e1787209 */ /* 0x000fe20007810000 */
[C---:B--2---:R-:W-:Y:S01]  /*d4a0*/  FADD.FTZ R161, R188.reuse, R161 ;  /* 0x000000a1bca17221 */ /* 0x044fe20000010000 */
[----:B------:R-:W-:Y:S02]  /*d4b0*/  F2FP.BF16.F32.PACK_AB R188, R188, R227 ;  /* 0x000000e3bcbc723e */ /* 0x000fe400000010ff */
[----:B------:R-:W-:-:S03]  /*d4c0*/  FMNMX.FTZ R120, R175, R120, !PT ;  /* 0x00000078af787209 */ /* 0x000fc60007810000 */
[----:B------:R-:W2:Y:S01]  /*d4d0*/  MUFU.EX2 R184, R184 ;  /* 0x000000b800b87308 */ /* 0x000ea20000000800 */
[----:B------:R-:W-:Y:S01]  /*d4e0*/  FMNMX.FTZ R120, R177, R120, !PT ;  /* 0x00000078b1787209 */ /* 0x000fe20007810000 */
[----:B---3--:R-:W-:-:S03]  /*d4f0*/  FADD.FTZ R14, R190, R161 ;  /* 0x000000a1be0e7221 */ /* 0x008fc60000010000 */
[----:B------:R-:W-:-:S03]  /*d500*/  FMNMX.FTZ R120, R139, R120, !PT ;  /* 0x000000788b787209 */ /* 0x000fc60007810000 */
[----:B------:R-:W3:Y:S01]  /*d510*/  MUFU.EX2 R171, R171 ;  /* 0x000000ab00ab7308 */ /* 0x000ee20000000800 */
[----:B-1----:R-:W-:Y:S01]  /*d520*/  F2FP.BF16.F32.PACK_AB R190, R169, R190 ;  /* 0x000000bea9be723e */ /* 0x002fe200000010ff */
[----:B------:R-:W1:Y:S06]  /*d530*/  SHFL.BFLY PT, R3, R120, 0x2, 0x1f ;  /* 0x0c401f0078037f89 */ /* 0x000e6c00000e0000 */
[----:B------:R-:W4:Y:S08]  /*d540*/  MUFU.EX2 R186, R186 ;  /* 0x000000ba00ba7308 */ /* 0x000f300000000800 */
[----:B------:R5:W-:Y:S08]  /*d550*/  MUFU.EX2 R135, R185 ;  /* 0x000000b900877308 */ /* 0x000bf00000000800 */
        /* <DEDUP_REMOVED lines=9> */
[----:B------:R-:W-:-:S06]  /*d5f0*/  FMUL.FTZ R126, R3, R18 ;  /* 0x00000012037e7220 */ /* 0x000fcc0000410000 */
[----:B------:R-:W-:Y:S01]  /*d600*/  MUFU.EX2 R147, R147 ;  /* 0x0000009300937308 */ /* 0x000fe20000000800 */
[----:B------:R-:W-:-:S05]  /*d610*/  FSEL R126, R126, RZ, P1 ;  /* 0x000000ff7e7e7208 */ /* 0x000fca0000800000 */
[-CC-:B------:R-:W-:Y:S01]  /*d620*/  FFMA.FTZ R143, R2, R18.reuse, -R126.reuse ;  /* 0x00000012028f7223 */ /* 0x180fe2000001087e */
[----:B------:R-:W-:Y:S01]  /*d630*/  FSEL R2, R3, RZ, P1 ;  /* 0x000000ff03027208 */ /* 0x000fe20000800000 */
[-CC-:B------:R-:W-:Y:S01]  /*d640*/  FFMA.FTZ R120, R223, R18.reuse, -R126.reuse ;  /* 0x00000012df787223 */ /* 0x180fe2000001087e */
[-CC-:B------:R-:W-:Y:S01]  /*d650*/  FFMA.FTZ R122, R187, R18.reuse, -R126.reuse ;  /* 0x00000012bb7a7223 */ /* 0x180fe2000001087e */
[-CC-:B------:R-:W-:Y:S01]  /*d660*/  FFMA.FTZ R157, R221, R18.reuse, -R126.reuse ;  /* 0x00000012dd9d7223 */ /* 0x180fe2000001087e */
[-CC-:B-----5:R-:W-:Y:S01]  /*d670*/  FFMA.FTZ R185, R209, R18.reuse, -R126.reuse ;  /* 0x00000012d1b97223 */ /* 0x1a0fe2000001087e */
[----:B------:R-:W-:Y:S01]  /*d680*/  FADD.FTZ R159, -R2, R207 ;  /* 0x000000cf029f7221 */ /* 0x000fe20000010100 */
[----:B------:R-:W-:Y:S01]  /*d690*/  MUFU.EX2 R143, R143 ;  /* 0x0000008f008f7308 */ /* 0x000fe20000000800 */
[-CC-:B------:R-:W-:Y:S01]  /*d6a0*/  FFMA.FTZ R134, R123, R18.reuse, -R126.reuse ;  /* 0x000000127b867223 */ /* 0x180fe2000001087e */
[-C--:B------:R-:W-:Y:S01]  /*d6b0*/  FFMA.FTZ R124, R219, R18.reuse, -R126 ;  /* 0x00000012db7c7223 */ /* 0x080fe2000001087e */
[-C--:B------:R-:W-:Y:S01]  /*d6c0*/  FMUL.FTZ R159, R159, R18.reuse ;  /* 0x000000129f9f7220 */ /* 0x080fe20000410000 */
[----:B------:R-:W-:Y:S01]  /*d6d0*/  FADD.FTZ R123, R169, R14 ;  /* 0x0000000ea97b7221 */ /* 0x000fe20000010000 */
[-CC-:B------:R-:W-:Y:S01]  /*d6e0*/  FFMA.FTZ R187, R189, R18.reuse, -R126.reuse ;  /* 0x00000012bdbb7223 */ /* 0x180fe2000001087e */
[-CC-:B------:R-:W-:Y:S01]  /*d6f0*/  FFMA.FTZ R128, R217, R18.reuse, -R126.reuse ;  /* 0x00000012d9807223 */ /* 0x180fe2000001087e */
[-CC-:B------:R-:W-:Y:S01]  /*d700*/  FFMA.FTZ R181, R191, R18.reuse, -R126.reuse ;  /* 0x00000012bfb57223 */ /* 0x180fe2000001087e */
[----:B------:R-:W1:Y:S01]  /*d710*/  MUFU.EX2 R2, R159 ;  /* 0x0000009f00027308 */ /* 0x000e620000000800 */
[----:B--2---:R-:W-:Y:S01]  /*d720*/  FADD.FTZ R14, R184, R123 ;  /* 0x0000007bb80e7221 */ /* 0x004fe20000010000 */
[-CC-:B------:R-:W-:Y:S01]  /*d730*/  FFMA.FTZ R130, R215, R18.reuse, -R126.reuse ;  /* 0x00000012d7827223 */ /* 0x180fe2000001087e */
[-CC-:B------:R-:W-:Y:S01]  /*d740*/  FFMA.FTZ R183, R211, R18.reuse, -R126.reuse ;  /* 0x00000012d3b77223 */ /* 0x180fe2000001087e */
[-C--:B------:R-:W-:Y:S01]  /*d750*/  FFMA.FTZ R179, R125, R18.reuse, -R126 ;  /* 0x000000127db37223 */ /* 0x080fe2000001087e */
[----:B---3--:R-:W-:Y:S01]  /*d760*/  FADD.FTZ R123, R171, R14 ;  /* 0x0000000eab7b7221 */ /* 0x008fe20000010000 */
[-CC-:B------:R-:W-:Y:S01]  /*d770*/  FFMA.FTZ R132, R213, R18.reuse, -R126.reuse ;  /* 0x00000012d5847223 */ /* 0x180fe2000001087e */
[-CC-:B------:R-:W-:Y:S01]  /*d780*/  FFMA.FTZ R131, R131, R18.reuse, -R126.reuse ;  /* 0x0000001283837223 */ /* 0x180fe2000001087e */
[----:B------:R-:W2:Y:S01]  /*d790*/  MUFU.EX2 R120, R120 ;  /* 0x0000007800787308 */ /* 0x000ea20000000800 */
[----:B----4-:R-:W-:Y:S01]  /*d7a0*/  FADD.FTZ R138, R186, R123 ;  /* 0x0000007bba8a7221 */ /* 0x010fe20000010000 */
[-CC-:B------:R-:W-:Y:S01]  /*d7b0*/  FFMA.FTZ R136, R133, R18.reuse, -R126.reuse ;  /* 0x0000001285887223 */ /* 0x180fe2000001087e */
[-CC-:B------:R-:W-:Y:S01]  /*d7c0*/  FFMA.FTZ R141, R141, R18.reuse, -R126.reuse ;  /* 0x000000128d8d7223 */ /* 0x180fe2000001087e */
[-CC-:B------:R-:W-:Y:S01]  /*d7d0*/  FFMA.FTZ R129, R129, R18.reuse, -R126.reuse ;  /* 0x0000001281817223 */ /* 0x180fe2000001087e */
[-CC-:B------:R-:W-:Y:S01]  /*d7e0*/  FFMA.FTZ R225, R225, R18.reuse, -R126.reuse ;  /* 0x00000012e1e17223 */ /* 0x180fe2000001087e */
[-CC-:B------:R-:W-:Y:S01]  /*d7f0*/  FFMA.FTZ R175, R175, R18.reuse, -R126.reuse ;  /* 0x00000012afaf7223 */ /* 0x180fe2000001087e */
[----:B------:R-:W-:Y:S01]  /*d800*/  FFMA.FTZ R177, R177, R18, -R126 ;  /* 0x00000012b1b17223 */ /* 0x000fe2000001087e */
[----:B------:R-:W3:Y:S01]  /*d810*/  MUFU.EX2 R122, R122 ;  /* 0x0000007a007a7308 */ /* 0x000ee20000000800 */
[----:B-1----:R-:W-:Y:S01]  /*d820*/  FFMA.FTZ R7, R2, R7, R143 ;  /* 0x0000000702077223 */ /* 0x002fe2000001008f */
[----:B------:R-:W-:Y:S01]  /*d830*/  IMAD.U32 R133, RZ, RZ, UR10 ;  /* 0x0000000aff857e24 */ /* 0x000fe2000f8e00ff */
[C---:B------:R-:W-:Y:S01]  /*d840*/  ISETP.GT.AND P1, PT, R19.reuse, UR47, PT ;  /* 0x0000002f13007c0c */ /* 0x040fe2000bf24270 */
[----:B------:R-:W-:Y:S01]  /*d850*/  VIADD R19, R19, 0xffffffff ;  /* 0xffffffff13137836 */ /* 0x000fe20000000000 */
[----:B------:R-:W-:Y:S01]  /*d860*/  F2FP.BF16.F32.PACK_AB R186, R173, R186 ;  /* 0x000000baadba723e */ /* 0x000fe200000010ff */
[----:B------:R-:W-:Y:S01]  /*d870*/  @!P6 VIADD R133, R133, 0x30860 ;  /* 0x000308608585e836 */ /* 0x000fe20000000000 */
[----:B------:R-:W-:Y:S01]  /*d880*/  F2FP.BF16.F32.PACK_AB R184, R171, R184 ;  /* 0x000000b8abb8723e */ /* 0x000fe200000010ff */
[----:B------:R-:W1:Y:S01]  /*d890*/  MUFU.EX2 R157, R157 ;  /* 0x0000009d009d7308 */ /* 0x000e620000000800 */
[C---:B--2---:R-:W-:Y:S01]  /*d8a0*/  FADD.FTZ R7, R120.reuse, R7 ;  /* 0x0000000778077221 */ /* 0x044fe20000010000 */
[----:B------:R-:W-:Y:S01]  /*d8b0*/  F2FP.BF16.F32.PACK_AB R189, R120, R143 ;  /* 0x0000008f78bd723e */ /* 0x000fe200000010ff */
[----:B------:R-:W-:Y:S01]  /*d8c0*/  IMAD.MOV.U32 R207, RZ, RZ, R3 ;  /* 0x000000ffffcf7224 */ /* 0x000fe200078e0003 */
[----:B------:R-:W-:-:S04]  /*d8d0*/  @!P6 PRMT R133, RZ, 0x654, R133 ;  /* 0x00000654ff85e816 */ /* 0x000fc80000000085 */
[----:B------:R-:W2:Y:S01]  /*d8e0*/  MUFU.EX2 R185, R185 ;  /* 0x000000b900b97308 */ /* 0x000ea20000000800 */
[----:B---3--:R-:W-:Y:S01]  /*d8f0*/  FADD.FTZ R14, R122, R7 ;  /* 0x000000077a0e7221 */ /* 0x008fe20000010000 */
[----:B------:R-:W-:Y:S01]  /*d900*/  FADD.FTZ R7, R173, R138 ;  /* 0x0000008aad077221 */ /* 0x000fe20000010000 */
[----:B------:R3:W-:Y:S03]  /*d910*/  @!P6 SYNCS.ARRIVE.TRANS64.RED.A1T0 RZ, [R133+URZ], RZ ;  /* 0x000000ff85ffe9a7 */ /* 0x0007e6000810043f */
[----:B------:R-:W-:Y:S01]  /*d920*/  FADD.FTZ R138, R180, R7 ;  /* 0x00000007b48a7221 */ /* 0x000fe20000010000 */
[-C--:B------:R-:W-:Y:S01]  /*d930*/  FFMA.FTZ R7, R137, R18.reuse, -R126 ;  /* 0x0000001289077223 */ /* 0x080fe2000001087e */
[----:B------:R-:W4:Y:S01]  /*d940*/  MUFU.EX2 R124, R124 ;  /* 0x0000007c007c7308 */ /* 0x000f220000000800 */
[----:B-1----:R-:W-:Y:S01]  /*d950*/  FADD.FTZ R14, R157, R14 ;  /* 0x0000000e9d0e7221 */ /* 0x002fe20000010000 */
[----:B------:R-:W-:Y:S01]  /*d960*/  FADD.FTZ R125, R135, R138 ;  /* 0x0000008a877d7221 */ /* 0x000fe20000010000 */
[-CC-:B------:R-:W-:Y:S01]  /*d970*/  FFMA.FTZ R138, R121, R18.reuse, -R126.reuse ;  /* 0x00000012798a7223 */ /* 0x180fe2000001087e */
[----:B------:R-:W-:Y:S01]  /*d980*/  FFMA.FTZ R126, R139, R18, -R126 ;  /* 0x000000128b7e7223 */ /* 0x000fe2000001087e */
[----:B------:R-:W-:Y:S01]  /*d990*/  F2FP.BF16.F32.PACK_AB R180, R135, R180 ;  /* 0x000000b487b4723e */ /* 0x000fe200000010ff */
[----:B------:R-:W-:Y:S01]  /*d9a0*/  FADD.FTZ R140, R182, R125 ;  /* 0x0000007db68c7221 */ /* 0x000fe20000010000 */
[----:B------:R-:W-:Y:S01]  /*d9b0*/  F2FP.BF16.F32.PACK_AB R182, R145, R182 ;  /* 0x000000b691b6723e */ /* 0x000fe200000010ff */
[----:B------:R-:W1:Y:S01]  /*d9c0*/  MUFU.EX2 R187, R187 ;  /* 0x000000bb00bb7308 */ /* 0x000e620000000800 */
[----:B--2---:R-:W-:Y:S01]  /*d9d0*/  FADD.FTZ R123, R185, R14 ;  /* 0x0000000eb97b7221 */ /* 0x004fe20000010000 */
[----:B------:R-:W-:-:S06]  /*d9e0*/  F2FP.BF16.F32.PACK_AB R191, R157, R122 ;  /* 0x0000007a9dbf723e */ /* 0x000fcc00000010ff */
[----:B------:R-:W2:Y:S01]  /*d9f0*/  MUFU.EX2 R128, R128 ;  /* 0x0000008000807308 */ /* 0x000ea20000000800 */
[C---:B----4-:R-:W-:Y:S01]  /*da00*/  FADD.FTZ R14, R124.reuse, R123 ;  /* 0x0000007b7c0e7221 */ /* 0x050fe20000010000 */
[----:B------:R-:W-:Y:S01]  /*da10*/  FADD.FTZ R123, R145, R140 ;  /* 0x0000008c917b7221 */ /* 0x000fe20000010000 */
[----:B------:R-:W-:-:S03]  /*da20*/  F2FP.BF16.F32.PACK_AB R185, R124, R185 ;  /* 0x000000b97cb9723e */ /* 0x000fc600000010ff */
[----:B------:R-:W-:Y:S01]  /*da30*/  FADD.FTZ R140, R176, R123 ;  /* 0x0000007bb08c7221 */ /* 0x000fe20000010000 */
[----:B------:R-:W-:Y:S01]  /*da40*/  F2FP.BF16.F32.PACK_AB R176, R147, R176 ;  /* 0x000000b093b0723e */ /* 0x000fe200000010ff */
[----:B------:R-:W4:Y:S01]  /*da50*/  MUFU.EX2 R181, R181 ;  /* 0x000000b500b57308 */ /* 0x000f220000000800 */
[----:B-1----:R-:W-:Y:S01]  /*da60*/  FADD.FTZ R121, R187, R14 ;  /* 0x0000000ebb797221 */ /* 0x002fe20000010000 */
[----:B------:R-:W-:-:S06]  /*da70*/  FADD.FTZ R123, R147, R140 ;  /* 0x0000008c937b7221 */ /* 0x000fcc0000010000 */
[----:B------:R-:W1:Y:S01]  /*da80*/  MUFU.EX2 R130, R130 ;  /* 0x0000008200827308 */ /* 0x000e620000000800 */
[C---:B--2---:R-:W-:Y:S01]  /*da90*/  FADD.FTZ R14, R128.reuse, R121 ;  /* 0x00000079800e7221 */ /* 0x044fe20000010000 */
[----:B------:R-:W-:-:S06]  /*daa0*/  F2FP.BF16.F32.PACK_AB R187, R128, R187 ;  /* 0x000000bb80bb723e */ /* 0x000fcc00000010ff */
[----:B------:R-:W2:Y:S01]  /*dab0*/  MUFU.EX2 R183, R183 ;  /* 0x000000b700b77308 */ /* 0x000ea20000000800 */
[----:B----4-:R-:W-:-:S07]  /*dac0*/  FADD.FTZ R121, R181, R14 ;  /* 0x0000000eb5797221 */ /* 0x010fce0000010000 */
[----:B------:R-:W4:Y:S01]  /*dad0*/  MUFU.EX2 R178, R178 ;  /* 0x000000b200b27308 */ /* 0x000f220000000800 */
[C---:B-1----:R-:W-:Y:S01]  /*dae0*/  FADD.FTZ R14, R130.reuse, R121 ;  /* 0x00000079820e7221 */ /* 0x042fe20000010000 */
[----:B------:R-:W-:-:S06]  /*daf0*/  F2FP.BF16.F32.PACK_AB R181, R130, R181 ;  /* 0x000000b582b5723e */ /* 0x000fcc00000010ff */
[----:B------:R-:W1:Y:S01]  /*db00*/  MUFU.EX2 R132, R132 ;  /* 0x0000008400847308 */ /* 0x000e620000000800 */
[----:B--2---:R-:W-:-:S07]  /*db10*/  FADD.FTZ R121, R183, R14 ;  /* 0x0000000eb7797221 */ /* 0x004fce0000010000 */
[----:B------:R-:W2:Y:S01]  /*db20*/  MUFU.EX2 R149, R149 ;  /* 0x0000009500957308 */ /* 0x000ea20000000800 */
[----:B----4-:R-:W-:-:S07]  /*db30*/  FADD.FTZ R140, R178, R123 ;  /* 0x0000007bb28c7221 */ /* 0x010fce0000010000 */
[----:B------:R-:W4:Y:S01]  /*db40*/  MUFU.EX2 R131, R131 ;  /* 0x0000008300837308 */ /* 0x000f220000000800 */
[C---:B-1----:R-:W-:Y:S01]  /*db50*/  FADD.FTZ R14, R132.reuse, R121 ;  /* 0x00000079840e7221 */ /* 0x042fe20000010000 */
[----:B------:R-:W-:-:S06]  /*db60*/  F2FP.BF16.F32.PACK_AB R183, R132, R183 ;  /* 0x000000b784b7723e */ /* 0x000fcc00000010ff */
[----:B------:R-:W1:Y:S01]  /*db70*/  MUFU.EX2 R172, R172 ;  /* 0x000000ac00ac7308 */ /* 0x000e620000000800 */
[C---:B--2---:R-:W-:Y:S01]  /*db80*/  FADD.FTZ R123, R149.reuse, R140 ;  /* 0x0000008c957b7221 */ /* 0x044fe20000010000 */
[----:B------:R-:W-:-:S06]  /*db90*/  F2FP.BF16.F32.PACK_AB R178, R149, R178 ;  /* 0x000000b295b2723e */ /* 0x000fcc00000010ff */
[----:B------:R-:W2:Y:S01]  /*dba0*/  MUFU.EX2 R134, R134 ;  /* 0x0000008600867308 */ /* 0x000ea20000000800 */
[----:B----4-:R-:W-:-:S07]  /*dbb0*/  FADD.FTZ R121, R131, R14 ;  /* 0x0000000e83797221 */ /* 0x010fce0000010000 */
[----:B------:R-:W4:Y:S01]  /*dbc0*/  MUFU.EX2 R151, R151 ;  /* 0x0000009700977308 */ /* 0x000f220000000800 */
[----:B-1----:R-:W-:-:S07]  /*dbd0*/  FADD.FTZ R140, R172, R123 ;  /* 0x0000007bac8c7221 */ /* 0x002fce0000010000 */
        /* <DEDUP_REMOVED lines=27> */
[----:B------:R4:W5:Y:S01]  /*dd90*/  MUFU.EX2 R169, R175 ;  /* 0x000000af00a97308 */ /* 0x0009620000000800 */
[----:B-1----:R-:W-:-:S07]  /*dda0*/  FADD.FTZ R121, R129, R121 ;  /* 0x0000007981797221 */ /* 0x002fce0000010000 */
[----:B------:R-:W1:Y:S01]  /*ddb0*/  MUFU.EX2 R170, R170 ;  /* 0x000000aa00aa7308 */ /* 0x000e620000000800 */
[----:B--2---:R-:W-:Y:S01]  /*ddc0*/  FADD.FTZ R121, R144, R121 ;  /* 0x0000007990797221 */ /* 0x004fe20000010000 */
[----:B----4-:R-:W-:-:S06]  /*ddd0*/  F2FP.BF16.F32.PACK_AB R175, R129, R142 ;  /* 0x0000008e81af723e */ /* 0x010fcc00000010ff */
[----:B------:R2:W4:Y:S01]  /*dde0*/  MUFU.EX2 R140, R177 ;  /* 0x000000b1008c7308 */ /* 0x0005220000000800 */
[C---:B-----5:R-:W-:Y:S01]  /*ddf0*/  FADD.FTZ R121, R169.reuse, R121 ;  /* 0x00000079a9797221 */ /* 0x060fe20000010000 */
[----:B------:R-:W-:-:S06]  /*de00*/  F2FP.BF16.F32.PACK_AB R169, R169, R144 ;  /* 0x00000090a9a9723e */ /* 0x000fcc00000010ff */
[----:B------:R-:W5:Y:S01]  /*de10*/  MUFU.EX2 R127, R127 ;  /* 0x0000007f007f7308 */ /* 0x000f620000000800 */
[----:B-1----:R-:W-:Y:S01]  /*de20*/  FADD.FTZ R14, R170, R123 ;  /* 0x0000007baa0e7221 */ /* 0x002fe20000010000 */
[----:B--2---:R-:W-:-:S06]  /*de30*/  F2FP.BF16.F32.PACK_AB R177, R134, R131 ;  /* 0x0000008386b1723e */ /* 0x004fcc00000010ff */
[----:B------:R-:W1:Y:S01]  /*de40*/  MUFU.EX2 R126, R126 ;  /* 0x0000007e007e7308 */ /* 0x000e620000000800 */
[----:B----4-:R-:W-:Y:S01]  /*de50*/  FADD.FTZ R121, R140, R121 ;  /* 0x000000798c797221 */ /* 0x010fe20000010000 */
[C---:B-----5:R-:W-:Y:S01]  /*de60*/  FADD.FTZ R14, R127.reuse, R14 ;  /* 0x0000000e7f0e7221 */ /* 0x060fe20000010000 */
[----:B------:R-:W-:Y:S02]  /*de70*/  F2FP.BF16.F32.PACK_AB R170, R127, R170 ;  /* 0x000000aa7faa723e */ /* 0x000fe400000010ff */
[C---:B-1----:R-:W-:Y:S01]  /*de80*/  FADD.FTZ R7, R126.reuse, R121 ;  /* 0x000000797e077221 */ /* 0x042fe20000010000 */
[----:B------:R-:W-:Y:S01]  /*de90*/  F2FP.BF16.F32.PACK_AB R171, R126, R140 ;  /* 0x0000008c7eab723e */ /* 0x000fe200000010ff */
[----:B---3--:R-:W-:Y:S06]  /*dea0*/  @P1 BRA `(.L_x_938) ;  /* 0xffffffc800c81947 */ /* 0x008fec000383ffff */
.L_x_921:
        /* <DEDUP_REMOVED lines=99> */
.L_x_939:
[----:B------:R-:W-:Y:S01]  /*e4e0*/  ULEA UR5, UR36, UR37, 0x3 ;  /* 0x0000002524057291 */ /* 0x000fe2000f8e183f */
[----:B------:R-:W-:-:S05]  /*e4f0*/  IMAD.U32 R0, RZ, RZ, UR39 ;  /* 0x00000027ff007e24 */ /* 0x000fca000f8e00ff */
[----:B------:R-:W-:-:S04]  /*e500*/  SHF.L.U32 R0, R0, 0x1f, RZ ;  /* 0x0000001f00007819 */ /* 0x000fc800000006ff */
[----:B------:R1:W2:Y:S01]  /*e510*/  SYNCS.PHASECHK.TRANS64.TRYWAIT P1, [UR5+0x30850], R0 ;  /* 0x03085000ff0075a7 */ /* 0x0002a20008020145 */
[----:B------:R-:W-:Y:S05]  /*e520*/  @!P0 BRA `(.L_x_940) ;  /* 0x0000000000048947 */ /* 0x000fea0003800000 */
[----:B------:R-:W-:Y:S01]  /*e530*/  BPT.TRAP 0x1 ;  /* 0x000000040000795c */ /* 0x000fe20000300000 */
.L_x_940:
[----:B--2---:R-:W-:Y:S05]  /*e540*/  @P1 BRA `(.L_x_941) ;  /* 0x0000000000081947 */ /* 0x004fea0003800000 */
[----:B------:R-:W2:Y:S02]  /*e550*/  SYNCS.PHASECHK.TRANS64.TRYWAIT P0, [UR5+0x30850], R0 ;  /* 0x03085000ff0075a7 */ /* 0x000ea40008000145 */
[----:B--2---:R-:W-:Y:S05]  /*e560*/  @!P0 BRA `(.L_x_942) ;  /* 0x0000005800508947 */ /* 0x004fea0003800000 */
.L_x_941:
[----:B------:R-:W-:Y:S01]  /*e570*/  UIADD3 UR37, UR37, 0x400, URZ ;  /* 0x0000040025257890 */ /* 0x000fe2000fffe03f */
[----:B------:R-:W-:Y:S01]  /*e580*/  WARPGROUP.ARRIVE ;  /* 0x00000000000079c5 */ /* 0x000fe20000000000 */
[----:B------:R-:W-:Y:S01]  /*e590*/  UMOV UR7, 0x40000040 ;  /* 0x4000004000077882 */ /* 0x000fe20000000000 */
[----:B--2---:R-:W2:Y:S01]  /*e5a0*/  SHFL.BFLY PT, R5, R14, 0x2, 0x1f ;  /* 0x0c401f000e057f89 */ /* 0x004ea200000e0000 */
[----:B------:R-:W-:Y:S01]  /*e5b0*/  USHF.R.U32.HI UR37, URZ, 0x4, UR37 ;  /* 0x000000043f257899 */ /* 0x000fe20008011625 */
[----:B------:R-:W-:Y:S02]  /*e5c0*/  R2UR UR8, R199 ;  /* 0x00000000c70872ca */ /* 0x000fe400000e0000 */
[----:B-1----:R-:W1:Y:S01]  /*e5d0*/  SHFL.BFLY PT, R0, R7, 0x2, 0x1f ;  /* 0x0c401f0007007f89 */ /* 0x002e6200000e0000 */
[----:B------:R-:W-:Y:S01]  /*e5e0*/  ULOP3.LUT UR37, UR37, 0x3fff, URZ, 0xc0, !UPT ;  /* 0x00003fff25257892 */ /* 0x000fe2000f8ec03f */
[----:B------:R-:W3:Y:S03]  /*e5f0*/  S2R R13, SR_TID.X ;  /* 0x00000000000d7919 */ /* 0x000ee60000002100 */
[----:B------:R-:W-:-:S04]  /*e600*/  ULOP3.LUT UR4, UR37, 0x3000000, URZ, 0xfc, !UPT ;  /* 0x0300000025047892 */ /* 0x000fc8000f8efc3f */
[----:B------:R-:W-:Y:S02]  /*e610*/  UIMAD UR4, UR36, 0x900, UR4 ;  /* 0x00000900240478a4 */ /* 0x000fe4000f8e0204 */
[----:B------:R-:W-:Y:S02]  /*e620*/  UIADD3 UR36, UR36, 0x1, URZ ;  /* 0x0000000124247890 */ /* 0x000fe4000fffe03f */
[----:B------:R-:W-:Y:S02]  /*e630*/  UIADD3 UR8, UR8, 0x1, URZ ;  /* 0x0000000108087890 */ /* 0x000fe4000fffe03f */
[----:B------:R-:W-:Y:S01]  /*e640*/  UISETP.NE.AND UP0, UPT, UR36, 0x2, UPT ;  /* 0x000000022400788c */ /* 0x000fe2000bf05270 */
[----:B------:R-:W-:Y:S02]  /*e650*/  UMOV UR6, UR4 ;  /* 0x0000000400067c82 */ /* 0x000fe40008000000 */
[----:B------:R-:W-:Y:S01]  /*e660*/  HGMMA.64x192x16.F32.BF16 R24, R188, gdesc[UR4].tnspB, R24, gsb0 ;  /* 0x42e00004bc187df0 */ /* 0x000fe20008001818 */
[----:B------:R-:W-:Y:S01]  /*e670*/  UIADD3 UR6, UR4, 0x80, URZ ;  /* 0x0000008004067890 */ /* 0x000fe2000fffe03f */
[----:B--2---:R-:W-:Y:S01]  /*e680*/  FADD.FTZ R5, R5, R14 ;  /* 0x0000000e05057221 */ /* 0x004fe20000010000 */
[----:B------:R-:W-:Y:S01]  /*e690*/  UMOV UR7, 0x40000040 ;  /* 0x4000004000077882 */ /* 0x000fe20000000000 */
[----:B------:R-:W-:-:S02]  /*e6a0*/  IMAD.U32 R199, RZ, RZ, UR8 ;  /* 0x00000008ffc77e24 */ /* 0x000fc4000f8e00ff */
[----:B-1----:R-:W-:Y:S01]  /*e6b0*/  FADD.FTZ R2, R0, R7 ;  /* 0x0000000700027221 */ /* 0x002fe20000010000 */
[----:B------:R-:W-:Y:S01]  /*e6c0*/  IMAD.U32 R7, RZ, RZ, UR5 ;  /* 0x00000005ff077e24 */ /* 0x000fe2000f8e00ff */
[----:B------:R-:W1:Y:S01]  /*e6d0*/  SHFL.BFLY PT, R0, R5, 0x1, 0x1f ;  /* 0x0c201f0005007f89 */ /* 0x000e6200000e0000 */
[----:B------:R-:W-:-:S03]  /*e6e0*/  USEL UR36, UR36, URZ, UP0 ;  /* 0x0000003f24247287 */ /* 0x000fc60008000000 */
[----:B------:R-:W2:Y:S01]  /*e6f0*/  SHFL.BFLY PT, R9, R2, 0x1, 0x1f ;  /* 0x0c201f0002097f89 */ /* 0x000ea200000e0000 */
[----:B---3--:R-:W-:-:S13]  /*e700*/  LOP3.LUT P2, RZ, R13, 0x7f, RZ, 0xc0, !PT ;  /* 0x0000007f0dff7812 */ /* 0x008fda000784c0ff */
[----:B------:R-:W-:Y:S02]  /*e710*/  @!P2 VIADD R7, R7, 0x30860 ;  /* 0x000308600707a836 */ /* 0x000fe40000000000 */
[----:B-1----:R-:W-:Y:S01]  /*e720*/  FADD.FTZ R11, R5, R0 ;  /* 0x00000000050b7221 */ /* 0x002fe20000010000 */
[----:B------:R-:W-:Y:S02]  /*e730*/  IMAD.MOV.U32 R0, RZ, RZ, -0x800000 ;  /* 0xff800000ff007424 */ /* 0x000fe400078e00ff */
[----:B--2---:R-:W-:Y:S02]  /*e740*/  FADD.FTZ R12, R2, R9 ;  /* 0x00000009020c7221 */ /* 0x004fe40000010000 */
[----:B------:R-:W-:Y:S02]  /*e750*/  FSETP.NE.FTZ.AND P0, PT, R11, RZ, PT ;  /* 0x000000ff0b00720b */ /* 0x000fe40003f15000 */
[----:B------:R-:W-:Y:S01]  /*e760*/  CS2R R8, SRZ ;  /* 0x0000000000087805 */ /* 0x000fe2000001ff00 */
[----:B------:R-:W-:Y:S01]  /*e770*/  IMAD.MOV.U32 R2, RZ, RZ, -0x800000 ;  /* 0xff800000ff027424 */ /* 0x000fe200078e00ff */
[----:B------:R-:W-:-:S09]  /*e780*/  FSETP.NE.FTZ.AND P1, PT, R12, RZ, PT ;  /* 0x000000ff0c00720b */ /* 0x000fd20003f35000 */
[----:B------:R-:W1:Y:S01]  /*e790*/  @P0 MUFU.LG2 R6, R11 ;  /* 0x0000000b00060308 */ /* 0x000e620000000c00 */
[----:B------:R-:W-:-:S03]  /*e7a0*/  @P0 FMUL.FTZ R5, R18, 0.69314718246459960938 ;  /* 0x3f31721812050820 */ /* 0x000fc60000410000 */
[----:B------:R-:W-:-:S04]  /*e7b0*/  @P1 FMUL.FTZ R13, R18, 0.69314718246459960938 ;  /* 0x3f317218120d1820 */ /* 0x000fc80000410000 */
[----:B------:R-:W2:Y:S08]  /*e7c0*/  @P1 MUFU.LG2 R10, R12 ;  /* 0x0000000c000a1308 */ /* 0x000eb00000000c00 */
[----:B------:R-:W3:Y:S01]  /*e7d0*/  @P0 MUFU.RCP R8, R11 ;  /* 0x0000000b00080308 */ /* 0x000ee20000001000 */
[----:B-1----:R-:W-:-:S04]  /*e7e0*/  @P0 FMUL.FTZ R6, R6, 0.69314718246459960938 ;  /* 0x3f31721806060820 */ /* 0x002fc80000410000 */
[----:B------:R-:W-:Y:S01]  /*e7f0*/  @P0 FFMA.FTZ R0, R5, R4, R6 ;  /* 0x0000000405000223 */ /* 0x000fe20000010006 */
[----:B------:R-:W-:Y:S02]  /*e800*/  @!P2 PRMT R4, RZ, 0x654, R7 ;  /* 0x00000654ff04a816 */ /* 0x000fe40000000007 */
[----:B------:R-:W1:Y:S01]  /*e810*/  @P1 MUFU.RCP R9, R12 ;  /* 0x0000000c00091308 */ /* 0x000e620000001000 */
[----:B--2---:R-:W-:Y:S01]  /*e820*/  @P1 FMUL.FTZ R10, R10, 0.69314718246459960938 ;  /* 0x3f3172180a0a1820 */ /* 0x004fe20000410000 */
[----:B------:R-:W-:-:S03]  /*e830*/  PLOP3.LUT P0, PT, PT, PT, PT, 0x8, 0x0 ;  /* 0x000000000000781c */ /* 0x000fc60003f0e170 */
        /* <DEDUP_REMOVED lines=22> */
[----:B------:R-:W-:-:S04]  /*e9a0*/  USEL UR4, URZ, 0x1, UP0 ;  /* 0x000000013f047887 */ /* 0x000fc80008000000 */
[----:B------:R-:W-:Y:S01]  /*e9b0*/  ULOP3.LUT UR39, UR39, UR4, URZ, 0x3c, !UPT ;  /* 0x0000000427277292 */ /* 0x000fe2000f8e3c3f */
[----:B------:R-:W-:Y:S02]  /*e9c0*/  WARPGROUP.DEPBAR.LE gsb0, 0x0 ;  /* 0x00008000000079c5 */ /* 0x000fe40000010000 */
[----:B------:R-:W-:-:S10]  /*e9d0*/  WARPGROUP.ARRIVE ;  /* 0x00000000000079c5 */ /* 0x000fd40000000000 */
[----:B------:R-:W-:Y:S03]  /*e9e0*/  HGMMA.64x192x16.F32.BF16 R24, R168, gdesc[UR4].tnspB, R24, gsb0 ;  /* 0x42e00004a8187df0 */ /* 0x000fe60008001818 */
[----:B------:R-:W-:Y:S02]  /*e9f0*/  WARPGROUP.DEPBAR.LE gsb0, 0x0 ;  /* 0x00008000000079c5 */ /* 0x000fe40000010000 */
[----:B------:R2:W-:Y:S01]  /*ea00*/  @!P2 SYNCS.ARRIVE.TRANS64.RED.A1T0 RZ, [R4+URZ], RZ ;  /* 0x000000ff04ffa9a7 */ /* 0x0005e2000810043f */
[-C--:B---3--:R-:W-:Y:S01]  /*ea10*/  FMUL.FTZ R122, R25, R8.reuse ;  /* 0x00000008197a7220 */ /* 0x088fe20000410000 */
        /* <DEDUP_REMOVED lines=94> */
[----:B--2---:R-:W-:-:S07]  /*f000*/  FMUL.FTZ R119, R119, R9 ;  /* 0x0000000977777220 */ /* 0x004fce0000410000 */
.L_x_872:
[----:B------:R-:W1:Y:S08]  /*f010*/  S2UR UR4, SR_CgaCtaId ;  /* 0x00000000000479c3 */ /* 0x000e700000008800 */
[----:B------:R-:W-:Y:S06]  /*f020*/  BAR.SYNC.DEFER_BLOCKING 0x5, 0x120 ;  /* 0x0144800000007b1d */ /* 0x000fec0000010000 */
[----:B------:R-:W-:-:S02]  /*f030*/  UMOV UR37, 0x400 ;  /* 0x0000040000257882 */ /* 0x000fc40000000000 */
[----:B-1----:R-:W-:-:S09]  /*f040*/  ULEA UR37, UR4, UR37, 0x18 ;  /* 0x0000002504257291 */ /* 0x002fd2000f8ec03f */
[----:B------:R-:W1:Y:S02]  /*f050*/  LDS R4, [UR37+0x308d0] ;  /* 0x0308d025ff047984 */ /* 0x000e640008000800 */
[----:B-1----:R-:W-:Y:S01]  /*f060*/  R2UR UR4, R4 ;  /* 0x00000000040472ca */ /* 0x002fe200000e0000 */
[----:B------:R-:W-:Y:S06]  /*f070*/  BAR.ARV 0x4, 0x120 ;  /* 0x0104800000007b1d */ /* 0x000fec0000002000 */
[----:B------:R-:W-:Y:S08]  /*f080*/  @P0 BRA `(.L_x_943) ;  /* 0x0000000c00180947 */ /* 0x000ff00003800000 */
[----:B------:R-:W-:Y:S01]  /*f090*/  IADD3 R9, P3, R22, 0x20, RZ ;  /* 0x0000002016097810 */ /* 0x000fe20007f7e0ff */
[----:B------:R-:W-:Y:S01]  /*f0a0*/  VIADD R125, R202, UR42 ;  /* 0x0000002aca7d7c36 */ /* 0x000fe20008000000 */
[----:B------:R-:W-:Y:S01]  /*f0b0*/  IADD3 R13, P4, R22, 0x60, RZ ;  /* 0x00000060160d7810 */ /* 0x000fe20007f9e0ff */
[----:B------:R-:W-:Y:S01]  /*f0c0*/  ULDC UR10, c[0x0][0xa88] ;  /* 0x0002a200000a7ab9 */ /* 0x000fe20000000800 */
[----:B------:R-:W-:Y:S01]  /*f0d0*/  LOP3.LUT R8, R9, 0x380, RZ, 0xc0, !PT ;  /* 0x0000038009087812 */ /* 0x000fe200078ec0ff */
[----:B------:R-:W-:Y:S01]  /*f0e0*/  VIADD R4, R125, 0x8 ;  /* 0x000000087d047836 */ /* 0x000fe20000000000 */
[----:B------:R-:W-:Y:S01]  /*f0f0*/  LOP3.LUT R12, R13, 0x380, RZ, 0xc0, !PT ;  /* 0x000003800d0c7812 */ /* 0x000fe200078ec0ff */
[----:B------:R-:W-:Y:S01]  /*f100*/  USHF.R.S32.HI UR5, URZ, 0x1f, UR43 ;  /* 0x0000001f3f057899 */ /* 0x000fe2000801142b */
[----:B------:R-:W-:Y:S01]  /*f110*/  SHF.R.U64 R8, R8, 0x3, RZ ;  /* 0x0000000308087819 */ /* 0x000fe200000012ff */
[----:B------:R-:W-:Y:S01]  /*f120*/  ULDC.64 UR8, c[0x0][0xb70] ;  /* 0x0002dc0000087ab9 */ /* 0x000fe20000000a00 */
[----:B------:R-:W-:Y:S01]  /*f130*/  SHF.R.U64 R12, R12, 0x3, RZ ;  /* 0x000000030c0c7819 */ /* 0x000fe200000012ff */
[----:B------:R-:W-:Y:S01]  /*f140*/  UIMAD UR5, UR5, UR8, URZ ;  /* 0x00000008050572a4 */ /* 0x000fe2000f8e023f */
[----:B------:R-:W-:Y:S01]  /*f150*/  LOP3.LUT R8, R8, R9, RZ, 0x3c, !PT ;  /* 0x0000000908087212 */ /* 0x000fe200078e3cff */
[--C-:B------:R-:W-:Y:S01]  /*f160*/  IMAD.X R9, RZ, RZ, R23.reuse, P3 ;  /* 0x000000ffff097224 */ /* 0x100fe200018e0617 */
[----:B------:R-:W-:Y:S01]  /*f170*/  IADD3 R21, P3, R22, 0x4040, RZ ;  /* 0x0000404016157810 */ /* 0x000fe20007f7e0ff */
[----:B------:R-:W-:Y:S01]  /*f180*/  UIMAD.WIDE.U32 UR6, UR43, UR8, URZ ;  /* 0x000000082b0672a5 */ /* 0x000fe2000f8e003f */
[----:B------:R-:W-:Y:S01]  /*f190*/  LOP3.LUT R12, R12, R13, RZ, 0x3c, !PT ;  /* 0x0000000d0c0c7212 */ /* 0x000fe200078e3cff */
[----:B------:R-:W-:Y:S01]  /*f1a0*/  IMAD.X R13, RZ, RZ, R23, P4 ;  /* 0x000000ffff0d7224 */ /* 0x000fe200020e0617 */
[C---:B------:R-:W-:Y:S01]  /*f1b0*/  LOP3.LUT R5, R22.reuse, 0x380, RZ, 0xc0, !PT ;  /* 0x0000038016057812 */ /* 0x040fe200078ec0ff */
[----:B------:R-:W-:Y:S01]  /*f1c0*/  UIMAD UR5, UR43, UR9, UR5 ;  /* 0x000000092b0572a4 */ /* 0x000fe2000f8e0205 */
[----:B------:R-:W-:-:S02]  /*f1d0*/  IADD3 R17, P4, R22, 0x8000, RZ ;  /* 0x0000800016117810 */ /* 0x000fc40007f9e0ff */
[----:B------:R-:W-:Y:S01]  /*f1e0*/  LOP3.LUT R20, R21, 0x380, RZ, 0xc0, !PT ;  /* 0x0000038015147812 */ /* 0x000fe200078ec0ff */
[----:B------:R-:W-:Y:S01]  /*f1f0*/  UIADD3 UR5, UR7, UR5, URZ ;  /* 0x0000000507057290 */ /* 0x000fe2000fffe03f */
[----:B------:R-:W-:Y:S02]  /*f200*/  LOP3.LUT P0, RZ, R201, 0x3, RZ, 0xc0, !PT ;  /* 0x00000003c9ff7812 */ /* 0x000fe4000780c0ff */
[----:B------:R-:W-:Y:S02]  /*f210*/  SHF.R.U64 R5, R5, 0x3, RZ ;  /* 0x0000000305057819 */ /* 0x000fe400000012ff */
[----:B------:R-:W-:Y:S02]  /*f220*/  LOP3.LUT R26, R17, 0x380, RZ, 0xc0, !PT ;  /* 0x00000380111a7812 */ /* 0x000fe400078ec0ff */
[----:B------:R-:W-:Y:S02]  /*f230*/  SHF.R.U64 R20, R20, 0x3, RZ ;  /* 0x0000000314147819 */ /* 0x000fe400000012ff */
[----:B------:R-:W-:-:S02]  /*f240*/  ISETP.GE.OR P1, PT, R4, UR10, P0 ;  /* 0x0000000a04007c0c */ /* 0x000fc40008726670 */
[----:B------:R-:W-:Y:S02]  /*f250*/  IADD3 R19, P5, R22, 0x4020, RZ ;  /* 0x0000402016137810 */ /* 0x000fe40007fbe0ff */
[----:B------:R-:W-:Y:S01]  /*f260*/  LOP3.LUT R4, R5, R22, RZ, 0x3c, !PT ;  /* 0x0000001605047212 */ /* 0x000fe200078e3cff */
[--C-:B------:R-:W-:Y:S01]  /*f270*/  IMAD.MOV.U32 R5, RZ, RZ, R23.reuse ;  /* 0x000000ffff057224 */ /* 0x100fe200078e0017 */
[----:B------:R-:W-:Y:S02]  /*f280*/  SHF.R.U64 R26, R26, 0x3, RZ ;  /* 0x000000031a1a7819 */ /* 0x000fe400000012ff */
[----:B------:R-:W-:Y:S01]  /*f290*/  LOP3.LUT R20, R20, R21, RZ, 0x3c, !PT ;  /* 0x0000001514147212 */ /* 0x000fe200078e3cff */
[----:B------:R-:W-:Y:S01]  /*f2a0*/  IMAD.X R21, RZ, RZ, R23, P3 ;  /* 0x000000ffff157224 */ /* 0x000fe200018e0617 */
[----:B------:R-:W-:Y:S02]  /*f2b0*/  LOP3.LUT R18, R19, 0x380, RZ, 0xc0, !PT ;  /* 0x0000038013127812 */ /* 0x000fe400078ec0ff */
[----:B------:R-:W-:-:S02]  /*f2c0*/  IADD3 R11, P2, R22, 0x40, RZ ;  /* 0x00000040160b7810 */ /* 0x000fc40007f5e0ff */
[C---:B------:R-:W-:Y:S02]  /*f2d0*/  IADD3 R87, P3, R22.reuse, 0x8060, RZ ;  /* 0x0000806016577810 */ /* 0x040fe40007f7e0ff */
[----:B------:R-:W-:Y:S02]  /*f2e0*/  IADD3 R15, P6, R22, 0x4000, RZ ;  /* 0x00004000160f7810 */ /* 0x000fe40007fde0ff */
[----:B------:R-:W-:Y:S02]  /*f2f0*/  LOP3.LUT R26, R26, R17, RZ, 0x3c, !PT ;  /* 0x000000111a1a7212 */ /* 0x000fe400078e3cff */
[----:B------:R-:W-:Y:S02]  /*f300*/  MOV R17, R4 ;  /* 0x0000000400117202 */ /* 0x000fe40000000f00 */
[----:B------:R-:W-:Y:S02]  /*f310*/  SHF.R.U64 R18, R18, 0x3, RZ ;  /* 0x0000000312127819 */ /* 0x000fe400000012ff */
[----:B------:R-:W-:-:S02]  /*f320*/  F2FP.BF16.F32.PACK_AB R5, R27, R32 ;  /* 0x000000201b05723e */ /* 0x000fc400000010ff */
[----:B------:R-:W-:Y:S02]  /*f330*/  LOP3.LUT R10, R11, 0x380, RZ, 0xc0, !PT ;  /* 0x000003800b0a7812 */ /* 0x000fe400078ec0ff */
[----:B------:R-:W-:Y:S02]  /*f340*/  LOP3.LUT R32, R87, 0x380, RZ, 0xc0, !PT ;  /* 0x0000038057207812 */ /* 0x000fe400078ec0ff */
[----:B------:R-:W-:Y:S02]  /*f350*/  LOP3.LUT R14, R15, 0x380, RZ, 0xc0, !PT ;  /* 0x000003800f0e7812 */ /* 0x000fe400078ec0ff */
[----:B------:R-:W-:Y:S01]  /*f360*/  LOP3.LUT R18, R18, R19, RZ, 0x3c, !PT ;  /* 0x0000001312127212 */ /* 0x000fe200078e3cff */
[----:B------:R-:W-:Y:S01]  /*f370*/  IMAD.X R19, RZ, RZ, R23, P5 ;  /* 0x000000ffff137224 */ /* 0x000fe200028e0617 */
[----:B------:R-:W-:Y:S02]  /*f380*/  SHF.R.U64 R10, R10, 0x3, RZ ;  /* 0x000000030a0a7819 */ /* 0x000fe400000012ff */
[----:B------:R-:W-:-:S02]  /*f390*/  SHF.R.U64 R32, R32, 0x3, RZ ;  /* 0x0000000320207819 */ /* 0x000fc400000012ff */
[----:B------:R-:W-:Y:S02]  /*f3a0*/  SHF.R.U64 R14, R14, 0x3, RZ ;  /* 0x000000030e0e7819 */ /* 0x000fe400000012ff */
[----:B------:R-:W-:Y:S01]  /*f3b0*/  LOP3.LUT R10, R10, R11, RZ, 0x3c, !PT ;  /* 0x0000000b0a0a7212 */ /* 0x000fe200078e3cff */
[----:B------:R-:W-:Y:S01]  /*f3c0*/  IMAD.X R11, RZ, RZ, R23, P2 ;  /* 0x000000ffff0b7224 */ /* 0x000fe200010e0617 */
[----:B------:R-:W-:Y:S02]  /*f3d0*/  LOP3.LUT R32, R32, R87, RZ, 0x3c, !PT ;  /* 0x0000005720207212 */ /* 0x000fe400078e3cff */
[----:B------:R-:W-:Y:S02]  /*f3e0*/  LOP3.LUT R14, R14, R15, RZ, 0x3c, !PT ;  /* 0x0000000f0e0e7212 */ /* 0x000fe400078e3cff */
[----:B------:R-:W-:Y:S02]  /*f3f0*/  MOV R87, R18 ;  /* 0x0000001200577202 */ /* 0x000fe40000000f00 */
[C---:B------:R-:W-:Y:S01]  /*f400*/  IADD3 R15, P2, R22.reuse, 0x4060, RZ ;  /* 0x00004060160f7810 */ /* 0x040fe20007f5e0ff */
[----:B------:R-:W1:Y:S01]  /*f410*/  LDC.64 R18, c[0x0][0xb78] ;  /* 0x0002de00ff127b82 */ /* 0x000e620000000a00 */
[----:B------:R-:W-:-:S02]  /*f420*/  IADD3 R72, P5, R22, 0x8040, RZ ;  /* 0x0000804016487810 */ /* 0x000fc40007fbe0ff */
[----:B------:R-:W-:Y:S02]  /*f430*/  LOP3.LUT R24, R15, 0x380, RZ, 0xc0, !PT ;  /* 0x000003800f187812 */ /* 0x000fe400078ec0ff */
[----:B------:R-:W-:Y:S02]  /*f440*/  F2FP.BF16.F32.PACK_AB R4, R122, R7 ;  /* 0x000000077a04723e */ /* 0x000fe400000010ff */
[----:B------:R-:W-:Y:S02]  /*f450*/  SHF.R.U64 R24, R24, 0x3, RZ ;  /* 0x0000000318187819 */ /* 0x000fe400000012ff */
[----:B------:R-:W-:Y:S02]  /*f460*/  LOP3.LUT R27, R72, 0x380, RZ, 0xc0, !PT ;  /* 0x00000380481b7812 */ /* 0x000fe400078ec0ff */
[----:B------:R-:W-:Y:S02]  /*f470*/  F2FP.BF16.F32.PACK_AB R6, R29, R6 ;  /* 0x000000061d06723e */ /* 0x000fe400000010ff */
[----:B------:R-:W-:Y:S01]  /*f480*/  F2FP.BF16.F32.PACK_AB R7, R25, R30 ;  /* 0x0000001e1907723e */ /* 0x000fe200000010ff */
[----:B------:R-:W-:Y:S01]  /*f490*/  BAR.SYNC.DEFER_BLOCKING 0x1, 0x100 ;  /* 0x0044000000007b1d */ /* 0x000fe20000010000 */
[----:B------:R-:W-:Y:S01]  /*f4a0*/  LOP3.LUT R24, R24, R15, RZ, 0x3c, !PT ;  /* 0x0000000f18187212 */ /* 0x000fe200078e3cff */
[--C-:B------:R-:W-:Y:S01]  /*f4b0*/  IMAD.X R15, RZ, RZ, R23.reuse, P6 ;  /* 0x000000ffff0f7224 */ /* 0x100fe200030e0617 */
[----:B------:R-:W-:Y:S01]  /*f4c0*/  IADD3 R35, P6, R22, 0x8020, RZ ;  /* 0x0000802016237810 */ /* 0x000fe20007fde0ff */
[----:B------:R-:W-:Y:S01]  /*f4d0*/  IMAD.X R25, RZ, RZ, R23, P2 ;  /* 0x000000ffff197224 */ /* 0x000fe200010e0617 */
[----:B------:R-:W-:-:S02]  /*f4e0*/  SHF.R.U64 R27, R27, 0x3, RZ ;  /* 0x000000031b1b7819 */ /* 0x000fc400000012ff */
[----:B------:R-:W-:Y:S01]  /*f4f0*/  MOV R86, R20 ;  /* 0x0000001400567202 */ /* 0x000fe20000000f00 */
[----:B------:R-:W-:Y:S01]  /*f500*/  IMAD.U32 R21, RZ, RZ, UR7 ;  /* 0x00000007ff157e24 */ /* 0x000fe2000f8e00ff */
[----:B------:R-:W-:Y:S01]  /*f510*/  LOP3.LUT R34, R35, 0x380, RZ, 0xc0, !PT ;  /* 0x0000038023227812 */ /* 0x000fe200078ec0ff */
[----:B------:R-:W-:Y:S01]  /*f520*/  IMAD.U32 R21, RZ, RZ, UR5 ;  /* 0x00000005ff157e24 */ /* 0x000fe2000f8e00ff */
[----:B------:R-:W-:Y:S01]  /*f530*/  USHF.R.S32.HI UR5, URZ, 0x1f, UR44 ;  /* 0x0000001f3f057899 */ /* 0x000fe2000801142c */
[----:B------:R-:W-:Y:S01]  /*f540*/  LOP3.LUT R30, R27, R72, RZ, 0x3c, !PT ;  /* 0x000000481b1e7212 */ /* 0x000fe200078e3cff */
[----:B------:R-:W-:Y:S01]  /*f550*/  IMAD.X R27, RZ, RZ, R23, P4 ;  /* 0x000000ffff1b7224 */ /* 0x000fe200020e0617 */
[----:B------:R-:W-:Y:S01]  /*f560*/  SHF.R.U64 R34, R34, 0x3, RZ ;  /* 0x0000000322227819 */ /* 0x000fe200000012ff */
[----:B------:R-:W-:Y:S01]  /*f570*/  IMAD.U32 R20, RZ, RZ, UR6 ;  /* 0x00000006ff147e24 */ /* 0x000fe2000f8e00ff */
[----:B------:R-:W-:Y:S01]  /*f580*/  MOV R29, R8 ;  /* 0x00000008001d7202 */ /* 0x000fe20000000f00 */
[----:B------:R-:W-:Y:S01]  /*f590*/  ULDC.64 UR6, c[0x0][0xb40] ;  /* 0x0002d00000067ab9 */ /* 0x000fe20000000a00 */
[----:B------:R-:W-:-:S02]  /*f5a0*/  MOV R123, R10 ;  /* 0x0000000a007b7202 */ /* 0x000fc40000000f00 */
[----:B------:R-:W-:Y:S02]  /*f5b0*/  MOV R122, R12 ;  /* 0x0000000c007a7202 */ /* 0x000fe40000000f00 */
[----:B------:R-:W-:Y:S01]  /*f5c0*/  MOV R121, R14 ;  /* 0x0000000e00797202 */ /* 0x000fe20000000f00 */
[----:B------:R2:W-:Y:S01]  /*f5d0*/  STSM.16.M88.4 [R17], R4 ;  /* 0x0000000411007844 */ /* 0x0005e20000000200 */
[----:B------:R-:W-:Y:S02]  /*f5e0*/  F2FP.BF16.F32.PACK_AB R8, R41, R40 ;  /* 0x000000282908723e */ /* 0x000fe400000010ff */
[----:B------:R-:W-:Y:S02]  /*f5f0*/  F2FP.BF16.F32.PACK_AB R9, R43, R42 ;  /* 0x0000002a2b09723e */ /* 0x000fe400000010ff */
[----:B------:R-:W-:Y:S02]  /*f600*/  F2FP.BF16.F32.PACK_AB R10, R45, R44 ;  /* 0x0000002c2d0a723e */ /* 0x000fe400000010ff */
[----:B------:R-:W-:-:S02]  /*f610*/  F2FP.BF16.F32.PACK_AB R11, R47, R46 ;  /* 0x0000002e2f0b723e */ /* 0x000fc400000010ff */
[----:B------:R-:W-:Y:S01]  /*f620*/  LOP3.LUT R34, R34, R35, RZ, 0x3c, !PT ;  /* 0x0000002322227212 */ /* 0x000fe200078e3cff */
[--C-:B------:R-:W-:Y:S01]  /*f630*/  IMAD.X R35, RZ, RZ, R23.reuse, P6 ;  /* 0x000000ffff237224 */ /* 0x100fe200030e0617 */
[----:B------:R-:W-:Y:S02]  /*f640*/  MOV R72, R24 ;  /* 0x0000001800487202 */ /* 0x000fe40000000f00 */
[----:B------:R-:W-:Y:S02]  /*f650*/  F2FP.BF16.F32.PACK_AB R12, R49, R48 ;  /* 0x00000030310c723e */ /* 0x000fe400000010ff */
[----:B------:R-:W-:Y:S02]  /*f660*/  F2FP.BF16.F32.PACK_AB R13, R51, R50 ;  /* 0x00000032330d723e */ /* 0x000fe400000010ff */
[----:B--2---:R-:W-:Y:S01]  /*f670*/  F2FP.BF16.F32.PACK_AB R7, R124, R31 ;  /* 0x0000001f7c07723e */ /* 0x004fe200000010ff */
[--C-:B------:R-:W-:Y:S01]  /*f680*/  IMAD.X R31, RZ, RZ, R23.reuse, P5 ;  /* 0x000000ffff1f7224 */ /* 0x100fe200028e0617 */
[----:B------:R-:W-:Y:S01]  /*f690*/  F2FP.BF16.F32.PACK_AB R5, R126, R33 ;  /* 0x000000217e05723e */ /* 0x000fe200000010ff */
[----:B------:R-:W-:Y:S01]  /*f6a0*/  IMAD.X R33, RZ, RZ, R23, P3 ;  /* 0x000000ffff217224 */ /* 0x000fe200018e0617 */
[----:B------:R-:W-:-:S02]  /*f6b0*/  F2FP.BF16.F32.PACK_AB R4, R120, R3 ;  /* 0x000000037804723e */ /* 0x000fc400000010ff */
[----:B------:R-:W-:Y:S02]  /*f6c0*/  F2FP.BF16.F32.PACK_AB R6, R37, R36 ;  /* 0x000000242506723e */ /* 0x000fe400000010ff */
[----:B------:R-:W-:Y:S01]  /*f6d0*/  MOV R3, R30 ;  /* 0x0000001e00037202 */ /* 0x000fe20000000f00 */
[C---:B-1----:R-:W-:Y:S01]  /*f6e0*/  IMAD R30, R18.reuse, UR5, RZ ;  /* 0x00000005121e7c24 */ /* 0x042fe2000f8e02ff */
[----:B------:R-:W-:Y:S01]  /*f6f0*/  MOV R17, R26 ;  /* 0x0000001a00117202 */ /* 0x000fe20000000f00 */
[----:B------:R1:W-:Y:S01]  /*f700*/  STSM.16.M88.4 [R29], R4 ;  /* 0x000000041d007844 */ /* 0x0003e20000000200 */
[----:B------:R-:W-:Y:S02]  /*f710*/  F2FP.BF16.F32.PACK_AB R14, R53, R52 ;  /* 0x00000034350e723e */ /* 0x000fe400000010ff */
[----:B------:R-:W-:Y:S01]  /*f720*/  F2FP.BF16.F32.PACK_AB R15, R55, R54 ;  /* 0x00000036370f723e */ /* 0x000fe200000010ff */
[----:B------:R-:W-:Y:S01]  /*f730*/  STSM.16.M88.4 [R123], R8 ;  /* 0x000000087b007844 */ /* 0x000fe20000000200 */
[----:B------:R-:W-:Y:S01]  /*f740*/  MOV R32, R32 ;  /* 0x0000002000207202 */ /* 0x000fe20000000f00 */
[----:B------:R-:W-:Y:S01]  /*f750*/  IMAD R33, R19, UR44, R30 ;  /* 0x0000002c13217c24 */ /* 0x000fe2000f8e021e */
[----:B------:R-:W-:Y:S01]  /*f760*/  F2FP.BF16.F32.PACK_AB R24, R57, R56 ;  /* 0x000000383918723e */ /* 0x000fe200000010ff */
[----:B------:R-:W-:Y:S01]  /*f770*/  STSM.16.M88.4 [R122], R12 ;  /* 0x0000000c7a007844 */ /* 0x000fe20000000200 */
[----:B------:R-:W-:Y:S01]  /*f780*/  F2FP.BF16.F32.PACK_AB R25, R59, R58 ;  /* 0x0000003a3b19723e */ /* 0x000fe200000010ff */
[----:B------:R-:W-:Y:S01]  /*f790*/  IMAD.WIDE.U32 R18, R18, UR44, R20 ;  /* 0x0000002c12127c25 */ /* 0x000fe2000f8e0014 */
[----:B------:R-:W-:-:S02]  /*f7a0*/  F2FP.BF16.F32.PACK_AB R26, R61, R60 ;  /* 0x0000003c3d1a723e */ /* 0x000fc400000010ff */
[----:B------:R-:W-:Y:S02]  /*f7b0*/  F2FP.BF16.F32.PACK_AB R27, R63, R62 ;  /* 0x0000003e3f1b723e */ /* 0x000fe400000010ff */
[----:B------:R-:W-:Y:S02]  /*f7c0*/  F2FP.BF16.F32.PACK_AB R80, R81, R80 ;  /* 0x000000505150723e */ /* 0x000fe400000010ff */
[----:B-1----:R-:W-:Y:S01]  /*f7d0*/  F2FP.BF16.F32.PACK_AB R4, R65, R64 ;  /* 0x000000404104723e */ /* 0x002fe200000010ff */
[----:B------:R-:W-:Y:S01]  /*f7e0*/  STSM.16.M88.4 [R121], R24 ;  /* 0x0000001879007844 */ /* 0x000fe20000000200 */
[----:B------:R-:W-:Y:S02]  /*f7f0*/  F2FP.BF16.F32.PACK_AB R5, R67, R66 ;  /* 0x000000424305723e */ /* 0x000fe400000010ff */
[----:B------:R-:W-:Y:S02]  /*f800*/  F2FP.BF16.F32.PACK_AB R6, R69, R68 ;  /* 0x000000444506723e */ /* 0x000fe400000010ff */
[----:B------:R-:W-:-:S02]  /*f810*/  F2FP.BF16.F32.PACK_AB R7, R71, R70 ;  /* 0x000000464707723e */ /* 0x000fc400000010ff */
[----:B------:R-:W-:Y:S02]  /*f820*/  F2FP.BF16.F32.PACK_AB R28, R73, R28 ;  /* 0x0000001c491c723e */ /* 0x000fe400000010ff */
[----:B------:R-:W-:Y:S01]  /*f830*/  F2FP.BF16.F32.PACK_AB R29, R75, R74 ;  /* 0x0000004a4b1d723e */ /* 0x000fe200000010ff */
[----:B------:R1:W-:Y:S01]  /*f840*/  STSM.16.M88.4 [R87], R4 ;  /* 0x0000000457007844 */ /* 0x0003e20000000200 */
[----:B------:R-:W-:Y:S02]  /*f850*/  F2FP.BF16.F32.PACK_AB R30, R77, R76 ;  /* 0x0000004c4d1e723e */ /* 0x000fe400000010ff */
[----:B------:R-:W-:Y:S02]  /*f860*/  F2FP.BF16.F32.PACK_AB R31, R79, R78 ;  /* 0x0000004e4f1f723e */ /* 0x000fe400000010ff */
[----:B------:R-:W-:Y:S02]  /*f870*/  F2FP.BF16.F32.PACK_AB R81, R39, R82 ;  /* 0x000000522751723e */ /* 0x000fe400000010ff */
[----:B------:R-:W-:Y:S01]  /*f880*/  F2FP.BF16.F32.PACK_AB R88, R89, R88 ;  /* 0x000000585958723e */ /* 0x000fe200000010ff */
[----:B------:R-:W-:Y:S01]  /*f890*/  STSM.16.M88.4 [R86], R28 ;  /* 0x0000001c56007844 */ /* 0x000fe20000000200 */
[----:B------:R-:W-:-:S02]  /*f8a0*/  F2FP.BF16.F32.PACK_AB R82, R85, R84 ;  /* 0x000000545552723e */ /* 0x000fc400000010ff */
[----:B------:R-:W-:Y:S02]  /*f8b0*/  F2FP.BF16.F32.PACK_AB R83, R38, R83 ;  /* 0x000000532653723e */ /* 0x000fe400000010ff */
[----:B------:R-:W-:Y:S02]  /*f8c0*/  F2FP.BF16.F32.PACK_AB R89, R91, R90 ;  /* 0x0000005a5b59723e */ /* 0x000fe400000010ff */
[----:B------:R-:W-:Y:S01]  /*f8d0*/  F2FP.BF16.F32.PACK_AB R96, R97, R96 ;  /* 0x000000606160723e */ /* 0x000fe200000010ff */
[----:B------:R-:W-:Y:S01]  /*f8e0*/  STSM.16.M88.4 [R72], R80 ;  /* 0x0000005048007844 */ /* 0x000fe20000000200 */
[----:B------:R-:W-:Y:S02]  /*f8f0*/  F2FP.BF16.F32.PACK_AB R90, R93, R92 ;  /* 0x0000005c5d5a723e */ /* 0x000fe400000010ff */
[----:B------:R-:W-:Y:S02]  /*f900*/  F2FP.BF16.F32.PACK_AB R91, R95, R94 ;  /* 0x0000005e5f5b723e */ /* 0x000fe400000010ff */
[----:B------:R-:W-:-:S02]  /*f910*/  F2FP.BF16.F32.PACK_AB R97, R99, R98 ;  /* 0x000000626361723e */ /* 0x000fc400000010ff */
[----:B------:R-:W-:Y:S01]  /*f920*/  F2FP.BF16.F32.PACK_AB R104, R105, R104 ;  /* 0x000000686968723e */ /* 0x000fe200000010ff */
[----:B------:R-:W-:Y:S01]  /*f930*/  STSM.16.M88.4 [R17], R88 ;  /* 0x0000005811007844 */ /* 0x000fe20000000200 */
[----:B------:R-:W-:Y:S02]  /*f940*/  MOV R34, R34 ;  /* 0x0000002200227202 */ /* 0x000fe40000000f00 */
        /* <DEDUP_REMOVED lines=11> */
[----:B-1----:R-:W-:Y:S02]  /*fa00*/  SHF.R.S32.HI R5, RZ, 0x1f, R125 ;  /* 0x0000001fff057819 */ /* 0x002fe4000001147d */
[C---:B------:R-:W-:Y:S01]  /*fa10*/  IADD3 R6, P2, R125.reuse, R18, RZ ;  /* 0x000000127d067210 */ /* 0x040fe20007f5e0ff */
[----:B------:R-:W-:Y:S01]  /*fa20*/  STSM.16.M88.4 [R32], R112 ;  /* 0x0000007020007844 */ /* 0x000fe20000000200 */
[----:B------:R-:W-:-:S02]  /*fa30*/  ISETP.GE.OR P0, PT, R125, UR10, P0 ;  /* 0x0000000a7d007c0c */ /* 0x000fc40008706670 */
[----:B------:R-:W-:Y:S01]  /*fa40*/  IADD3.X R5, R5, R19, R33, P2, !PT ;  /* 0x0000001305057210 */ /* 0x000fe200017fe421 */
[----:B------:R-:W-:Y:S01]  /*fa50*/  @!PT LDS RZ, [RZ] ;  /* 0x00000000fffff984 */ /* 0x000fe20000000800 */
[----:B------:R-:W-:Y:S01]  /*fa60*/  @!PT LDS RZ, [RZ] ;  /* 0x00000000fffff984 */ /* 0x000fe20000000800 */
[----:B------:R-:W-:Y:S01]  /*fa70*/  @!PT LDS RZ, [RZ] ;  /* 0x00000000fffff984 */ /* 0x000fe20000000800 */
[----:B------:R-:W-:Y:S01]  /*fa80*/  @!PT LDS RZ, [RZ] ;  /* 0x00000000fffff984 */ /* 0x000fe20000000800 */
[----:B------:R1:W-:Y:S06]  /*fa90*/  MEMBAR.ALL.CTA ;  /* 0x0000000000007992 */ /* 0x0003ec0000008000 */
[----:B-1----:R-:W1:Y:S02]  /*faa0*/  FENCE.VIEW.ASYNC.S ;  /* 0x00000000000073c6 */ /* 0x002e640000000000 */
[----:B-1----:R-:W-:Y:S06]  /*fab0*/  BAR.ARV 0x1, 0x120 ;  /* 0x0044800000007b1d */ /* 0x002fec0000002000 */
[----:B------:R-:W-:-:S04]  /*fac0*/  LEA R4, P2, R6, UR6, 0x2 ;  /* 0x0000000606047c11 */ /* 0x000fc8000f8410ff */
[----:B------:R-:W-:Y:S02]  /*fad0*/  LEA.HI.X R5, R6, UR7, R5, 0x2, P2 ;  /* 0x0000000706057c11 */ /* 0x000fe400090f1405 */
[----:B------:R-:W1:Y:S04]  /*fae0*/  SHFL.IDX PT, R6, R204, RZ, 0x1f ;  /* 0x00001fffcc067589 */ /* 0x000e6800000e0000 */
[----:B------:R2:W-:Y:S04]  /*faf0*/  @!P1 STG.E desc[UR60][R4.64+0x20], R2 ;  /* 0x0000200204009986 */ /* 0x0005e8000c10193c */
[----:B------:R2:W-:Y:S01]  /*fb00*/  @!P0 STG.E desc[UR60][R4.64], R0 ;  /* 0x0000000004008986 */ /* 0x0005e2000c10193c */
[----:B-1----:R-:W-:-:S13]  /*fb10*/  ISETP.NE.AND P0, PT, R6, 0x7, PT ;  /* 0x000000070600780c */ /* 0x002fda0003f05270 */
[----:B--2---:R-:W-:Y:S05]  /*fb20*/  @P0 BRA `(.L_x_944) ;  /* 0x0000000800bc0947 */ /* 0x004fea0003800000 */
[----:B------:R-:W-:Y:S01]  /*fb30*/  BAR.SYNC.DEFER_BLOCKING 0x1, 0x120 ;  /* 0x0044800000007b1d */ /* 0x000fe20000010000 */
[----:B------:R-:W-:-:S05]  /*fb40*/  ELECT P0, URZ, PT ;  /* 0x00000000003f782f */ /* 0x000fca0003800000 */
[----:B------:R-:W-:Y:S08]  /*fb50*/  BSSY B0, `(.L_x_945) ;  /* 0x0000018000007945 */ /* 0x000ff00003800000 */
[----:B------:R-:W-:Y:S05]  /*fb60*/  @!P0 BRA `(.L_x_946) ;  /* 0x0000000000588947 */ /* 0x000fea0003800000 */
[----:B------:R-:W-:Y:S01]  /*fb70*/  ULDC.64 UR10, c[0x0][0x198] ;  /* 0x00006600000a7ab9 */ /* 0x000fe20000000a00 */
[----:B------:R-:W-:Y:S02]  /*fb80*/  UIADD3 UR5, UR37, 0x4000, URZ ;  /* 0x0000400025057890 */ /* 0x000fe4000fffe03f */
[----:B------:R-:W-:Y:S02]  /*fb90*/  UIADD3 UR6, UP0, UR10, 0x9f0, URZ ;  /* 0x000009f00a067890 */ /* 0x000fe4000ff1e03f */
[----:B------:R-:W-:Y:S02]  /*fba0*/  UIADD3 UR9, UR37, 0x8000, URZ ;  /* 0x0000800025097890 */ /* 0x000fe4000fffe03f */
[----:B------:R-:W-:Y:S01]  /*fbb0*/  UIADD3.X UR7, URZ, UR11, URZ, UP0, !UPT ;  /* 0x0000000b3f077290 */ /* 0x000fe200087fe43f */
[----:B------:R-:W-:Y:S01]  /*fbc0*/  UMOV UR41, URZ ;  /* 0x0000003f00297c82 */ /* 0x000fe20008000000 */
[----:B------:R-:W-:Y:S01]  /*fbd0*/  UMOV UR45, URZ ;  /* 0x0000003f002d7c82 */ /* 0x000fe20008000000 */
[----:B------:R-:W-:Y:S01]  /*fbe0*/  UMOV UR40, UR37 ;  /* 0x0000002500287c82 */ /* 0x000fe20008000000 */
[----:B------:R-:W-:-:S05]  /*fbf0*/  UMOV UR8, 0x40 ;  /* 0x0000004000087882 */ /* 0x000fca0000000000 */
        /* <DEDUP_REMOVED lines=13> */
.L_x_946:
[----:B------:R-:W-:Y:S05]  /*fcd0*/  BSYNC B0 ;  /* 0x0000000000007941 */ /* 0x000fea0003800000 */
.L_x_945:
[----:B------:R-:W-:Y:S05]  /*fce0*/  BRA `(.L_x_944) ;  /* 0x00000008004c7947 */ /* 0x000fea0003800000 */
.L_x_943:
[----:B------:R-:W1:Y:S01]  /*fcf0*/  LDC R12, c[0x0][0xdac] ;  /* 0x00036b00ff0c7b82 */ /* 0x000e620000000800 */
[----:B------:R-:W-:Y:S01]  /*fd00*/  ISETP.GT.AND P0, PT, R206, 0x7f, PT ;  /* 0x0000007fce00780c */ /* 0x000fe20003f04270 */
[----:B------:R-:W-:Y:S01]  /*fd10*/  USHF.R.S32.HI UR6, URZ, 0x1f, UR43 ;  /* 0x0000001f3f067899 */ /* 0x000fe2000801142b */
[----:B------:R-:W-:Y:S01]  /*fd20*/  BSSY B0, `(.L_x_947) ;  /* 0x000001b000007945 */ /* 0x000fe20003800000 */
[----:B------:R-:W-:Y:S01]  /*fd30*/  USHF.R.S32.HI UR7, URZ, 0x1f, UR44 ;  /* 0x0000001f3f077899 */ /* 0x000fe2000801142c */
[----:B------:R-:W-:-:S03]  /*fd40*/  SHF.R.S32.HI R193, RZ, 0x1f, R192 ;  /* 0x0000001fffc17819 */ /* 0x000fc600000114c0 */
[----:B------:R-:W2:Y:S08]  /*fd50*/  LDC.64 R6, c[0x0][0xae0] ;  /* 0x0002b800ff067b82 */ /* 0x000eb00000000a00 */
[----:B------:R-:W3:Y:S01]  /*fd60*/  LDC.64 R8, c[0x0][0xae8] ;  /* 0x0002ba00ff087b82 */ /* 0x000ee20000000a00 */
[----:B------:R-:W-:Y:S05]  /*fd70*/  @P0 BRA `(.L_x_948) ;  /* 0x0000000000540947 */ /* 0x000fea0003800000 */
[----:B------:R-:W4:Y:S01]  /*fd80*/  S2R R0, SR_TID.X ;  /* 0x0000000000007919 */ /* 0x000f220000002100 */
[----:B------:R-:W-:Y:S01]  /*fd90*/  ULDC UR5, c[0x0][0xa88] ;  /* 0x0002a20000057ab9 */ /* 0x000fe20000000800 */
[----:B----4-:R-:W-:-:S04]  /*fda0*/  IADD3 R2, R200, -0x80, R0 ;  /* 0xffffff80c8027810 */ /* 0x010fc80007ffe000 */
[----:B------:R-:W-:-:S13]  /*fdb0*/  ISETP.GE.AND P0, PT, R2, UR5, PT ;  /* 0x0000000502007c0c */ /* 0x000fda000bf06270 */
[----:B------:R-:W-:Y:S05]  /*fdc0*/  @P0 BRA `(.L_x_948) ;  /* 0x0000000000400947 */ /* 0x000fea0003800000 */
[----:B------:R-:W4:Y:S01]  /*fdd0*/  LDC.64 R4, c[0x0][0xb70] ;  /* 0x0002dc00ff047b82 */ /* 0x000f220000000a00 */
[----:B------:R-:W-:Y:S01]  /*fde0*/  SHF.R.S32.HI R3, RZ, 0x1f, R2 ;  /* 0x0000001fff037819 */ /* 0x000fe20000011402 */
[----:B------:R-:W-:-:S06]  /*fdf0*/  ULDC.64 UR8, c[0x0][0xb40] ;  /* 0x0002d00000087ab9 */ /* 0x000fcc0000000a00 */
[----:B------:R-:W5:Y:S01]  /*fe00*/  LDC.64 R10, c[0x0][0xb78] ;  /* 0x0002de00ff0a7b82 */ /* 0x000f620000000a00 */
[C---:B----4-:R-:W-:Y:S02]  /*fe10*/  IMAD R0, R4.reuse, UR6, RZ ;  /* 0x0000000604007c24 */ /* 0x050fe4000f8e02ff */
[----:B------:R-:W-:-:S04]  /*fe20*/  IMAD.WIDE.U32 R2, R4, UR43, R2 ;  /* 0x0000002b04027c25 */ /* 0x000fc8000f8e0002 */
[----:B------:R-:W-:Y:S02]  /*fe30*/  IMAD R5, R5, UR43, R0 ;  /* 0x0000002b05057c24 */ /* 0x000fe4000f8e0200 */
[C---:B-----5:R-:W-:Y:S02]  /*fe40*/  IMAD R0, R10.reuse, UR7, RZ ;  /* 0x000000070a007c24 */ /* 0x060fe4000f8e02ff */
[----:B------:R-:W-:Y:S02]  /*fe50*/  IMAD.IADD R3, R3, 0x1, R5 ;  /* 0x0000000103037824 */ /* 0x000fe400078e0205 */
[----:B------:R-:W-:Y:S02]  /*fe60*/  IMAD R5, R11, UR44, R0 ;  /* 0x0000002c0b057c24 */ /* 0x000fe4000f8e0200 */
[----:B------:R-:W-:-:S04]  /*fe70*/  IMAD.WIDE.U32 R2, R10, UR44, R2 ;  /* 0x0000002c0a027c25 */ /* 0x000fc8000f8e0002 */
[----:B------:R-:W-:Y:S01]  /*fe80*/  IMAD.IADD R3, R3, 0x1, R5 ;  /* 0x0000000103037824 */ /* 0x000fe200078e0205 */
[----:B------:R-:W-:-:S04]  /*fe90*/  LEA R4, P0, R2, UR8, 0x2 ;  /* 0x0000000802047c11 */ /* 0x000fc8000f8010ff */
[----:B------:R-:W-:Y:S01]  /*fea0*/  LEA.HI.X R5, R2, UR9, R3, 0x2, P0 ;  /* 0x0000000902057c11 */ /* 0x000fe200080f1403 */
[----:B------:R-:W-:-:S05]  /*feb0*/  IMAD.MOV.U32 R3, RZ, RZ, -0x800000 ;  /* 0xff800000ff037424 */ /* 0x000fca00078e00ff */
[----:B------:R4:W-:Y:S03]  /*fec0*/  STG.E desc[UR60][R4.64], R3 ;  /* 0x0000000304007986 */ /* 0x0009e6000c10193c */
.L_x_948:
[----:B------:R-:W-:Y:S05]  /*fed0*/  BSYNC B0 ;  /* 0x0000000000007941 */ /* 0x000fea0003800000 */
.L_x_947:
[----:B------:R-:W-:Y:S01]  /*fee0*/  R2UR UR8, R198 ;  /* 0x00000000c60872ca */ /* 0x000fe200000e0000 */
[----:B------:R-:W-:Y:S01]  /*fef0*/  ULDC UR5, c[0x0][0xa88] ;  /* 0x0002a20000057ab9 */ /* 0x000fe20000000800 */
[C---:B--2---:R-:W-:Y:S01]  /*ff00*/  IMAD R0, R6.reuse, UR6, RZ ;  /* 0x0000000606007c24 */ /* 0x044fe2000f8e02ff */
[----:B------:R-:W-:Y:S01]  /*ff10*/  UIADD3 UR42, -UR42, UR5, URZ ;  /* 0x000000052a2a7290 */ /* 0x000fe2000fffe13f */
[----:B----4-:R-:W-:Y:S01]  /*ff20*/  IMAD.WIDE.U32 R2, R6, UR43, R192 ;  /* 0x0000002b06027c25 */ /* 0x010fe2000f8e00c0 */
[----:B------:R-:W-:Y:S01]  /*ff30*/  SHF.R.S32.HI R197, RZ, 0x1f, R196 ;  /* 0x0000001fffc57819 */ /* 0x000fe200000114c4 */
[----:B------:R-:W-:Y:S02]  /*ff40*/  BSSY B0, `(.L_x_949) ;  /* 0x0000025000007945 */ /* 0x000fe40003800000 */
[----:B------:R-:W-:Y:S01]  /*ff50*/  IMAD R5, R7, UR43, R0 ;  /* 0x0000002b07057c24 */ /* 0x000fe2000f8e0200 */
[C---:B------:R-:W-:Y:S01]  /*ff60*/  ISETP.GE.AND P3, PT, R196.reuse, UR42, PT ;  /* 0x0000002ac4007c0c */ /* 0x040fe2000bf66270 */
[----:B------:R-:W-:-:S02]  /*ff70*/  VIADD R0, R196, 0x40 ;  /* 0x00000040c4007836 */ /* 0x000fc40000000000 */
[----:B------:R-:W-:Y:S01]  /*ff80*/  VIADD R4, R196, 0x20 ;  /* 0x00000020c4047836 */ /* 0x000fe20000000000 */
[----:B------:R-:W-:Y:S01]  /*ff90*/  ULOP3.LUT UR5, URZ, UR8, URZ, 0x33, !UPT ;  /* 0x000000083f057292 */ /* 0x000fe2000f8e333f */
[----:B------:R-:W-:Y:S01]  /*ffa0*/  IMAD.IADD R3, R3, 0x1, R5 ;  /* 0x0000000103037824 */ /* 0x000fe200078e0205 */
[----:B------:R-:W-:Y:S01]  /*ffb0*/  ISETP.GE.AND P1, PT, R0, UR42, PT ;  /* 0x0000002a00007c0c */ /* 0x000fe2000bf26270 */
[----:B---3--:R-:W-:Y:S01]  /*ffc0*/  IMAD R0, R8, UR7, RZ ;  /* 0x0000000708007c24 */ /* 0x008fe2000f8e02ff */
[----:B------:R-:W-:Y:S01]  /*ffd0*/  ISETP.GE.AND P0, PT, R4, UR42, PT ;  /* 0x0000002a04007c0c */ /* 0x000fe2000bf06270 */
[----:B------:R-:W-:Y:S02]  /*ffe0*/  VIADD R4, R196, 0x60 ;  /* 0x00000060c4047836 */ /* 0x000fe40000000000 */
[----:B------:R-:W-:Y:S02]  /*fff0*/  IMAD R9, R9, UR44, R0 ;  /* 0x0000002c09097c24 */ /* 0x000fe4000f8e0200 */
[----:B-1----:R-:W-:Y:S01]  /*10000*/  VIADD R5, R12, UR5 ;  /* 0x000000050c057c36 */ /* 0x002fe20008000000 */
[----:B------:R-:W-:Y:S01]  /*10010*/  ISETP.GE.AND P2, PT, R4, UR42, PT ;  /* 0x0000002a04007c0c */ /* 0x000fe2000bf46270 */
[----:B------:R-:W-:-:S04]  /*10020*/  IMAD.WIDE.U32 R6, R8, UR44, R2 ;  /* 0x0000002c08067c25 */ /* 0x000fc8000f8e0002 */
[----:B------:R-:W-:-:S04]  /*10030*/  IMAD.WIDE R4, R5, 0x80, R196 ;  /* 0x0000008005047825 */ /* 0x000fc800078e02c4 */
[----:B------:R-:W-:Y:S01]  /*10040*/  IMAD.IADD R11, R7, 0x1, R9 ;  /* 0x00000001070b7824 */ /* 0x000fe200078e0209 */
        /* <DEDUP_REMOVED lines=20> */
.L_x_950:
[----:B------:R-:W-:Y:S05]  /*10190*/  BSYNC B0 ;  /* 0x0000000000007941 */ /* 0x000fea0003800000 */
.L_x_949:
[----:B------:R-:W-:Y:S04]  /*101a0*/  BSSY B0, `(.L_x_951) ;  /* 0x0000017000007945 */ /* 0x000fe80003800000 */
[----:B------:R-:W-:Y:S05]  /*101b0*/  @P0 BRA `(.L_x_952) ;  /* 0x0000000000540947 */ /* 0x000fea0003800000 */
[----:B-1----:R-:W-:Y:S01]  /*101c0*/  IADD3 R9, P0, R4, 0x20, RZ ;  /* 0x0000002004097810 */ /* 0x002fe20007f1e0ff */
        /* <DEDUP_REMOVED lines=20> */
.L_x_952:
[----:B------:R-:W-:Y:S05]  /*10310*/  BSYNC B0 ;  /* 0x0000000000007941 */ /* 0x000fea0003800000 */
.L_x_951:
[----:B------:R-:W-:Y:S04]  /*10320*/  BSSY B0, `(.L_x_953) ;  /* 0x0000017000007945 */ /* 0x000fe80003800000 */
[----:B------:R-:W-:Y:S05]  /*10330*/  @P1 BRA `(.L_x_954) ;  /* 0x0000000000541947 */ /* 0x000fea0003800000 */
[----:B-12---:R-:W-:Y:S01]  /*10340*/  IADD3 R9, P0, R4, 0x40, RZ ;  /* 0x0000004004097810 */ /* 0x006fe20007f1e0ff */
        /* <DEDUP_REMOVED lines=20> */
.L_x_954:
[----:B------:R-:W-:Y:S05]  /*10490*/  BSYNC B0 ;  /* 0x0000000000007941 */ /* 0x000fea0003800000 */
.L_x_953:
        /* <DEDUP_REMOVED lines=23> */
.L_x_955:
[----:B------:R-:W-:Y:S05]  /*10610*/  BSYNC B0 ;  /* 0x0000000000007941 */ /* 0x000fea0003800000 */
.L_x_944:
[----:B------:R-:W5:Y:S02]  /*10620*/  LDC R0, c[0x0][0xda8] ;  /* 0x00036a00ff007b82 */ /* 0x000f640000000800 */
[----:B-----5:R-:W-:-:S13]  /*10630*/  ISETP.LE.AND P0, PT, R0, UR4, PT ;  /* 0x0000000400007c0c */ /* 0x020fda000bf03270 */
[----:B------:R-:W-:Y:S05]  /*10640*/  @!P0 BRA `(.L_x_956) ;  /* 0xffffff0400e88947 */ /* 0x000fea000383ffff */
[----:B------:R-:W-:Y:S05]  /*10650*/  EXIT ;  /* 0x000000000000794d */ /* 0x000fea0003800000 */
.L_x_862:
[----:B------:R-:W-:-:S08]  /*10660*/  NOP ;  /* 0x0000000000007918 */ /* 0x000fd00000000000 */
[----:B-1----:R-:W1:-:S00]  /*10670*/  USETMAXREG.DEALLOC.CTAPOOL 0x18 ;  /* 0x00000018000079c8 */ /* 0x002e4000080e0500 */
[----:B-1----:R-:W-:-:S06]  /*10680*/  LOP3.LUT R0, R0, 0x3, RZ, 0xc0, !PT ;  /* 0x0000000300007812 */ /* 0x002fcc00078ec0ff */
[----:B------:R-:W1:Y:S02]  /*10690*/  SHFL.IDX PT, R0, R0, RZ, 0x1f ;  /* 0x00001fff00007589 */ /* 0x000e6400000e0000 */
[----:B-1----:R-:W-:-:S13]  /*106a0*/  ISETP.NE.AND P0, PT, R0, RZ, PT ;  /* 0x000000ff0000720c */ /* 0x002fda0003f05270 */
[----:B------:R-:W-:Y:S05]  /*106b0*/  @P0 EXIT ;  /* 0x000000000000094d */ /* 0x000fea0003800000 */
[----:B------:R-:W1:Y:S01]  /*106c0*/  S2UR UR4, SR_CTAID.X ;  /* 0x00000000000479c3 */ /* 0x000e620000002500 */
[----:B------:R-:W-:Y:S01]  /*106d0*/  UMOV UR47, URZ ;  /* 0x0000003f002f7c82 */ /* 0x000fe20008000000 */
[----:B------:R-:W-:Y:S02]  /*106e0*/  IMAD.MOV.U32 R16, RZ, RZ, RZ ;  /* 0x000000ffff107224 */ /* 0x000fe400078e00ff */
[----:B------:R-:W-:-:S04]  /*106f0*/  IMAD.MOV.U32 R17, RZ, RZ, 0x1 ;  /* 0x00000001ff117424 */ /* 0x000fc800078e00ff */
[----:B------:R-:W1:Y:S02]  /*10700*/  LDC R0, c[0x0][0xda8] ;  /* 0x00036a00ff007b82 */ /* 0x000e640000000800 */
[----:B-1----:R-:W-:-:S13]  /*10710*/  ISETP.LE.AND P0, PT, R0, UR4, PT ;  /* 0x0000000400007c0c */ /* 0x002fda000bf03270 */
[----:B------:R-:W-:Y:S05]  /*10720*/  @P0 BRA `(.L_x_957) ;  /* 0x00000030004c0947 */ /* 0x000fea0003800000 */
[----:B------:R-:W-:Y:S01]  /*10730*/  IMAD.U32 R19, RZ, RZ, UR4 ;  /* 0x00000004ff137e24 */ /* 0x000fe2000f8e00ff */
[----:B------:R-:W-:Y:S01]  /*10740*/  ULDC UR48, c[0x0][0xc] ;  /* 0x0000030000307ab9 */ /* 0x000fe20000000800 */
[----:B------:R-:W-:Y:S01]  /*10750*/  IMAD.MOV.U32 R17, RZ, RZ, 0x1 ;  /* 0x00000001ff117424 */ /* 0x000fe200078e00ff */
[----:B------:R-:W-:Y:S01]  /*10760*/  ULDC.64 UR44, c[0x0][0x198] ;  /* 0x00006600002c7ab9 */ /* 0x000fe20000000a00 */
[----:B------:R-:W-:Y:S01]  /*10770*/  IMAD.MOV.U32 R16, RZ, RZ, RZ ;  /* 0x000000ffff107224 */ /* 0x000fe200078e00ff */
[----:B------:R-:W-:-:S06]  /*10780*/  UMOV UR47, URZ ;  /* 0x0000003f002f7c82 */ /* 0x000fcc0008000000 */
.L_x_1011:
[----:B------:R-:W-:Y:S01]  /*10790*/  ULDC UR7, c[0x0][0xdd0] ;  /* 0x0003740000077ab9 */ /* 0x000fe20000000800 */
[----:B-1----:R-:W1:Y:S01]  /*107a0*/  LDC R0, c[0x0][0xde8] ;  /* 0x00037a00ff007b82 */ /* 0x002e620000000800 */
[C---:B------:R-:W-:Y:S01]  /*107b0*/  R2UR UR8, R19.reuse ;  /* 0x00000000130872ca */ /* 0x040fe200000e0000 */
[----:B------:R-:W-:Y:S01]  /*107c0*/  UISETP.NE.AND UP0, UPT, UR7, 0x1, UPT ;  /* 0x000000010700788c */ /* 0x000fe2000bf05270 */
[----:B------:R-:W-:-:S10]  /*107d0*/  R2UR UR6, R19 ;  /* 0x00000000130672ca */ /* 0x000fd400000e0000 */
[----:B------:R-:W-:Y:S01]  /*107e0*/  @UP0 ULDC UR4, c[0x0][0xdd4] ;  /* 0x0003750000040ab9 */ /* 0x000fe20000000800 */
[----:B------:R-:W-:Y:S01]  /*107f0*/  @UP0 ULDC UR9, c[0x0][0xdd8] ;  /* 0x0003760000090ab9 */ /* 0x000fe20000000800 */
[----:B------:R-:W-:-:S04]  /*10800*/  UIMAD.WIDE.U32 UR4, UR8, UR4, URZ ;  /* 0x00000004080472a5 */ /* 0x000fc8000f8e003f */
[----:B------:R-:W-:-:S04]  /*10810*/  @UP0 USHF.R.U32.HI UR8, URZ, UR9, UR5 ;  /* 0x000000093f080299 */ /* 0x000fc80008011605 */
[----:B------:R-:W-:Y:S02]  /*10820*/  UIADD3 UR4, -UR8, URZ, URZ ;  /* 0x0000003f08047290 */ /* 0x000fe4000fffe13f */
[----:B-1----:R-:W-:Y:S02]  /*10830*/  ISETP.LE.AND P0, PT, R0, UR8, PT ;  /* 0x0000000800007c0c */ /* 0x002fe4000bf03270 */
[----:B------:R-:W-:-:S11]  /*10840*/  UIMAD UR7, UR7, UR4, UR6 ;  /* 0x00000004070772a4 */ /* 0x000fd6000f8e0206 */
[----:B------:R-:W-:Y:S05]  /*10850*/  @!P0 BRA `(.L_x_958) ;  /* 0x0000000000208947 */ /* 0x000fea0003800000 */
[----:B------:R-:W-:Y:S01]  /*10860*/  ULDC UR9, c[0x0][0xddc] ;  /* 0x0003770000097ab9 */ /* 0x000fe20000000800 */
[----:B------:R-:W-:Y:S01]  /*10870*/  UMOV UR6, UR7 ;  /* 0x0000000700067c82 */ /* 0x000fe20008000000 */
[----:B------:R-:W-:-:S11]  /*10880*/  UISETP.NE.AND UP0, UPT, UR9, 0x1, UPT ;  /* 0x000000010900788c */ /* 0x000fd6000bf05270 */
[----:B------:R-:W-:Y:S02]  /*10890*/  @UP0 ULDC.64 UR10, c[0x0][0xde0] ;  /* 0x00037800000a0ab9 */ /* 0x000fe40000000a00 */
[----:B------:R-:W-:-:S04]  /*108a0*/  UIMAD.WIDE.U32 UR4, UR7, UR10, URZ ;  /* 0x0000000a070472a5 */ /* 0x000fc8000f8e003f */
[----:B------:R-:W-:-:S04]  /*108b0*/  @UP0 USHF.R.U32.HI UR6, URZ, UR11, UR5 ;  /* 0x0000000b3f060299 */ /* 0x000fc80008011605 */
[----:B------:R-:W-:Y:S01]  /*108c0*/  UIMAD UR4, UR6, UR9, URZ ;  /* 0x00000009060472a4 */ /* 0x000fe2000f8e023f */
[----:B------:R-:W-:Y:S11]  /*108d0*/  BRA `(.L_x_959) ;  /* 0x00000000001c7947 */ /* 0x000ff60003800000 */
.L_x_958:
[----:B------:R-:W-:Y:S01]  /*108e0*/  ULDC UR9, c[0x0][0xdc4] ;  /* 0x0003710000097ab9 */ /* 0x000fe20000000800 */
[----:B------:R-:W-:Y:S01]  /*108f0*/  UMOV UR6, UR7 ;  /* 0x0000000700067c82 */ /* 0x000fe20008000000 */
[----:B------:R-:W-:-:S11]  /*10900*/  UISETP.NE.AND UP0, UPT, UR9, 0x1, UPT ;  /* 0x000000010900788c */ /* 0x000fd6000bf05270 */
[----:B------:R-:W-:Y:S02]  /*10910*/  @UP0 ULDC.64 UR10, c[0x0][0xdc8] ;  /* 0x00037200000a0ab9 */ /* 0x000fe40000000a00 */
[----:B------:R-:W-:-:S04]  /*10920*/  UIMAD.WIDE.U32 UR4, UR7, UR10, URZ ;  /* 0x0000000a070472a5 */ /* 0x000fc8000f8e003f */
[----:B------:R-:W-:-:S04]  /*10930*/  @UP0 USHF.R.U32.HI UR6, URZ, UR11, UR5 ;  /* 0x0000000b3f060299 */ /* 0x000fc80008011605 */
[----:B------:R-:W-:-:S12]  /*10940*/  UIMAD UR4, UR6, UR9, URZ ;  /* 0x00000009060472a4 */ /* 0x000fd8000f8e023f */
.L_x_959:
[----:B------:R-:W-:Y:S01]  /*10950*/  ULDC.64 UR12, c[0x0][0x3f8] ;  /* 0x0000fe00000c7ab9 */ /* 0x000fe20000000a00 */
[----:B------:R-:W-:Y:S02]  /*10960*/  UIADD3 UR9, UR7, -UR4, URZ ;  /* 0x8000000407097290 */ /* 0x000fe4000fffe03f */
[----:B------:R-:W-:Y:S02]  /*10970*/  UISETP.NE.U32.AND UP0, UPT, UR12, URZ, UPT ;  /* 0x0000003f0c00728c */ /* 0x000fe4000bf05070 */
[----:B------:R-:W-:Y:S01]  /*10980*/  ULOP3.LUT UR10, URZ, UR6, URZ, 0x33, !UPT ;  /* 0x000000063f0a7292 */ /* 0x000fe2000f8e333f */
[----:B------:R-:W-:Y:S01]  /*10990*/  ULDC UR12, c[0x0][0xdb8] ;  /* 0x00036e00000c7ab9 */ /* 0x000fe20000000800 */
[----:B------:R-:W-:Y:S01]  /*109a0*/  ULDC.64 UR4, c[0x0][0x9e0] ;  /* 0x0002780000047ab9 */ /* 0x000fe20000000a00 */
[----:B------:R-:W-:Y:S02]  /*109b0*/  UISETP.NE.AND UP1, UPT, UR12, 0x1, UPT ;  /* 0x000000010c00788c */ /* 0x000fe4000bf25270 */
[----:B------:R-:W-:Y:S01]  /*109c0*/  UISETP.NE.AND.EX UP0, UPT, UR13, URZ, UPT, UP0 ;  /* 0x0000003f0d00728c */ /* 0x000fe2000bf05300 */
[----:B------:R-:W-:-:S02]  /*109d0*/  ULDC UR11, c[0x0][0xdc4] ;  /* 0x00037100000b7ab9 */ /* 0x000fc40000000800 */
[----:B------:R-:W-:Y:S01]  /*109e0*/  ULDC UR13, c[0x0][0xdac] ;  /* 0x00036b00000d7ab9 */ /* 0x000fe20000000800 */
[----:B------:R-:W-:Y:S02]  /*109f0*/  UISETP.GE.AND UP2, UPT, UR5, 0x1, UPT ;  /* 0x000000010500788c */ /* 0x000fe4000bf46270 */
[----:B------:R-:W-:Y:S02]  /*10a00*/  UIMAD UR11, UR8, UR11, UR9 ;  /* 0x0000000b080b72a4 */ /* 0x000fe4000f8e0209 */
[----:B------:R-:W-:Y:S01]  /*10a10*/  UIADD3 UR10, UR10, UR13, URZ ;  /* 0x0000000d0a0a7290 */ /* 0x000fe2000fffe03f */
[----:B------:R-:W-:Y:S01]  /*10a20*/  @UP1 ULDC UR8, c[0x0][0xdbc] ;  /* 0x00036f0000081ab9 */ /* 0x000fe20000000800 */
[----:B------:R-:W-:Y:S01]  /*10a30*/  PLOP3.LUT P1, PT, PT, PT, UP2, 0x80, 0x0 ;  /* 0x000000000000781c */ /* 0x000fe20003f2f028 */
[----:B------:R-:W-:Y:S02]  /*10a40*/  UIMAD.WIDE.U32 UR8, UR11, UR8, URZ ;  /* 0x000000080b0872a5 */ /* 0x000fe4000f8e003f */
[----:B------:R-:W-:Y:S01]  /*10a50*/  USHF.L.U32 UR41, UR10, 0x7, URZ ;  /* 0x000000070a297899 */ /* 0x000fe2000800063f */
[----:B------:R-:W-:Y:S01]  /*10a60*/  ULDC UR14, c[0x0][0x404] ;  /* 0x00010100000e7ab9 */ /* 0x000fe20000000800 */
[----:B------:R-:W-:Y:S01]  /*10a70*/  ULDC UR7, c[0x0][0x288] ;  /* 0x0000a20000077ab9 */ /* 0x000fe20000000800 */
[----:B------:R-:W-:Y:S01]  /*10a80*/  @UP1 ULDC UR13, c[0x0][0xdc0] ;  /* 0x00037000000d1ab9 */ /* 0x000fe20000000800 */
[----:B------:R-:W-:Y:S01]  /*10a90*/  UMOV UR43, UR11 ;  /* 0x0000000b002b7c82 */ /* 0x000fe20008000000 */
[----:B------:R-:W-:-:S02]  /*10aa0*/  USEL UR14, UR14, 0x1, UP0 ;  /* 0x000000010e0e7887 */ /* 0x000fc40008000000 */
[----:B------:R-:W-:Y:S02]  /*10ab0*/  UIADD3 UR10, UR41, 0x80, -UR7 ;  /* 0x00000080290a7890 */ /* 0x000fe4000fffe807 */
[----:B------:R-:W-:Y:S01]  /*10ac0*/  @UP1 USHF.R.U32.HI UR43, URZ, UR13, UR9 ;  /* 0x0000000d3f2b1299 */ /* 0x000fe20008011609 */
[----:B------:R-:W-:Y:S02]  /*10ad0*/  ULDC UR6, c[0x0][0x2e0] ;  /* 0x0000b80000067ab9 */ /* 0x000fe40000000800 */
[----:B------:R-:W-:Y:S02]  /*10ae0*/  UIMAD UR8, UR14, UR6, UR10 ;  /* 0x000000060e0872a4 */ /* 0x000fe4000f8e020a */
[----:B------:R-:W-:Y:S02]  /*10af0*/  UIADD3 UR42, -UR43, URZ, URZ ;  /* 0x0000003f2b2a7290 */ /* 0x000fe4000fffe13f */
[----:B------:R-:W-:Y:S02]  /*10b00*/  UIADD3 UR4, UR8, UR4, URZ ;  /* 0x0000000408047290 */ /* 0x000fe4000fffe03f */
[----:B------:R-:W-:Y:S01]  /*10b10*/  UIMAD UR42, UR12, UR42, UR11 ;  /* 0x0000002a0c2a72a4 */ /* 0x000fe2000f8e020b */
[----:B------:R-:W-:Y:S11]  /*10b20*/  @!P1 BRA `(.L_x_960) ;  /* 0x0000000000449947 */ /* 0x000ff60003800000 */
[----:B------:R-:W-:Y:S01]  /*10b30*/  ISETP.LT.AND P0, PT, RZ, UR8, PT ;  /* 0x00000008ff007c0c */ /* 0x000fe2000bf01270 */
[----:B------:R-:W-:-:S12]  /*10b40*/  UIADD3 UR10, UR8, -0x1, URZ ;  /* 0xffffffff080a7890 */ /* 0x000fd8000fffe03f */
[----:B------:R-:W-:Y:S05]  /*10b50*/  @P0 BRA `(.L_x_961) ;  /* 0x00000000001c0947 */ /* 0x000fea0003800000 */
[----:B------:R-:W-:Y:S02]  /*10b60*/  UISETP.NE.AND UP0, UPT, UR5, 0x1, UPT ;  /* 0x000000010500788c */ /* 0x000fe4000bf05270 */
[----:B------:R-:W-:-:S09]  /*10b70*/  UIADD3 UR10, -UR8, URZ, URZ ;  /* 0x0000003f080a7290 */ /* 0x000fd2000fffe13f */
[----:B------:R-:W-:Y:S02]  /*10b80*/  @UP0 ULDC.64 UR12, c[0x0][0x9e8] ;  /* 0x00027a00000c0ab9 */ /* 0x000fe40000000a00 */
[----:B------:R-:W-:-:S04]  /*10b90*/  UIMAD.WIDE.U32 UR8, UR10, UR12, URZ ;  /* 0x0000000c0a0872a5 */ /* 0x000fc8000f8e003f */
[----:B------:R-:W-:-:S04]  /*10ba0*/  @UP0 USHF.R.U32.HI UR10, URZ, UR13, UR9 ;  /* 0x0000000d3f0a0299 */ /* 0x000fc80008011609 */
[----:B------:R-:W-:Y:S01]  /*10bb0*/  ULOP3.LUT UR10, URZ, UR10, URZ, 0x33, !UPT ;  /* 0x0000000a3f0a7292 */ /* 0x000fe2000f8e333f */
[----:B------:R-:W-:Y:S11]  /*10bc0*/  BRA `(.L_x_962) ;  /* 0x0000000000107947 */ /* 0x000ff60003800000 */
.L_x_961:
[----:B------:R-:W-:-:S11]  /*10bd0*/  UISETP.NE.AND UP0, UPT, UR5, 0x1, UPT ;  /* 0x000000010500788c */ /* 0x000fd6000bf05270 */
[----:B------:R-:W-:Y:S02]  /*10be0*/  @UP0 ULDC.64 UR12, c[0x0][0x9e8] ;  /* 0x00027a00000c0ab9 */ /* 0x000fe40000000a00 */
[----:B------:R-:W-:-:S04]  /*10bf0*/  UIMAD.WIDE.U32 UR8, UR10, UR12, URZ ;  /* 0x0000000c0a0872a5 */ /* 0x000fc8000f8e003f */
[----:B------:R-:W-:-:S12]  /*10c00*/  @UP0 USHF.R.U32.HI UR10, URZ, UR13, UR9 ;  /* 0x0000000d3f0a0299 */ /* 0x000fd80008011609 */
.L_x_962:
[----:B------:R-:W-:-:S04]  /*10c10*/  UIMAD UR10, UR10, UR5, UR5 ;  /* 0x000000050a0a72a4 */ /* 0x000fc8000f8e0205 */
[----:B------:R-:W-:-:S04]  /*10c20*/  UISETP.LT.AND UP0, UPT, UR4, UR10, UPT ;  /* 0x0000000a0400728c */ /* 0x000fc8000bf01270 */
[----:B------:R-:W-:-:S12]  /*10c30*/  USEL UR4, UR4, UR10, UP0 ;  /* 0x0000000a04047287 */ /* 0x000fd80008000000 */
.L_x_960:
[----:B------:R-:W-:Y:S02]  /*10c40*/  UIMAD UR8, UR14, UR6, 0x5f ;  /* 0x0000005f0e0874a4 */ /* 0x000fe4000f8e0206 */
[----:B------:R-:W-:Y:S02]  /*10c50*/  UIADD3 UR10, UR4, 0x5f, URZ ;  /* 0x0000005f040a7890 */ /* 0x000fe4000fffe03f */
[----:B------:R-:W-:Y:S02]  /*10c60*/  UIMAD.WIDE UR8, UR8, 0x2aaaaaab, URZ ;  /* 0x2aaaaaab080878a5 */ /* 0x000fe4000f8e023f */
[----:B------:R-:W-:Y:S02]  /*10c70*/  UIMAD.WIDE UR10, UR10, 0x2aaaaaab, URZ ;  /* 0x2aaaaaab0a0a78a5 */ /* 0x000fe4000f8e023f */
[----:B------:R-:W-:Y:S02]  /*10c80*/  USHF.R.U32.HI UR8, URZ, 0x1f, UR9 ;  /* 0x0000001f3f087899 */ /* 0x000fe40008011609 */
[----:B------:R-:W-:-:S02]  /*10c90*/  USHF.R.U32.HI UR4, URZ, 0x1f, UR11 ;  /* 0x0000001f3f047899 */ /* 0x000fc4000801160b */
[----:B------:R-:W-:Y:S02]  /*10ca0*/  UIADD3 UR7, UR41, -UR7, URZ ;  /* 0x8000000729077290 */ /* 0x000fe4000fffe03f */
[----:B------:R-:W-:Y:S02]  /*10cb0*/  ULEA.HI.SX32 UR9, UR9, UR8, 0x1c ;  /* 0x0000000809097291 */ /* 0x000fe4000f8fe23f */
[----:B------:R-:W-:Y:S02]  /*10cc0*/  ULEA.HI.SX32 UR4, UR11, UR4, 0x1c ;  /* 0x000000040b047291 */ /* 0x000fe4000f8fe23f */
[----:B------:R-:W-:Y:S02]  /*10cd0*/  UIMAD UR7, UR14, UR6, UR7 ;  /* 0x000000060e0772a4 */ /* 0x000fe4000f8e0207 */
[----:B------:R-:W-:Y:S01]  /*10ce0*/  UISETP.LT.AND UP0, UPT, UR9, UR4, UPT ;  /* 0x000000040900728c */ /* 0x000fe2000bf01270 */
[----:B------:R-:W-:Y:S02]  /*10cf0*/  ULDC UR8, c[0x0][0x9dc] ;  /* 0x0002770000087ab9 */ /* 0x000fe40000000800 */
[----:B------:R-:W-:-:S02]  /*10d00*/  UIADD3 UR8, UR7, -UR8, URZ ;  /* 0x8000000807087290 */ /* 0x000fc4000fffe03f */
[----:B------:R-:W-:Y:S01]  /*10d10*/  USEL UR46, UR9, UR4, UP0 ;  /* 0x00000004092e7287 */ /* 0x000fe20008000000 */
[----:B------:R-:W-:Y:S11]  /*10d20*/  @!P1 BRA `(.L_x_963) ;  /* 0x0000000000489947 */ /* 0x000ff60003800000 */
[----:B------:R-:W-:Y:S02]  /*10d30*/  UMOV UR4, UR7 ;  /* 0x0000000700047c82 */ /* 0x000fe40008000000 */
[----:B------:R-:W-:-:S06]  /*10d40*/  UISETP.GT.AND UP0, UPT, UR4, -0x1, UPT ;  /* 0xffffffff0400788c */ /* 0x000fcc000bf04270 */
[----:B------:R-:W-:-:S13]  /*10d50*/  PLOP3.LUT P0, PT, PT, PT, UP0, 0x80, 0x0 ;  /* 0x000000000000781c */ /* 0x000fda0003f0f008 */
[----:B------:R-:W-:Y:S05]  /*10d60*/  @P0 BRA `(.L_x_964) ;  /* 0x00000000001c0947 */ /* 0x000fea0003800000 */
[----:B------:R-:W-:Y:S02]  /*10d70*/  UISETP.NE.AND UP0, UPT, UR5, 0x1, UPT ;  /* 0x000000010500788c */ /* 0x000fe4000bf05270 */
[----:B------:R-:W-:-:S09]  /*10d80*/  ULOP3.LUT UR4, URZ, UR4, URZ, 0x33, !UPT ;  /* 0x000000043f047292 */ /* 0x000fd2000f8e333f */
[----:B------:R-:W-:Y:S02]  /*10d90*/  @UP0 ULDC.64 UR10, c[0x0][0x9e8] ;  /* 0x00027a00000a0ab9 */ /* 0x000fe40000000a00 */
[----:B------:R-:W-:-:S04]  /*10da0*/  UIMAD.WIDE.U32 UR6, UR4, UR10, URZ ;  /* 0x0000000a040672a5 */ /* 0x000fc8000f8e003f */
[----:B------:R-:W-:-:S04]  /*10db0*/  @UP0 USHF.R.U32.HI UR4, URZ, UR11, UR7 ;  /* 0x0000000b3f040299 */ /* 0x000fc80008011607 */
[----:B------:R-:W-:Y:S01]  /*10dc0*/  ULOP3.LUT UR4, URZ, UR4, URZ, 0x33, !UPT ;  /* 0x000000043f047292 */ /* 0x000fe2000f8e333f */
[----:B------:R-:W-:Y:S11]  /*10dd0*/  BRA `(.L_x_965) ;  /* 0x0000000000107947 */ /* 0x000ff60003800000 */
.L_x_964:
[----:B------:R-:W-:-:S11]  /*10de0*/  UISETP.NE.AND UP0, UPT, UR5, 0x1, UPT ;  /* 0x000000010500788c */ /* 0x000fd6000bf05270 */
[----:B------:R-:W-:Y:S02]  /*10df0*/  @UP0 ULDC.64 UR10, c[0x0][0x9e8] ;  /* 0x00027a00000a0ab9 */ /* 0x000fe40000000a00 */
[----:B------:R-:W-:-:S04]  /*10e00*/  UIMAD.WIDE.U32 UR6, UR4, UR10, URZ ;  /* 0x0000000a040672a5 */ /* 0x000fc8000f8e003f */
[----:B------:R-:W-:-:S12]  /*10e10*/  @UP0 USHF.R.U32.HI UR4, URZ, UR11, UR7 ;  /* 0x0000000b3f040299 */ /* 0x000fd80008011607 */
.L_x_965:
[----:B------:R-:W-:-:S04]  /*10e20*/  UIMAD UR4, UR4, UR5, URZ ;  /* 0x00000005040472a4 */ /* 0x000fc8000f8e023f */
[----:B------:R-:W-:-:S04]  /*10e30*/  UISETP.LT.AND UP0, UPT, UR8, UR4, UPT ;  /* 0x000000040800728c */ /* 0x000fc8000bf01270 */
[----:B------:R-:W-:-:S12]  /*10e40*/  USEL UR8, UR8, UR4, !UP0 ;  /* 0x0000000408087287 */ /* 0x000fd8000c000000 */
.L_x_963:
[----:B------:R-:W-:Y:S01]  /*10e50*/  UIMAD.WIDE UR4, UR8, 0x2aaaaaab, URZ ;  /* 0x2aaaaaab080478a5 */ /* 0x000fe2000f8e023f */
[----:B------:R-:W-:Y:S03]  /*10e60*/  BSSY B6, `(.L_x_966) ;  /* 0x000028e000067945 */ /* 0x000fe60003800000 */
[----:B------:R-:W-:-:S04]  /*10e70*/  USHF.R.U32.HI UR4, URZ, 0x1f, UR5 ;  /* 0x0000001f3f047899 */ /* 0x000fc80008011605 */
[----:B------:R-:W-:-:S04]  /*10e80*/  ULEA.HI.SX32 UR4, UR5, UR4, 0x1c ;  /* 0x0000000405047291 */ /* 0x000fc8000f8fe23f */
[----:B------:R-:W-:-:S04]  /*10e90*/  UISETP.LT.AND UP0, UPT, URZ, UR4, UPT ;  /* 0x000000043f00728c */ /* 0x000fc8000bf01270 */
[----:B------:R-:W-:-:S04]  /*10ea0*/  USEL UR39, URZ, UR4, !UP0 ;  /* 0x000000043f277287 */ /* 0x000fc8000c000000 */
[----:B------:R-:W-:-:S06]  /*10eb0*/  UISETP.GT.AND UP0, UPT, UR46, UR39, UPT ;  /* 0x000000272e00728c */ /* 0x000fcc000bf04270 */
[----:B------:R-:W-:-:S13]  /*10ec0*/  PLOP3.LUT P0, PT, PT, PT, UP0, 0x80, 0x0 ;  /* 0x000000000000781c */ /* 0x000fda0003f0f008 */
[----:B------:R-:W-:Y:S05]  /*10ed0*/  @P0 BRA `(.L_x_967) ;  /* 0x0000000000480947 */ /* 0x000fea0003800000 */
[----:B------:R-:W1:Y:S01]  /*10ee0*/  S2R R0, SR_TID.X ;  /* 0x0000000000007919 */ /* 0x000e620000002100 */
[----:B------:R-:W-:Y:S01]  /*10ef0*/  IMAD.MOV.U32 R13, RZ, RZ, R19 ;  /* 0x000000ffff0d7224 */ /* 0x000fe200078e0013 */
        /* <DEDUP_REMOVED lines=14> */
[----:B-1----:R-:W-:Y:S01]  /*10fe0*/  IADD3 R13, R0, UR48, R13 ;  /* 0x00000030000d7c10 */ /* 0x002fe2000fffe00d */
[----:B------:R-:W-:Y:S06]  /*10ff0*/  BRA `(.L_x_968) ;  /* 0x0000002400d07947 */ /* 0x000fec0003800000 */
.L_x_967:
[----:B------:R-:W1:Y:S01]  /*11000*/  S2UR UR4, SR_CgaCtaId ;  /* 0x00000000000479c3 */ /* 0x000e620000008800 */
[----:B------:R-:W-:Y:S02]  /*11010*/  UMOV UR38, 0x400 ;  /* 0x0000040000267882 */ /* 0x000fe40000000000 */
[----:B-1----:R-:W-:-:S04]  /*11020*/  ULEA UR38, UR4, UR38, 0x18 ;  /* 0x0000002604267291 */ /* 0x002fc8000f8ec03f */
[----:B------:R-:W-:-:S04]  /*11030*/  UIADD3 UR4, UR38, 0x1e400, URZ ;  /* 0x0001e40026047890 */ /* 0x000fc8000fffe03f */
[----:B------:R-:W-:-:S06]  /*11040*/  ULOP3.LUT UP0, URZ, UR4, 0x3ff, URZ, 0xc0, !UPT ;  /* 0x000003ff043f7892 */ /* 0x000fcc000f80c03f */
[----:B------:R-:W-:-:S13]  /*11050*/  PLOP3.LUT P0, PT, PT, PT, UP0, 0x80, 0x0 ;  /* 0x000000000000781c */ /* 0x000fda0003f0f008 */
[----:B------:R-:W-:Y:S05]  /*11060*/  @!P0 BRA `(.L_x_969) ;  /* 0x0000000000408947 */ /* 0x000fea0003800000 */
[----:B------:R-:W-:Y:S01]  /*11070*/  MOV R2, 0x0 ;  /* 0x0000000000027802 */ /* 0x000fe20000000f00 */
[----:B------:R-:W-:Y:S01]  /*11080*/  ULDC.64 UR6, c[0x4][0xa8] ;  /* 0x01002a0000067ab9 */ /* 0x000fe20000000a00 */
[----:B------:R-:W-:Y:S01]  /*11090*/  ULDC.64 UR8, c[0x4][0xb0] ;  /* 0x01002c0000087ab9 */ /* 0x000fe20000000a00 */
[----:B------:R-:W-:Y:S01]  /*110a0*/  ULDC.64 UR4, c[0x4][0x30] ;  /* 0x01000c0000047ab9 */ /* 0x000fe20000000a00 */
[----:B------:R-:W-:Y:S02]  /*110b0*/  IMAD.U32 R4, RZ, RZ, UR6 ;  /* 0x00000006ff047e24 */ /* 0x000fe4000f8e00ff */
[----:B------:R-:W1:Y:S01]  /*110c0*/  LDC.64 R2, c[0x4][R2] ;  /* 0x0100000002027b82 */ /* 0x000e620000000a00 */
        /* <DEDUP_REMOVED lines=9> */
[----:B-1----:R-:W-:Y:S05]  /*11160*/  CALL.ABS.NOINC R2 ;  /* 0x0000000002007343 */ /* 0x002fea0003c00000 */
.L_x_969:
        /* <DEDUP_REMOVED lines=8> */
[----:B------:R1:W2:Y:S01]  /*111f0*/  LDC.64 R2, c[0x4][R18] ;  /* 0x0100000012027b82 */ /* 0x0002a20000000a00 */
[----:B------:R-:W-:Y:S02]  /*11200*/  IMAD.U32 R4, RZ, RZ, UR6 ;  /* 0x00000006ff047e24 */ /* 0x000fe4000f8e00ff */
[----:B------:R-:W-:Y:S02]  /*11210*/  IMAD.U32 R5, RZ, RZ, UR7 ;  /* 0x00000007ff057e24 */ /* 0x000fe4000f8e00ff */
[----:B------:R-:W-:Y:S02]  /*11220*/  IMAD.U32 R6, RZ, RZ, UR8 ;  /* 0x00000008ff067e24 */ /* 0x000fe4000f8e00ff */
[----:B------:R-:W-:-:S02]  /*11230*/  IMAD.U32 R7, RZ, RZ, UR9 ;  /* 0x00000009ff077e24 */ /* 0x000fc4000f8e00ff */
[----:B------:R-:W-:Y:S02]  /*11240*/  IMAD.U32 R10, RZ, RZ, UR4 ;  /* 0x00000004ff0a7e24 */ /* 0x000fe4000f8e00ff */
[----:B------:R-:W-:Y:S02]  /*11250*/  IMAD.U32 R11, RZ, RZ, UR5 ;  /* 0x00000005ff0b7e24 */ /* 0x000fe4000f8e00ff */
[----:B------:R-:W-:Y:S02]  /*11260*/  IMAD.MOV.U32 R8, RZ, RZ, 0x70 ;  /* 0x00000070ff087424 */ /* 0x000fe400078e00ff */
[----:B------:R-:W-:Y:S02]  /*11270*/  IMAD.MOV.U32 R12, RZ, RZ, 0x1 ;  /* 0x00000001ff0c7424 */ /* 0x000fe400078e00ff */
[----:B-1----:R-:W-:-:S07]  /*11280*/  IMAD.MOV.U32 R13, RZ, RZ, RZ ;  /* 0x000000ffff0d7224 */ /* 0x002fce00078e00ff */
[----:B------:R-:W-:-:S07]  /*11290*/  LEPC R20, `(.L_x_971) ;  /* 0x000000001014794e */ /* 0x000fce0000000000 */
[----:B--2---:R-:W-:Y:S05]  /*112a0*/  CALL.ABS.NOINC R2 ;  /* 0x0000000002007343 */ /* 0x004fea0003c00000 */
.L_x_971:
[----:B------:R1:W2:Y:S01]  /*112b0*/  LDC.64 R2, c[0x4][R18] ;  /* 0x0100000012027b82 */ /* 0x0002a20000000a00 */
[----:B------:R-:W-:Y:S01]  /*112c0*/  ULDC.64 UR6, c[0x4][0xa8] ;  /* 0x01002a0000067ab9 */ /* 0x000fe20000000a00 */
[----:B------:R-:W-:Y:S01]  /*112d0*/  ULDC.64 UR8, c[0x4][0xb0] ;  /* 0x01002c0000087ab9 */ /* 0x000fe20000000a00 */
[----:B------:R-:W-:Y:S01]  /*112e0*/  ULDC.64 UR4, c[0x4][0x40] ;  /* 0x0100100000047ab9 */ /* 0x000fe20000000a00 */
        /* <DEDUP_REMOVED lines=11> */
.L_x_970:
[----:B------:R-:W-:Y:S01]  /*113a0*/  ULDC.64 UR4, c[0x0][0x9f8] ;  /* 0x00027e0000047ab9 */ /* 0x000fe20000000a00 */
[----:B------:R-:W-:Y:S01]  /*113b0*/  IMAD.U32 R5, RZ, RZ, UR43 ;  /* 0x0000002bff057e24 */ /* 0x000fe2000f8e00ff */
[----:B------:R-:W-:Y:S01]  /*113c0*/  ISETP.NE.U32.AND P0, PT, RZ, UR4, PT ;  /* 0x00000004ff007c0c */ /* 0x000fe2000bf05070 */
[----:B------:R-:W-:Y:S01]  /*113d0*/  IMAD.U32 R0, RZ, RZ, UR43 ;  /* 0x0000002bff007e24 */ /* 0x000fe2000f8e00ff */
[----:B------:R-:W1:Y:S01]  /*113e0*/  LDC R4, c[0x0][0x428] ;  /* 0x00010a00ff047b82 */ /* 0x000e620000000800 */
[----:B------:R-:W2:Y:S01]  /*113f0*/  S2R R18, SR_TID.X ;  /* 0x0000000000127919 */ /* 0x000ea20000002100 */
[----:B------:R-:W-:-:S13]  /*11400*/  ISETP.NE.AND.EX P0, PT, RZ, UR5, PT, P0 ;  /* 0x00000005ff007c0c */ /* 0x000fda000bf05300 */
[----:B------:R-:W3:Y:S02]  /*11410*/  @P0 LDC.64 R2, c[0x0][0x9f8] ;  /* 0x00027e00ff020b82 */ /* 0x000ee40000000a00 */
[----:B---3--:R-:W-:-:S05]  /*11420*/  @P0 IMAD.WIDE R2, R5, 0x4, R2 ;  /* 0x0000000405020825 */ /* 0x008fca00078e0202 */
[----:B------:R3:W4:Y:S01]  /*11430*/  @P0 LDG.E R0, desc[UR60][R2.64] ;  /* 0x0000003c02000981 */ /* 0x000722000c1e1900 */
[----:B-1----:R-:W-:Y:S01]  /*11440*/  ISETP.NE.AND P0, PT, R4, 0x1, PT ;  /* 0x000000010400780c */ /* 0x002fe20003f05270 */
[----:B------:R-:W-:Y:S01]  /*11450*/  IMAD.U32 R4, RZ, RZ, UR42 ;  /* 0x0000002aff047e24 */ /* 0x000fe2000f8e00ff */
[----:B--2---:R-:W-:Y:S01]  /*11460*/  LOP3.LUT R18, R18, 0x1f, RZ, 0xc0, !PT ;  /* 0x0000001f12127812 */ /* 0x004fe200078ec0ff */
[----:B------:R-:W-:Y:S01]  /*11470*/  UMOV UR40, URZ ;  /* 0x0000003f00287c82 */ /* 0x000fe20008000000 */
[----:B------:R-:W-:Y:S01]  /*11480*/  UMOV UR8, 0x40 ;  /* 0x0000004000087882 */ /* 0x000fe20000000000 */
[----:B------:R-:W-:Y:S01]  /*11490*/  UMOV UR9, UR41 ;  /* 0x0000002900097c82 */ /* 0x000fe20008000000 */
[----:B------:R-:W-:Y:S01]  /*114a0*/  ISETP.NE.AND P1, PT, R18, RZ, PT ;  /* 0x000000ff1200720c */ /* 0x000fe20003f25270 */
[----:B------:R-:W-:Y:S01]  /*114b0*/  UMOV UR10, UR42 ;  /* 0x0000002a000a7c82 */ /* 0x000fe20008000000 */
[----:B------:R-:W-:Y:S01]  /*114c0*/  UMOV UR11, UR43 ;  /* 0x0000002b000b7c82 */ /* 0x000fe20008000000 */
[----:B---3--:R-:W1:Y:S01]  /*114d0*/  LDC.64 R2, c[0x0][0x3f8] ;  /* 0x0000fe00ff027b82 */ /* 0x008e620000000a00 */
[----:B------:R-:W-:Y:S01]  /*114e0*/  UMOV UR12, 0x80 ;  /* 0x00000080000c7882 */ /* 0x000fe20000000000 */
[----:B------:R-:W-:Y:S01]  /*114f0*/  UMOV UR13, UR41 ;  /* 0x00000029000d7c82 */ /* 0x000fe20008000000 */
[----:B------:R-:W-:Y:S01]  /*11500*/  UMOV UR14, UR42 ;  /* 0x0000002a000e7c82 */ /* 0x000fe20008000000 */
[----:B------:R-:W-:Y:S01]  /*11510*/  UMOV UR15, UR43 ;  /* 0x0000002b000f7c82 */ /* 0x000fe20008000000 */
[----:B------:R-:W-:-:S03]  /*11520*/  UMOV UR6, 0xffffffff ;  /* 0xffffffff00067882 */ /* 0x000fc60000000000 */
[----:B------:R-:W2:Y:S02]  /*11530*/  @P0 LDC R5, c[0x0][0x42c] ;  /* 0x00010b00ff050b82 */ /* 0x000ea40000000800 */
[----:B------:R-:W-:-:S05]  /*11540*/  VOTEU.ALL UP1, P1 ;  /* 0x00000000003f7886 */ /* 0x000fca0000820000 */
[----:B------:R-:W-:Y:S01]  /*11550*/  @!UP1 UIADD3 UR4, UP0, UR44, 0x270, URZ ;  /* 0x000002702c049890 */ /* 0x000fe2000ff1e03f */
[----:B------:R-:W3:Y:S03]  /*11560*/  @P0 LDC R6, c[0x0][0x430] ;  /* 0x00010c00ff060b82 */ /* 0x000ee60000000800 */
[----:B------:R-:W-:-:S09]  /*11570*/  @!UP1 UIADD3.X UR5, URZ, UR45, URZ, UP0, !UPT ;  /* 0x0000002d3f059290 */ /* 0x000fd200087fe43f */
[----:B------:R1:W-:Y:S01]  /*11580*/  @!UP1 UTMAPF.L2.4D [UR40], [UR4] ;  /* 0x00000028040095b8 */ /* 0x0003e20008018000 */
[----:B--2---:R-:W-:Y:S01]  /*11590*/  @P0 IMAD.HI.U32 R5, R5, UR42, RZ ;  /* 0x0000002a05050c27 */ /* 0x004fe2000f8e00ff */
[----:B------:R2:W-:Y:S04]  /*115a0*/  @!UP1 UTMAPF.L2.4D [UR8], [UR4] ;  /* 0x00000008040095b8 */ /* 0x0005e80008018000 */
[----:B---3--:R-:W-:Y:S01]  /*115b0*/  @P0 SHF.R.U32.HI R4, RZ, R6, R5 ;  /* 0x00000006ff040219 */ /* 0x008fe20000011605 */
[----:B------:R-:W-:Y:S01]  /*115c0*/  IMAD.U32 R5, RZ, RZ, UR46 ;  /* 0x0000002eff057e24 */ /* 0x000fe2000f8e00ff */
[----:B-1----:R-:W-:Y:S01]  /*115d0*/  ISETP.NE.U32.AND P0, PT, R2, RZ, PT ;  /* 0x000000ff0200720c */ /* 0x002fe20003f05070 */
[----:B------:R2:W-:Y:S02]  /*115e0*/  @!UP1 UTMAPF.L2.4D [UR12], [UR4] ;  /* 0x0000000c040095b8 */ /* 0x0005e40008018000 */
[----:B------:R-:W-:Y:S01]  /*115f0*/  VIADD R5, R5, 0xffffffff ;  /* 0xffffffff05057836 */ /* 0x000fe20000000000 */
[----:B------:R-:W-:-:S04]  /*11600*/  ISETP.NE.AND.EX P0, PT, R3, RZ, PT, P0 ;  /* 0x000000ff0300720c */ /* 0x000fc80003f05300 */
[----:B----4-:R-:W-:Y:S01]  /*11610*/  SEL R6, R0, RZ, !P0 ;  /* 0x000000ff00067207 */ /* 0x010fe20004000000 */
[----:B--2---:R-:W-:Y:S08]  /*11620*/  BRA.DIV UR6, `(.L_x_972) ;  /* 0x0000002a06387947 */ /* 0x004ff0000b800000 */
.L_x_1023:
[----:B------:R-:W-:Y:S01]  /*11630*/  UMOV UR4, 0xffffffff ;  /* 0xffffffff00047882 */ /* 0x000fe20000000000 */
[----:B------:R-:W-:Y:S02]  /*11640*/  SHF.R.S32.HI R18, RZ, 0x1f, R0 ;  /* 0x0000001fff127819 */ /* 0x000fe40000011400 */
[----:B------:R-:W-:Y:S05]  /*11650*/  BRA.DIV UR4, `(.L_x_973) ;  /* 0x0000002a04587947 */ /* 0x000fea000b800000 */
[----:B------:R-:W-:-:S13]  /*11660*/  ELECT P6, URZ, PT ;  /* 0x00000000003f782f */ /* 0x000fda00038c0000 */
.L_x_1026:
[----:B------:R-:W-:Y:S05]  /*11670*/  @!P6 BRA `(.L_x_974) ;  /* 0x0000000000f8e947 */ /* 0x000fea0003800000 */
[----:B------:R-:W-:Y:S01]  /*11680*/  IMAD.MOV.U32 R6, RZ, RZ, R0 ;  /* 0x000000ffff067224 */ /* 0x000fe200078e0000 */
[----:B------:R-:W-:Y:S06]  /*11690*/  @!P0 BRA `(.L_x_975) ;  /* 0x0000000000488947 */ /* 0x000fec0003800000 */
[----:B------:R-:W1:Y:S01]  /*116a0*/  LDC R11, c[0x0][0x41c] ;  /* 0x00010700ff0b7b82 */ /* 0x000e620000000800 */
[----:B------:R-:W-:Y:S01]  /*116b0*/  IMAD.MOV.U32 R10, RZ, RZ, R5 ;  /* 0x000000ffff0a7224 */ /* 0x000fe200078e0005 */
[----:B------:R-:W-:Y:S02]  /*116c0*/  ULDC.64 UR4, c[0x0][0x408] ;  /* 0x0001020000047ab9 */ /* 0x000fe40000000a00 */
[----:B------:R-:W-:-:S04]  /*116d0*/  IMAD R9, R18, UR4, RZ ;  /* 0x0000000412097c24 */ /* 0x000fc8000f8e02ff */
[----:B------:R-:W-:Y:S01]  /*116e0*/  IMAD R9, R0, UR5, R9 ;  /* 0x0000000500097c24 */ /* 0x000fe2000f8e0209 */
[----:B-1----:R-:W-:-:S13]  /*116f0*/  ISETP.NE.AND P2, PT, R11, 0x1, PT ;  /* 0x000000010b00780c */ /* 0x002fda0003f45270 */
[----:B------:R-:W1:Y:S02]  /*11700*/  @P2 LDC.64 R6, c[0x0][0x420] ;  /* 0x00010800ff062b82 */ /* 0x000e640000000a00 */
[----:B-1----:R-:W-:-:S05]  /*11710*/  @P2 IMAD.HI.U32 R6, R5, R6, RZ ;  /* 0x0000000605062227 */ /* 0x002fca00078e00ff */
[----:B------:R-:W-:-:S04]  /*11720*/  @P2 SHF.R.U32.HI R10, RZ, R7, R6 ;  /* 0x00000007ff0a2219 */ /* 0x000fc80000011606 */
[--C-:B------:R-:W-:Y:S01]  /*11730*/  SHF.R.S32.HI R7, RZ, 0x1f, R10.reuse ;  /* 0x0000001fff077819 */ /* 0x100fe2000001140a */
[----:B------:R-:W-:-:S04]  /*11740*/  IMAD.MOV.U32 R6, RZ, RZ, R10 ;  /* 0x000000ffff067224 */ /* 0x000fc800078e000a */
[----:B------:R-:W-:-:S04]  /*11750*/  IMAD.WIDE.U32 R6, R0, UR4, R6 ;  /* 0x0000000400067c25 */ /* 0x000fc8000f8e0006 */
[----:B------:R-:W-:Y:S01]  /*11760*/  IMAD.IADD R7, R7, 0x1, R9 ;  /* 0x0000000107077824 */ /* 0x000fe200078e0209 */
[----:B------:R-:W-:-:S04]  /*11770*/  LEA R8, P2, R6, R2, 0x2 ;  /* 0x0000000206087211 */ /* 0x000fc800078410ff */
[----:B------:R-:W-:-:S05]  /*11780*/  LEA.HI.X R9, R6, R3, R7, 0x2, P2 ;  /* 0x0000000306097211 */ /* 0x000fca00010f1407 */
[----:B------:R1:W5:Y:S01]  /*11790*/  LDG.E R6, desc[UR60][R8.64] ;  /* 0x0000003c08067981 */ /* 0x000362000c1e1900 */
[----:B------:R-:W-:-:S04]  /*117a0*/  IMAD.MOV R10, RZ, RZ, -R10 ;  /* 0x000000ffff0a7224 */ /* 0x000fc800078e0a0a */
[----:B------:R-:W-:-:S07]  /*117b0*/  IMAD R5, R11, R10, R5 ;  /* 0x0000000a0b057224 */ /* 0x000fce00078e0205 */
.L_x_975:
[----:B------:R-:W2:Y:S01]  /*117c0*/  S2R R7, SR_TID.X ;  /* 0x0000000000077919 */ /* 0x000ea20000002100 */
[----:B-1----:R-:W-:Y:S02]  /*117d0*/  LEA R8, R16, UR38, 0x3 ;  /* 0x0000002610087c11 */ /* 0x002fe4000f8e18ff */
[----:B--2---:R-:W-:Y:S02]  /*117e0*/  LOP3.LUT R9, R7, 0x7f, RZ, 0xc0, !PT ;  /* 0x0000007f07097812 */ /* 0x004fe400078ec0ff */
[----:B------:R-:W-:Y:S02]  /*117f0*/  SHF.L.U32 R7, R17, 0x1f, RZ ;  /* 0x0000001f11077819 */ /* 0x000fe400000006ff */
[----:B------:R-:W-:Y:S02]  /*11800*/  ISETP.NE.AND P3, PT, R9, RZ, PT ;  /* 0x000000ff0900720c */ /* 0x000fe40003f65270 */
[----:B------:R-:W1:Y:S02]  /*11810*/  SYNCS.PHASECHK.TRANS64.TRYWAIT P2, [R8+URZ+0x30840], R7 ;  /* 0x03084007080075a7 */ /* 0x000e64000804017f */
[----:B-1----:R-:W-:Y:S09]  /*11820*/  @!P2 BRA `(.L_x_976) ;  /* 0x000000280004a947 */ /* 0x002ff20003800000 */
.L_x_1027:
        /* <DEDUP_REMOVED lines=8> */
.L_x_977:
        /* <DEDUP_REMOVED lines=10> */
[----:B------:R-:W-:-:S03]  /*11950*/  UMOV UR16, 0x40 ;  /* 0x0000004000107882 */ /* 0x000fc60000000000 */
[----:B------:R-:W-:Y:S02]  /*11960*/  UIMAD UR8, UR8, 0x9000, UR38 ;  /* 0x00009000080878a4 */ /* 0x000fe4000f8e0226 */
[----:B------:R-:W-:Y:S02]  /*11970*/  UIADD3 UR9, UR9, 0x30830, URZ ;  /* 0x0003083009097890 */ /* 0x000fe4000fffe03f */
[----:B------:R-:W-:Y:S02]  /*11980*/  UIMAD UR11, UR11, 0x60, URZ ;  /* 0x000000600b0b78a4 */ /* 0x000fe4000f8e023f */
        /* <DEDUP_REMOVED lines=13> */
.L_x_974:
[----:B------:R-:W-:Y:S05]  /*11a60*/  WARPSYNC.ALL ;  /* 0x0000000000007948 */ /* 0x000fea0003800000 */
[----:B------:R-:W-:Y:S01]  /*11a70*/  BAR.SYNC.DEFER_BLOCKING 0x8, 0x120 ;  /* 0x0204800000007b1d */ /* 0x000fe20000010000 */
[----:B------:R-:W-:Y:S01]  /*11a80*/  ELECT P2, URZ, PT ;  /* 0x00000000003f782f */ /* 0x000fe20003840000 */
[----:B------:R-:W-:Y:S02]  /*11a90*/  UIADD3 UR47, UR47, 0x1, URZ ;  /* 0x000000012f2f7890 */ /* 0x000fe4000fffe03f */
[----:B------:R-:W-:Y:S02]  /*11aa0*/  UIADD3 UR4, UP0, UR44, 0x270, URZ ;  /* 0x000002702c047890 */ /* 0x000fe4000ff1e03f */
[----:B------:R-:W-:-:S02]  /*11ab0*/  ULEA.HI UR5, UR47, UR47, URZ, 0x1 ;  /* 0x0000002f2f057291 */ /* 0x000fc4000f8f083f */
[----:B------:R-:W-:Y:S02]  /*11ac0*/  UIADD3 UR8, UR38, 0x12400, URZ ;  /* 0x0001240026087890 */ /* 0x000fe4000fffe03f */
[----:B------:R-:W-:Y:S02]  /*11ad0*/  ULOP3.LUT UR5, UR5, 0xfffffffe, URZ, 0xc0, !UPT ;  /* 0xfffffffe05057892 */ /* 0x000fe4000f8ec03f */
[----:B------:R-:W-:Y:S02]  /*11ae0*/  UIADD3 UR9, UR38, 0x30800, URZ ;  /* 0x0003080026097890 */ /* 0x000fe4000fffe03f */
[----:B-1----:R-:W-:Y:S01]  /*11af0*/  @P2 IMAD.MOV.U32 R7, RZ, RZ, 0xc000 ;  /* 0x0000c000ff072424 */ /* 0x002fe200078e00ff */
[----:B------:R-:W-:Y:S02]  /*11b00*/  UIADD3 UR14, UR47, -UR5, URZ ;  /* 0x800000052f0e7290 */ /* 0x000fe4000fffe03f */
[----:B------:R-:W-:Y:S02]  /*11b10*/  UIADD3.X UR5, URZ, UR45, URZ, UP0, !UPT ;  /* 0x0000002d3f057290 */ /* 0x000fe400087fe43f */
[----:B------:R-:W-:-:S02]  /*11b20*/  UIADD3 UR24, UR38, 0x16400, URZ ;  /* 0x0001640026187890 */ /* 0x000fc4000fffe03f */
[----:B------:R-:W-:Y:S01]  /*11b30*/  UIADD3 UR16, UR38, 0x1a400, URZ ;  /* 0x0001a40026107890 */ /* 0x000fe2000fffe03f */
[----:B------:R-:W-:Y:S01]  /*11b40*/  UMOV UR11, UR41 ;  /* 0x00000029000b7c82 */ /* 0x000fe20008000000 */
[----:B------:R1:W-:Y:S01]  /*11b50*/  @P2 SYNCS.ARRIVE.TRANS64 RZ, [UR38+0x30800], R7 ;  /* 0x03080007ffff29a7 */ /* 0x0003e20008000026 */
[----:B------:R-:W-:Y:S01]  /*11b60*/  UMOV UR12, UR42 ;  /* 0x0000002a000c7c82 */ /* 0x000fe20008000000 */
[----:B------:R-:W-:Y:S01]  /*11b70*/  UMOV UR13, UR43 ;  /* 0x0000002b000d7c82 */ /* 0x000fe20008000000 */
[----:B------:R-:W-:Y:S01]  /*11b80*/  UMOV UR6, 0x0 ;  /* 0x0000000000067882 */ /* 0x000fe20000000000 */
[----:B------:R-:W-:Y:S01]  /*11b90*/  UMOV UR7, 0x12f00000 ;  /* 0x12f0000000077882 */ /* 0x000fe20000000000 */
[----:B------:R-:W-:Y:S01]  /*11ba0*/  UMOV UR10, URZ ;  /* 0x0000003f000a7c82 */ /* 0x000fe20008000000 */
[----:B------:R-:W-:Y:S01]  /*11bb0*/  UMOV UR27, UR41 ;  /* 0x00000029001b7c82 */ /* 0x000fe20008000000 */
[----:B------:R-:W-:Y:S01]  /*11bc0*/  UMOV UR28, UR42 ;  /* 0x0000002a001c7c82 */ /* 0x000fe20008000000 */
[----:B-1----:R-:W-:Y:S01]  /*11bd0*/  IMAD.U32 R7, RZ, RZ, UR14 ;  /* 0x0000000eff077e24 */ /* 0x002fe2000f8e00ff */
[----:B------:R-:W-:Y:S01]  /*11be0*/  UMOV UR29, UR43 ;  /* 0x0000002b001d7c82 */ /* 0x000fe20008000000 */
[----:B------:R-:W-:Y:S01]  /*11bf0*/  UMOV UR26, 0x40 ;  /* 0x00000040001a7882 */ /* 0x000fe20000000000 */
[----:B------:R-:W-:Y:S01]  /*11c00*/  UMOV UR25, UR9 ;  /* 0x0000000900197c82 */ /* 0x000fe20008000000 */
[----:B------:R-:W-:Y:S01]  /*11c10*/  UMOV UR19, UR41 ;  /* 0x0000002900137c82 */ /* 0x000fe20008000000 */
[----:B------:R-:W-:Y:S01]  /*11c20*/  SHF.L.U32 R7, R7, 0x1f, RZ ;  /* 0x0000001f07077819 */ /* 0x000fe200000006ff */
[----:B------:R-:W-:Y:S01]  /*11c30*/  UMOV UR20, UR42 ;  /* 0x0000002a00147c82 */ /* 0x000fe20008000000 */
[----:B------:R-:W-:Y:S01]  /*11c40*/  UMOV UR21, UR43 ;  /* 0x0000002b00157c82 */ /* 0x000fe20008000000 */
[----:B------:R-:W-:Y:S01]  /*11c50*/  UMOV UR18, 0x80 ;  /* 0x0000008000127882 */ /* 0x000fe20000000000 */
[----:B------:R1:W-:Y:S01]  /*11c60*/  UTMALDG.4D [UR8], [UR4], desc[UR6] ;  /* 0x00000608040075b4 */ /* 0x0003e20008019000 */
[----:B------:R-:W-:Y:S01]  /*11c70*/  UMOV UR17, UR9 ;  /* 0x0000000900117c82 */ /* 0x000fe20008000000 */
[----:B------:R1:W-:Y:S01]  /*11c80*/  UTMALDG.4D [UR24], [UR4], desc[UR6] ;  /* 0x00000618040075b4 */ /* 0x0003e20008019000 */
[----:B------:R1:W-:Y:S01]  /*11c90*/  UTMALDG.4D [UR16], [UR4], desc[UR6] ;  /* 0x00000610040075b4 */ /* 0x0003e20008019000 */
[----:B------:R-:W2:Y:S02]  /*11ca0*/  SYNCS.PHASECHK.TRANS64.TRYWAIT P2, [UR38+0x30820], R7 ;  /* 0x03082007ff0075a7 */ /* 0x000ea40008040166 */
[----:B-12---:R-:W-:Y:S05]  /*11cb0*/  @!P2 BRA `(.L_x_978) ;  /* 0x0000002000f4a947 */ /* 0x006fea0003800000 */
.L_x_1028:
[----:B------:R-:W-:-:S04]  /*11cc0*/  UIADD3 UR4, UR46, -0x2, URZ ;  /* 0xfffffffe2e047890 */ /* 0x000fc8000fffe03f */
[----:B------:R-:W-:-:S06]  /*11cd0*/  UISETP.GE.AND UP0, UPT, UR4, UR39, UPT ;  /* 0x000000270400728c */ /* 0x000fcc000bf06270 */
[----:B------:R-:W-:-:S13]  /*11ce0*/  PLOP3.LUT P2, PT, PT, PT, UP0, 0x80, 0x0 ;  /* 0x000000000000781c */ /* 0x000fda0003f4f008 */
[----:B------:R-:W-:Y:S05]  /*11cf0*/  @!P2 BRA `(.L_x_979) ;  /* 0x000000140088a947 */ /* 0x000fea0003800000 */
[----:B-1----:R-:W-:Y:S01]  /*11d00*/  IMAD R8, RZ, RZ, -UR46 ;  /* 0x8000002eff087e24 */ /* 0x002fe2000f8e02ff */
[----:B------:R-:W-:Y:S01]  /*11d10*/  LOP3.LUT R11, RZ, UR39, RZ, 0x33, !PT ;  /* 0x00000027ff0b7c12 */ /* 0x000fe2000f8e33ff */
[----:B------:R-:W-:-:S03]  /*11d20*/  ULDC.64 UR36, c[0x0][0x408] ;  /* 0x0001020000247ab9 */ /* 0x000fc60000000a00 */
[----:B------:R-:W-:-:S05]  /*11d30*/  VIADDMNMX R11, R8, 0x1, R11, !PT ;  /* 0x00000001080b7846 */ /* 0x000fca000780010b */
[----:B------:R-:W-:-:S05]  /*11d40*/  VIADD R7, R11, UR46 ;  /* 0x0000002e0b077c36 */ /* 0x000fca0008000000 */
[----:B------:R-:W-:-:S04]  /*11d50*/  LOP3.LUT R7, R7, 0x1, RZ, 0xc0, !PT ;  /* 0x0000000107077812 */ /* 0x000fc800078ec0ff */
[----:B------:R-:W-:Y:S01]  /*11d60*/  ISETP.NE.U32.AND P2, PT, R7, 0x1, PT ;  /* 0x000000010700780c */ /* 0x000fe20003f45070 */
[----:B------:R-:W-:-:S12]  /*11d70*/  IMAD.U32 R7, RZ, RZ, UR4 ;  /* 0x00000004ff077e24 */ /* 0x000fd8000f8e00ff */
        /* <DEDUP_REMOVED lines=27> */
.L_x_983:
[----:B-1----:R-:W1:Y:S01]  /*11f30*/  S2R R2, SR_TID.X ;  /* 0x0000000000027919 */ /* 0x002e620000002100 */
[----:B------:R-:W-:Y:S02]  /*11f40*/  LEA R3, R10, UR38, 0x3 ;  /* 0x000000260a037c11 */ /* 0x000fe4000f8e18ff */
[----:B-1----:R-:W-:Y:S02]  /*11f50*/  LOP3.LUT R9, R2, 0x7f, RZ, 0xc0, !PT ;  /* 0x0000007f02097812 */ /* 0x002fe400078ec0ff */
[----:B------:R-:W-:Y:S02]  /*11f60*/  SHF.L.U32 R2, R12, 0x1f, RZ ;  /* 0x0000001f0c027819 */ /* 0x000fe400000006ff */
[----:B------:R-:W-:Y:S02]  /*11f70*/  ISETP.NE.AND P2, PT, R9, RZ, PT ;  /* 0x000000ff0900720c */ /* 0x000fe40003f45270 */
[----:B------:R-:W1:Y:S02]  /*11f80*/  SYNCS.PHASECHK.TRANS64.TRYWAIT P3, [R3+URZ+0x30840], R2 ;  /* 0x03084002030075a7 */ /* 0x000e64000806017f */
[----:B-1----:R-:W-:Y:S09]  /*11f90*/  @!P3 BRA `(.L_x_984) ;  /* 0x000000200054b947 */ /* 0x002ff20003800000 */
.L_x_1029:
        /* <DEDUP_REMOVED lines=8> */
.L_x_985:
[----:B------:R-:W-:Y:S01]  /*12020*/  R2UR UR8, R10 ;  /* 0x000000000a0872ca */ /* 0x000fe200000e0000 */
[----:B------:R-:W-:Y:S01]  /*12030*/  UIADD3 UR4, UP0, UR44, 0x370, URZ ;  /* 0x000003702c047890 */ /* 0x000fe2000ff1e03f */
[----:B------:R-:W-:Y:S01]  /*12040*/  R2UR UR9, R3 ;  /* 0x00000000030972ca */ /* 0x000fe200000e0000 */
[----:B------:R-:W-:Y:S01]  /*12050*/  UIADD3 UR19, UR38, 0x30800, URZ ;  /* 0x0003080026137890 */ /* 0x000fe2000fffe03f */
[----:B------:R-:W-:Y:S01]  /*12060*/  R2UR UR11, R7 ;  /* 0x00000000070b72ca */ /* 0x000fe200000e0000 */
[----:B------:R-:W-:Y:S01]  /*12070*/  UIADD3.X UR5, URZ, UR45, URZ, UP0, !UPT ;  /* 0x0000002d3f057290 */ /* 0x000fe200087fe43f */
[----:B------:R-:W-:Y:S01]  /*12080*/  R2UR UR12, R4 ;  /* 0x00000000040c72ca */ /* 0x000fe200000e0000 */
[----:B------:R-:W-:Y:S01]  /*12090*/  UMOV UR10, URZ ;  /* 0x0000003f000a7c82 */ /* 0x000fe20008000000 */
[----:B-----5:R-:W-:Y:S01]  /*120a0*/  R2UR UR13, R8 ;  /* 0x00000000080d72ca */ /* 0x020fe200000e0000 */
[----:B------:R-:W-:Y:S01]  /*120b0*/  UMOV UR6, 0x0 ;  /* 0x0000000000067882 */ /* 0x000fe20000000000 */
[----:B------:R-:W-:Y:S01]  /*120c0*/  UMOV UR7, 0x14f00000 ;  /* 0x14f0000000077882 */ /* 0x000fe20000000000 */
[----:B------:R-:W-:Y:S01]  /*120d0*/  UMOV UR17, 0x40 ;  /* 0x0000004000117882 */ /* 0x000fe20000000000 */
[----:B------:R-:W-:Y:S01]  /*120e0*/  UMOV UR18, 0x80 ;  /* 0x0000008000127882 */ /* 0x000fe20000000000 */
[----:B------:R-:W-:Y:S01]  /*120f0*/  UIMAD UR8, UR8, 0x9000, UR38 ;  /* 0x00009000080878a4 */ /* 0x000fe2000f8e0226 */
[----:B-1----:R-:W-:Y:S01]  /*12100*/  SHF.L.U32 R3, R17, 0x1f, RZ ;  /* 0x0000001f11037819 */ /* 0x002fe200000006ff */
[----:B------:R-:W-:Y:S01]  /*12110*/  UIADD3 UR9, UR9, 0x30830, URZ ;  /* 0x0003083009097890 */ /* 0x000fe2000fffe03f */
[----:B------:R-:W-:Y:S01]  /*12120*/  LEA R2, R16, UR19, 0x3 ;  /* 0x0000001310027c11 */ /* 0x000fe2000f8e18ff */
[----:B------:R-:W-:-:S02]  /*12130*/  UIMAD UR11, UR11, 0x60, URZ ;  /* 0x000000600b0b78a4 */ /* 0x000fc4000f8e023f */
        /* <DEDUP_REMOVED lines=13> */
.L_x_1030:
[----:B------:R-:W-:Y:S05]  /*12210*/  @P2 BRA `(.L_x_987) ;  /* 0x0000000000202947 */ /* 0x000fea0003800000 */
[----:B------:R-:W2:Y:S01]  /*12220*/  S2R R9, SR_TID.X ;  /* 0x0000000000097919 */ /* 0x000ea20000002100 */
[----:B-1----:R-:W-:Y:S01]  /*12230*/  LEA R2, R16, UR38, 0x3 ;  /* 0x0000002610027c11 */ /* 0x002fe2000f8e18ff */
[----:B------:R-:W-:-:S04]  /*12240*/  IMAD.MOV.U32 R3, RZ, RZ, 0x9000 ;  /* 0x00009000ff037424 */ /* 0x000fc800078e00ff */
[----:B------:R3:W-:Y:S01]  /*12250*/  SYNCS.ARRIVE.TRANS64 RZ, [R2+URZ+0x30850], R3 ;  /* 0x0308500302ff79a7 */ /* 0x0007e2000800003f */
[----:B--2---:R-:W-:-:S04]  /*12260*/  LOP3.LUT R9, R9, 0x1f, RZ, 0xc0, !PT ;  /* 0x0000001f09097812 */ /* 0x004fc800078ec0ff */
[----:B------:R-:W-:-:S13]  /*12270*/  ISETP.NE.AND P2, PT, R9, RZ, PT ;  /* 0x000000ff0900720c */ /* 0x000fda0003f45270 */
[----:B---3--:R-:W-:Y:S05]  /*12280*/  @!P2 BRA `(.L_x_987) ;  /* 0x000000000004a947 */ /* 0x008fea0003800000 */
[----:B------:R-:W-:Y:S01]  /*12290*/  BPT.TRAP 0x1 ;  /* 0x000000040000795c */ /* 0x000fe20000300000 */
.L_x_987:
        /* <DEDUP_REMOVED lines=10> */
[----:B------:R-:W-:-:S02]  /*12340*/  IMAD.MOV.U32 R6, RZ, RZ, R8 ;  /* 0x000000ffff067224 */ /* 0x000fc400078e0008 */
[----:B------:R-:W-:Y:S01]  /*12350*/  IMAD.MOV.U32 R5, RZ, RZ, R7 ;  /* 0x000000ffff057224 */ /* 0x000fe200078e0007 */
[----:B------:R-:W-:Y:S02]  /*12360*/  UIMAD UR15, UR9, 0x9000, UR38 ;  /* 0x00009000090f78a4 */ /* 0x000fe4000f8e0226 */
[----:B------:R-:W-:Y:S02]  /*12370*/  ULEA UR9, UR9, UR38, 0x3 ;  /* 0x0000002609097291 */ /* 0x000fe4000f8e183f */
[----:B------:R-:W-:Y:S02]  /*12380*/  UIMAD UR11, UR11, 0x60, URZ ;  /* 0x000000600b0b78a4 */ /* 0x000fe4000f8e023f */
[----:B------:R-:W-:Y:S02]  /*12390*/  UIADD3 UR8, UR15, 0x400, URZ ;  /* 0x000004000f087890 */ /* 0x000fe4000fffe03f */
[----:B------:R-:W-:Y:S02]  /*123a0*/  UIADD3 UR9, UR9, 0x30850, URZ ;  /* 0x0003085009097890 */ /* 0x000fe4000fffe03f */
[----:B------:R-:W-:-:S02]  /*123b0*/  UIADD3 UR14, UR15, 0x3400, URZ ;  /* 0x000034000f0e7890 */ /* 0x000fc4000fffe03f */
        /* <DEDUP_REMOVED lines=10> */
.L_x_982:
[----:B------:R-:W-:Y:S05]  /*12460*/  BSYNC B0 ;  /* 0x0000000000007941 */ /* 0x000fea0003800000 */
.L_x_981:
[----:B------:R-:W-:Y:S01]  /*12470*/  UIADD3 UR4, UR46, -0x3, URZ ;  /* 0xfffffffd2e047890 */ /* 0x000fe2000fffe03f */
[----:B------:R-:W-:Y:S02]  /*12480*/  IMAD.MOV.U32 R16, RZ, RZ, R10 ;  /* 0x000000ffff107224 */ /* 0x000fe400078e000a */
[----:B------:R-:W-:-:S03]  /*12490*/  IMAD.MOV.U32 R17, RZ, RZ, R12 ;  /* 0x000000ffff117224 */ /* 0x000fc600078e000c */
[----:B------:R-:W-:-:S07]  /*124a0*/  IMAD.U32 R7, RZ, RZ, UR4 ;  /* 0x00000004ff077e24 */ /* 0x000fce000f8e00ff */
.L_x_980:
[----:B------:R-:W-:Y:S01]  /*124b0*/  ULOP3.LUT UR4, URZ, UR46, URZ, 0x33, !UPT ;  /* 0x0000002e3f047292 */ /* 0x000fe2000f8e333f */
[----:B------:R-:W-:Y:S01]  /*124c0*/  VIADD R11, R11, 0xfffffffe ;  /* 0xfffffffe0b0b7836 */ /* 0x000fe20000000000 */
[----:B------:R-:W-:Y:S04]  /*124d0*/  BSSY B0, `(.L_x_979) ;  /* 0x00000e4000007945 */ /* 0x000fe80003800000 */
[----:B------:R-:W-:-:S13]  /*124e0*/  ISETP.NE.AND P2, PT, R11, UR4, PT ;  /* 0x000000040b007c0c */ /* 0x000fda000bf45270 */
[----:B------:R-:W-:Y:S05]  /*124f0*/  @!P2 BRA `(.L_x_988) ;  /* 0x0000000c0084a947 */ /* 0x000fea0003800000 */
[----:B------:R-:W-:-:S07]  /*12500*/  IMAD.MOV.U32 R8, RZ, RZ, R6 ;  /* 0x000000ffff087224 */ /* 0x000fce00078e0006 */
.L_x_1003:
[----:B------:R-:W-:Y:S01]  /*12510*/  VIADD R10, R16, 0x1 ;  /* 0x00000001100a7836 */ /* 0x000fe20000000000 */
[----:B------:R-:W-:Y:S05]  /*12520*/  YIELD ;  /* 0x0000000000007946 */ /* 0x000fea0003800000 */
[----:B------:R-:W-:Y:S01]  /*12530*/  ISETP.NE.AND P2, PT, R10, 0x2, PT ;  /* 0x000000020a00780c */ /* 0x000fe20003f45270 */
[----:B------:R-:W-:Y:S03]  /*12540*/  BSSY B1, `(.L_x_989) ;  /* 0x000006b000017945 */ /* 0x000fe60003800000 */
[----:B-1----:R-:W-:-:S02]  /*12550*/  SEL R2, RZ, 0x1, P2 ;  /* 0x00000001ff027807 */ /* 0x002fc40001000000 */
[----:B------:R-:W-:Y:S02]  /*12560*/  SEL R10, R10, RZ, P2 ;  /* 0x000000ff0a0a7207 */ /* 0x000fe40001000000 */
[----:B------:R-:W-:Y:S01]  /*12570*/  LOP3.LUT R11, R17, R2, RZ, 0x3c, !PT ;  /* 0x00000002110b7212 */ /* 0x000fe200078e3cff */
[----:B------:R-:W-:Y:S06]  /*12580*/  @!P6 BRA `(.L_x_990) ;  /* 0x000000040098e947 */ /* 0x000fec0003800000 */
[----:B------:R-:W-:Y:S01]  /*12590*/  IMAD.MOV.U32 R12, RZ, RZ, R7 ;  /* 0x000000ffff0c7224 */ /* 0x000fe200078e0007 */
[----:B------:R-:W-:Y:S06]  /*125a0*/  @!P0 BRA `(.L_x_991) ;  /* 0x0000000000448947 */ /* 0x000fec0003800000 */
[----:B------:R-:W1:Y:S01]  /*125b0*/  LDC R9, c[0x0][0x41c] ;  /* 0x00010700ff097b82 */ /* 0x000e620000000800 */
        /* <DEDUP_REMOVED lines=11> */
[----:B------:R-:W-:-:S04]  /*12670*/  IMAD.WIDE.U32 R2, R0, UR36, R2 ;  /* 0x0000002400027c25 */ /* 0x000fc8000f8e0002 */
[----:B------:R-:W-:Y:S01]  /*12680*/  IMAD.IADD R13, R13, 0x1, R3 ;  /* 0x000000010d0d7824 */ /* 0x000fe200078e0203 */
[----:B-1----:R-:W-:-:S04]  /*12690*/  LEA R8, P2, R2, R8, 0x2 ;  /* 0x0000000802087211 */ /* 0x002fc800078410ff */
[----:B------:R-:W-:-:S05]  /*126a0*/  LEA.HI.X R9, R2, R9, R13, 0x2, P2 ;  /* 0x0000000902097211 */ /* 0x000fca00010f140d */
[----:B------:R1:W5:Y:S04]  /*126b0*/  LDG.E R8, desc[UR60][R8.64] ;  /* 0x0000003c08087981 */ /* 0x000368000c1e1900 */
.L_x_991:
[----:B------:R-:W1:Y:S01]  /*126c0*/  S2R R2, SR_TID.X ;  /* 0x0000000000027919 */ /* 0x000e620000002100 */
[----:B------:R-:W-:Y:S02]  /*126d0*/  LEA R3, R10, UR38, 0x3 ;  /* 0x000000260a037c11 */ /* 0x000fe4000f8e18ff */
[----:B-1----:R-:W-:Y:S02]  /*126e0*/  LOP3.LUT R9, R2, 0x7f, RZ, 0xc0, !PT ;  /* 0x0000007f02097812 */ /* 0x002fe400078ec0ff */
[----:B------:R-:W-:Y:S02]  /*126f0*/  SHF.L.U32 R2, R11, 0x1f, RZ ;  /* 0x0000001f0b027819 */ /* 0x000fe400000006ff */
[----:B------:R-:W-:Y:S02]  /*12700*/  ISETP.NE.AND P2, PT, R9, RZ, PT ;  /* 0x000000ff0900720c */ /* 0x000fe40003f45270 */
[----:B------:R-:W1:Y:S02]  /*12710*/  SYNCS.PHASECHK.TRANS64.TRYWAIT P3, [R3+URZ+0x30840], R2 ;  /* 0x03084002030075a7 */ /* 0x000e64000806017f */
[----:B-1----:R-:W-:Y:S09]  /*12720*/  @!P3 BRA `(.L_x_992) ;  /* 0x000000180098b947 */ /* 0x002ff20003800000 */
.L_x_1031:
        /* <DEDUP_REMOVED lines=8> */
.L_x_993:
        /* <DEDUP_REMOVED lines=14> */
[----:B------:R-:W-:Y:S01]  /*12890*/  SHF.L.U32 R17, R17, 0x1f, RZ ;  /* 0x0000001f11117819 */ /* 0x000fe200000006ff */
[----:B------:R-:W-:Y:S01]  /*128a0*/  UIADD3 UR9, UR9, 0x30830, URZ ;  /* 0x0003083009097890 */ /* 0x000fe2000fffe03f */
[----:B-1----:R-:W-:Y:S01]  /*128b0*/  LEA R2, R16, UR19, 0x3 ;  /* 0x0000001310027c11 */ /* 0x002fe2000f8e18ff */
        /* <DEDUP_REMOVED lines=14> */
.L_x_1032:
[----:B------:R-:W-:Y:S05]  /*129a0*/  @P2 BRA `(.L_x_995) ;  /* 0x00000000001c2947 */ /* 0x000fea0003800000 */
[----:B------:R-:W2:Y:S02]  /*129b0*/  S2R R3, SR_TID.X ;  /* 0x0000000000037919 */ /* 0x000ea40000002100 */
[----:B--2---:R-:W-:Y:S01]  /*129c0*/  LOP3.LUT R9, R3, 0x1f, RZ, 0xc0, !PT ;  /* 0x0000001f03097812 */ /* 0x004fe200078ec0ff */
[----:B------:R-:W-:-:S03]  /*129d0*/  IMAD.MOV.U32 R3, RZ, RZ, 0x9000 ;  /* 0x00009000ff037424 */ /* 0x000fc600078e00ff */
[----:B------:R-:W-:Y:S01]  /*129e0*/  ISETP.NE.AND P2, PT, R9, RZ, PT ;  /* 0x000000ff0900720c */ /* 0x000fe20003f45270 */
[----:B------:R2:W-:-:S12]  /*129f0*/  SYNCS.ARRIVE.TRANS64 RZ, [R2+URZ+0x50], R3 ;  /* 0x0000500302ff79a7 */ /* 0x0005d8000800003f */
[----:B--2---:R-:W-:Y:S05]  /*12a00*/  @!P2 BRA `(.L_x_995) ;  /* 0x000000000004a947 */ /* 0x004fea0003800000 */
[----:B------:R-:W-:Y:S01]  /*12a10*/  BPT.TRAP 0x1 ;  /* 0x000000040000795c */ /* 0x000fe20000300000 */
.L_x_995:
        /* <DEDUP_REMOVED lines=11> */
[----:B------:R-:W-:-:S02]  /*12ad0*/  IMAD.MOV.U32 R5, RZ, RZ, R12 ;  /* 0x000000ffff057224 */ /* 0x000fc400078e000c */
[----:B------:R-:W-:Y:S01]  /*12ae0*/  UIMAD UR8, UR8, 0x9000, UR38 ;  /* 0x00009000080878a4 */ /* 0x000fe2000f8e0226 */
[----:B------:R-:W-:Y:S01]  /*12af0*/  IMAD.MOV.U32 R6, RZ, RZ, R8 ;  /* 0x000000ffff067224 */ /* 0x000fe200078e0008 */
[----:B------:R-:W-:Y:S02]  /*12b00*/  UIMAD UR11, UR11, 0x60, URZ ;  /* 0x000000600b0b78a4 */ /* 0x000fe4000f8e023f */
[----:B------:R-:W-:Y:S02]  /*12b10*/  UIADD3 UR9, UR9, 0x50, URZ ;  /* 0x0000005009097890 */ /* 0x000fe4000fffe03f */
        /* <DEDUP_REMOVED lines=13> */
.L_x_990:
[----:B------:R-:W-:Y:S05]  /*12bf0*/  BSYNC B1 ;  /* 0x0000000000017941 */ /* 0x000fea0003800000 */
.L_x_989:
[----:B------:R-:W-:Y:S01]  /*12c00*/  VIADD R16, R10, 0x1 ;  /* 0x000000010a107836 */ /* 0x000fe20000000000 */
[----:B------:R-:W-:Y:S01]  /*12c10*/  BSSY B1, `(.L_x_996) ;  /* 0x000006c000017945 */ /* 0x000fe20003800000 */
[----:B------:R-:W-:-:S03]  /*12c20*/  VIADD R12, R7, 0xffffffff ;  /* 0xffffffff070c7836 */ /* 0x000fc60000000000 */
[----:B------:R-:W-:-:S04]  /*12c30*/  ISETP.NE.AND P2, PT, R16, 0x2, PT ;  /* 0x000000021000780c */ /* 0x000fc80003f45270 */
[----:B-1----:R-:W-:Y:S02]  /*12c40*/  SEL R2, RZ, 0x1, P2 ;  /* 0x00000001ff027807 */ /* 0x002fe40001000000 */
[----:B------:R-:W-:Y:S02]  /*12c50*/  SEL R16, R16, RZ, P2 ;  /* 0x000000ff10107207 */ /* 0x000fe40001000000 */
[----:B------:R-:W-:Y:S01]  /*12c60*/  LOP3.LUT R17, R11, R2, RZ, 0x3c, !PT ;  /* 0x000000020b117212 */ /* 0x000fe200078e3cff */
[----:B------:R-:W-:Y:S06]  /*12c70*/  @!P6 BRA `(.L_x_997) ;  /* 0x000000040094e947 */ /* 0x000fec0003800000 */
[----:B------:R-:W-:Y:S01]  /*12c80*/  IMAD.MOV.U32 R13, RZ, RZ, R12 ;  /* 0x000000ffff0d7224 */ /* 0x000fe200078e000c */
[----:B------:R-:W-:Y:S06]  /*12c90*/  @!P0 BRA `(.L_x_998) ;  /* 0x0000000000448947 */ /* 0x000fec0003800000 */
[----:B------:R-:W1:Y:S02]  /*12ca0*/  LDC R8, c[0x0][0x41c] ;  /* 0x00010700ff087b82 */ /* 0x000e640000000800 */
        /* <DEDUP_REMOVED lines=16> */
.L_x_998:
[----:B------:R-:W-:Y:S02]  /*12db0*/  LEA R2, R16, UR38, 0x3 ;  /* 0x0000002610027c11 */ /* 0x000fe4000f8e18ff */
[----:B------:R-:W-:-:S04]  /*12dc0*/  SHF.L.U32 R3, R17, 0x1f, RZ ;  /* 0x0000001f11037819 */ /* 0x000fc800000006ff */
[----:B------:R-:W2:Y:S02]  /*12dd0*/  SYNCS.PHASECHK.TRANS64.TRYWAIT P2, [R2+URZ+0x30840], R3 ;  /* 0x03084003020075a7 */ /* 0x000ea4000804017f */
[----:B--2---:R-:W-:Y:S05]  /*12de0*/  @!P2 BRA `(.L_x_999) ;  /* 0x000000140010a947 */ /* 0x004fea0003800000 */
.L_x_1033:
        /* <DEDUP_REMOVED lines=11> */
.L_x_1000:
[----:B------:R-:W-:Y:S01]  /*12ea0*/  R2UR UR9, R16 ;  /* 0x00000000100972ca */ /* 0x000fe200000e0000 */
[----:B------:R-:W-:Y:S01]  /*12eb0*/  UIADD3 UR19, UR38, 0x30800, URZ ;  /* 0x0003080026137890 */ /* 0x000fe2000fffe03f */
[----:B------:R-:W-:Y:S01]  /*12ec0*/  R2UR UR11, R13 ;  /* 0x000000000d0b72ca */ /* 0x000fe200000e0000 */
[----:B------:R-:W-:Y:S01]  /*12ed0*/  UIADD3 UR4, UP0, UR44, 0x370, URZ ;  /* 0x000003702c047890 */ /* 0x000fe2000ff1e03f */
[----:B------:R-:W-:Y:S01]  /*12ee0*/  R2UR UR12, R4 ;  /* 0x00000000040c72ca */ /* 0x000fe200000e0000 */
[----:B------:R-:W-:Y:S01]  /*12ef0*/  UMOV UR10, URZ ;  /* 0x0000003f000a7c82 */ /* 0x000fe20008000000 */
[----:B-----5:R-:W-:Y:S01]  /*12f00*/  R2UR UR13, R8 ;  /* 0x00000000080d72ca */ /* 0x020fe200000e0000 */
[----:B------:R-:W-:Y:S01]  /*12f10*/  UIADD3.X UR5, URZ, UR45, URZ, UP0, !UPT ;  /* 0x0000002d3f057290 */ /* 0x000fe200087fe43f */
[----:B------:R-:W-:Y:S01]  /*12f20*/  SHF.L.U32 R11, R11, 0x1f, RZ ;  /* 0x0000001f0b0b7819 */ /* 0x000fe200000006ff */
[----:B------:R-:W-:Y:S01]  /*12f30*/  UMOV UR6, 0x0 ;  /* 0x0000000000067882 */ /* 0x000fe20000000000 */
[----:B------:R-:W-:Y:S01]  /*12f40*/  UMOV UR7, 0x14f00000 ;  /* 0x14f0000000077882 */ /* 0x000fe20000000000 */
[----:B------:R-:W-:Y:S01]  /*12f50*/  UMOV UR17, 0x40 ;  /* 0x0000004000117882 */ /* 0x000fe20000000000 */
[----:B------:R-:W-:Y:S01]  /*12f60*/  UMOV UR18, 0x80 ;  /* 0x0000008000127882 */ /* 0x000fe20000000000 */
[----:B------:R-:W-:Y:S01]  /*12f70*/  UIMAD UR8, UR9, 0x9000, UR38 ;  /* 0x00009000090878a4 */ /* 0x000fe2000f8e0226 */
[----:B--2---:R-:W-:Y:S01]  /*12f80*/  LEA R2, R10, UR19, 0x3 ;  /* 0x000000130a027c11 */ /* 0x004fe2000f8e18ff */
[----:B------:R-:W-:-:S02]  /*12f90*/  ULEA UR9, UR9, UR19, 0x3 ;  /* 0x0000001309097291 */ /* 0x000fc4000f8e183f */
[----:B------:R-:W-:Y:S02]  /*12fa0*/  UIMAD UR11, UR11, 0x60, URZ ;  /* 0x000000600b0b78a4 */ /* 0x000fe4000f8e023f */
[----:B------:R-:W-:Y:S02]  /*12fb0*/  UIADD3 UR14, UR8, 0x1e400, URZ ;  /* 0x0001e400080e7890 */ /* 0x000fe4000fffe03f */
        /* <DEDUP_REMOVED lines=13> */
.L_x_1034:
        /* <DEDUP_REMOVED lines=8> */
.L_x_1002:
        /* <DEDUP_REMOVED lines=28> */
.L_x_997:
[----:B------:R-:W-:Y:S05]  /*132d0*/  BSYNC B1 ;  /* 0x0000000000017941 */ /* 0x000fea0003800000 */
.L_x_996:
[----:B------:R-:W-:Y:S01]  /*132e0*/  ISETP.GT.AND P2, PT, R12, UR39, PT ;  /* 0x000000270c007c0c */ /* 0x000fe2000bf44270 */
[----:B------:R-:W-:-:S12]  /*132f0*/  VIADD R7, R7, 0xfffffffe ;  /* 0xfffffffe07077836 */ /* 0x000fd80000000000 */
[----:B------:R-:W-:Y:S05]  /*13300*/  @P2 BRA `(.L_x_1003) ;  /* 0xfffffff000802947 */ /* 0x000fea000383ffff */
.L_x_988:
[----:B------:R-:W-:Y:S05]  /*13310*/  BSYNC B0 ;  /* 0x0000000000007941 */ /* 0x000fea0003800000 */
.L_x_979:
[----:B------:R-:W-:Y:S04]  /*13320*/  BSSY B0, `(.L_x_1004) ;  /* 0x000000e000007945 */ /* 0x000fe80003800000 */
[----:B------:R-:W-:Y:S05]  /*13330*/  @P1 BRA `(.L_x_1005) ;  /* 0x0000000000301947 */ /* 0x000fea0003800000 */
[----:B-1----:R-:W1:Y:S01]  /*13340*/  S2R R7, SR_LANEID ;  /* 0x0000000000077919 */ /* 0x002e620000000000 */
        /* <DEDUP_REMOVED lines=11> */
.L_x_1005:
[----:B------:R-:W-:Y:S05]  /*13400*/  BSYNC B0 ;  /* 0x0000000000007941 */ /* 0x000fea0003800000 */
.L_x_1004:
[----:B------:R-:W-:Y:S04]  /*13410*/  BSSY B0, `(.L_x_1006) ;  /* 0x000002c000007945 */ /* 0x000fe80003800000 */
[----:B------:R-:W-:Y:S05]  /*13420*/  @!P6 BRA `(.L_x_1007) ;  /* 0x0000000000a8e947 */ /* 0x000fea0003800000 */
[----:B------:R-:W2:Y:S01]  /*13430*/  S2R R0, SR_TID.X ;  /* 0x0000000000007919 */ /* 0x000ea20000002100 */
[----:B-1----:R-:W-:Y:S02]  /*13440*/  LEA R3, R16, UR38, 0x3 ;  /* 0x0000002610037c11 */ /* 0x002fe4000f8e18ff */
[----:B--2---:R-:W-:Y:S02]  /*13450*/  LOP3.LUT R2, R0, 0x7f, RZ, 0xc0, !PT ;  /* 0x0000007f00027812 */ /* 0x004fe400078ec0ff */
[----:B------:R-:W-:Y:S02]  /*13460*/  SHF.L.U32 R0, R17, 0x1f, RZ ;  /* 0x0000001f11007819 */ /* 0x000fe400000006ff */
[----:B------:R-:W-:Y:S02]  /*13470*/  ISETP.NE.AND P1, PT, R2, RZ, PT ;  /* 0x000000ff0200720c */ /* 0x000fe40003f25270 */
[----:B------:R-:W1:Y:S02]  /*13480*/  SYNCS.PHASECHK.TRANS64.TRYWAIT P0, [R3+URZ+0x30860], R0 ;  /* 0x03086000030075a7 */ /* 0x000e64000800017f */
[----:B-1----:R-:W-:Y:S09]  /*13490*/  @!P0 BRA `(.L_x_1008) ;  /* 0x0000000c008c8947 */ /* 0x002ff20003800000 */
.L_x_1035:
        /* <DEDUP_REMOVED lines=8> */
.L_x_1009:
        /* <DEDUP_REMOVED lines=11> */
[----:B------:R-:W-:Y:S02]  /*135d0*/  UIMAD UR8, UR8, 0x9000, UR38 ;  /* 0x00009000080878a4 */ /* 0x000fe4000f8e0226 */
        /* <DEDUP_REMOVED lines=15> */
.L_x_1007:
[----:B------:R-:W-:Y:S05]  /*136d0*/  BSYNC B0 ;  /* 0x0000000000007941 */ /* 0x000fea0003800000 */
.L_x_1006:
[----:B------:R-:W-:Y:S02]  /*136e0*/  VIADD R16, R16, 0x1 ;  /* 0x0000000110107836 */ /* 0x000fe40000000000 */
[----:B------:R-:W-:-:S03]  /*136f0*/  IMAD.MOV.U32 R13, RZ, RZ, R19 ;  /* 0x000000ffff0d7224 */ /* 0x000fc600078e0013 */
[----:B------:R-:W-:-:S04]  /*13700*/  ISETP.NE.AND P0, PT, R16, 0x2, PT ;  /* 0x000000021000780c */ /* 0x000fc80003f05270 */
[----:B-1----:R-:W-:Y:S02]  /*13710*/  SEL R0, RZ, 0x1, P0 ;  /* 0x00000001ff007807 */ /* 0x002fe40000000000 */
[----:B------:R-:W-:Y:S02]  /*13720*/  SEL R16, R16, RZ, P0 ;  /* 0x000000ff10107207 */ /* 0x000fe40000000000 */
[----:B------:R-:W-:-:S07]  /*13730*/  LOP3.LUT R17, R17, R0, RZ, 0x3c, !PT ;  /* 0x0000000011117212 */ /* 0x000fce00078e3cff */
.L_x_968:
[----:B------:R-:W-:Y:S05]  /*13740*/  BSYNC B6 ;  /* 0x0000000000067941 */ /* 0x000fea0003800000 */
.L_x_966:
[----:B------:R-:W-:-:S03]  /*13750*/  UMOV UR4, 0xffffffff ;  /* 0xffffffff00047882 */ /* 0x000fc60000000000 */
[----:B------:R-:W-:Y:S05]  /*13760*/  BRA.DIV UR4, `(.L_x_1010) ;  /* 0x0000000a04ec7947 */ /* 0x000fea000b800000 */
[----:B------:R1:W2:Y:S02]  /*13770*/  SHFL.IDX PT, R14, R13, RZ, 0x1f ;  /* 0x00001fff0d0e7589 */ /* 0x0002a400000e0000 */
.L_x_1038:
[----:B------:R-:W3:Y:S01]  /*13780*/  S2R R0, SR_TID.X ;  /* 0x0000000000007919 */ /* 0x000ee20000002100 */
[----:B------:R-:W-:Y:S05]  /*13790*/  WARPSYNC.ALL ;  /* 0x0000000000007948 */ /* 0x000fea0003800000 */
[----:B------:R-:W-:Y:S01]  /*137a0*/  BAR.SYNC.DEFER_BLOCKING 0x4, 0x120 ;  /* 0x0104800000007b1d */ /* 0x000fe20000010000 */
[----:B--2---:R-:W-:-:S05]  /*137b0*/  IMAD.MOV.U32 R19, RZ, RZ, R14 ;  /* 0x000000ffff137224 */ /* 0x004fca00078e000e */
[----:B------:R-:W-:Y:S01]  /*137c0*/  ULDC UR4, c[0x0][0xda8] ;  /* 0x00036a0000047ab9 */ /* 0x000fe20000000800 */
[----:B---3--:R-:W-:-:S04]  /*137d0*/  LOP3.LUT R0, R0, 0x1f, RZ, 0xc0, !PT ;  /* 0x0000001f00007812 */ /* 0x008fc800078ec0ff */
[----:B------:R-:W-:-:S13]  /*137e0*/  ISETP.NE.AND P0, PT, R0, RZ, PT ;  /* 0x000000ff0000720c */ /* 0x000fda0003f05270 */
[----:B------:R-:W2:Y:S01]  /*137f0*/  @!P0 S2R R3, SR_CgaCtaId ;  /* 0x0000000000038919 */ /* 0x000ea20000008800 */
[----:B------:R-:W-:-:S04]  /*13800*/  @!P0 MOV R0, 0x400 ;  /* 0x0000040000008802 */ /* 0x000fc80000000f00 */
[----:B--2---:R-:W-:-:S05]  /*13810*/  @!P0 LEA R0, R3, R0, 0x18 ;  /* 0x0000000003008211 */ /* 0x004fca00078ec0ff */
[----:B------:R2:W-:Y:S01]  /*13820*/  @!P0 STS [R0+0x308d0], R13 ;  /* 0x0308d00d00008388 */ /* 0x0005e20000000800 */
[----:B------:R-:W-:Y:S06]  /*13830*/  BAR.ARV 0x5, 0x120 ;  /* 0x0144800000007b1d */ /* 0x000fec0000002000 */
[----:B------:R-:W-:-:S13]  /*13840*/  ISETP.GE.AND P0, PT, R19, UR4, PT ;  /* 0x0000000413007c0c */ /* 0x000fda000bf06270 */
[----:B--2---:R-:W-:Y:S05]  /*13850*/  @!P0 BRA `(.L_x_1011) ;  /* 0xffffffcc00cc8947 */ /* 0x004fea000383ffff */
.L_x_957:
[----:B------:R-:W2:Y:S01]  /*13860*/  S2R R3, SR_CgaCtaId ;  /* 0x0000000000037919 */ /* 0x000ea20000008800 */
[----:B------:R-:W-:Y:S01]  /*13870*/  UIADD3 UR47, UR47, 0x1, URZ ;  /* 0x000000012f2f7890 */ /* 0x000fe2000fffe03f */
[----:B------:R-:W-:-:S03]  /*13880*/  MOV R0, 0x400 ;  /* 0x0000040000007802 */ /* 0x000fc60000000f00 */
[----:B------:R-:W-:-:S04]  /*13890*/  ULEA.HI UR4, UR47, UR47, URZ, 0x1 ;  /* 0x0000002f2f047291 */ /* 0x000fc8000f8f083f */
[----:B------:R-:W-:-:S04]  /*138a0*/  ULOP3.LUT UR4, UR4, 0xfffffffe, URZ, 0xc0, !UPT ;  /* 0xfffffffe04047892 */ /* 0x000fc8000f8ec03f */
[----:B------:R-:W-:Y:S01]  /*138b0*/  UIADD3 UR4, UR47, -UR4, URZ ;  /* 0x800000042f047290 */ /* 0x000fe2000fffe03f */
[----:B--2---:R-:W-:-:S05]  /*138c0*/  LEA R7, R3, R0, 0x18 ;  /* 0x0000000003077211 */ /* 0x004fca00078ec0ff */
[----:B------:R-:W-:-:S05]  /*138d0*/  IMAD.U32 R0, RZ, RZ, UR4 ;  /* 0x00000004ff007e24 */ /* 0x000fca000f8e00ff */
[----:B------:R-:W-:-:S04]  /*138e0*/  SHF.L.U32 R0, R0, 0x1f, RZ ;  /* 0x0000001f00007819 */ /* 0x000fc800000006ff */
[----:B------:R-:W2:Y:S02]  /*138f0*/  SYNCS.PHASECHK.TRANS64.TRYWAIT P0, [R7+URZ+0x30820], R0 ;  /* 0x03082000070075a7 */ /* 0x000ea4000800017f */
[----:B--2---:R-:W-:Y:S05]  /*13900*/  @!P0 BRA `(.L_x_1012) ;  /* 0x0000000800a88947 */ /* 0x004fea0003800000 */
.L_x_1039:
[----:B------:R-:W3:Y:S02]  /*13910*/  S2R R2, SR_TID.X ;  /* 0x0000000000027919 */ /* 0x000ee40000002100 */
[----:B---3--:R-:W-:-:S04]  /*13920*/  SHF.R.U32.HI R2, RZ, 0x5, R2 ;  /* 0x00000005ff027819 */ /* 0x008fc80000011602 */
[----:B------:R-:W-:-:S05]  /*13930*/  LOP3.LUT R2, R2, 0x3, RZ, 0xc0, !PT ;  /* 0x0000000302027812 */ /* 0x000fca00078ec0ff */
[----:B--2---:R-:W2:Y:S02]  /*13940*/  SHFL.IDX PT, R0, R2, RZ, 0x1f ;  /* 0x00001fff02007589 */ /* 0x004ea400000e0000 */
[----:B--2---:R-:W-:-:S13]  /*13950*/  ISETP.NE.AND P0, PT, R0, RZ, PT ;  /* 0x000000ff0000720c */ /* 0x004fda0003f05270 */
[----:B------:R-:W-:Y:S05]  /*13960*/  @P0 EXIT ;  /* 0x000000000000094d */ /* 0x000fea0003800000 */
[----:B------:R-:W-:Y:S01]  /*13970*/  ELECT P0, URZ, PT ;  /* 0x00000000003f782f */ /* 0x000fe20003800000 */
[----:B------:R-:W-:-:S12]  /*13980*/  BSSY B0, `(.L_x_1013) ;  /* 0x0000022000007945 */ /* 0x000fd80003800000 */
[----:B------:R-:W-:Y:S05]  /*13990*/  @!P0 BRA `(.L_x_1014) ;  /* 0x0000000000808947 */ /* 0x000fea0003800000 */
[----:B------:R-:W2:Y:S02]  /*139a0*/  LDL R2, [R1] ;  /* 0x0000000001027983 */ /* 0x000ea40000100800 */
[----:B--2---:R-:W-:-:S13]  /*139b0*/  R2UR UR4, R2 ;  /* 0x00000000020472ca */ /* 0x004fda00000e0000 */
[----:B------:R-:W-:-:S06]  /*139c0*/  ULOP3.LUT UR4, UR4, 0x2, URZ, 0xfc, !UPT ;  /* 0x0000000204047892 */ /* 0x000fcc000f8efc3f */
[----:B------:R-:W-:-:S05]  /*139d0*/  IMAD.U32 R0, RZ, RZ, UR4 ;  /* 0x00000004ff007e24 */ /* 0x000fca000f8e00ff */
[----:B------:R-:W-:-:S13]  /*139e0*/  ISETP.NE.AND P2, PT, R0, 0x3, PT ;  /* 0x000000030000780c */ /* 0x000fda0003f45270 */
[----:B------:R-:W-:Y:S05]  /*139f0*/  @!P2 BRA `(.L_x_1015) ;  /* 0x000000000004a947 */ /* 0x000fea0003800000 */
[----:B------:R-:W-:Y:S01]  /*13a00*/  BPT.TRAP 0x1 ;  /* 0x000000040000795c */ /* 0x000fe20000300000 */
.L_x_1015:
[----:B------:R-:W-:Y:S01]  /*13a10*/  VIADD R3, R7, 0x30840 ;  /* 0x0003084007037836 */ /* 0x000fe20000000000 */
[----:B------:R-:W-:Y:S01]  /*13a20*/  SHF.L.U32 R4, R17, 0x1f, RZ ;  /* 0x0000001f11047819 */ /* 0x000fe200000006ff */
[C---:B------:R-:W-:Y:S02]  /*13a30*/  VIADD R0, R16.reuse, 0x1 ;  /* 0x0000000110007836 */ /* 0x040fe40000000000 */
[----:B------:R-:W-:-:S03]  /*13a40*/  IMAD R5, R16, 0x8, R3 ;  /* 0x0000000810057824 */ /* 0x000fc600078e0203 */
[----:B------:R-:W-:Y:S01]  /*13a50*/  ISETP.NE.AND P1, PT, R0, 0x2, PT ;  /* 0x000000020000780c */ /* 0x000fe20003f25270 */
[----:B------:R-:W2:Y:S03]  /*13a60*/  SYNCS.PHASECHK.TRANS64.TRYWAIT P0, [R5+URZ], R4 ;  /* 0x00000004050075a7 */ /* 0x000ea6000800017f */
[----:B------:R-:W-:-:S04]  /*13a70*/  SEL R2, RZ, 0x1, P1 ;  /* 0x00000001ff027807 */ /* 0x000fc80000800000 */
[----:B------:R-:W-:Y:S02]  /*13a80*/  LOP3.LUT R17, R17, R2, RZ, 0x3c, !PT ;  /* 0x0000000211117212 */ /* 0x000fe400078e3cff */
[----:B------:R-:W-:Y:S02]  /*13a90*/  SEL R2, R0, RZ, P1 ;  /* 0x000000ff00027207 */ /* 0x000fe40000800000 */
[----:B------:R-:W-:-:S03]  /*13aa0*/  SHF.L.U32 R0, R17, 0x1f, RZ ;  /* 0x0000001f11007819 */ /* 0x000fc600000006ff */
[----:B------:R-:W-:Y:S01]  /*13ab0*/  IMAD R3, R2, 0x8, R3 ;  /* 0x0000000802037824 */ /* 0x000fe200078e0203 */
[----:B--2---:R-:W-:Y:S06]  /*13ac0*/  @!P0 BRA `(.L_x_1016) ;  /* 0x00000008004c8947 */ /* 0x004fec0003800000 */
.L_x_1040:
[----:B------:R-:W3:Y:S02]  /*13ad0*/  SYNCS.PHASECHK.TRANS64.TRYWAIT P0, [R3+URZ], R0 ;  /* 0x00000000030075a7 */ /* 0x000ee4000800017f */
[----:B---3--:R-:W-:Y:S05]  /*13ae0*/  @!P0 BRA `(.L_x_1017) ;  /* 0x0000000800588947 */ /* 0x008fea0003800000 */
.L_x_1041:
[----:B------:R-:W-:Y:S05]  /*13af0*/  @!P2 BRA `(.L_x_1018) ;  /* 0x000000000004a947 */ /* 0x000fea0003800000 */
[----:B------:R-:W-:Y:S01]  /*13b00*/  BPT.TRAP 0x1 ;  /* 0x000000040000795c */ /* 0x000fe20000300000 */
.L_x_1018:
[----:B---3--:R-:W-:-:S04]  /*13b10*/  VIADD R3, R7, 0x30860 ;  /* 0x0003086007037836 */ /* 0x008fc80000000000 */
[----:B--2---:R-:W-:-:S04]  /*13b20*/  IMAD R5, R16, 0x8, R3 ;  /* 0x0000000810057824 */ /* 0x004fc800078e0203 */
[----:B------:R-:W2:Y:S02]  /*13b30*/  SYNCS.PHASECHK.TRANS64.TRYWAIT P0, [R5+URZ], R4 ;  /* 0x00000004050075a7 */ /* 0x000ea4000800017f */
[----:B--2---:R-:W-:Y:S05]  /*13b40*/  @!P0 BRA `(.L_x_1019) ;  /* 0x0000000800548947 */ /* 0x004fea0003800000 */
.L_x_1042:
[----:B------:R-:W-:-:S07]  /*13b50*/  IMAD R3, R2, 0x8, R3 ;  /* 0x0000000802037824 */ /* 0x000fce00078e0203 */
.L_x_1020:
[----:B---3--:R3:W4:Y:S02]  /*13b60*/  SYNCS.PHASECHK.TRANS64.TRYWAIT P0, [R3+URZ], R0 ;  /* 0x00000000030075a7 */ /* 0x008724000800017f */
[----:B----4-:R-:W-:Y:S05]  /*13b70*/  @!P0 NANOSLEEP.SYNCS 0x989680 ;  /* 0x009896800000895d */ /* 0x010fea0003900000 */
[----:B------:R-:W4:Y:S02]  /*13b80*/  @!P0 SYNCS.PHASECHK.TRANS64 P0, [R3+URZ], R0 ;  /* 0x00000000030085a7 */ /* 0x000f24000800007f */
[----:B----4-:R-:W-:Y:S05]  /*13b90*/  @!P0 BRA `(.L_x_1020) ;  /* 0xfffffffc00f08947 */ /* 0x010fea000383ffff */
.L_x_1014:
[----:B------:R-:W-:Y:S05]  /*13ba0*/  BSYNC B0 ;  /* 0x0000000000007941 */ /* 0x000fea0003800000 */
.L_x_1013:
[----:B------:R-:W-:Y:S05]  /*13bb0*/  EXIT ;  /* 0x000000000000794d */ /* 0x000fea0003800000 */
.L_x_874:
[----:B-1----:R-:W-:-:S04]  /*13bc0*/  IMAD.U32 R3, RZ, RZ, UR37 ;  /* 0x00000025ff037e24 */ /* 0x002fc8000f8e00ff */
[----:B------:R1:W2:Y:S03]  /*13bd0*/  SYNCS.PHASECHK.TRANS64.TRYWAIT P1, [R3+URZ+0x30800], R0 ;  /* 0x03080000030075a7 */ /* 0x0002a6000802017f */
[----:B--2---:R-:W-:Y:S05]  /*13be0*/  @!P1 NANOSLEEP.SYNCS 0x989680 ;  /* 0x009896800000995d */ /* 0x004fea0003900000 */
[----:B------:R-:W2:Y:S02]  /*13bf0*/  @!P1 SYNCS.PHASECHK.TRANS64 P1, [R3+URZ+0x30800], R0 ;  /* 0x03080000030095a7 */ /* 0x000ea4000802007f */
[----:B--2---:R-:W-:Y:S05]  /*13c00*/  @!P1 BRA `(.L_x_874) ;  /* 0xfffffffc00ec9947 */ /* 0x004fea000383ffff */
[----:B------:R-:W-:Y:S05]  /*13c10*/  BRA `(.L_x_1021) ;  /* 0xfffffedc00b87947 */ /* 0x000fea000383ffff */
.L_x_878:
[----:B--2---:R2:W3:Y:S02]  /*13c20*/  SYNCS.PHASECHK.TRANS64.TRYWAIT P1, [R5+URZ+0x30830], R0 ;  /* 0x03083000050075a7 */ /* 0x0044e4000802017f */
[----:B---3--:R-:W-:Y:S05]  /*13c30*/  @!P1 NANOSLEEP.SYNCS 0x989680 ;  /* 0x009896800000995d */ /* 0x008fea0003900000 */
[----:B------:R-:W3:Y:S02]  /*13c40*/  @!P1 SYNCS.PHASECHK.TRANS64 P1, [R5+URZ+0x30830], R0 ;  /* 0x03083000050095a7 */ /* 0x000ee4000802007f */
[----:B---3--:R-:W-:Y:S05]  /*13c50*/  @!P1 BRA `(.L_x_878) ;  /* 0xfffffffc00f09947 */ /* 0x008fea000383ffff */
[----:B------:R-:W-:Y:S05]  /*13c60*/  BRA `(.L_x_877) ;  /* 0xfffffedc00e47947 */ /* 0x000fea000383ffff */
.L_x_894:
[----:B--2---:R-:W-:-:S04]  /*13c70*/  IMAD.U32 R21, RZ, RZ, UR7 ;  /* 0x00000007ff157e24 */ /* 0x004fc8000f8e00ff */
[----:B------:R2:W3:Y:S03]  /*13c80*/  SYNCS.PHASECHK.TRANS64.TRYWAIT P1, [R21+URZ+0x30830], R18 ;  /* 0x03083012150075a7 */ /* 0x0004e6000802017f */
[----:B---3--:R-:W-:Y:S05]  /*13c90*/  @!P1 NANOSLEEP.SYNCS 0x989680 ;  /* 0x009896800000995d */ /* 0x008fea0003900000 */
[----:B------:R-:W3:Y:S02]  /*13ca0*/  @!P1 SYNCS.PHASECHK.TRANS64 P1, [R21+URZ+0x30830], R18 ;  /* 0x03083012150095a7 */ /* 0x000ee4000802007f */
[----:B---3--:R-:W-:Y:S05]  /*13cb0*/  @!P1 BRA `(.L_x_894) ;  /* 0xfffffffc00ec9947 */ /* 0x008fea000383ffff */
[----:B------:R-:W-:Y:S05]  /*13cc0*/  BRA `(.L_x_893) ;  /* 0xffffff1000807947 */ /* 0x000fea000383ffff */
.L_x_898:
[----:B--2---:R-:W-:-:S04]  /*13cd0*/  IMAD.U32 R21, RZ, RZ, UR6 ;  /* 0x00000006ff157e24 */ /* 0x004fc8000f8e00ff */
[----:B------:R2:W4:Y:S03]  /*13ce0*/  SYNCS.PHASECHK.TRANS64.TRYWAIT P1, [R21+URZ+0x30850], R0 ;  /* 0x03085000150075a7 */ /* 0x000526000802017f */
[----:B----4-:R-:W-:Y:S05]  /*13cf0*/  @!P1 NANOSLEEP.SYNCS 0x989680 ;  /* 0x009896800000995d */ /* 0x010fea0003900000 */
[----:B------:R-:W4:Y:S02]  /*13d00*/  @!P1 SYNCS.PHASECHK.TRANS64 P1, [R21+URZ+0x30850], R0 ;  /* 0x03085000150095a7 */ /* 0x000f24000802007f */
[----:B----4-:R-:W-:Y:S05]  /*13d10*/  @!P1 BRA `(.L_x_898) ;  /* 0xfffffffc00ec9947 */ /* 0x010fea000383ffff */
[----:B------:R-:W-:Y:S05]  /*13d20*/  BRA `(.L_x_897) ;  /* 0xffffff1c00287947 */ /* 0x000fea000383ffff */
.L_x_915:
[----:B--2---:R-:W-:-:S04]  /*13d30*/  IMAD.U32 R4, RZ, RZ, UR6 ;  /* 0x00000006ff047e24 */ /* 0x004fc8000f8e00ff */
[----:B------:R2:W3:Y:S03]  /*13d40*/  SYNCS.PHASECHK.TRANS64.TRYWAIT P1, [R4+URZ+0x30830], R3 ;  /* 0x03083003040075a7 */ /* 0x0004e6000802017f */
[----:B---3--:R-:W-:Y:S05]  /*13d50*/  @!P1 NANOSLEEP.SYNCS 0x989680 ;  /* 0x009896800000995d */ /* 0x008fea0003900000 */
[----:B------:R-:W3:Y:S02]  /*13d60*/  @!P1 SYNCS.PHASECHK.TRANS64 P1, [R4+URZ+0x30830], R3 ;  /* 0x03083003040095a7 */ /* 0x000ee4000802007f */
[----:B---3--:R-:W-:Y:S05]  /*13d70*/  @!P1 BRA `(.L_x_915) ;  /* 0xfffffffc00ec9947 */ /* 0x008fea000383ffff */
[----:B------:R-:W-:Y:S05]  /*13d80*/  BRA `(.L_x_914) ;  /* 0xffffff48002c7947 */ /* 0x000fea000383ffff */
.L_x_919:
[----:B-12---:R-:W-:-:S04]  /*13d90*/  IMAD.U32 R3, RZ, RZ, UR10 ;  /* 0x0000000aff037e24 */ /* 0x006fc8000f8e00ff */
[----:B------:R1:W2:Y:S03]  /*13da0*/  SYNCS.PHASECHK.TRANS64.TRYWAIT P1, [R3+URZ+0x30850], R0 ;  /* 0x03085000030075a7 */ /* 0x0002a6000802017f */
[----:B--2---:R-:W-:Y:S05]  /*13db0*/  @!P1 NANOSLEEP.SYNCS 0x989680 ;  /* 0x009896800000995d */ /* 0x004fea0003900000 */
[----:B------:R-:W2:Y:S02]  /*13dc0*/  @!P1 SYNCS.PHASECHK.TRANS64 P1, [R3+URZ+0x30850], R0 ;  /* 0x03085000030095a7 */ /* 0x000ea4000802007f */
[----:B--2---:R-:W-:Y:S05]  /*13dd0*/  @!P1 BRA `(.L_x_919) ;  /* 0xfffffffc00ec9947 */ /* 0x004fea000383ffff */
[----:B------:R-:W-:Y:S05]  /*13de0*/  BRA `(.L_x_918) ;  /* 0xffffff5000d47947 */ /* 0x000fea000383ffff */
.L_x_925:
[----:B--2---:R-:W-:-:S04]  /*13df0*/  IMAD.U32 R4, RZ, RZ, UR6 ;  /* 0x00000006ff047e24 */ /* 0x004fc8000f8e00ff */
[----:B------:R2:W3:Y:S03]  /*13e00*/  SYNCS.PHASECHK.TRANS64.TRYWAIT P1, [R4+URZ+0x30830], R3 ;  /* 0x03083003040075a7 */ /* 0x0004e6000802017f */
[----:B---3--:R-:W-:Y:S05]  /*13e10*/  @!P1 NANOSLEEP.SYNCS 0x989680 ;  /* 0x009896800000995d */ /* 0x008fea0003900000 */
[----:B------:R-:W3:Y:S02]  /*13e20*/  @!P1 SYNCS.PHASECHK.TRANS64 P1, [R4+URZ+0x30830], R3 ;  /* 0x03083003040095a7 */ /* 0x000ee4000802007f */
[----:B---3--:R-:W-:Y:S05]  /*13e30*/  @!P1 BRA `(.L_x_925) ;  /* 0xfffffffc00ec9947 */ /* 0x008fea000383ffff */
[----:B------:R-:W-:Y:S05]  /*13e40*/  BRA `(.L_x_924) ;  /* 0xffffff6c00207947 */ /* 0x000fea000383ffff */
.L_x_929:
[----:B-12---:R-:W-:-:S04]  /*13e50*/  IMAD.U32 R3, RZ, RZ, UR10 ;  /* 0x0000000aff037e24 */ /* 0x006fc8000f8e00ff */
[----:B------:R1:W2:Y:S03]  /*13e60*/  SYNCS.PHASECHK.TRANS64.TRYWAIT P1, [R3+URZ+0x30850], R0 ;  /* 0x03085000030075a7 */ /* 0x0002a6000802017f */
[----:B--2---:R-:W-:Y:S05]  /*13e70*/  @!P1 NANOSLEEP.SYNCS 0x989680 ;  /* 0x009896800000995d */ /* 0x004fea0003900000 */
[----:B------:R-:W2:Y:S02]  /*13e80*/  @!P1 SYNCS.PHASECHK.TRANS64 P1, [R3+URZ+0x30850], R0 ;  /* 0x03085000030095a7 */ /* 0x000ea4000802007f */
[----:B--2---:R-:W-:Y:S05]  /*13e90*/  @!P1 BRA `(.L_x_929) ;  /* 0xfffffffc00ec9947 */ /* 0x004fea000383ffff */
[----:B------:R-:W-:Y:S05]  /*13ea0*/  BRA `(.L_x_928) ;  /* 0xffffff7400c87947 */ /* 0x000fea000383ffff */
.L_x_942:
[----:B--2---:R-:W-:-:S04]  /*13eb0*/  IMAD.U32 R5, RZ, RZ, UR5 ;  /* 0x00000005ff057e24 */ /* 0x004fc8000f8e00ff */
[----:B------:R2:W3:Y:S03]  /*13ec0*/  SYNCS.PHASECHK.TRANS64.TRYWAIT P0, [R5+URZ+0x30850], R0 ;  /* 0x03085000050075a7 */ /* 0x0004e6000800017f */
[----:B---3--:R-:W-:Y:S05]  /*13ed0*/  @!P0 NANOSLEEP.SYNCS 0x989680 ;  /* 0x009896800000895d */ /* 0x008fea0003900000 */
[----:B------:R-:W3:Y:S02]  /*13ee0*/  @!P0 SYNCS.PHASECHK.TRANS64 P0, [R5+URZ+0x30850], R0 ;  /* 0x03085000050085a7 */ /* 0x000ee4000800007f */
[----:B---3--:R-:W-:Y:S05]  /*13ef0*/  @!P0 BRA `(.L_x_942) ;  /* 0xfffffffc00ec8947 */ /* 0x008fea000383ffff */
[----:B------:R-:W-:Y:S05]  /*13f00*/  BRA `(.L_x_941) ;  /* 0xffffffa400987947 */ /* 0x000fea000383ffff */
.L_x_972:
[----:B------:R-:W1:Y:S01]  /*13f10*/  S2R R18, SR_TID.X ;  /* 0x0000000000127919 */ /* 0x000e620000002100 */
[----:B------:R-:W-:Y:S02]  /*13f20*/  IMAD.MOV.U32 R12, RZ, RZ, RZ ;  /* 0x000000ffff0c7224 */ /* 0x000fe400078e00ff */
[----:B------:R-:W-:Y:S02]  /*13f30*/  IMAD.MOV.U32 R11, RZ, RZ, 0x1f ;  /* 0x0000001fff0b7424 */ /* 0x000fe400078e00ff */
[----:B------:R-:W-:Y:S01]  /*13f40*/  IMAD.MOV.U32 R15, RZ, RZ, -0x1 ;  /* 0xffffffffff0f7424 */ /* 0x000fe200078e00ff */
[----:B-1----:R-:W-:-:S04]  /*13f50*/  SHF.R.U32.HI R18, RZ, 0x5, R18 ;  /* 0x00000005ff127819 */ /* 0x002fc80000011612 */
[----:B------:R-:W-:-:S05]  /*13f60*/  LOP3.LUT R18, R18, 0x3, RZ, 0xc0, !PT ;  /* 0x0000000312127812 */ /* 0x000fca00078ec0ff */
[----:B------:R-:W-:-:S07]  /*13f70*/  IMAD.MOV.U32 R13, RZ, RZ, R18 ;  /* 0x000000ffff0d7224 */ /* 0x000fce00078e0012 */
[----:B------:R-:W-:Y:S05]  /*13f80*/  WARPSYNC.COLLECTIVE R15, `(.L_x_1022) ;  /* 0x000000000f087348 */ /* 0x000fea0003c00000 */
[----:B------:R1:W2:Y:S02]  /*13f90*/  SHFL.IDX P6, R14, R13, R12, R11 ;  /* 0x0000000c0d0e7389 */ /* 0x0002a400000c000b */
[----:B-12---:R-:W-:Y:S01]  /*13fa0*/  ENDCOLLECTIVE ;  /* 0x000000000000791b */ /* 0x006fe20003800000 */
.L_x_1022:
[----:B------:R-:W-:Y:S05]  /*13fb0*/  BRA `(.L_x_1023) ;  /* 0xffffffd4009c7947 */ /* 0x000fea000383ffff */
.L_x_973:
[----:B------:R-:W-:Y:S01]  /*13fc0*/  BSSY B0, `(.L_x_1024) ;  /* 0x0000006000007945 */ /* 0x000fe20003800000 */
[----:B------:R-:W-:-:S07]  /*13fd0*/  IMAD.MOV.U32 R15, RZ, RZ, -0x1 ;  /* 0xffffffffff0f7424 */ /* 0x000fce00078e00ff */
[----:B------:R-:W-:Y:S05]  /*13fe0*/  WARPSYNC.COLLECTIVE R15, `(.L_x_1025) ;  /* 0x000000000f0c7348 */ /* 0x000fea0003c00000 */
[----:B------:R-:W-:Y:S02]  /*13ff0*/  ELECT P6, UR62, PT ;  /* 0x00000000003e782f */ /* 0x000fe400038c0000 */
[----:B------:R-:W-:Y:S01]  /*14000*/  MOV R14, UR62 ;  /* 0x0000003e000e7c02 */ /* 0x000fe20008000f00 */
[----:B------:R-:W-:Y:S10]  /*14010*/  ENDCOLLECTIVE ;  /* 0x000000000000791b */ /* 0x000ff40003800000 */
.L_x_1025:
[----:B------:R-:W-:Y:S05]  /*14020*/  BSYNC B0 ;  /* 0x0000000000007941 */ /* 0x000fea0003800000 */
.L_x_1024:
[----:B------:R-:W-:Y:S05]  /*14030*/  BRA `(.L_x_1026) ;  /* 0xffffffd4008c7947 */ /* 0x000fea000383ffff */
.L_x_976:
[----:B-1----:R1:W2:Y:S02]  /*14040*/  SYNCS.PHASECHK.TRANS64.TRYWAIT P2, [R8+URZ+0x30840], R7 ;  /* 0x03084007080075a7 */ /* 0x0022a4000804017f */
[----:B--2---:R-:W-:Y:S05]  /*14050*/  @!P2 NANOSLEEP.SYNCS 0x989680 ;  /* 0x009896800000a95d */ /* 0x004fea0003900000 */
[----:B------:R-:W2:Y:S02]  /*14060*/  @!P2 SYNCS.PHASECHK.TRANS64 P2, [R8+URZ+0x30840], R7 ;  /* 0x030840070800a5a7 */ /* 0x000ea4000804007f */
[----:B--2---:R-:W-:Y:S05]  /*14070*/  @!P2 BRA `(.L_x_976) ;  /* 0xfffffffc00f0a947 */ /* 0x004fea000383ffff */
[----:B------:R-:W-:Y:S05]  /*14080*/  BRA `(.L_x_1027) ;  /* 0xffffffd400e87947 */ /* 0x000fea000383ffff */
.L_x_978:
[----:B-1----:R-:W-:-:S04]  /*14090*/  IMAD.U32 R8, RZ, RZ, UR38 ;  /* 0x00000026ff087e24 */ /* 0x002fc8000f8e00ff */
[----:B------:R1:W2:Y:S03]  /*140a0*/  SYNCS.PHASECHK.TRANS64.TRYWAIT P2, [R8+URZ+0x30820], R7 ;  /* 0x03082007080075a7 */ /* 0x0002a6000804017f */
[----:B--2---:R-:W-:Y:S05]  /*140b0*/  @!P2 NANOSLEEP.SYNCS 0x989680 ;  /* 0x009896800000a95d */ /* 0x004fea0003900000 */
[----:B------:R-:W2:Y:S02]  /*140c0*/  @!P2 SYNCS.PHASECHK.TRANS64 P2, [R8+URZ+0x30820], R7 ;  /* 0x030820070800a5a7 */ /* 0x000ea4000804007f */
[----:B--2---:R-:W-:Y:S05]  /*140d0*/  @!P2 BRA `(.L_x_978) ;  /* 0xfffffffc00eca947 */ /* 0x004fea000383ffff */
[----:B------:R-:W-:Y:S05]  /*140e0*/  BRA `(.L_x_1028) ;  /* 0xffffffd800f47947 */ /* 0x000fea000383ffff */
.L_x_984:
[----:B-1----:R1:W2:Y:S02]  /*140f0*/  SYNCS.PHASECHK.TRANS64.TRYWAIT P3, [R3+URZ+0x30840], R2 ;  /* 0x03084002030075a7 */ /* 0x0022a4000806017f */
[----:B--2---:R-:W-:Y:S05]  /*14100*/  @!P3 NANOSLEEP.SYNCS 0x989680 ;  /* 0x009896800000b95d */ /* 0x004fea0003900000 */
[----:B------:R-:W2:Y:S02]  /*14110*/  @!P3 SYNCS.PHASECHK.TRANS64 P3, [R3+URZ+0x30840], R2 ;  /* 0x030840020300b5a7 */ /* 0x000ea4000806007f */
[----:B--2---:R-:W-:Y:S05]  /*14120*/  @!P3 BRA `(.L_x_984) ;  /* 0xfffffffc00f0b947 */ /* 0x004fea000383ffff */
[----:B------:R-:W-:Y:S05]  /*14130*/  BRA `(.L_x_1029) ;  /* 0xffffffdc00987947 */ /* 0x000fea000383ffff */
.L_x_986:
[----:B-1----:R1:W2:Y:S02]  /*14140*/  SYNCS.PHASECHK.TRANS64.TRYWAIT P3, [R2+URZ+0x60], R3 ;  /* 0x00006003020075a7 */ /* 0x0022a4000806017f */
[----:B--2---:R-:W-:Y:S05]  /*14150*/  @!P3 NANOSLEEP.SYNCS 0x989680 ;  /* 0x009896800000b95d */ /* 0x004fea0003900000 */
[----:B------:R-:W2:Y:S02]  /*14160*/  @!P3 SYNCS.PHASECHK.TRANS64 P3, [R2+URZ+0x60], R3 ;  /* 0x000060030200b5a7 */ /* 0x000ea4000806007f */
[----:B--2---:R-:W-:Y:S05]  /*14170*/  @!P3 BRA `(.L_x_986) ;  /* 0xfffffffc00f0b947 */ /* 0x004fea000383ffff */
[----:B------:R-:W-:Y:S05]  /*14180*/  BRA `(.L_x_1030) ;  /* 0xffffffe000207947 */ /* 0x000fea000383ffff */
.L_x_992:
[----:B-1----:R1:W2:Y:S02]  /*14190*/  SYNCS.PHASECHK.TRANS64.TRYWAIT P3, [R3+URZ+0x30840], R2 ;  /* 0x03084002030075a7 */ /* 0x0022a4000806017f */
[----:B--2---:R-:W-:Y:S05]  /*141a0*/  @!P3 NANOSLEEP.SYNCS 0x989680 ;  /* 0x009896800000b95d */ /* 0x004fea0003900000 */
[----:B------:R-:W2:Y:S02]  /*141b0*/  @!P3 SYNCS.PHASECHK.TRANS64 P3, [R3+URZ+0x30840], R2 ;  /* 0x030840020300b5a7 */ /* 0x000ea4000806007f */
[----:B--2---:R-:W-:Y:S05]  /*141c0*/  @!P3 BRA `(.L_x_992) ;  /* 0xfffffffc00f0b947 */ /* 0x004fea000383ffff */
[----:B------:R-:W-:Y:S05]  /*141d0*/  BRA `(.L_x_1031) ;  /* 0xffffffe400547947 */ /* 0x000fea000383ffff */
.L_x_994:
[----:B-1----:R1:W2:Y:S02]  /*141e0*/  SYNCS.PHASECHK.TRANS64.TRYWAIT P3, [R2+URZ+0x60], R17 ;  /* 0x00006011020075a7 */ /* 0x0022a4000806017f */
[----:B--2---:R-:W-:Y:S05]  /*141f0*/  @!P3 NANOSLEEP.SYNCS 0x989680 ;  /* 0x009896800000b95d */ /* 0x004fea0003900000 */
[----:B------:R-:W2:Y:S02]  /*14200*/  @!P3 SYNCS.PHASECHK.TRANS64 P3, [R2+URZ+0x60], R17 ;  /* 0x000060110200b5a7 */ /* 0x000ea4000806007f */
[----:B--2---:R-:W-:Y:S05]  /*14210*/  @!P3 BRA `(.L_x_994) ;  /* 0xfffffffc00f0b947 */ /* 0x004fea000383ffff */
[----:B------:R-:W-:Y:S05]  /*14220*/  BRA `(.L_x_1032) ;  /* 0xffffffe400dc7947 */ /* 0x000fea000383ffff */
.L_x_999:
[----:B--2---:R2:W3:Y:S02]  /*14230*/  SYNCS.PHASECHK.TRANS64.TRYWAIT P2, [R2+URZ+0x30840], R3 ;  /* 0x03084003020075a7 */ /* 0x0044e4000804017f */
[----:B---3--:R-:W-:Y:S05]  /*14240*/  @!P2 NANOSLEEP.SYNCS 0x989680 ;  /* 0x009896800000a95d */ /* 0x008fea0003900000 */
[----:B------:R-:W3:Y:S02]  /*14250*/  @!P2 SYNCS.PHASECHK.TRANS64 P2, [R2+URZ+0x30840], R3 ;  /* 0x030840030200a5a7 */ /* 0x000ee4000804007f */
[----:B---3--:R-:W-:Y:S05]  /*14260*/  @!P2 BRA `(.L_x_999) ;  /* 0xfffffffc00f0a947 */ /* 0x008fea000383ffff */
[----:B------:R-:W-:Y:S05]  /*14270*/  BRA `(.L_x_1033) ;  /* 0xffffffe800dc7947 */ /* 0x000fea000383ffff */
.L_x_1001:
[----:B-1----:R1:W2:Y:S02]  /*14280*/  SYNCS.PHASECHK.TRANS64.TRYWAIT P2, [R2+URZ+0x60], R11 ;  /* 0x0000600b020075a7 */ /* 0x0022a4000804017f */
[----:B--2---:R-:W-:Y:S05]  /*14290*/  @!P2 NANOSLEEP.SYNCS 0x989680 ;  /* 0x009896800000a95d */ /* 0x004fea0003900000 */
[----:B------:R-:W2:Y:S02]  /*142a0*/  @!P2 SYNCS.PHASECHK.TRANS64 P2, [R2+URZ+0x60], R11 ;  /* 0x0000600b0200a5a7 */ /* 0x000ea4000804007f */
[----:B--2---:R-:W-:Y:S05]  /*142b0*/  @!P2 BRA `(.L_x_1001) ;  /* 0xfffffffc00f0a947 */ /* 0x004fea000383ffff */
[----:B------:R-:W-:Y:S05]  /*142c0*/  BRA `(.L_x_1034) ;  /* 0xffffffec00707947 */ /* 0x000fea000383ffff */
.L_x_1008:
[----:B-1----:R1:W2:Y:S02]  /*142d0*/  SYNCS.PHASECHK.TRANS64.TRYWAIT P0, [R3+URZ+0x30860], R0 ;  /* 0x03086000030075a7 */ /* 0x0022a4000800017f */
[----:B--2---:R-:W-:Y:S05]  /*142e0*/  @!P0 NANOSLEEP.SYNCS 0x989680 ;  /* 0x009896800000895d */ /* 0x004fea0003900000 */
[----:B------:R-:W2:Y:S02]  /*142f0*/  @!P0 SYNCS.PHASECHK.TRANS64 P0, [R3+URZ+0x30860], R0 ;  /* 0x03086000030085a7 */ /* 0x000ea4000800007f */
[----:B--2---:R-:W-:Y:S05]  /*14300*/  @!P0 BRA `(.L_x_1008) ;  /* 0xfffffffc00f08947 */ /* 0x004fea000383ffff */
[----:B------:R-:W-:Y:S05]  /*14310*/  BRA `(.L_x_1035) ;  /* 0xfffffff000607947 */ /* 0x000fea000383ffff */
.L_x_1010:
[----:B------:R-:W-:Y:S01]  /*14320*/  BSSY B0, `(.L_x_1036) ;  /* 0x0000007000007945 */ /* 0x000fe20003800000 */
[----:B------:R-:W-:Y:S02]  /*14330*/  IMAD.MOV.U32 R12, RZ, RZ, RZ ;  /* 0x000000ffff0c7224 */ /* 0x000fe400078e00ff */
[----:B------:R-:W-:Y:S02]  /*14340*/  IMAD.MOV.U32 R11, RZ, RZ, 0x1f ;  /* 0x0000001fff0b7424 */ /* 0x000fe400078e00ff */
[----:B------:R-:W-:-:S07]  /*14350*/  IMAD.MOV.U32 R15, RZ, RZ, -0x1 ;  /* 0xffffffffff0f7424 */ /* 0x000fce00078e00ff */
[----:B------:R-:W-:Y:S05]  /*14360*/  WARPSYNC.COLLECTIVE R15, `(.L_x_1037) ;  /* 0x000000000f087348 */ /* 0x000fea0003c00000 */
[----:B------:R1:W2:Y:S02]  /*14370*/  SHFL.IDX P6, R14, R13, R12, R11 ;  /* 0x0000000c0d0e7389 */ /* 0x0002a400000c000b */
[----:B-12---:R-:W-:Y:S01]  /*14380*/  ENDCOLLECTIVE ;  /* 0x000000000000791b */ /* 0x006fe20003800000 */
.L_x_1037:
[----:B------:R-:W-:Y:S05]  /*14390*/  BSYNC B0 ;  /* 0x0000000000007941 */ /* 0x000fea0003800000 */
.L_x_1036:
[----:B------:R-:W-:Y:S05]  /*143a0*/  BRA `(.L_x_1038) ;  /* 0xfffffff000f47947 */ /* 0x000fea000383ffff */
.L_x_1012:
[----:B--2---:R2:W3:Y:S02]  /*143b0*/  SYNCS.PHASECHK.TRANS64.TRYWAIT P0, [R7+URZ+0x30820], R0 ;  /* 0x03082000070075a7 */ /* 0x0044e4000800017f */
[----:B---3--:R-:W-:Y:S05]  /*143c0*/  @!P0 NANOSLEEP.SYNCS 0x989680 ;  /* 0x009896800000895d */ /* 0x008fea0003900000 */
[----:B------:R-:W3:Y:S02]  /*143d0*/  @!P0 SYNCS.PHASECHK.TRANS64 P0, [R7+URZ+0x30820], R0 ;  /* 0x03082000070085a7 */ /* 0x000ee4000800007f */
[----:B---3--:R-:W-:Y:S05]  /*143e0*/  @!P0 BRA `(.L_x_1012) ;  /* 0xfffffffc00f08947 */ /* 0x008fea000383ffff */
[----:B------:R-:W-:Y:S05]  /*143f0*/  BRA `(.L_x_1039) ;  /* 0xfffffff400447947 */ /* 0x000fea000383ffff */
.L_x_1016:
[----:B--2---:R2:W3:Y:S02]  /*14400*/  SYNCS.PHASECHK.TRANS64.TRYWAIT P0, [R5+URZ], R4 ;  /* 0x00000004050075a7 */ /* 0x0044e4000800017f */
[----:B---3--:R-:W-:Y:S05]  /*14410*/  @!P0 NANOSLEEP.SYNCS 0x989680 ;  /* 0x009896800000895d */ /* 0x008fea0003900000 */
[----:B------:R-:W3:Y:S02]  /*14420*/  @!P0 SYNCS.PHASECHK.TRANS64 P0, [R5+URZ], R4 ;  /* 0x00000004050085a7 */ /* 0x000ee4000800007f */
[----:B---3--:R-:W-:Y:S05]  /*14430*/  @!P0 BRA `(.L_x_1016) ;  /* 0xfffffffc00f08947 */ /* 0x008fea000383ffff */
[----:B------:R-:W-:Y:S05]  /*14440*/  BRA `(.L_x_1040) ;  /* 0xfffffff400a07947 */ /* 0x000fea000383ffff */
.L_x_1017:
[----:B---3--:R3:W4:Y:S02]  /*14450*/  SYNCS.PHASECHK.TRANS64.TRYWAIT P0, [R3+URZ], R0 ;  /* 0x00000000030075a7 */ /* 0x008724000800017f */
[----:B----4-:R-:W-:Y:S05]  /*14460*/  @!P0 NANOSLEEP.SYNCS 0x989680 ;  /* 0x009896800000895d */ /* 0x010fea0003900000 */
[----:B------:R-:W4:Y:S02]  /*14470*/  @!P0 SYNCS.PHASECHK.TRANS64 P0, [R3+URZ], R0 ;  /* 0x00000000030085a7 */ /* 0x000f24000800007f */
[----:B----4-:R-:W-:Y:S05]  /*14480*/  @!P0 BRA `(.L_x_1017) ;  /* 0xfffffffc00f08947 */ /* 0x010fea000383ffff */
[----:B------:R-:W-:Y:S05]  /*14490*/  BRA `(.L_x_1041) ;  /* 0xfffffff400947947 */ /* 0x000fea000383ffff */
.L_x_1019:
[----:B--2---:R2:W3:Y:S02]  /*144a0*/  SYNCS.PHASECHK.TRANS64.TRYWAIT P0, [R5+URZ], R4 ;  /* 0x00000004050075a7 */ /* 0x0044e4000800017f */
[----:B---3--:R-:W-:Y:S05]  /*144b0*/  @!P0 NANOSLEEP.SYNCS 0x989680 ;  /* 0x009896800000895d */ /* 0x008fea0003900000 */
[----:B------:R-:W3:Y:S02]  /*144c0*/  @!P0 SYNCS.PHASECHK.TRANS64 P0, [R5+URZ], R4 ;  /* 0x00000004050085a7 */ /* 0x000ee4000800007f */
[----:B---3--:R-:W-:Y:S05]  /*144d0*/  @!P0 BRA `(.L_x_1019) ;  /* 0xfffffffc00f08947 */ /* 0x008fea000383ffff */
[----:B------:R-:W-:Y:S05]  /*144e0*/  BRA `(.L_x_1042) ;  /* 0xfffffff400987947 */ /* 0x000fea000383ffff */
.L_x_1043:
        /* <DEDUP_REMOVED lines=9> */
.L_x_2659:


//--------------------- .text._ZN7cutlass13device_kernelIN5flash11enable_sm90INS1_16FlashAttnFwdSm90INS1_25CollectiveMainloopFwdSm90ILi2EN4cute5tupleIJNS5_1CILi1EEES8_S8_EEENS6_IJNS7_ILi128EEENS7_ILi96EEENS7_ILi192EEEEEELi192ENS_10bfloat16_tEfNS_4arch4Sm90ELb0ELb1ELb1ELb1ELb0ELb0ELb0ELb1ELb1ELb0ELb0ELb0EEENS1_21CollectiveEpilogueFwdINS6_IJSA_SC_SB_EEES9_SE_SG_Li256ELb1ELb0ELb0ELb0EEENS1_36VarlenDynamicPersistentTileSchedulerILi128ELi96ELi256ELi32ELb0ELb0ELb1ELb1ELb0ELb1EEEEEEEEEvNT_6ParamsE --------------------------
	.section	.text._ZN7cutlass13device_kernelIN5flash11enable_sm90INS1_16FlashAttnFwdSm90INS1_25CollectiveMainloopFwdSm90ILi2EN4cute5tupleIJNS5_1CILi1EEES8_S8_EEENS6_IJNS7_ILi128EEENS7_ILi96EEENS7_ILi192EEEEEELi192ENS_10bfloat16_tEfNS_4arch4Sm90ELb0ELb1ELb1ELb1ELb0ELb0ELb0ELb1ELb1ELb0ELb0ELb0EEENS1_21CollectiveEpilogueFwdINS6_IJSA_SC_SB_EEES9_SE_SG_Li256ELb1ELb0ELb0ELb0EEENS1_36VarlenDynamicPersistentTileSchedulerILi128ELi96ELi256ELi32ELb0ELb0ELb1ELb1ELb0ELb1EEEEEEEEEvNT_6ParamsE,"ax",@progbits
	.align	128
.text._ZN7cutlass13device_kernelIN5flash11enable_sm90INS1_16FlashAttnFwdSm90INS1_25CollectiveMainloopFwdSm90ILi2EN4cute5tupleIJNS5_1CILi1EEES8_S8_EEENS6_IJNS7_ILi128EEENS7_ILi96EEENS7_ILi192EEEEEELi192ENS_10bfloat16_tEfNS_4arch4Sm90ELb0ELb1ELb1ELb1ELb0ELb0ELb0ELb1ELb1ELb0ELb0ELb0EEENS1_21CollectiveEpilogueFwdINS6_IJSA_SC_SB_EEES9_SE_SG_Li256ELb1ELb0ELb0ELb0EEENS1_36VarlenDynamicPersistentTileSchedulerILi128ELi96ELi256ELi32ELb0ELb0ELb1ELb1ELb0ELb1EEEEEEEEEvNT_6ParamsE:
        .type           _ZN7cutlass13device_kernelIN5flash11enable_sm90INS1_16FlashAttnFwdSm90INS1_25CollectiveMainloopFwdSm90ILi2EN4cute5tupleIJNS5_1CILi1EEES8_S8_EEENS6_IJNS7_ILi128EEENS7_ILi96EEENS7_ILi192EEEEEELi192ENS_10bfloat16_tEfNS_4arch4Sm90ELb0ELb1ELb1ELb1ELb0ELb0ELb0ELb1ELb1ELb0ELb0ELb0EEENS1_21CollectiveEpilogueFwdINS6_IJSA_SC_SB_EEES9_SE_SG_Li256ELb1ELb0ELb0ELb0EEENS1_36VarlenDynamicPersistentTileSchedulerILi128ELi96ELi256ELi32ELb0ELb0ELb1ELb1ELb0ELb1EEEEEEEEEvNT_6ParamsE,@function
        .size           _ZN7cutlass13device_kernelIN5flash11enable_sm90INS1_16FlashAttnFwdSm90INS1_25CollectiveMainloopFwdSm90ILi2EN4cute5tupleIJNS5_1CILi1EEES8_S8_EEENS6_IJNS7_ILi128EEENS7_ILi96EEENS7_ILi192EEEEEELi192ENS_10bfloat16_tEfNS_4arch4Sm90ELb0ELb1ELb1ELb1ELb0ELb0ELb0ELb1ELb1ELb0ELb0ELb0EEENS1_21CollectiveEpilogueFwdINS6_IJSA_SC_SB_EEES9_SE_SG_Li256ELb1ELb0ELb0ELb0EEENS1_36VarlenDynamicPersistentTileSchedulerILi128ELi96ELi256ELi32ELb0ELb0ELb1ELb1ELb0ELb1EEEEEEEEEvNT_6ParamsE,(.L_x_2660 - _ZN7cutlass13device_kernelIN5flash11enable_sm90INS1_16FlashAttnFwdSm90INS1_25CollectiveMainloopFwdSm90ILi2EN4cute5tupleIJNS5_1CILi1EEES8_S8_EEENS6_IJNS7_ILi128EEENS7_ILi96EEENS7_ILi192EEEEEELi192ENS_10bfloat16_tEfNS_4arch4Sm90ELb0ELb1ELb1ELb1ELb0ELb0ELb0ELb1ELb1ELb0ELb0ELb0EEENS1_21CollectiveEpilogueFwdINS6_IJSA_SC_SB_EEES9_SE_SG_Li256ELb1ELb0ELb0ELb0EEENS1_36VarlenDynamicPersistentTileSchedulerILi128ELi96ELi256ELi32ELb0ELb0ELb1ELb1ELb0ELb1EEEEEEEEEvNT_6ParamsE)
        .other          _ZN7cutlass13device_kernelIN5flash11enable_sm90INS1_16FlashAttnFwdSm90INS1_25CollectiveMainloopFwdSm90ILi2EN4cute5tupleIJNS5_1CILi1EEES8_S8_EEENS6_IJNS7_ILi128EEENS7_ILi96EEENS7_ILi192EEEEEELi192ENS_10bfloat16_tEfNS_4arch4Sm90ELb0ELb1ELb1ELb1ELb0ELb0ELb0ELb1ELb1ELb0ELb0ELb0EEENS1_21CollectiveEpilogueFwdINS6_IJSA_SC_SB_EEES9_SE_SG_Li256ELb1ELb0ELb0ELb0EEENS1_36VarlenDynamicPersistentTileSchedulerILi128ELi96ELi256ELi32ELb0ELb0ELb1ELb1ELb0ELb1EEEEEEEEEvNT_6ParamsE,@"STO_CUDA_ENTRY STV_DEFAULT"
_ZN7cutlass13device_kernelIN5flash11enable_sm90INS1_16FlashAttnFwdSm90INS1_25CollectiveMainloopFwdSm90ILi2EN4cute5tupleIJNS5_1CILi1EEES8_S8_EEENS6_IJNS7_ILi128EEENS7_ILi96EEENS7_ILi192EEEEEELi192ENS_10bfloat16_tEfNS_4arch4Sm90ELb0ELb1ELb1ELb1ELb0ELb0ELb0ELb1ELb1ELb0ELb0ELb0EEENS1_21CollectiveEpilogueFwdINS6_IJSA_SC_SB_EEES9_SE_SG_Li256ELb1ELb0ELb0ELb0EEENS1_36VarlenDynamicPersistentTileSchedulerILi128ELi96ELi256ELi32ELb0ELb0ELb1ELb1ELb0ELb1EEEEEEEEEvNT_6ParamsE:
        /* <DEDUP_REMOVED lines=21> */
.L_x_1045:
[----:B------:R-:W-:Y:S05]  /*0150*/  BSYNC B0 ;  /* 0x0000000000007941 */ /* 0x000fea0003800000 */
.L_x_1044:
        /* <DEDUP_REMOVED lines=41> */
.L_x_1046:
        /* <DEDUP_REMOVED lines=22> */
.L_x_1047:
        /* <DEDUP_REMOVED lines=18> */
.L_x_1048:
        /* <DEDUP_REMOVED lines=22> */
.L_x_1049:
        /* <DEDUP_REMOVED lines=22> */
.L_x_1050:
[----:B0-----:R-:W-:Y:S01]  /*0930*/  UMOV UR4, 0x1 ;  /* 0x0000000100047882 */ /* 0x001fe20000000000 */
[----:B------:R-:W-:Y:S01]  /*0940*/  PLOP3.LUT P0, PT, PT, PT, UP0, 0x80, 0x0 ;  /* 0x000000000000781c */ /* 0x000fe20003f0f008 */
[----:B------:R-:W-:Y:S01]  /*0950*/  USEL UR4, UR4, 0x2, !UP0 ;  /* 0x0000000204047887 */ /* 0x000fe2000c000000 */
[----:B------:R-:W-:-:S05]  /*0960*/  NOP ;  /* 0x0000000000007918 */ /* 0x000fca0000000000 */
[----:B------:R-:W-:-:S05]  /*0970*/  IMAD.U32 R2, RZ, RZ, UR4 ;  /* 0x00000004ff027e24 */ /* 0x000fca000f8e00ff */
[----:B------:R0:W-:Y:S01]  /*0980*/  STL [R1+0x20], R2 ;  /* 0x0000200201007387 */ /* 0x0001e20000100800 */
[----:B-12-4-:R-:W-:Y:S06]  /*0990*/  BAR.SYNC.DEFER_BLOCKING 0x0 ;  /* 0x0000000000007b1d */ /* 0x016fec0000010000 */
[----:B------:R-:W-:Y:S05]  /*09a0*/  @!P0 BRA `(.L_x_1051) ;  /* 0x0000010c003c8947 */ /* 0x000fea0003800000 */
.L_x_1052:
        /* <DEDUP_REMOVED lines=14> */
[----:B0-----:R-:W2:Y:S01]  /*0a90*/  LDL R2, [R1+0x20] ;  /* 0x0000200001027983 */ /* 0x001ea20000100800 */
[----:B------:R-:W-:Y:S01]  /*0aa0*/  R2UR UR6, R194 ;  /* 0x00000000c20672ca */ /* 0x000fe200000e0000 */
[----:B------:R-:W-:Y:S01]  /*0ab0*/  UMOV UR36, URZ ;  /* 0x0000003f00247c82 */ /* 0x000fe20008000000 */
[----:B------:R-:W-:Y:S01]  /*0ac0*/  R2UR UR5, R195 ;  /* 0x00000000c30572ca */ /* 0x000fe200000e0000 */
[----:B------:R-:W0:Y:S01]  /*0ad0*/  S2R R0, SR_TID.X ;  /* 0x0000000000007919 */ /* 0x000e220000002100 */
[----:B------:R-:W-:Y:S01]  /*0ae0*/  UMOV UR37, URZ ;  /* 0x0000003f00257c82 */ /* 0x000fe20008000000 */
[----:B0-----:R-:W-:-:S05]  /*0af0*/  VIADD R205, R0, 0xffffff80 ;  /* 0xffffff8000cd7836 */ /* 0x001fca0000000000 */
[----:B------:R-:W-:-:S04]  /*0b00*/  SHF.R.S32.HI R0, RZ, 0x1f, R205 ;  /* 0x0000001fff007819 */ /* 0x000fc800000114cd */
[CC--:B------:R-:W-:Y:S02]  /*0b10*/  LEA.HI R3, R0.reuse, R205.reuse, RZ, 0x7 ;  /* 0x000000cd00037211 */ /* 0x0c0fe400078f38ff */
[----:B------:R-:W-:Y:S02]  /*0b20*/  LEA.HI R4, R0, R205, RZ, 0x5 ;  /* 0x000000cd00047211 */ /* 0x000fe400078f28ff */
[----:B------:R-:W-:Y:S02]  /*0b30*/  LOP3.LUT R200, R3, 0xffffff80, RZ, 0xc0, !PT ;  /* 0xffffff8003c87812 */ /* 0x000fe400078ec0ff */
[----:B------:R-:W-:-:S03]  /*0b40*/  SHF.R.S32.HI R202, RZ, 0x7, R3 ;  /* 0x00000007ffca7819 */ /* 0x000fc60000011403 */
[----:B------:R-:W-:Y:S01]  /*0b50*/  IMAD.IADD R200, R205, 0x1, -R200 ;  /* 0x00000001cdc87824 */ /* 0x000fe200078e0ac8 */
[----:B------:R-:W-:-:S04]  /*0b60*/  LEA.HI R3, R3, R202, RZ, 0x1 ;  /* 0x000000ca03037211 */ /* 0x000fc800078f08ff */
[----:B------:R-:W-:Y:S02]  /*0b70*/  SHF.R.S32.HI R9, RZ, 0x1f, R200 ;  /* 0x0000001fff097819 */ /* 0x000fe400000114c8 */
[----:B------:R-:W-:Y:S02]  /*0b80*/  LOP3.LUT R3, R3, 0x3fffffe, RZ, 0xc0, !PT ;  /* 0x03fffffe03037812 */ /* 0x000fe400078ec0ff */
[CC--:B------:R-:W-:Y:S02]  /*0b90*/  LEA.HI R8, R9.reuse, R200.reuse, RZ, 0x2 ;  /* 0x000000c809087211 */ /* 0x0c0fe400078f10ff */
[----:B------:R-:W-:Y:S01]  /*0ba0*/  LEA.HI R9, R9, R200, RZ, 0x5 ;  /* 0x000000c809097211 */ /* 0x000fe200078f28ff */
[----:B------:R-:W-:Y:S01]  /*0bb0*/  IMAD.IADD R3, R202, 0x1, -R3 ;  /* 0x00000001ca037824 */ /* 0x000fe200078e0a03 */
[----:B------:R-:W-:Y:S02]  /*0bc0*/  SHF.R.S32.HI R5, RZ, 0x2, R8 ;  /* 0x00000002ff057819 */ /* 0x000fe40000011408 */
[----:B------:R-:W-:-:S02]  /*0bd0*/  SHF.R.S32.HI R9, RZ, 0x5, R9 ;  /* 0x00000005ff097819 */ /* 0x000fc40000011409 */
[----:B--2---:R-:W-:Y:S02]  /*0be0*/  R2UR UR4, R2 ;  /* 0x00000000020472ca */ /* 0x004fe400000e0000 */
[----:B------:R-:W-:-:S04]  /*0bf0*/  SHF.R.S32.HI R2, RZ, 0x1f, R8 ;  /* 0x0000001fff027819 */ /* 0x000fc80000011408 */
[----:B------:R-:W-:-:S04]  /*0c00*/  LEA.HI R2, R2, R5, RZ, 0x3 ;  /* 0x0000000502027211 */ /* 0x000fc800078f18ff */
[----:B------:R-:W-:Y:S02]  /*0c10*/  LOP3.LUT R6, R2, 0xfffffff8, RZ, 0xc0, !PT ;  /* 0xfffffff802067812 */ /* 0x000fe400078ec0ff */
[CC--:B------:R-:W-:Y:S01]  /*0c20*/  LEA.HI R2, R0.reuse, R205.reuse, RZ, 0x4 ;  /* 0x000000cd00027211 */ /* 0x0c0fe200078f20ff */
[----:B------:R-:W-:Y:S01]  /*0c30*/  ULOP3.LUT UR4, UR4, 0x1, URZ, 0xfc, !UPT ;  /* 0x0000000104047892 */ /* 0x000fe2000f8efc3f */
[----:B------:R-:W-:Y:S01]  /*0c40*/  LEA.HI R0, R0, R205, RZ, 0x3 ;  /* 0x000000cd00007211 */ /* 0x000fe200078f18ff */
[----:B------:R-:W-:Y:S01]  /*0c50*/  IMAD.IADD R10, R5, 0x1, -R6 ;  /* 0x00000001050a7824 */ /* 0x000fe200078e0a06 */
[----:B------:R-:W-:Y:S01]  /*0c60*/  SHF.R.S32.HI R5, RZ, 0x4, R2 ;  /* 0x00000004ff057819 */ /* 0x000fe20000011402 */
[----:B------:R-:W-:Y:S01]  /*0c70*/  IMAD.SHL.U32 R6, R4, 0x20, RZ ;  /* 0x0000002004067824 */ /* 0x000fe200078e00ff */
[C---:B------:R-:W-:Y:S01]  /*0c80*/  LOP3.LUT R4, R2.reuse, 0x3fffff0, RZ, 0xc0, !PT ;  /* 0x03fffff002047812 */ /* 0x040fe200078ec0ff */
[----:B------:R-:W-:Y:S01]  /*0c90*/  IMAD R10, R9, 0x10, R10 ;  /* 0x00000010090a7824 */ /* 0x000fe200078e020a */
[----:B------:R-:W-:Y:S01]  /*0ca0*/  LEA.HI R2, R2, R5, RZ, 0x1 ;  /* 0x0000000502027211 */ /* 0x000fe200078f08ff */
[----:B------:R-:W-:Y:S01]  /*0cb0*/  IMAD.U32 R204, RZ, RZ, UR4 ;  /* 0x00000004ffcc7e24 */ /* 0x000fe2000f8e00ff */
[----:B------:R-:W-:Y:S01]  /*0cc0*/  LOP3.LUT R7, R6, 0xfffffc00, RZ, 0xc0, !PT ;  /* 0xfffffc0006077812 */ /* 0x000fe200078ec0ff */
[----:B------:R-:W-:Y:S01]  /*0cd0*/  IMAD.IADD R4, R205, 0x1, -R4 ;  /* 0x00000001cd047824 */ /* 0x000fe200078e0a04 */
[----:B------:R-:W-:Y:S01]  /*0ce0*/  LOP3.LUT R2, R2, 0x1ffffffe, RZ, 0xc0, !PT ;  /* 0x1ffffffe02027812 */ /* 0x000fe200078ec0ff */
[----:B------:R-:W-:Y:S01]  /*0cf0*/  IMAD R201, R3, 0x40, R10 ;  /* 0x0000004003c97824 */ /* 0x000fe200078e020a */
[----:B------:R-:W-:Y:S01]  /*0d00*/  LOP3.LUT R3, R8, 0x7ffffffc, RZ, 0xc0, !PT ;  /* 0x7ffffffc08037812 */ /* 0x000fe200078ec0ff */
[----:B------:R-:W-:Y:S01]  /*0d10*/  IMAD R7, R4, 0x40, R7 ;  /* 0x0000004004077824 */ /* 0x000fe200078e0207 */
[----:B------:R-:W-:Y:S01]  /*0d20*/  UMOV UR4, URZ ;  /* 0x0000003f00047c82 */ /* 0x000fe20008000000 */
[----:B------:R-:W-:Y:S01]  /*0d30*/  IMAD.IADD R2, R5, 0x1, -R2 ;  /* 0x0000000105027824 */ /* 0x000fe200078e0a02 */
[----:B------:R-:W-:Y:S01]  /*0d40*/  SHF.R.S32.HI R22, RZ, 0x3, R0 ;  /* 0x00000003ff167819 */ /* 0x000fe20000011400 */
[----:B------:R-:W-:-:S02]  /*0d50*/  IMAD.U32 R199, RZ, RZ, UR4 ;  /* 0x00000004ffc77e24 */ /* 0x000fc4000f8e00ff */
[----:B------:R-:W-:Y:S01]  /*0d60*/  IMAD R203, R2, 0x8, R7 ;  /* 0x0000000802cb7824 */ /* 0x000fe200078e0207 */
[----:B------:R-:W-:Y:S01]  /*0d70*/  LOP3.LUT R2, R0, 0x1ffffff8, RZ, 0xc0, !PT ;  /* 0x1ffffff800027812 */ /* 0x000fe200078ec0ff */
[----:B------:R-:W-:-:S04]  /*0d80*/  IMAD.IADD R18, R200, 0x1, -R3 ;  /* 0x00000001c8127824 */ /* 0x000fc800078e0a03 */
[----:B------:R-:W-:-:S04]  /*0d90*/  IMAD.IADD R2, R205, 0x1, -R2 ;  /* 0x00000001cd027824 */ /* 0x000fc800078e0a02 */
[----:B------:R-:W-:-:S07]  /*0da0*/  IMAD.SHL.U32 R19, R2, 0x8, RZ ;  /* 0x0000000802137824 */ /* 0x000fce00078e00ff */
.L_x_1152:
[----:B------:R-:W-:Y:S01]  /*0db0*/  ULDC.64 UR8, c[0x0][0xa28] ;  /* 0x00028a0000087ab9 */ /* 0x000fe20000000a00 */
[----:B012345:R-:W0:Y:S01]  /*0dc0*/  LDC.64 R8, c[0x0][0x3f8] ;  /* 0x0000fe00ff087b82 */ /* 0x03fe220000000a00 */
[----:B------:R-:W-:Y:S01]  /*0dd0*/  UISETP.NE.U32.AND UP0, UPT, UR8, URZ, UPT ;  /* 0x0000003f0800728c */ /* 0x000fe2000bf05070 */
[----:B------:R-:W-:Y:S01]  /*0de0*/  IMAD.MOV.U32 R7, RZ, RZ, RZ ;  /* 0x000000ffff077224 */ /* 0x000fe200078e00ff */
[----:B------:R-:W-:Y:S02]  /*0df0*/  ULDC.64 UR12, c[0x0][0x208] ;  /* 0x00008200000c7ab9 */ /* 0x000fe40000000a00 */
[----:B------:R-:W-:-:S03]  /*0e00*/  UISETP.NE.AND.EX UP0, UPT, UR9, URZ, UPT, UP0 ;  /* 0x0000003f0900728c */ /* 0x000fc6000bf05300 */
[----:B------:R-:W-:Y:S01]  /*0e10*/  ULDC.64 UR8, c[0x0][0xa18] ;  /* 0x0002860000087ab9 */ /* 0x000fe20000000a00 */
[----:B------:R-:W1:Y:S01]  /*0e20*/  LDC R17, c[0x0][0x288] ;  /* 0x0000a200ff117b82 */ /* 0x000e620000000800 */
[----:B------:R-:W-:Y:S01]  /*0e30*/  UISETP.NE.U32.AND UP1, UPT, UR8, URZ, UPT ;  /* 0x0000003f0800728c */ /* 0x000fe2000bf25070 */
[----:B------:R-:W-:-:S03]  /*0e40*/  PLOP3.LUT P0, PT, PT, PT, UP0, 0x80, 0x0 ;  /* 0x000000000000781c */ /* 0x000fc60003f0f008 */
[----:B------:R-:W-:-:S03]  /*0e50*/  UISETP.NE.AND.EX UP1, UPT, UR9, URZ, UPT, UP1 ;  /* 0x0000003f0900728c */ /* 0x000fc6000bf25310 */
[----:B------:R-:W-:Y:S01]  /*0e60*/  @UP0 ULDC.64 UR8, c[0x0][0xa28] ;  /* 0x00028a0000080ab9 */ /* 0x000fe20000000a00 */
[----:B------:R-:W2:Y:S01]  /*0e70*/  LDC R0, c[0x0][0x404] ;  /* 0x00010100ff007b82 */ /* 0x000ea20000000800 */
[----:B------:R-:W-:Y:S01]  /*0e80*/  @UP0 UIMAD.WIDE UR8, UR5, 0x4, UR8 ;  /* 0x00000004050808a5 */ /* 0x000fe2000f8e0208 */
[----:B------:R-:W-:-:S05]  /*0e90*/  PLOP3.LUT P2, PT, PT, PT, UP1, 0x80, 0x0 ;  /* 0x000000000000781c */ /* 0x000fca0003f4f018 */
[----:B------:R-:W-:Y:S01]  /*0ea0*/  @UP1 ULDC.64 UR10, c[0x0][0xa18] ;  /* 0x00028600000a1ab9 */ /* 0x000fe20000000a00 */
[----:B------:R-:W3:Y:S01]  /*0eb0*/  LDC R11, c[0x0][0x2e0] ;  /* 0x0000b800ff0b7b82 */ /* 0x000ee20000000800 */
[----:B------:R-:W-:Y:S02]  /*0ec0*/  IMAD.U32 R2, RZ, RZ, UR8 ;  /* 0x00000008ff027e24 */ /* 0x000fe4000f8e00ff */
[----:B------:R-:W-:Y:S01]  /*0ed0*/  IMAD.U32 R3, RZ, RZ, UR9 ;  /* 0x00000009ff037e24 */ /* 0x000fe2000f8e00ff */
[----:B------:R-:W-:-:S04]  /*0ee0*/  @UP1 UIMAD.WIDE UR8, UR5, 0x4, UR10 ;  /* 0x00000004050818a5 */ /* 0x000fc8000f8e020a */
[----:B------:R4:W5:Y:S02]  /*0ef0*/  @P0 LDG.E R7, desc[UR12][R2.64] ;  /* 0x0000000c02070981 */ /* 0x000964000c1e1900 */
[----:B------:R-:W-:Y:S02]  /*0f00*/  IMAD.U32 R4, RZ, RZ, UR8 ;  /* 0x00000008ff047e24 */ /* 0x000fe4000f8e00ff */
[----:B------:R-:W-:Y:S01]  /*0f10*/  IMAD.U32 R5, RZ, RZ, UR9 ;  /* 0x00000009ff057e24 */ /* 0x000fe2000f8e00ff */
[----:B------:R-:W-:Y:S01]  /*0f20*/  ULDC.64 UR8, c[0x0][0xa20] ;  /* 0x0002880000087ab9 */ /* 0x000fe20000000a00 */
[----:B0-----:R-:W-:Y:S02]  /*0f30*/  ISETP.NE.U32.AND P0, PT, R8, RZ, PT ;  /* 0x000000ff0800720c */ /* 0x001fe40003f05070 */
[----:B------:R-:W-:Y:S01]  /*0f40*/  ISETP.NE.U32.AND P1, PT, RZ, UR8, PT ;  /* 0x00000008ff007c0c */ /* 0x000fe2000bf25070 */
[----:B-1----:R4:W5:Y:S01]  /*0f50*/  @P2 LDG.E R17, desc[UR12][R4.64] ;  /* 0x0000000c04112981 */ /* 0x002962000c1e1900 */
[----:B------:R-:W-:Y:S01]  /*0f60*/  ISETP.NE.AND.EX P0, PT, R9, RZ, PT, P0 ;  /* 0x000000ff0900720c */ /* 0x000fe20003f05300 */
[----:B------:R-:W-:Y:S01]  /*0f70*/  IMAD.U32 R197, RZ, RZ, UR6 ;  /* 0x00000006ffc57e24 */ /* 0x000fe2000f8e00ff */
[----:B------:R-:W-:-:S02]  /*0f80*/  ISETP.NE.AND.EX P1, PT, RZ, UR9, PT, P1 ;  /* 0x00000009ff007c0c */ /* 0x000fc4000bf25310 */
[----:B--2---:R-:W-:Y:S01]  /*0f90*/  SEL R0, R0, 0x1, P0 ;  /* 0x0000000100007807 */ /* 0x004fe20000000000 */
[----:B----4-:R-:W-:Y:S10]  /*0fa0*/  @P2 BRA `(.L_x_1053) ;  /* 0x0000000000302947 */ /* 0x010ff40003800000 */
[----:B------:R-:W-:Y:S02]  /*0fb0*/  ULDC.64 UR6, c[0x0][0xa00] ;  /* 0x0002800000067ab9 */ /* 0x000fe40000000a00 */
[----:B------:R-:W-:-:S04]  /*0fc0*/  ISETP.NE.U32.AND P0, PT, RZ, UR6, PT ;  /* 0x00000006ff007c0c */ /* 0x000fc8000bf05070 */
[----:B------:R-:W-:-:S13]  /*0fd0*/  ISETP.NE.AND.EX P0, PT, RZ, UR7, PT, P0 ;  /* 0x00000007ff007c0c */ /* 0x000fda000bf05300 */
[----:B------:R-:W-:Y:S05]  /*0fe0*/  @!P0 BRA `(.L_x_1053) ;  /* 0x0000000000208947 */ /* 0x000fea0003800000 */
[----:B------:R-:W-:Y:S01]  /*0ff0*/  ULDC.64 UR6, c[0x0][0xa00] ;  /* 0x0002800000067ab9 */ /* 0x000fe20000000a00 */
[----:B------:R-:W-:Y:S01]  /*1000*/  ULDC.64 UR8, c[0x0][0x208] ;  /* 0x0000820000087ab9 */ /* 0x000fe20000000a00 */
[----:B------:R-:W-:-:S06]  /*1010*/  UIMAD.WIDE UR6, UR5, 0x4, UR6 ;  /* 0x00000004050678a5 */ /* 0x000fcc000f8e0206 */
[----:B------:R-:W-:Y:S02]  /*1020*/  IMAD.U32 R2, RZ, RZ, UR6 ;  /* 0x00000006ff027e24 */ /* 0x000fe4000f8e00ff */
[----:B------:R-:W-:-:S05]  /*1030*/  IMAD.U32 R3, RZ, RZ, UR7 ;  /* 0x00000007ff037e24 */ /* 0x000fca000f8e00ff */
[----:B-----5:R-:W2:Y:S04]  /*1040*/  LDG.E R17, desc[UR8][R2.64] ;  /* 0x0000000802117981 */ /* 0x020ea8000c1e1900 */
[----:B------:R-:W2:Y:S02]  /*1050*/  LDG.E R4, desc[UR8][R2.64+0x4] ;  /* 0x0000040802047981 */ /* 0x000ea4000c1e1900 */
[----:B--2---:R-:W-:-:S07]  /*1060*/  IMAD.IADD R17, R4, 0x1, -R17 ;  /* 0x0000000104117824 */ /* 0x004fce00078e0a11 */
.L_x_1053:
[----:B---3--:R-:W-:Y:S02]  /*1070*/  IMAD R16, R0, R11, RZ ;  /* 0x0000000b00107224 */ /* 0x008fe400078e02ff */
[----:B------:R-:W-:Y:S02]  /*1080*/  IMAD.MOV.U32 R196, RZ, RZ, R193 ;  /* 0x000000ffffc47224 */ /* 0x000fe400078e00c1 */
[----:B------:R-:W-:Y:S01]  /*1090*/  IMAD.U32 R198, RZ, RZ, UR5 ;  /* 0x00000005ffc67e24 */ /* 0x000fe2000f8e00ff */
[----:B------:R-:W-:Y:S06]  /*10a0*/  @!P1 BRA `(.L_x_1054) ;  /* 0x00000000001c9947 */ /* 0x000fec0003800000 */
[----:B------:R-:W-:Y:S01]  /*10b0*/  ULDC.64 UR6, c[0x0][0xa20] ;  /* 0x0002880000067ab9 */ /* 0x000fe20000000a00 */
[----:B------:R-:W-:Y:S01]  /*10c0*/  ULDC.64 UR8, c[0x0][0x208] ;  /* 0x0000820000087ab9 */ /* 0x000fe20000000a00 */
[----:B------:R-:W-:-:S06]  /*10d0*/  UIMAD.WIDE UR4, UR5, 0x4, UR6 ;  /* 0x00000004050478a5 */ /* 0x000fcc000f8e0206 */
[----:B------:R-:W-:Y:S02]  /*10e0*/  IMAD.U32 R2, RZ, RZ, UR4 ;  /* 0x00000004ff027e24 */ /* 0x000fe4000f8e00ff */
[----:B------:R-:W-:-:S05]  /*10f0*/  IMAD.U32 R3, RZ, RZ, UR5 ;  /* 0x00000005ff037e24 */ /* 0x000fca000f8e00ff */
[----:B------:R0:W5:Y:S01]  /*1100*/  LDG.E R16, desc[UR8][R2.64] ;  /* 0x0000000802107981 */ /* 0x000162000c1e1900 */
[----:B------:R-:W-:Y:S05]  /*1110*/  BRA `(.L_x_1055) ;  /* 0x0000000000307947 */ /* 0x000fea0003800000 */
.L_x_1054:
        /* <DEDUP_REMOVED lines=9> */
[----:B------:R-:W2:Y:S04]  /*11b0*/  LDG.E R16, desc[UR8][R2.64] ;  /* 0x0000000802107981 */ /* 0x000ea8000c1e1900 */
[----:B------:R-:W2:Y:S02]  /*11c0*/  LDG.E R5, desc[UR8][R2.64+0x4] ;  /* 0x0000040802057981 */ /* 0x000ea4000c1e1900 */
[----:B--2---:R-:W-:-:S07]  /*11d0*/  IMAD.IADD R16, R5, 0x1, -R16 ;  /* 0x0000000105107824 */ /* 0x004fce00078e0a10 */
.L_x_1055:
[----:B------:R-:W1:Y:S01]  /*11e0*/  LDC.64 R8, c[0x0][0x9e0] ;  /* 0x00027800ff087b82 */ /* 0x000e620000000a00 */
[----:B-----5:R-:W-:Y:S01]  /*11f0*/  IMAD.IADD R16, R16, 0x1, -R7 ;  /* 0x0000000110107824 */ /* 0x020fe200078e0a07 */
[----:B------:R-:W-:-:S04]  /*1200*/  LEA R0, R193, 0x80, 0x7 ;  /* 0x00000080c1007811 */ /* 0x000fc800078e38ff */
[----:B0-----:R-:W-:Y:S02]  /*1210*/  IADD3 R3, R16, R0, -R17 ;  /* 0x0000000010037210 */ /* 0x001fe40007ffe811 */
[----:B-1----:R-:W-:-:S03]  /*1220*/  ISETP.GE.AND P1, PT, R9, 0x1, PT ;  /* 0x000000010900780c */ /* 0x002fc60003f26270 */
[----:B------:R-:W-:-:S10]  /*1230*/  IMAD.IADD R0, R3, 0x1, R8 ;  /* 0x0000000103007824 */ /* 0x000fd400078e0208 */
[----:B------:R-:W-:Y:S05]  /*1240*/  @!P1 BRA `(.L_x_1056) ;  /* 0x0000000000409947 */ /* 0x000fea0003800000 */
[C---:B------:R-:W-:Y:S01]  /*1250*/  ISETP.GT.AND P0, PT, R3.reuse, RZ, PT ;  /* 0x000000ff0300720c */ /* 0x040fe20003f04270 */
[----:B------:R-:W-:-:S12]  /*1260*/  VIADD R2, R3, 0xffffffff ;  /* 0xffffffff03027836 */ /* 0x000fd80000000000 */
[----:B------:R-:W-:Y:S05]  /*1270*/  @P0 BRA `(.L_x_1057) ;  /* 0x00000000001c0947 */ /* 0x000fea0003800000 */
[----:B------:R-:W-:Y:S01]  /*1280*/  ISETP.NE.AND P0, PT, R9, 0x1, PT ;  /* 0x000000010900780c */ /* 0x000fe20003f05270 */
[----:B------:R-:W-:-:S12]  /*1290*/  IMAD.MOV R3, RZ, RZ, -R3 ;  /* 0x000000ffff037224 */ /* 0x000fd800078e0a03 */
[----:B------:R-:W0:Y:S02]  /*12a0*/  @P0 LDC.64 R4, c[0x0][0x9e8] ;  /* 0x00027a00ff040b82 */ /* 0x000e240000000a00 */
[----:B0-----:R-:W-:-:S05]  /*12b0*/  @P0 IMAD.HI.U32 R2, R3, R4, RZ ;  /* 0x0000000403020227 */ /* 0x001fca00078e00ff */
[----:B------:R-:W-:-:S04]  /*12c0*/  @P0 SHF.R.U32.HI R3, RZ, R5, R2 ;  /* 0x00000005ff030219 */ /* 0x000fc80000011602 */
[----:B------:R-:W-:Y:S01]  /*12d0*/  LOP3.LUT R2, RZ, R3, RZ, 0x33, !PT ;  /* 0x00000003ff027212 */ /* 0x000fe200078e33ff */
[----:B------:R-:W-:Y:S06]  /*12e0*/  BRA `(.L_x_1058) ;  /* 0x0000000000107947 */ /* 0x000fec0003800000 */
.L_x_1057:
[----:B------:R-:W-:-:S13]  /*12f0*/  ISETP.NE.AND P0, PT, R9, 0x1, PT ;  /* 0x000000010900780c */ /* 0x000fda0003f05270 */
[----:B------:R-:W0:Y:S02]  /*1300*/  @P0 LDC.64 R4, c[0x0][0x9e8] ;  /* 0x00027a00ff040b82 */ /* 0x000e240000000a00 */
[----:B0-----:R-:W-:-:S05]  /*1310*/  @P0 IMAD.HI.U32 R4, R2, R4, RZ ;  /* 0x0000000402040227 */ /* 0x001fca00078e00ff */
[----:B------:R-:W-:-:S07]  /*1320*/  @P0 SHF.R.U32.HI R2, RZ, R5, R4 ;  /* 0x00000005ff020219 */ /* 0x000fce0000011604 */
.L_x_1058:
[----:B------:R-:W-:-:S05]  /*1330*/  IMAD R3, R2, R9, R9 ;  /* 0x0000000902037224 */ /* 0x000fca00078e0209 */
[----:B------:R-:W-:-:S07]  /*1340*/  VIMNMX R0, R0, R3, PT ;  /* 0x0000000300007248 */ /* 0x000fce0003fe0100 */
.L_x_1056:
[----:B------:R-:W-:Y:S01]  /*1350*/  VIADD R2, R0, 0x5f ;  /* 0x0000005f00027836 */ /* 0x000fe20000000000 */
[----:B------:R-:W-:Y:S01]  /*1360*/  ULDC UR4, c[0x0][0x9dc] ;  /* 0x0002770000047ab9 */ /* 0x000fe20000000800 */
[----:B------:R-:W-:Y:S02]  /*1370*/  VIADD R0, R16, 0x5f ;  /* 0x0000005f10007836 */ /* 0x000fe40000000000 */
[----:B------:R-:W-:Y:S02]  /*1380*/  IMAD R3, R193, 0x80, -R17 ;  /* 0x00000080c1037824 */ /* 0x000fe400078e0a11 */
[----:B------:R-:W-:-:S04]  /*1390*/  IMAD.HI R2, R2, 0x2aaaaaab, RZ ;  /* 0x2aaaaaab02027827 */ /* 0x000fc800078e02ff */
[----:B------:R-:W-:Y:S01]  /*13a0*/  IMAD.HI R0, R0, 0x2aaaaaab, RZ ;  /* 0x2aaaaaab00007827 */ /* 0x000fe200078e02ff */
[----:B------:R-:W-:-:S03]  /*13b0*/  SHF.R.U32.HI R5, RZ, 0x1f, R2 ;  /* 0x0000001fff057819 */ /* 0x000fc60000011602 */
[----:B------:R-:W-:Y:S01]  /*13c0*/  IMAD.IADD R4, R16, 0x1, R3 ;  /* 0x0000000110047824 */ /* 0x000fe200078e0203 */
        /* <DEDUP_REMOVED lines=11> */
[----:B------:R-:W0:Y:S02]  /*1480*/  @P0 LDC.64 R6, c[0x0][0x9e8] ;  /* 0x00027a00ff060b82 */ /* 0x000e240000000a00 */
[----:B0-----:R-:W-:-:S05]  /*1490*/  @P0 IMAD.HI.U32 R0, R3, R6, RZ ;  /* 0x0000000603000227 */ /* 0x001fca00078e00ff */
[----:B------:R-:W-:-:S04]  /*14a0*/  @P0 SHF.R.U32.HI R3, RZ, R7, R0 ;  /* 0x00000007ff030219 */ /* 0x000fc80000011600 */
[----:B------:R-:W-:Y:S01]  /*14b0*/  LOP3.LUT R4, RZ, R3, RZ, 0x33, !PT ;  /* 0x00000003ff047212 */ /* 0x000fe200078e33ff */
[----:B------:R-:W-:Y:S06]  /*14c0*/  BRA `(.L_x_1061) ;  /* 0x0000000000107947 */ /* 0x000fec0003800000 */
.L_x_1060:
[----:B------:R-:W-:-:S13]  /*14d0*/  ISETP.NE.AND P0, PT, R9, 0x1, PT ;  /* 0x000000010900780c */ /* 0x000fda0003f05270 */
[----:B------:R-:W0:Y:S02]  /*14e0*/  @P0 LDC.64 R2, c[0x0][0x9e8] ;  /* 0x00027a00ff020b82 */ /* 0x000e240000000a00 */
[----:B0-----:R-:W-:-:S05]  /*14f0*/  @P0 IMAD.HI.U32 R0, R4, R2, RZ ;  /* 0x0000000204000227 */ /* 0x001fca00078e00ff */
[----:B------:R-:W-:-:S07]  /*1500*/  @P0 SHF.R.U32.HI R4, RZ, R3, R0 ;  /* 0x00000003ff040219 */ /* 0x000fce0000011600 */
.L_x_1061:
[----:B------:R-:W-:-:S05]  /*1510*/  IMAD R4, R4, R9, RZ ;  /* 0x0000000904047224 */ /* 0x000fca00078e02ff */
[----:B------:R-:W-:-:S13]  /*1520*/  R2UR UR5, R4 ;  /* 0x00000000040572ca */ /* 0x000fda00000e0000 */
[----:B------:R-:W-:-:S04]  /*1530*/  UISETP.LT.AND UP0, UPT, UR4, UR5, UPT ;  /* 0x000000050400728c */ /* 0x000fc8000bf01270 */
[----:B------:R-:W-:-:S12]  /*1540*/  USEL UR4, UR4, UR5, !UP0 ;  /* 0x0000000504047287 */ /* 0x000fd8000c000000 */
.L_x_1059:
[----:B------:R-:W-:Y:S01]  /*1550*/  UIMAD.WIDE UR4, UR4, 0x2aaaaaab, URZ ;  /* 0x2aaaaaab040478a5 */ /* 0x000fe2000f8e023f */
[----:B------:R-:W-:Y:S01]  /*1560*/  PLOP3.LUT P0, PT, PT, PT, PT, 0x80, 0x0 ;  /* 0x000000000000781c */ /* 0x000fe20003f0f070 */
[----:B------:R-:W-:Y:S01]  /*1570*/  IMAD.MOV.U32 R0, RZ, RZ, RZ ;  /* 0x000000ffff007224 */ /* 0x000fe200078e00ff */
[----:B------:R-:W-:Y:S01]  /*1580*/  CS2R R2, SRZ ;  /* 0x0000000000027805 */ /* 0x000fe2000001ff00 */
        /* <DEDUP_REMOVED lines=50> */
[----:B------:R-:W-:Y:S01]  /*18b0*/  IMAD.MOV.U32 R32, RZ, RZ, RZ ;  /* 0x000000ffff207224 */ /* 0x000fe200078e00ff */
[----:B------:R-:W-:-:S02]  /*18c0*/  CS2R R6, SRZ ;  /* 0x0000000000067805 */ /* 0x000fc4000001ff00 */
[----:B------:R-:W-:Y:S01]  /*18d0*/  CS2R R130, SRZ ;  /* 0x0000000000827805 */ /* 0x000fe2000001ff00 */
        /* <DEDUP_REMOVED lines=33> */
.L_x_1063:
        /* <DEDUP_REMOVED lines=9> */
[----:B------:R-:W0:Y:S02]  /*1b80*/  SYNCS.PHASECHK.TRANS64.TRYWAIT P1, [UR39+0x30800], R0 ;  /* 0x03080000ff0075a7 */ /* 0x000e240008020167 */
[----:B0-----:R-:W-:Y:S05]  /*1b90*/  @!P1 BRA `(.L_x_1064) ;  /* 0x00000150007c9947 */ /* 0x001fea0003800000 */
.L_x_1248:
[----:B------:R-:W-:Y:S05]  /*1ba0*/  @!P0 BRA `(.L_x_1065) ;  /* 0x0000000000048947 */ /* 0x000fea0003800000 */
[----:B------:R-:W-:Y:S01]  /*1bb0*/  BPT.TRAP 0x1 ;  /* 0x000000040000795c */ /* 0x000fe20000300000 */
.L_x_1065:
[----:B------:R-:W-:Y:S02]  /*1bc0*/  IMAD.U32 R5, RZ, RZ, UR37 ;  /* 0x00000025ff057e24 */ /* 0x000fe4000f8e00ff */
[----:B0-----:R-:W-:-:S03]  /*1bd0*/  IMAD.U32 R0, RZ, RZ, UR36 ;  /* 0x00000024ff007e24 */ /* 0x001fc6000f8e00ff */
[----:B------:R-:W-:Y:S02]  /*1be0*/  LEA R5, R5, UR39, 0x3 ;  /* 0x0000002705057c11 */ /* 0x000fe4000f8e18ff */
[----:B------:R-:W-:-:S04]  /*1bf0*/  SHF.L.U32 R0, R0, 0x1f, RZ ;  /* 0x0000001f00007819 */ /* 0x000fc800000006ff */
[----:B------:R0:W1:Y:S01]  /*1c00*/  SYNCS.PHASECHK.TRANS64.TRYWAIT P1, [R5+URZ+0x30830], R0 ;  /* 0x03083000050075a7 */ /* 0x000062000802017f */
[----:B------:R-:W-:Y:S05]  /*1c10*/  @!P0 BRA `(.L_x_1066) ;  /* 0x0000000000048947 */ /* 0x000fea0003800000 */
[----:B------:R-:W-:Y:S01]  /*1c20*/  BPT.TRAP 0x1 ;  /* 0x000000040000795c */ /* 0x000fe20000300000 */
.L_x_1066:
[----:B------:R-:W2:Y:S01]  /*1c30*/  LDL.LU R2, [R1] ;  /* 0x0000000001027983 */ /* 0x000ea20000300800 */
[----:B------:R-:W3:Y:S02]  /*1c40*/  S2R R3, SR_TID.X ;  /* 0x0000000000037919 */ /* 0x000ee40000002100 */
[----:B---3--:R-:W-:Y:S02]  /*1c50*/  LOP3.LUT P2, RZ, R3, 0x7f, RZ, 0xc0, !PT ;  /* 0x0000007f03ff7812 */ /* 0x008fe4000784c0ff */
[----:B--2---:R-:W-:-:S11]  /*1c60*/  LOP3.LUT R2, R2, 0xfff7ffff, RZ, 0xc0, !PT ;  /* 0xfff7ffff02027812 */ /* 0x004fd600078ec0ff */
[----:B------:R-:W-:-:S05]  /*1c70*/  @P2 LOP3.LUT R2, R2, 0x80000, RZ, 0xfc, !PT ;  /* 0x0008000002022812 */ /* 0x000fca00078efcff */
[----:B------:R2:W-:Y:S01]  /*1c80*/  STL [R1], R2 ;  /* 0x0000000201007387 */ /* 0x0005e20000100800 */
[----:B-1----:R-:W-:Y:S05]  /*1c90*/  @P1 BRA `(.L_x_1067) ;  /* 0x0000000000081947 */ /* 0x002fea0003800000 */
[----:B------:R-:W1:Y:S02]  /*1ca0*/  SYNCS.PHASECHK.TRANS64.TRYWAIT P1, [R5+URZ+0x30830], R0 ;  /* 0x03083000050075a7 */ /* 0x000e64000802017f */
[----:B-1----:R-:W-:Y:S05]  /*1cb0*/  @!P1 BRA `(.L_x_1068) ;  /* 0x00000150004c9947 */ /* 0x002fea0003800000 */
.L_x_1067:
        /* <DEDUP_REMOVED lines=14> */
[----:B------:R-:W-:Y:S01]  /*1da0*/  IMAD.MOV.U32 R11, RZ, RZ, -0x60 ;  /* 0xffffffa0ff0b7424 */ /* 0x000fe200078e00ff */
[----:B------:R-:W-:-:S02]  /*1db0*/  ULOP3.LUT UR4, UR38, 0x10000, URZ, 0xfc, !UPT ;  /* 0x0001000026047892 */ /* 0x000fc4000f8efc3f */
[----:B------:R-:W-:Y:S01]  /*1dc0*/  UIMAD UR5, UR37, 0x900, UR60 ;  /* 0x00000900250578a4 */ /* 0x000fe2000f8e023c */
[----:B------:R-:W-:Y:S01]  /*1dd0*/  IMAD R11, R74, R11, 0x60 ;  /* 0x000000604a0b7424 */ /* 0x000fe200078e020b */
[----:B------:R-:W-:Y:S02]  /*1de0*/  UIADD3 UR56, UR4, 0x2, URZ ;  /* 0x0000000204387890 */ /* 0x000fe4000fffe03f */
[----:B------:R-:W-:Y:S01]  /*1df0*/  UIADD3 UR58, UR5, 0x2, URZ ;  /* 0x00000002053a7890 */ /* 0x000fe2000fffe03f */
[----:B------:R-:W-:Y:S01]  /*1e00*/  IMAD.IADD R9, R16, 0x1, R11 ;  /* 0x0000000110097824 */ /* 0x000fe200078e020b */
[----:B------:R-:W-:Y:S01]  /*1e10*/  UMOV UR8, UR4 ;  /* 0x0000000400087c82 */ /* 0x000fe20008000000 */
[----:B------:R-:W-:Y:S01]  /*1e20*/  UMOV UR10, UR5 ;  /* 0x00000005000a7c82 */ /* 0x000fe20008000000 */
[----:B------:R-:W-:Y:S01]  /*1e30*/  UIADD3 UR52, UR4, 0x4, URZ ;  /* 0x0000000404347890 */ /* 0x000fe2000fffe03f */
[----:B------:R-:W-:Y:S01]  /*1e40*/  HGMMA.64x96x16.F32.BF16 R24, gdesc[UR8], RZ, !UPT, gsb0 ;  /* 0x01600000081879f0 */ /* 0x000fe2000c0018ff */
[----:B------:R-:W-:Y:S01]  /*1e50*/  UIADD3 UR54, UR5, 0x4, URZ ;  /* 0x0000000405367890 */ /* 0x000fe2000fffe03f */
[----:B------:R-:W-:Y:S01]  /*1e60*/  IMAD.U32 R6, RZ, RZ, UR8 ;  /* 0x00000008ff067e24 */ /* 0x000fe2000f8e00ff */
        /* <DEDUP_REMOVED lines=9> */
[----:B------:R-:W-:Y:S01]  /*1f00*/  UIADD3 UR16, UR4, 0x402, URZ ;  /* 0x0000040204107890 */ /* 0x000fe2000fffe03f */
[----:B---3--:R-:W-:Y:S01]  /*1f10*/  LOP3.LUT P1, RZ, R4, 0x7f, RZ, 0xc0, !PT ;  /* 0x0000007f04ff7812 */ /* 0x008fe2000782c0ff */
[----:B------:R-:W-:Y:S01]  /*1f20*/  UIADD3 UR18, UR5, 0x302, URZ ;  /* 0x0000030205127890 */ /* 0x000fe2000fffe03f */
[----:B------:R-:W-:Y:S01]  /*1f30*/  UMOV UR17, 0x40000040 ;  /* 0x4000004000117882 */ /* 0x000fe20000000000 */
[----:B------:R-:W-:Y:S01]  /*1f40*/  UMOV UR19, 0x40000040 ;  /* 0x4000004000137882 */ /* 0x000fe20000000000 */
[----:B------:R-:W-:Y:S02]  /*1f50*/  UIADD3 UR20, UR4, 0x404, URZ ;  /* 0x0000040404147890 */ /* 0x000fe4000fffe03f */
[----:B------:R-:W-:Y:S01]  /*1f60*/  UIADD3 UR22, UR5, 0x304, URZ ;  /* 0x0000030405167890 */ /* 0x000fe2000fffe03f */
[----:B------:R-:W-:Y:S01]  /*1f70*/  UMOV UR21, 0x40000040 ;  /* 0x4000004000157882 */ /* 0x000fe20000000000 */
[----:B------:R-:W-:Y:S01]  /*1f80*/  UMOV UR23, 0x40000040 ;  /* 0x4000004000177882 */ /* 0x000fe20000000000 */
[----:B------:R-:W-:-:S02]  /*1f90*/  UIADD3 UR24, UR4, 0x406, URZ ;  /* 0x0000040604187890 */ /* 0x000fc4000fffe03f */
[----:B------:R-:W-:Y:S02]  /*1fa0*/  UIADD3 UR26, UR5, 0x306, URZ ;  /* 0x00000306051a7890 */ /* 0x000fe4000fffe03f */
[----:B------:R-:W-:Y:S01]  /*1fb0*/  @!P1 VIADD R4, R5, 0x30840 ;  /* 0x0003084005049836 */ /* 0x000fe20000000000 */
[----:B------:R-:W-:Y:S01]  /*1fc0*/  UMOV UR25, 0x40000040 ;  /* 0x4000004000197882 */ /* 0x000fe20000000000 */
[----:B------:R-:W-:Y:S01]  /*1fd0*/  UMOV UR27, 0x40000040 ;  /* 0x40000040001b7882 */ /* 0x000fe20000000000 */
[----:B------:R-:W-:Y:S01]  /*1fe0*/  UIADD3 UR28, UR4, 0x800, URZ ;  /* 0x00000800041c7890 */ /* 0x000fe2000fffe03f */
[----:B01----:R-:W-:Y:S01]  /*1ff0*/  IADD3 R5, -R17, 0x1, R9 ;  /* 0x0000000111057810 */ /* 0x003fe20007ffe109 */
[----:B------:R-:W-:Y:S01]  /*2000*/  UIADD3 UR30, UR5, 0x600, URZ ;  /* 0x00000600051e7890 */ /* 0x000fe2000fffe03f */
[----:B------:R-:W-:Y:S01]  /*2010*/  @!P1 PRMT R4, RZ, 0x654, R4 ;  /* 0x00000654ff049816 */ /* 0x000fe20000000004 */
        /* <DEDUP_REMOVED lines=10> */
[----:B------:R-:W-:Y:S02]  /*20c0*/  UIADD3 UR48, UR4, 0x806, URZ ;  /* 0x0000080604307890 */ /* 0x000fe4000fffe03f */
[----:B------:R-:W-:Y:S01]  /*20d0*/  UIADD3 UR50, UR5, 0x606, URZ ;  /* 0x0000060605327890 */ /* 0x000fe2000fffe03f */
[----:B------:R-:W-:Y:S01]  /*20e0*/  UMOV UR49, 0x40000040 ;  /* 0x4000004000317882 */ /* 0x000fe20000000000 */
[----:B------:R-:W-:Y:S01]  /*20f0*/  UMOV UR51, 0x40000040 ;  /* 0x4000004000337882 */ /* 0x000fe20000000000 */
[----:B------:R-:W-:-:S02]  /*2100*/  ULDC.64 UR4, c[0x0][0x9e0] ;  /* 0x0002780000047ab9 */ /* 0x000fc40000000a00 */
        /* <DEDUP_REMOVED lines=33> */
[----:B------:R-:W-:Y:S01]  /*2320*/  HGMMA.64x96x16.F32.BF16 R24, gdesc[UR48], R24, gsb0 ;  /* 0x01600000301879f0 */ /* 0x000fe20008001818 */
[----:B------:R-:W-:Y:S02]  /*2330*/  ULDC.64 UR50, c[0x0][0x9d8] ;  /* 0x0002760000327ab9 */ /* 0x000fe40000000a00 */
[----:B------:R-:W-:Y:S01]  /*2340*/  ULOP3.LUT UR51, URZ, UR51, URZ, 0x33, !UPT ;  /* 0x000000333f337292 */ /* 0x000fe2000f8e333f */
[----:B------:R-:W-:Y:S02]  /*2350*/  WARPGROUP.DEPBAR.LE gsb0, 0x0 ;  /* 0x00008000000079c5 */ /* 0x000fe40000010000 */
        /* <DEDUP_REMOVED lines=34> */
[----:B--2---:R-:W-:Y:S01]  /*2580*/  FMUL.FTZ R2, R63, UR50 ;  /* 0x000000323f027c20 */ /* 0x004fe20008410000 */
[----:B------:R-:W-:Y:S01]  /*2590*/  FMUL.FTZ R64, R64, UR50 ;  /* 0x0000003240407c20 */ /* 0x000fe20008410000 */
[----:B------:R-:W-:Y:S01]  /*25a0*/  FMUL.FTZ R65, R65, UR50 ;  /* 0x0000003241417c20 */ /* 0x000fe20008410000 */
[----:B------:R-:W-:Y:S01]  /*25b0*/  FMUL.FTZ R8, R66, UR50 ;  /* 0x0000003242087c20 */ /* 0x000fe20008410000 */
[----:B------:R-:W-:Y:S01]  /*25c0*/  FMUL.FTZ R3, R67, UR50 ;  /* 0x0000003243037c20 */ /* 0x000fe20008410000 */
[----:B------:R-:W-:Y:S01]  /*25d0*/  FMUL.FTZ R68, R68, UR50 ;  /* 0x0000003244447c20 */ /* 0x000fe20008410000 */
[----:B------:R-:W-:Y:S01]  /*25e0*/  FMUL.FTZ R69, R69, UR50 ;  /* 0x0000003245457c20 */ /* 0x000fe20008410000 */
[----:B------:R-:W-:Y:S01]  /*25f0*/  FMUL.FTZ R70, R70, UR50 ;  /* 0x0000003246467c20 */ /* 0x000fe20008410000 */
[----:B------:R-:W0:Y:S01]  /*2600*/  MUFU.TANH R12, R27 ;  /* 0x0000001b000c7308 */ /* 0x000e220000002400 */
[----:B------:R-:W-:Y:S01]  /*2610*/  FMUL.FTZ R30, R30, UR50 ;  /* 0x000000321e1e7c20 */ /* 0x000fe20008410000 */
[----:B------:R1:W-:Y:S01]  /*2620*/  @!P1 SYNCS.ARRIVE.TRANS64.RED.A1T0 RZ, [R4+URZ], RZ ;  /* 0x000000ff04ff99a7 */ /* 0x0003e2000810043f */
[----:B------:R-:W-:Y:S01]  /*2630*/  FMUL.FTZ R71, R71, UR50 ;  /* 0x0000003247477c20 */ /* 0x000fe20008410000 */
[----:B------:R-:W-:Y:S01]  /*2640*/  PLOP3.LUT P1, PT, PT, PT, UP0, 0x40, 0x0 ;  /* 0x000000000000781c */ /* 0x000fe20003f2e808 */
[----:B------:R-:W-:Y:S01]  /*2650*/  FMUL.FTZ R31, R31, UR50 ;  /* 0x000000321f1f7c20 */ /* 0x000fe20008410000 */
[----:B------:R-:W-:Y:S01]  /*2660*/  FMUL.FTZ R39, R39, UR50 ;  /* 0x0000003227277c20 */ /* 0x000fe20008410000 */
[----:B------:R-:W-:Y:S01]  /*2670*/  FMUL.FTZ R47, R47, UR50 ;  /* 0x000000322f2f7c20 */ /* 0x000fe20008410000 */
[----:B------:R-:W2:Y:S01]  /*2680*/  MUFU.TANH R27, R35 ;  /* 0x00000023001b7308 */ /* 0x000ea20000002400 */
[----:B------:R-:W-:Y:S01]  /*2690*/  FMUL.FTZ R55, R55, UR50 ;  /* 0x0000003237377c20 */ /* 0x000fe20008410000 */
[----:B-1----:R-:W-:-:S02]  /*26a0*/  IMAD R4, R18, -0x2, R5 ;  /* 0xfffffffe12047824 */ /* 0x002fc400078e0205 */
[----:B------:R-:W-:Y:S02]  /*26b0*/  IMAD R5, R193, 0x80, R201 ;  /* 0x00000080c1057824 */ /* 0x000fe400078e02c9 */
[C---:B------:R-:W-:Y:S02]  /*26c0*/  VIADD R14, R4.reuse, UR4 ;  /* 0x00000004040e7c36 */ /* 0x040fe40008000000 */
[----:B------:R-:W1:Y:S01]  /*26d0*/  MUFU.TANH R35, R43 ;  /* 0x0000002b00237308 */ /* 0x000e620000002400 */
[----:B------:R-:W-:Y:S02]  /*26e0*/  VIADD R20, R4, UR51 ;  /* 0x0000003304147c36 */ /* 0x000fe40008000000 */
[----:B------:R-:W-:Y:S02]  /*26f0*/  VIADDMNMX R4, R5, R14, R13, PT ;  /* 0x0000000e05047246 */ /* 0x000fe4000380010d */
[----:B------:R-:W-:-:S03]  /*2700*/  IMAD.IADD R9, R20, 0x1, R5 ;  /* 0x0000000114097824 */ /* 0x000fc600078e0205 */
[----:B------:R-:W3:Y:S08]  /*2710*/  MUFU.TANH R43, R51 ;  /* 0x00000033002b7308 */ /* 0x000ef00000002400 */
[----:B------:R-:W4:Y:S08]  /*2720*/  MUFU.TANH R51, R59 ;  /* 0x0000003b00337308 */ /* 0x000f300000002400 */
[----:B------:R-:W0:Y:S08]  /*2730*/  MUFU.TANH R24, R24 ;  /* 0x0000001800187308 */ /* 0x000e300000002400 */
        /* <DEDUP_REMOVED lines=41> */
[----:B------:R5:W0:Y:S02]  /*29d0*/  MUFU.TANH R47, R55 ;  /* 0x00000037002f7308 */ /* 0x000a240000002400 */
[----:B-----5:R-:W-:Y:S01]  /*29e0*/  IMAD R55, R18, -0x2, R11 ;  /* 0xfffffffe12377824 */ /* 0x020fe200078e020b */
[----:B-1234-:R-:W-:Y:S06]  /*29f0*/  @P1 BRA `(.L_x_1069) ;  /* 0x0000000000541947 */ /* 0x01efec0003800000 */
[----:B------:R-:W-:Y:S01]  /*2a00*/  IADD3 R10, -R17, R16, R5 ;  /* 0x00000010110a7210 */ /* 0x000fe20007ffe105 */
[----:B------:R-:W-:Y:S03]  /*2a10*/  BSSY B0, `(.L_x_1070) ;  /* 0x0000010000007945 */ /* 0x000fe60003800000 */
        /* <DEDUP_REMOVED lines=10> */
.L_x_1071:
[----:B------:R-:W-:-:S06]  /*2ac0*/  UISETP.NE.AND UP1, UPT, UR5, 0x1, UPT ;  /* 0x000000010500788c */ /* 0x000fcc000bf25270 */
[----:B------:R-:W-:-:S05]  /*2ad0*/  PLOP3.LUT P1, PT, PT, PT, UP1, 0x80, 0x0 ;  /* 0x000000000000781c */ /* 0x000fca0003f2f018 */
[----:B------:R-:W-:-:S08]  /*2ae0*/  @UP1 ULDC.64 UR6, c[0x0][0x9e8] ;  /* 0x00027a0000061ab9 */ /* 0x000fd00000000a00 */
[----:B------:R-:W-:-:S05]  /*2af0*/  @P1 IMAD.HI.U32 R26, R10, UR6, RZ ;  /* 0x000000060a1a1c27 */ /* 0x000fca000f8e00ff */
[----:B------:R-:W-:-:S07]  /*2b00*/  @P1 SHF.R.U32.HI R10, RZ, UR7, R26 ;  /* 0x00000007ff0a1c19 */ /* 0x000fce000801161a */
.L_x_1072:
[----:B------:R-:W-:Y:S05]  /*2b10*/  BSYNC B0 ;  /* 0x0000000000007941 */ /* 0x000fea0003800000 */
.L_x_1070:
[----:B------:R-:W-:-:S05]  /*2b20*/  IMAD R10, R10, UR5, R55 ;  /* 0x000000050a0a7c24 */ /* 0x000fca000f8e0237 */
[----:B------:R-:W-:Y:S02]  /*2b30*/  VIMNMX R9, R9, R10, !PT ;  /* 0x0000000a09097248 */ /* 0x000fe40007fe0100 */
[----:B------:R-:W-:-:S07]  /*2b40*/  VIADDMNMX R4, R10, UR5, R4, PT ;  /* 0x000000050a047c46 */ /* 0x000fce000b800104 */
.L_x_1069:
[C---:B------:R-:W-:Y:S02]  /*2b50*/  ISETP.GE.AND P1, PT, R11.reuse, 0x2, PT ;  /* 0x000000020b00780c */ /* 0x040fe40003f26270 */
[----:B------:R-:W-:Y:S02]  /*2b60*/  ISETP.GE.AND P5, PT, R11, 0xa, PT ;  /* 0x0000000a0b00780c */ /* 0x000fe40003fa6270 */
[----:B------:R-:W-:Y:S02]  /*2b70*/  ISETP.GT.AND P3, PT, R9, 0x1, !P1 ;  /* 0x000000010900780c */ /* 0x000fe40004f64270 */
[----:B------:R-:W-:Y:S02]  /*2b80*/  ISETP.GE.AND P2, PT, R11, 0x9, PT ;  /* 0x000000090b00780c */ /* 0x000fe40003f46270 */
[----:B------:R-:W-:Y:S02]  /*2b90*/  ISETP.LT.OR P3, PT, R4, 0x2, P3 ;  /* 0x000000020400780c */ /* 0x000fe40001f61670 */
[----:B------:R-:W-:-:S02]  /*2ba0*/  P2R R10, PR, RZ, 0x20 ;  /* 0x00000020ff0a7803 */ /* 0x000fc40000000000 */
[----:B0-----:R-:W-:Y:S02]  /*2bb0*/  FSEL R26, R25, -INF , !P3 ;  /* 0xff800000191a7808 */ /* 0x001fe40005800000 */
[C---:B------:R-:W-:Y:S02]  /*2bc0*/  ISETP.GT.AND P3, PT, R9.reuse, 0x9, !P5 ;  /* 0x000000090900780c */ /* 0x040fe40006f64270 */
[----:B------:R-:W-:Y:S02]  /*2bd0*/  ISETP.GT.AND P4, PT, R9, 0x8, !P2 ;  /* 0x000000080900780c */ /* 0x000fe40005784270 */
        /* <DEDUP_REMOVED lines=21> */
[C---:B------:R-:W-:Y:S02]  /*2d30*/  ISETP.LT.OR P3, PT, R4.reuse, 0x1a, P3 ;  /* 0x0000001a0400780c */ /* 0x040fe40001f61670 */
        /* <DEDUP_REMOVED lines=79> */
[----:B------:R-:W-:Y:S02]  /*3230*/  ISETP.GE.AND P5, PT, R11, 0x5a, PT ;  /* 0x0000005a0b00780c */ /* 0x000fe40003fa6270 */
[----:B------:R-:W-:Y:S02]  /*3240*/  IADD3 R11, R20, 0x8, R5 ;  /* 0x00000008140b7810 */ /* 0x000fe40007ffe005 */
[----:B------:R-:W-:Y:S02]  /*3250*/  P2R R65, PR, RZ, 0x20 ;  /* 0x00000020ff417803 */ /* 0x000fe40000000000 */
[----:B------:R-:W-:-:S04]  /*3260*/  ISETP.GT.AND P5, PT, R9, 0x59, !P5 ;  /* 0x000000590900780c */ /* 0x000fc80006fa4270 */
[----:B------:R-:W-:Y:S01]  /*3270*/  ISETP.LT.OR P5, PT, R4, 0x5a, P5 ;  /* 0x0000005a0400780c */ /* 0x000fe20002fa1670 */
[----:B------:R-:W-:-:S03]  /*3280*/  VIADD R4, R5, 0x8 ;  /* 0x0000000805047836 */ /* 0x000fc60000000000 */
[----:B------:R-:W-:Y:S02]  /*3290*/  FSEL R90, R69, -INF , !P5 ;  /* 0xff800000455a7808 */ /* 0x000fe40006800000 */
[----:B------:R-:W-:Y:S02]  /*32a0*/  PLOP3.LUT P5, PT, PT, PT, UP0, 0x40, 0x0 ;  /* 0x000000000000781c */ /* 0x000fe40003fae808 */
[----:B------:R-:W-:-:S11]  /*32b0*/  VIADDMNMX R9, R4, R14, R13, PT ;  /* 0x0000000e04097246 */ /* 0x000fd6000380010d */
[----:B------:R-:W-:Y:S05]  /*32c0*/  @P5 BRA `(.L_x_1073) ;  /* 0x0000000000605947 */ /* 0x000fea0003800000 */
[----:B------:R-:W-:Y:S01]  /*32d0*/  IADD3 R4, R16, 0x8, R5 ;  /* 0x0000000810047810 */ /* 0x000fe20007ffe005 */
[----:B------:R-:W-:Y:S04]  /*32e0*/  BSSY B0, `(.L_x_1074) ;  /* 0x0000013000007945 */ /* 0x000fe80003800000 */
        /* <DEDUP_REMOVED lines=12> */
.L_x_1075:
[----:B------:R-:W-:-:S06]  /*33b0*/  UISETP.NE.AND UP1, UPT, UR5, 0x1, UPT ;  /* 0x000000010500788c */ /* 0x000fcc000bf25270 */
[----:B------:R-:W-:-:S05]  /*33c0*/  PLOP3.LUT P5, PT, PT, PT, UP1, 0x80, 0x0 ;  /* 0x000000000000781c */ /* 0x000fca0003faf018 */
[----:B------:R-:W-:-:S08]  /*33d0*/  @UP1 ULDC.64 UR6, c[0x0][0x9e8] ;  /* 0x00027a0000061ab9 */ /* 0x000fd00000000a00 */
[----:B------:R-:W-:Y:S01]  /*33e0*/  @P5 IMAD.HI.U32 R13, R4, UR6, RZ ;  /* 0x00000006040d5c27 */ /* 0x000fe2000f8e00ff */
[----:B------:R-:W-:-:S13]  /*33f0*/  PLOP3.LUT P5, PT, PT, PT, UP1, 0x80, 0x0 ;  /* 0x000000000000781c */ /* 0x000fda0003faf018 */
[----:B------:R-:W-:-:S07]  /*3400*/  @P5 SHF.R.U32.HI R4, RZ, UR7, R13 ;  /* 0x00000007ff045c19 */ /* 0x000fce000801160d */
.L_x_1076:
[----:B------:R-:W-:Y:S05]  /*3410*/  BSYNC B0 ;  /* 0x0000000000007941 */ /* 0x000fea0003800000 */
.L_x_1074:
[----:B------:R-:W-:-:S05]  /*3420*/  IMAD R4, R4, UR5, R55 ;  /* 0x0000000504047c24 */ /* 0x000fca000f8e0237 */
[----:B------:R-:W-:Y:S02]  /*3430*/  VIMNMX R11, R11, R4, !PT ;  /* 0x000000040b0b7248 */ /* 0x000fe40007fe0100 */
[----:B------:R-:W-:-:S07]  /*3440*/  VIADDMNMX R9, R4, UR5, R9, PT ;  /* 0x0000000504097c46 */ /* 0x000fce000b800109 */
.L_x_1073:
[C---:B------:R-:W-:Y:S01]  /*3450*/  ISETP.GT.AND P1, PT, R11.reuse, 0x1, !P1 ;  /* 0x000000010b00780c */ /* 0x040fe20004f24270 */
[----:B------:R-:W-:Y:S01]  /*3460*/  ULDC UR6, c[0x0][0x988] ;  /* 0x0002620000067ab9 */ /* 0x000fe20000000800 */
[----:B------:R-:W-:Y:S02]  /*3470*/  ISETP.GT.AND P6, PT, R11, RZ, !P6 ;  /* 0x000000ff0b00720c */ /* 0x000fe400077c4270 */
[C---:B------:R-:W-:Y:S02]  /*3480*/  ISETP.LT.OR P1, PT, R9.reuse, 0x2, P1 ;  /* 0x000000020900780c */ /* 0x040fe40000f21670 */
[----:B------:R-:W-:Y:S02]  /*3490*/  ISETP.LT.OR P6, PT, R9, 0x1, P6 ;  /* 0x000000010900780c */ /* 0x000fe400037c1670 */
[----:B------:R-:W-:Y:S02]  /*34a0*/  FSEL R12, R12, -INF , !P1 ;  /* 0xff8000000c0c7808 */ /* 0x000fe40004800000 */
[----:B------:R-:W-:Y:S01]  /*34b0*/  ISETP.NE.AND P1, PT, R10, RZ, PT ;  /* 0x000000ff0a00720c */ /* 0x000fe20003f25270 */
[----:B------:R-:W-:Y:S01]  /*34c0*/  IMAD.U32 R10, RZ, RZ, UR6 ;  /* 0x00000006ff0a7e24 */ /* 0x000fe2000f8e00ff */
[----:B------:R-:W-:-:S02]  /*34d0*/  ISETP.GT.AND P2, PT, R11, 0x8, !P2 ;  /* 0x000000080b00780c */ /* 0x000fc40005744270 */
[----:B------:R-:W-:Y:S02]  /*34e0*/  ISETP.GT.AND P1, PT, R11, 0x9, !P1 ;  /* 0x000000090b00780c */ /* 0x000fe40004f24270 */
[----:B------:R-:W-:Y:S02]  /*34f0*/  FSEL R13, R0, -INF , !P6 ;  /* 0xff800000000d7808 */ /* 0x000fe40007000000 */
[----:B------:R-:W-:Y:S02]  /*3500*/  ISETP.LT.OR P1, PT, R9, 0xa, P1 ;  /* 0x0000000a0900780c */ /* 0x000fe40000f21670 */
[----:B------:R-:W-:Y:S02]  /*3510*/  FMNMX.FTZ R0, R24, R26, !PT ;  /* 0x0000001a18007209 */ /* 0x000fe40007810000 */
[----:B------:R-:W-:Y:S02]  /*3520*/  FSEL R21, R21, -INF , !P1 ;  /* 0xff80000015157808 */ /* 0x000fe40004800000 */
[----:B------:R-:W-:-:S02]  /*3530*/  ISETP.NE.AND P1, PT, R25, RZ, PT ;  /* 0x000000ff1900720c */ /* 0x000fc40003f25270 */
[----:B------:R-:W-:Y:S02]  /*3540*/  ISETP.LT.OR P2, PT, R9, 0x9, P2 ;  /* 0x000000090900780c */ /* 0x000fe40001741670 */
[----:B------:R-:W-:Y:S02]  /*3550*/  ISETP.GT.AND P1, PT, R11, 0x10, !P1 ;  /* 0x000000100b00780c */ /* 0x000fe40004f24270 */
[----:B------:R-:W-:Y:S02]  /*3560*/  FMNMX.FTZ R0, R28, R0, !PT ;  /* 0x000000001c007209 */ /* 0x000fe40007810000 */
[----:B------:R-:W-:Y:S02]  /*3570*/  FSEL R15, R15, -INF , !P2 ;  /* 0xff8000000f0f7808 */ /* 0x000fe40005000000 */
[----:B------:R-:W-:Y:S02]  /*3580*/  ISETP.LT.OR P1, PT, R9, 0x11, P1 ;  /* 0x000000110900780c */ /* 0x000fe40000f21670 */
[----:B------:R-:W-:-:S02]  /*3590*/  ISETP.NE.AND P2, PT, R29, RZ, PT ;  /* 0x000000ff1d00720c */ /* 0x000fc40003f45270 */
[----:B------:R-:W-:Y:S02]  /*35a0*/  FMNMX.FTZ R0, R30, R0, !PT ;  /* 0x000000001e007209 */ /* 0x000fe40007810000 */
[----:B------:R-:W-:Y:S02]  /*35b0*/  FSEL R25, R34, -INF , !P1 ;  /* 0xff80000022197808 */ /* 0x000fe40004800000 */
[----:B------:R-:W-:Y:S02]  /*35c0*/  ISETP.GT.AND P1, PT, R11, 0x11, !P2 ;  /* 0x000000110b00780c */ /* 0x000fe40005724270 */
[----:B------:R-:W-:Y:S02]  /*35d0*/  FMNMX.FTZ R0, R32, R0, !PT ;  /* 0x0000000020007209 */ /* 0x000fe40007810000 */
[----:B------:R-:W-:Y:S02]  /*35e0*/  ISETP.LT.OR P1, PT, R9, 0x12, P1 ;  /* 0x000000120900780c */ /* 0x000fe40000f21670 */
[----:B------:R-:W-:-:S02]  /*35f0*/  ISETP.NE.AND P5, PT, R33, RZ, PT ;  /* 0x000000ff2100720c */ /* 0x000fc40003fa5270 */
[----:B------:R-:W-:Y:S02]  /*3600*/  FMNMX.FTZ R0, R66, R0, !PT ;  /* 0x0000000042007209 */ /* 0x000fe40007810000 */
[----:B------:R-:W-:Y:S02]  /*3610*/  FSEL R27, R27, -INF , !P1 ;  /* 0xff8000001b1b7808 */ /* 0x000fe40004800000 */
        /* <DEDUP_REMOVED lines=29> */
[----:B------:R-:W-:Y:S02]  /*37f0*/  ISETP.GT.AND P1, PT, R11, 0x28, !P1 ;  /* 0x000000280b00780c */ /* 0x000fe40004f24270 */
[----:B------:R-:W-:Y:S02]  /*3800*/  FMNMX.FTZ R0, R86, R0, !PT ;  /* 0x0000000056007209 */ /* 0x000fe40007810000 */
[----:B------:R-:W-:Y:S02]  /*3810*/  ISETP.LT.OR P1, PT, R9, 0x29, P1 ;  /* 0x000000290900780c */ /* 0x000fe40000f21670 */
[----:B------:R-:W-:Y:S02]  /*3820*/  FMNMX.FTZ R0, R64, R0, !PT ;  /* 0x0000000040007209 */ /* 0x000fe40007810000 */
[----:B------:R-:W-:-:S02]  /*3830*/  FSEL R37, R46, -INF , !P1 ;  /* 0xff8000002e257808 */ /* 0x000fc40004800000 */
[----:B------:R-:W-:Y:S02]  /*3840*/  FMNMX.FTZ R0, R88, R0, !PT ;  /* 0x0000000058007209 */ /* 0x000fe40007810000 */
[----:B------:R-:W-:Y:S02]  /*3850*/  ISETP.NE.AND P1, PT, R71, RZ, PT ;  /* 0x000000ff4700720c */ /* 0x000fe40003f25270 */
[----:B------:R-:W-:Y:S02]  /*3860*/  FMNMX.FTZ R0, R68, R0, !PT ;  /* 0x0000000044007209 */ /* 0x000fe40007810000 */
[----:B------:R-:W-:Y:S02]  /*3870*/  ISETP.GT.AND P1, PT, R11, 0x29, !P1 ;  /* 0x000000290b00780c */ /* 0x000fe40004f24270 */
[----:B------:R-:W-:Y:S02]  /*3880*/  FMNMX.FTZ R0, R90, R0, !PT ;  /* 0x000000005a007209 */ /* 0x000fe40007810000 */
[----:B------:R-:W-:-:S02]  /*3890*/  ISETP.LT.OR P1, PT, R9, 0x2a, P1 ;  /* 0x0000002a0900780c */ /* 0x000fc40000f21670 */
[----:B------:R-:W-:Y:S02]  /*38a0*/  ISETP.NE.AND P2, PT, R53, RZ, PT ;  /* 0x000000ff3500720c */ /* 0x000fe40003f45270 */
[----:B------:R-:W-:Y:S01]  /*38b0*/  FSEL R39, R39, -INF , !P1 ;  /* 0xff80000027277808 */ /* 0x000fe20004800000 */
[----:B------:R-:W0:Y:S01]  /*38c0*/  SHFL.BFLY PT, R53, R0, 0x2, 0x1f ;  /* 0x0c401f0000357f89 */ /* 0x000e2200000e0000 */
[----:B------:R-:W-:Y:S02]  /*38d0*/  ISETP.NE.AND P1, PT, R45, RZ, PT ;  /* 0x000000ff2d00720c */ /* 0x000fe40003f25270 */
[----:B------:R-:W-:Y:S02]  /*38e0*/  ISETP.NE.AND P5, PT, R77, RZ, PT ;  /* 0x000000ff4d00720c */ /* 0x000fe40003fa5270 */
[----:B------:R-:W-:Y:S02]  /*38f0*/  ISETP.GT.AND P1, PT, R11, 0x30, !P1 ;  /* 0x000000300b00780c */ /* 0x000fe40004f24270 */
[----:B------:R-:W-:-:S02]  /*3900*/  ISETP.NE.AND P6, PT, R79, RZ, PT ;  /* 0x000000ff4f00720c */ /* 0x000fc40003fc5270 */
[----:B------:R-:W-:Y:S02]  /*3910*/  ISETP.LT.OR P1, PT, R9, 0x31, P1 ;  /* 0x000000310900780c */ /* 0x000fe40000f21670 */
[----:B------:R-:W-:Y:S02]  /*3920*/  ISETP.GT.AND P3, PT, R11, 0x51, !P3 ;  /* 0x000000510b00780c */ /* 0x000fe40005f64270 */
[----:B------:R-:W-:Y:S02]  /*3930*/  FSEL R41, R50, -INF , !P1 ;  /* 0xff80000032297808 */ /* 0x000fe40004800000 */
[----:B------:R-:W-:Y:S02]  /*3940*/  ISETP.NE.AND P1, PT, R73, RZ, PT ;  /* 0x000000ff4900720c */ /* 0x000fe40003f25270 */
[C---:B------:R-:W-:Y:S02]  /*3950*/  ISETP.GT.AND P4, PT, R11.reuse, 0x58, !P4 ;  /* 0x000000580b00780c */ /* 0x040fe40006784270 */
[----:B------:R-:W-:-:S02]  /*3960*/  ISETP.GT.AND P1, PT, R11, 0x31, !P1 ;  /* 0x000000310b00780c */ /* 0x000fc40004f24270 */
[C---:B------:R-:W-:Y:S02]  /*3970*/  ISETP.LT.OR P3, PT, R9.reuse, 0x52, P3 ;  /* 0x000000520900780c */ /* 0x040fe40001f61670 */
[----:B------:R-:W-:Y:S02]  /*3980*/  ISETP.LT.OR P1, PT, R9, 0x32, P1 ;  /* 0x000000320900780c */ /* 0x000fe40000f21670 */
[----:B0-----:R-:W-:Y:S02]  /*3990*/  FMNMX.FTZ R14, R0, R53, !PT ;  /* 0x00000035000e7209 */ /* 0x001fe40007810000 */
[----:B------:R-:W-:Y:S02]  /*39a0*/  FMNMX.FTZ R0, R13, R12, !PT ;  /* 0x0000000c0d007209 */ /* 0x000fe40007810000 */
[----:B------:R-:W-:Y:S01]  /*39b0*/  FSEL R43, R43, -INF , !P1 ;  /* 0xff8000002b2b7808 */ /* 0x000fe20004800000 */
[----:B------:R-:W0:Y:S01]  /*39c0*/  SHFL.BFLY PT, R53, R14, 0x1, 0x1f ;  /* 0x0c201f000e357f89 */ /* 0x000e2200000e0000 */
[----:B------:R-:W-:-:S02]  /*39d0*/  ISETP.NE.AND P1, PT, R49, RZ, PT ;  /* 0x000000ff3100720c */ /* 0x000fc40003f25270 */
[----:B------:R-:W-:Y:S02]  /*39e0*/  FMNMX.FTZ R0, R15, R0, !PT ;  /* 0x000000000f007209 */ /* 0x000fe40007810000 */
[----:B------:R-:W-:Y:S02]  /*39f0*/  ISETP.GT.AND P1, PT, R11, 0x38, !P1 ;  /* 0x000000380b00780c */ /* 0x000fe40004f24270 */
[----:B------:R-:W-:Y:S02]  /*3a00*/  FMNMX.FTZ R0, R21, R0, !PT ;  /* 0x0000000015007209 */ /* 0x000fe40007810000 */
[----:B------:R-:W-:Y:S02]  /*3a10*/  ISETP.LT.OR P1, PT, R9, 0x39, P1 ;  /* 0x000000390900780c */ /* 0x000fe40000f21670 */
[----:B------:R-:W-:Y:S02]  /*3a20*/  FMNMX.FTZ R0, R25, R0, !PT ;  /* 0x0000000019007209 */ /* 0x000fe40007810000 */
        /* <DEDUP_REMOVED lines=8> */
[----:B------:R-:W-:Y:S02]  /*3ab0*/  ISETP.GT.AND P1, PT, R11, 0x40, !P2 ;  /* 0x000000400b00780c */ /* 0x000fe40005724270 */
[----:B------:R-:W-:Y:S02]  /*3ac0*/  FMNMX.FTZ R0, R33, R0, !PT ;  /* 0x0000000021007209 */ /* 0x000fe40007810000 */
[----:B------:R-:W-:Y:S02]  /*3ad0*/  ISETP.LT.OR P1, PT, R9, 0x41, P1 ;  /* 0x000000410900780c */ /* 0x000fe40000f21670 */
[----:B------:R-:W-:Y:S02]  /*3ae0*/  FMNMX.FTZ R0, R35, R0, !PT ;  /* 0x0000000023007209 */ /* 0x000fe40007810000 */
[----:B------:R-:W-:-:S02]  /*3af0*/  FSEL R49, R58, -INF , !P1 ;  /* 0xff8000003a317808 */ /* 0x000fc40004800000 */
[----:B------:R-:W-:Y:S02]  /*3b00*/  FMNMX.FTZ R0, R37, R0, !PT ;  /* 0x0000000025007209 */ /* 0x000fe40007810000 */
[----:B------:R-:W-:Y:S02]  /*3b10*/  ISETP.GT.AND P1, PT, R11, 0x41, !P5 ;  /* 0x000000410b00780c */ /* 0x000fe40006f24270 */
[----:B0-----:R-:W-:Y:S02]  /*3b20*/  FMNMX.FTZ R4, R14, R53, !PT ;  /* 0x000000350e047209 */ /* 0x001fe40007810000 */
[----:B------:R-:W-:Y:S02]  /*3b30*/  FMNMX.FTZ R0, R39, R0, !PT ;  /* 0x0000000027007209 */ /* 0x000fe40007810000 */
[----:B------:R-:W-:Y:S01]  /*3b40*/  ISETP.LT.OR P1, PT, R9, 0x42, P1 ;  /* 0x000000420900780c */ /* 0x000fe20000f21670 */
[----:B------:R-:W-:Y:S01]  /*3b50*/  FMUL.FTZ R20, R4, R10 ;  /* 0x0000000a04147220 */ /* 0x000fe20000410000 */
[----:B------:R-:W-:-:S02]  /*3b60*/  FMNMX.FTZ R0, R41, R0, !PT ;  /* 0x0000000029007209 */ /* 0x000fc40007810000 */
[----:B------:R-:W-:Y:S02]  /*3b70*/  FSEL R51, R51, -INF , !P1 ;  /* 0xff80000033337808 */ /* 0x000fe40004800000 */
[----:B------:R-:W-:Y:S02]  /*3b80*/  FSETP.NEU.FTZ.AND P1, PT, R4, -INF , PT ;  /* 0xff8000000400780b */ /* 0x000fe40003f3d000 */
[----:B------:R-:W-:Y:S02]  /*3b90*/  ISETP.NE.AND P5, PT, R57, RZ, PT ;  /* 0x000000ff3900720c */ /* 0x000fe40003fa5270 */
[----:B------:R-:W-:Y:S02]  /*3ba0*/  FMNMX.FTZ R0, R43, R0, !PT ;  /* 0x000000002b007209 */ /* 0x000fe40007810000 */
[----:B------:R-:W-:Y:S02]  /*3bb0*/  FSEL R61, R20, RZ, P1 ;  /* 0x000000ff143d7208 */ /* 0x000fe40000800000 */
[----:B------:R-:W-:-:S02]  /*3bc0*/  ISETP.GT.AND P1, PT, R11, 0x48, !P5 ;  /* 0x000000480b00780c */ /* 0x000fc40006f24270 */
[----:B------:R-:W-:Y:S01]  /*3bd0*/  FMNMX.FTZ R0, R45, R0, !PT ;  /* 0x000000002d007209 */ /* 0x000fe20007810000 */
[-CC-:B------:R-:W-:Y:S01]  /*3be0*/  FFMA.FTZ R14, R24, R10.reuse, -R61.reuse ;  /* 0x0000000a180e7223 */ /* 0x180fe2000001083d */
[----:B------:R-:W-:Y:S01]  /*3bf0*/  ISETP.LT.OR P1, PT, R9, 0x49, P1 ;  /* 0x000000490900780c */ /* 0x000fe20000f21670 */
[--C-:B------:R-:W-:Y:S01]  /*3c00*/  FFMA.FTZ R20, R26, R10, -R61.reuse ;  /* 0x0000000a1a147223 */ /* 0x100fe2000001083d */
[----:B------:R-:W-:Y:S01]  /*3c10*/  FMNMX.FTZ R0, R47, R0, !PT ;  /* 0x000000002f007209 */ /* 0x000fe20007810000 */
[-CC-:B------:R-:W-:Y:S01]  /*3c20*/  FFMA.FTZ R24, R28, R10.reuse, -R61.reuse ;  /* 0x0000000a1c187223 */ /* 0x180fe2000001083d */
[----:B------:R-:W-:Y:S01]  /*3c30*/  FSEL R53, R62, -INF , !P1 ;  /* 0xff8000003e357808 */ /* 0x000fe20004800000 */
[----:B------:R-:W-:Y:S01]  /*3c40*/  MUFU.EX2 R14, R14 ;  /* 0x0000000e000e7308 */ /* 0x000fe20000000800 */
[----:B------:R-:W-:Y:S01]  /*3c50*/  ISETP.NE.AND P2, PT, R81, RZ, PT ;  /* 0x000000ff5100720c */ /* 0x000fe20003f45270 */
[-CC-:B------:R-:W-:Y:S01]  /*3c60*/  FFMA.FTZ R26, R30, R10.reuse, -R61.reuse ;  /* 0x0000000a1e1a7223 */ /* 0x180fe2000001083d */
[----:B------:R-:W-:Y:S01]  /*3c70*/  ISETP.GT.AND P1, PT, R11, 0x49, !P6 ;  /* 0x000000490b00780c */ /* 0x000fe20007724270 */
[--C-:B------:R-:W-:Y:S01]  /*3c80*/  FFMA.FTZ R28, R32, R10, -R61.reuse ;  /* 0x0000000a201c7223 */ /* 0x100fe2000001083d */
[----:B------:R-:W-:Y:S01]  /*3c90*/  FMNMX.FTZ R0, R49, R0, !PT ;  /* 0x0000000031007209 */ /* 0x000fe20007810000 */
[-CC-:B------:R-:W-:Y:S01]  /*3ca0*/  FFMA.FTZ R38, R88, R10.reuse, -R61.reuse ;  /* 0x0000000a58267223 */ /* 0x180fe2000001083d */
[----:B------:R-:W-:Y:S01]  /*3cb0*/  ISETP.NE.AND P5, PT, R65, RZ, PT ;  /* 0x000000ff4100720c */ /* 0x000fe20003fa5270 */
[----:B------:R0:W1:Y:S01]  /*3cc0*/  MUFU.EX2 R63, R20 ;  /* 0x00000014003f7308 */ /* 0x0000620000000800 */
[----:B------:R-:W-:Y:S01]  /*3cd0*/  ISETP.GT.AND P2, PT, R11, 0x50, !P2 ;  /* 0x000000500b00780c */ /* 0x000fe20005744270 */
[-CC-:B------:R-:W-:Y:S01]  /*3ce0*/  FFMA.FTZ R30, R36, R10.reuse, -R61.reuse ;  /* 0x0000000a241e7223 */ /* 0x180fe2000001083d */
[----:B------:R-:W-:Y:S01]  /*3cf0*/  ISETP.LT.OR P1, PT, R9, 0x4a, P1 ;  /* 0x0000004a0900780c */ /* 0x000fe20000f21670 */
[--C-:B------:R-:W-:Y:S01]  /*3d00*/  FFMA.FTZ R32, R52, R10, -R61.reuse ;  /* 0x0000000a34207223 */ /* 0x100fe2000001083d */
[----:B------:R-:W-:Y:S01]  /*3d10*/  FMNMX.FTZ R0, R51, R0, !PT ;  /* 0x0000000033007209 */ /* 0x000fe20007810000 */
[-CC-:B------:R-:W-:Y:S01]  /*3d20*/  FFMA.FTZ R34, R82, R10.reuse, -R61.reuse ;  /* 0x0000000a52227223 */ /* 0x180fe2000001083d */
[----:B------:R-:W-:Y:S01]  /*3d30*/  ISETP.GT.AND P5, PT, R11, 0x59, !P5 ;  /* 0x000000590b00780c */ /* 0x000fe20006fa4270 */
[----:B------:R-:W-:Y:S01]  /*3d40*/  MUFU.EX2 R24, R24 ;  /* 0x0000001800187308 */ /* 0x000fe20000000800 */
[----:B------:R-:W-:Y:S01]  /*3d50*/  ISETP.LT.OR P2, PT, R9, 0x51, P2 ;  /* 0x000000510900780c */ /* 0x000fe20001741670 */
[-CC-:B0-----:R-:W-:Y:S01]  /*3d60*/  FFMA.FTZ R20, R66, R10.reuse, -R61.reuse ;  /* 0x0000000a42147223 */ /* 0x181fe2000001083d */
[----:B------:R-:W-:Y:S01]  /*3d70*/  FSEL R11, R2, -INF , !P1 ;  /* 0xff800000020b7808 */ /* 0x000fe20004800000 */
[--C-:B------:R-:W-:Y:S01]  /*3d80*/  FFMA.FTZ R2, R40, R10, -R61.reuse ;  /* 0x0000000a28027223 */ /* 0x100fe2000001083d */
[----:B------:R-:W-:Y:S01]  /*3d90*/  FMNMX.FTZ R0, R53, R0, !PT ;  /* 0x0000000035007209 */ /* 0x000fe20007810000 */
[--C-:B------:R-:W-:Y:S01]  /*3da0*/  FFMA.FTZ R36, R56, R10, -R61.reuse ;  /* 0x0000000a38247223 */ /* 0x100fe2000001083d */
[----:B------:R-:W-:Y:S01]  /*3db0*/  FSEL R55, R8, -INF , !P2 ;  /* 0xff80000008377808 */ /* 0x000fe20005000000 */
[----:B------:R0:W-:Y:S01]  /*3dc0*/  MUFU.EX2 R180, R2 ;  /* 0x0000000200b47308 */ /* 0x0001e20000000800 */
[----:B------:R-:W-:Y:S01]  /*3dd0*/  FMNMX.FTZ R0, R11, R0, !PT ;  /* 0x000000000b007209 */ /* 0x000fe20007810000 */
[----:B------:R-:W-:Y:S01]  /*3de0*/  FFMA.FTZ R8, R76, R10, -R61 ;  /* 0x0000000a4c087223 */ /* 0x000fe2000001083d */
[----:B------:R-:W-:-:S02]  /*3df0*/  ISETP.LT.OR P4, PT, R9, 0x59, P4 ;  /* 0x000000590900780c */ /* 0x000fc40002781670 */
[----:B------:R-:W-:Y:S02]  /*3e00*/  FSEL R57, R3, -INF , !P3 ;  /* 0xff80000003397808 */ /* 0x000fe40005800000 */
[----:B------:R-:W-:Y:S01]  /*3e10*/  FMNMX.FTZ R0, R55, R0, !PT ;  /* 0x0000000037007209 */ /* 0x000fe20007810000 */
[----:B------:R2:W-:Y:S01]  /*3e20*/  MUFU.EX2 R67, R20 ;  /* 0x0000001400437308 */ /* 0x0005e20000000800 */
[----:B------:R-:W-:Y:S01]  /*3e30*/  ISETP.LT.OR P5, PT, R9, 0x5a, P5 ;  /* 0x0000005a0900780c */ /* 0x000fe20002fa1670 */
[--C-:B0-----:R-:W-:Y:S01]  /*3e40*/  FFMA.FTZ R2, R44, R10, -R61.reuse ;  /* 0x0000000a2c027223 */ /* 0x101fe2000001083d */
[----:B------:R-:W-:Y:S02]  /*3e50*/  FSEL R9, R70, -INF , !P4 ;  /* 0xff80000046097808 */ /* 0x000fe40006000000 */
[----:B------:R-:W-:Y:S02]  /*3e60*/  FMNMX.FTZ R0, R57, R0, !PT ;  /* 0x0000000039007209 */ /* 0x000fe40007810000 */
[----:B------:R-:W-:Y:S01]  /*3e70*/  FSEL R59, R59, -INF , !P5 ;  /* 0xff8000003b3b7808 */ /* 0x000fe20006800000 */
[----:B------:R-:W-:Y:S01]  /*3e80*/  MUFU.EX2 R182, R2 ;  /* 0x0000000200b67308 */ /* 0x000fe20000000800 */
[----:B------:R-:W-:Y:S01]  /*3e90*/  FMNMX.FTZ R0, R9, R0, !PT ;  /* 0x0000000009007209 */ /* 0x000fe20007810000 */
[----:B--2---:R-:W-:Y:S01]  /*3ea0*/  FFMA.FTZ R20, R78, R10, -R61 ;  /* 0x0000000a4e147223 */ /* 0x004fe2000001083d */
[----:B-1----:R-:W-:-:S02]  /*3eb0*/  F2FP.BF16.F32.PACK_AB R188, R63, R14 ;  /* 0x0000000e3fbc723e */ /* 0x002fc400000010ff */
[----:B------:R-:W-:-:S03]  /*3ec0*/  FMNMX.FTZ R0, R59, R0, !PT ;  /* 0x000000003b007209 */ /* 0x000fc60007810000 */
[----:B------:R0:W1:Y:S02]  /*3ed0*/  MUFU.EX2 R65, R26 ;  /* 0x0000001a00417308 */ /* 0x0000640000000800 */
[----:B------:R-:W2:Y:S06]  /*3ee0*/  SHFL.BFLY PT, R3, R0, 0x2, 0x1f ;  /* 0x0c401f0000037f89 */ /* 0x000eac00000e0000 */
[----:B------:R3:W-:Y:S01]  /*3ef0*/  MUFU.EX2 R73, R20 ;  /* 0x0000001400497308 */ /* 0x0007e20000000800 */
[----:B0-----:R-:W-:-:S07]  /*3f00*/  FFMA.FTZ R26, R72, R10, -R61 ;  /* 0x0000000a481a7223 */ /* 0x001fce000001083d */
[----:B------:R-:W0:Y:S01]  /*3f10*/  MUFU.EX2 R28, R28 ;  /* 0x0000001c001c7308 */ /* 0x000e220000000800 */
[----:B---3--:R-:W-:Y:S01]  /*3f20*/  FFMA.FTZ R20, R86, R10, -R61 ;  /* 0x0000000a56147223 */ /* 0x008fe2000001083d */
[----:B-1----:R-:W-:-:S06]  /*3f30*/  F2FP.BF16.F32.PACK_AB R190, R65, R24 ;  /* 0x0000001841be723e */ /* 0x002fcc00000010ff */
[----:B------:R-:W-:Y:S01]  /*3f40*/  MUFU.EX2 R83, R38 ;  /* 0x0000002600537308 */ /* 0x000fe20000000800 */
[----:B--2---:R-:W-:Y:S01]  /*3f50*/  FMNMX.FTZ R2, R0, R3, !PT ;  /* 0x0000000300027209 */ /* 0x004fe20007810000 */
[----:B------:R-:W-:-:S04]  /*3f60*/  FFMA.FTZ R0, R84, R10, -R61 ;  /* 0x0000000a54007223 */ /* 0x000fc8000001083d */
[----:B------:R-:W1:Y:S02]  /*3f70*/  SHFL.BFLY PT, R3, R2, 0x1, 0x1f ;  /* 0x0c201f0002037f89 */ /* 0x000e6400000e0000 */
[----:B------:R2:W-:Y:S01]  /*3f80*/  MUFU.EX2 R79, R0 ;  /* 0x00000000004f7308 */ /* 0x0005e20000000800 */
[----:B0-----:R-:W-:-:S07]  /*3f90*/  F2FP.BF16.F32.PACK_AB R184, R67, R28 ;  /* 0x0000001c43b8723e */ /* 0x001fce00000010ff */
[----:B------:R-:W-:Y:S08]  /*3fa0*/  MUFU.EX2 R81, R20 ;  /* 0x0000001400517308 */ /* 0x000ff00000000800 */
[----:B------:R-:W-:Y:S01]  /*3fb0*/  MUFU.EX2 R30, R30 ;  /* 0x0000001e001e7308 */ /* 0x000fe20000000800 */
[----:B-1----:R-:W-:-:S07]  /*3fc0*/  FMNMX.FTZ R3, R2, R3, !PT ;  /* 0x0000000302037209 */ /* 0x002fce0007810000 */
[----:B------:R0:W1:Y:S01]  /*3fd0*/  MUFU.EX2 R69, R26 ;  /* 0x0000001a00457308 */ /* 0x0000620000000800 */
[-C--:B------:R-:W-:Y:S01]  /*3fe0*/  FFMA.FTZ R2, R68, R10.reuse, -R61 ;  /* 0x0000000a44027223 */ /* 0x080fe2000001083d */
[C---:B------:R-:W-:Y:S01]  /*3ff0*/  FSETP.NEU.FTZ.AND P1, PT, R3.reuse, -INF , PT ;  /* 0xff8000000300780b */ /* 0x040fe20003f3d000 */
[----:B--2---:R-:W-:-:S05]  /*4000*/  FMUL.FTZ R0, R3, R10 ;  /* 0x0000000a03007220 */ /* 0x004fca0000410000 */
[----:B------:R2:W-:Y:S01]  /*4010*/  MUFU.EX2 R71, R8 ;  /* 0x0000000800477308 */ /* 0x0005e20000000800 */
[----:B------:R-:W-:Y:S01]  /*4020*/  FSEL R0, R0, RZ, P1 ;  /* 0x000000ff00007208 */ /* 0x000fe20000800000 */
[----:B0-----:R-:W-:Y:S01]  /*4030*/  FFMA.FTZ R26, R48, R10, -R61 ;  /* 0x0000000a301a7223 */ /* 0x001fe2000001083d */
        /* <DEDUP_REMOVED lines=11> */
[-C--:B--2---:R-:W-:Y:S01]  /*40f0*/  FFMA.FTZ R8, R80, R10.reuse, -R61 ;  /* 0x0000000a50087223 */ /* 0x084fe2000001083d */
[-CC-:B------:R-:W-:Y:S01]  /*4100*/  FFMA.FTZ R35, R35, R10.reuse, -R0.reuse ;  /* 0x0000000a23237223 */ /* 0x180fe20000010800 */
[-CC-:B------:R-:W-:Y:S01]  /*4110*/  FFMA.FTZ R37, R37, R10.reuse, -R0.reuse ;  /* 0x0000000a25257223 */ /* 0x180fe20000010800 */
[----:B------:R-:W-:Y:S01]  /*4120*/  MUFU.EX2 R13, R13 ;  /* 0x0000000d000d7308 */ /* 0x000fe20000000800 */
[----:B0-----:R-:W-:Y:S01]  /*4130*/  FADD.FTZ R21, R14, R63 ;  /* 0x0000003f0e157221 */ /* 0x001fe20000010000 */
[-CC-:B------:R-:W-:Y:S01]  /*4140*/  FFMA.FTZ R39, R39, R10.reuse, -R0.reuse ;  /* 0x0000000a27277223 */ /* 0x180fe20000010800 */
[-CC-:B------:R-:W-:Y:S01]  /*4150*/  FFMA.FTZ R41, R41, R10.reuse, -R0.reuse ;  /* 0x0000000a29297223 */ /* 0x180fe20000010800 */
[-CC-:B------:R-:W-:Y:S01]  /*4160*/  FFMA.FTZ R43, R43, R10.reuse, -R0.reuse ;  /* 0x0000000a2b2b7223 */ /* 0x180fe20000010800 */
[-CC-:B------:R-:W-:Y:S01]  /*4170*/  FFMA.FTZ R45, R45, R10.reuse, -R0.reuse ;  /* 0x0000000a2d2d7223 */ /* 0x180fe20000010800 */
[-CC-:B------:R-:W-:Y:S01]  /*4180*/  FFMA.FTZ R47, R47, R10.reuse, -R0.reuse ;  /* 0x0000000a2f2f7223 */ /* 0x180fe20000010800 */
[-CC-:B------:R-:W-:Y:S01]  /*4190*/  FFMA.FTZ R49, R49, R10.reuse, -R0.reuse ;  /* 0x0000000a31317223 */ /* 0x180fe20000010800 */
[----:B------:R0:W2:Y:S01]  /*41a0*/  MUFU.EX2 R20, R12 ;  /* 0x0000000c00147308 */ /* 0x0000a20000000800 */
[-CC-:B------:R-:W-:Y:S01]  /*41b0*/  FFMA.FTZ R51, R51, R10.reuse, -R0.reuse ;  /* 0x0000000a33337223 */ /* 0x180fe20000010800 */
[-CC-:B------:R-:W-:Y:S01]  /*41c0*/  FFMA.FTZ R53, R53, R10.reuse, -R0.reuse ;  /* 0x0000000a35357223 */ /* 0x180fe20000010800 */
[-CC-:B------:R-:W-:Y:S01]  /*41d0*/  FFMA.FTZ R11, R11, R10.reuse, -R0.reuse ;  /* 0x0000000a0b0b7223 */ /* 0x180fe20000010800 */
[-CC-:B------:R-:W-:Y:S01]  /*41e0*/  FFMA.FTZ R55, R55, R10.reuse, -R0.reuse ;  /* 0x0000000a37377223 */ /* 0x180fe20000010800 */
[-CC-:B------:R-:W-:Y:S01]  /*41f0*/  FFMA.FTZ R57, R57, R10.reuse, -R0.reuse ;  /* 0x0000000a39397223 */ /* 0x180fe20000010800 */
[----:B------:R-:W-:Y:S01]  /*4200*/  FFMA.FTZ R59, R59, R10, -R0 ;  /* 0x0000000a3b3b7223 */ /* 0x000fe20000010800 */
[----:B-1----:R-:W-:Y:S01]  /*4210*/  F2FP.BF16.F32.PACK_AB R186, R69, R30 ;  /* 0x0000001e45ba723e */ /* 0x002fe200000010ff */
[----:B------:R-:W1:Y:S01]  /*4220*/  MUFU.EX2 R15, R15 ;  /* 0x0000000f000f7308 */ /* 0x000e620000000800 */
[----:B0-----:R-:W-:-:S04]  /*4230*/  FADD.FTZ R12, R24, R21 ;  /* 0x00000015180c7221 */ /* 0x001fc80000010000 */
[----:B------:R-:W-:-:S03]  /*4240*/  FADD.FTZ R21, R65, R12 ;  /* 0x0000000c41157221 */ /* 0x000fc60000010000 */
[----:B------:R-:W0:Y:S01]  /*4250*/  MUFU.EX2 R25, R25 ;  /* 0x0000001900197308 */ /* 0x000e220000000800 */
[----:B------:R-:W-:Y:S01]  /*4260*/  FADD.FTZ R12, R28, R21 ;  /* 0x000000151c0c7221 */ /* 0x000fe20000010000 */
[----:B--2---:R-:W-:-:S03]  /*4270*/  F2FP.BF16.F32.PACK_AB R189, R20, R13 ;  /* 0x0000000d14bd723e */ /* 0x004fc600000010ff */
[----:B------:R-:W-:Y:S01]  /*4280*/  FADD.FTZ R21, R67, R12 ;  /* 0x0000000c43157221 */ /* 0x000fe20000010000 */
[----:B------:R-:W-:Y:S02]  /*4290*/  FADD.FTZ R12, R13, R20 ;  /* 0x000000140d0c7221 */ /* 0x000fe40000010000 */
[----:B------:R2:W3:Y:S01]  /*42a0*/  MUFU.EX2 R40, R27 ;  /* 0x0000001b00287308 */ /* 0x0004e20000000800 */
[----:B------:R-:W-:Y:S01]  /*42b0*/  FADD.FTZ R50, R30, R21 ;  /* 0x000000151e327221 */ /* 0x000fe20000010000 */
[----:B-1----:R-:W-:Y:S01]  /*42c0*/  FADD.FTZ R21, R15, R12 ;  /* 0x0000000c0f157221 */ /* 0x002fe20000010000 */
[----:B------:R-:W-:-:S03]  /*42d0*/  F2FP.BF16.F32.PACK_AB R191, R38, R15 ;  /* 0x0000000f26bf723e */ /* 0x000fc600000010ff */
[----:B------:R-:W-:Y:S02]  /*42e0*/  FADD.FTZ R12, R38, R21 ;  /* 0x00000015260c7221 */ /* 0x000fe40000010000 */
[----:B------:R-:W1:Y:S01]  /*42f0*/  MUFU.EX2 R29, R29 ;  /* 0x0000001d001d7308 */ /* 0x000e620000000800 */
[----:B--2---:R-:W-:Y:S01]  /*4300*/  FADD.FTZ R27, R69, R50 ;  /* 0x00000032451b7221 */ /* 0x004fe20000010000 */
[----:B0-----:R-:W-:-:S03]  /*4310*/  FADD.FTZ R21, R25, R12 ;  /* 0x0000000c19157221 */ /* 0x001fc60000010000 */
[----:B------:R-:W-:Y:S01]  /*4320*/  FADD.FTZ R52, R180, R27 ;  /* 0x0000001bb4347221 */ /* 0x000fe20000010000 */
[C---:B------:R-:W-:Y:S02]  /*4330*/  F2FP.BF16.F32.PACK_AB R180, R71.reuse, R180 ;  /* 0x000000b447b4723e */ /* 0x040fe400000010ff */
[----:B------:R-:W0:Y:S01]  /*4340*/  MUFU.EX2 R42, R31 ;  /* 0x0000001f002a7308 */ /* 0x000e220000000800 */
[----:B------:R-:W-:Y:S01]  /*4350*/  FADD.FTZ R27, R71, R52 ;  /* 0x00000034471b7221 */ /* 0x000fe20000010000 */
[C---:B---3--:R-:W-:Y:S01]  /*4360*/  FADD.FTZ R12, R40.reuse, R21 ;  /* 0x00000015280c7221 */ /* 0x048fe20000010000 */
[----:B------:R-:W-:Y:S02]  /*4370*/  F2FP.BF16.F32.PACK_AB R185, R40, R25 ;  /* 0x0000001928b9723e */ /* 0x000fe400000010ff */
[----:B------:R-:W-:Y:S01]  /*4380*/  FADD.FTZ R52, R182, R27 ;  /* 0x0000001bb6347221 */ /* 0x000fe20000010000 */
[----:B------:R-:W-:Y:S02]  /*4390*/  F2FP.BF16.F32.PACK_AB R182, R73, R182 ;  /* 0x000000b649b6723e */ /* 0x000fe400000010ff */
[----:B------:R-:W2:Y:S01]  /*43a0*/  MUFU.EX2 R26, R26 ;  /* 0x0000001a001a7308 */ /* 0x000ea20000000800 */
[----:B-1----:R-:W-:Y:S01]  /*43b0*/  FADD.FTZ R21, R29, R12 ;  /* 0x0000000c1d157221 */ /* 0x002fe20000010000 */
[----:B------:R-:W-:-:S06]  /*43c0*/  FADD.FTZ R27, R73, R52 ;  /* 0x00000034491b7221 */ /* 0x000fcc0000010000 */
[----:B------:R-:W1:Y:S01]  /*43d0*/  MUFU.EX2 R33, R33 ;  /* 0x0000002100217308 */ /* 0x000e620000000800 */
[C---:B0-----:R-:W-:Y:S01]  /*43e0*/  FADD.FTZ R12, R42.reuse, R21 ;  /* 0x000000152a0c7221 */ /* 0x041fe20000010000 */
[----:B------:R-:W-:Y:S01]  /*43f0*/  FFMA.FTZ R21, R9, R10, -R0 ;  /* 0x0000000a09157223 */ /* 0x000fe20000010800 */
[----:B------:R-:W-:-:S05]  /*4400*/  F2FP.BF16.F32.PACK_AB R187, R42, R29 ;  /* 0x0000001d2abb723e */ /* 0x000fca00000010ff */
[----:B------:R0:W3:Y:S01]  /*4410*/  MUFU.EX2 R75, R8 ;  /* 0x00000008004b7308 */ /* 0x0000e20000000800 */
[----:B--2---:R-:W-:-:S07]  /*4420*/  FADD.FTZ R54, R26, R27 ;  /* 0x0000001b1a367221 */ /* 0x004fce0000010000 */
[----:B------:R-:W2:Y:S01]  /*4430*/  MUFU.EX2 R44, R35 ;  /* 0x00000023002c7308 */ /* 0x000ea20000000800 */
[----:B0-----:R-:W-:Y:S01]  /*4440*/  FFMA.FTZ R8, R60, R10, -R61 ;  /* 0x0000000a3c087223 */ /* 0x001fe2000001083d */
[----:B-1----:R-:W-:-:S06]  /*4450*/  FADD.FTZ R9, R33, R12 ;  /* 0x0000000c21097221 */ /* 0x002fcc0000010000 */
[----:B------:R-:W0:Y:S01]  /*4460*/  MUFU.EX2 R32, R32 ;  /* 0x0000002000207308 */ /* 0x000e220000000800 */
[C---:B---3--:R-:W-:Y:S01]  /*4470*/  FADD.FTZ R27, R75.reuse, R54 ;  /* 0x000000364b1b7221 */ /* 0x048fe20000010000 */
[----:B------:R-:W-:-:S06]  /*4480*/  F2FP.BF16.F32.PACK_AB R176, R75, R26 ;  /* 0x0000001a4bb0723e */ /* 0x000fcc00000010ff */
[----:B------:R-:W1:Y:S01]  /*4490*/  MUFU.EX2 R37, R37 ;  /* 0x0000002500257308 */ /* 0x000e620000000800 */
[C---:B--2---:R-:W-:Y:S01]  /*44a0*/  FADD.FTZ R0, R44.reuse, R9 ;  /* 0x000000092c007221 */ /* 0x044fe20000010000 */
[----:B------:R-:W-:-:S06]  /*44b0*/  F2FP.BF16.F32.PACK_AB R181, R44, R33 ;  /* 0x000000212cb5723e */ /* 0x000fcc00000010ff */
[----:B------:R2:W3:Y:S01]  /*44c0*/  MUFU.EX2 R77, R34 ;  /* 0x00000022004d7308 */ /* 0x0004e20000000800 */
[----:B0-----:R-:W-:-:S07]  /*44d0*/  FADD.FTZ R12, R32, R27 ;  /* 0x0000001b200c7221 */ /* 0x001fce0000010000 */
[----:B------:R-:W0:Y:S01]  /*44e0*/  MUFU.EX2 R46, R39 ;  /* 0x00000027002e7308 */ /* 0x000e220000000800 */
[-CC-:B--2---:R-:W-:Y:S01]  /*44f0*/  FFMA.FTZ R34, R64, R10.reuse, -R61.reuse ;  /* 0x0000000a40227223 */ /* 0x184fe2000001083d */
[----:B-1----:R-:W-:Y:S01]  /*4500*/  FADD.FTZ R9, R37, R0 ;  /* 0x0000000025097221 */ /* 0x002fe20000010000 */
[----:B------:R-:W-:-:S05]  /*4510*/  FFMA.FTZ R61, R90, R10, -R61 ;  /* 0x0000000a5a3d7223 */ /* 0x000fca000001083d */
[----:B------:R-:W1:Y:S01]  /*4520*/  MUFU.EX2 R36, R36 ;  /* 0x0000002400247308 */ /* 0x000e620000000800 */
[C---:B---3--:R-:W-:Y:S01]  /*4530*/  FADD.FTZ R27, R77.reuse, R12 ;  /* 0x0000000c4d1b7221 */ /* 0x048fe20000010000 */
[----:B------:R-:W-:-:S06]  /*4540*/  F2FP.BF16.F32.PACK_AB R178, R77, R32 ;  /* 0x000000204db2723e */ /* 0x000fcc00000010ff */
[----:B------:R-:W2:Y:S01]  /*4550*/  MUFU.EX2 R41, R41 ;  /* 0x0000002900297308 */ /* 0x000ea20000000800 */
[C---:B0-----:R-:W-:Y:S01]  /*4560*/  FADD.FTZ R12, R46.reuse, R9 ;  /* 0x000000092e0c7221 */ /* 0x041fe20000010000 */
[----:B------:R-:W-:-:S06]  /*4570*/  F2FP.BF16.F32.PACK_AB R183, R46, R37 ;  /* 0x000000252eb7723e */ /* 0x000fcc00000010ff */
[----:B------:R-:W0:Y:S01]  /*4580*/  MUFU.EX2 R48, R43 ;  /* 0x0000002b00307308 */ /* 0x000e220000000800 */
[----:B-1----:R-:W-:Y:S01]  /*4590*/  FADD.FTZ R14, R36, R27 ;  /* 0x0000001b240e7221 */ /* 0x002fe20000010000 */
[----:B------:R-:W-:-:S03]  /*45a0*/  F2FP.BF16.F32.PACK_AB R172, R79, R36 ;  /* 0x000000244fac723e */ /* 0x000fc600000010ff */
[----:B------:R-:W-:-:S03]  /*45b0*/  FADD.FTZ R27, R79, R14 ;  /* 0x0000000e4f1b7221 */ /* 0x000fc60000010000 */
[----:B------:R-:W1:Y:S01]  /*45c0*/  MUFU.EX2 R8, R8 ;  /* 0x0000000800087308 */ /* 0x000e620000000800 */
[----:B--2---:R-:W-:-:S07]  /*45d0*/  FADD.FTZ R9, R41, R12 ;  /* 0x0000000c29097221 */ /* 0x004fce0000010000 */
[----:B------:R-:W2:Y:S01]  /*45e0*/  MUFU.EX2 R45, R45 ;  /* 0x0000002d002d7308 */ /* 0x000ea20000000800 */
[C---:B0-----:R-:W-:Y:S01]  /*45f0*/  FADD.FTZ R12, R48.reuse, R9 ;  /* 0x00000009300c7221 */ /* 0x041fe20000010000 */
[----:B------:R-:W-:-:S06]  /*4600*/  F2FP.BF16.F32.PACK_AB R177, R48, R41 ;  /* 0x0000002930b1723e */ /* 0x000fcc00000010ff */
[----:B------:R-:W0:Y:S01]  /*4610*/  MUFU.EX2 R50, R47 ;  /* 0x0000002f00327308 */ /* 0x000e220000000800 */
[----:B-1----:R-:W-:Y:S01]  /*4620*/  FADD.FTZ R14, R8, R27 ;  /* 0x0000001b080e7221 */ /* 0x002fe20000010000 */
[----:B------:R-:W-:-:S06]  /*4630*/  F2FP.BF16.F32.PACK_AB R174, R81, R8 ;  /* 0x0000000851ae723e */ /* 0x000fcc00000010ff */
[----:B------:R-:W1:Y:S01]  /*4640*/  MUFU.EX2 R34, R34 ;  /* 0x0000002200227308 */ /* 0x000e620000000800 */
[----:B--2---:R-:W-:-:S07]  /*4650*/  FADD.FTZ R9, R45, R12 ;  /* 0x0000000c2d097221 */ /* 0x004fce0000010000 */
[----:B------:R-:W2:Y:S01]  /*4660*/  MUFU.EX2 R49, R49 ;  /* 0x0000003100317308 */ /* 0x000ea20000000800 */
[C---:B0-----:R-:W-:Y:S01]  /*4670*/  FADD.FTZ R12, R50.reuse, R9 ;  /* 0x00000009320c7221 */ /* 0x041fe20000010000 */
[----:B------:R-:W-:-:S06]  /*4680*/  F2FP.BF16.F32.PACK_AB R179, R50, R45 ;  /* 0x0000002d32b3723e */ /* 0x000fcc00000010ff */
[----:B------:R-:W0:Y:S01]  /*4690*/  MUFU.EX2 R52, R51 ;  /* 0x0000003300347308 */ /* 0x000e220000000800 */
[----:B-1----:R-:W-:-:S07]  /*46a0*/  F2FP.BF16.F32.PACK_AB R168, R83, R34 ;  /* 0x0000002253a8723e */ /* 0x002fce00000010ff */
[----:B------:R-:W-:Y:S01]  /*46b0*/  MUFU.EX2 R2, R2 ;  /* 0x0000000200027308 */ /* 0x000fe20000000800 */
[----:B--2---:R-:W-:Y:S01]  /*46c0*/  FADD.FTZ R9, R49, R12 ;  /* 0x0000000c31097221 */ /* 0x004fe20000010000 */
[----:B------:R-:W-:-:S04]  /*46d0*/  IMAD.IADD R12, R16, 0x1, -R17 ;  /* 0x00000001100c7824 */ /* 0x000fc800078e0a11 */
[----:B------:R-:W-:Y:S02]  /*46e0*/  IMAD R26, R193, 0x80, R12 ;  /* 0x00000080c11a7824 */ /* 0x000fe400078e020c */
[----:B------:R-:W-:Y:S01]  /*46f0*/  MUFU.EX2 R53, R53 ;  /* 0x0000003500357308 */ /* 0x000fe20000000800 */
[C---:B0-----:R-:W-:Y:S01]  /*4700*/  FADD.FTZ R8, R52.reuse, R9 ;  /* 0x0000000934087221 */ /* 0x041fe20000010000 */
[----:B------:R-:W-:Y:S02]  /*4710*/  F2FP.BF16.F32.PACK_AB R173, R52, R49 ;  /* 0x0000003134ad723e */ /* 0x000fe400000010ff */
[----:B------:R-:W-:-:S04]  /*4720*/  R2UR UR6, R26 ;  /* 0x000000001a0672ca */ /* 0x000fc800000e0000 */
[----:B------:R-:W0:Y:S08]  /*4730*/  MUFU.EX2 R61, R61 ;  /* 0x0000003d003d7308 */ /* 0x000e300000000800 */
[----:B------:R1:W2:Y:S01]  /*4740*/  MUFU.EX2 R0, R11 ;  /* 0x0000000b00007308 */ /* 0x0002a20000000800 */
[----:B------:R-:W-:-:S07]  /*4750*/  UIADD3 UR4, UR6, UR4, URZ ;  /* 0x0000000406047290 */ /* 0x000fce000fffe03f */
[----:B------:R-:W3:Y:S01]  /*4760*/  MUFU.EX2 R55, R55 ;  /* 0x0000003700377308 */ /* 0x000ee20000000800 */
[----:B-1----:R-:W-:Y:S01]  /*4770*/  FADD.FTZ R11, R81, R14 ;  /* 0x0000000e510b7221 */ /* 0x002fe20000010000 */
[----:B0-----:R-:W-:-:S03]  /*4780*/  F2FP.BF16.F32.PACK_AB R170, R61, R2 ;  /* 0x000000023daa723e */ /* 0x001fc600000010ff */
[----:B------:R-:W-:-:S03]  /*4790*/  FADD.FTZ R24, R34, R11 ;  /* 0x0000000b22187221 */ /* 0x000fc60000010000 */
[----:B------:R-:W0:Y:S01]  /*47a0*/  MUFU.EX2 R14, R57 ;  /* 0x00000039000e7308 */ /* 0x000e220000000800 */
[----:B------:R-:W-:Y:S01]  /*47b0*/  FADD.FTZ R11, R83, R24 ;  /* 0x00000018530b7221 */ /* 0x000fe20000010000 */
[----:B--2---:R-:W-:-:S03]  /*47c0*/  F2FP.BF16.F32.PACK_AB R175, R0, R53 ;  /* 0x0000003500af723e */ /* 0x004fc600000010ff */
[----:B------:R-:W-:Y:S01]  /*47d0*/  FADD.FTZ R24, R2, R11 ;  /* 0x0000000b02187221 */ /* 0x000fe20000010000 */
[----:B------:R-:W-:Y:S02]  /*47e0*/  FADD.FTZ R11, R53, R8 ;  /* 0x00000008350b7221 */ /* 0x000fe40000010000 */
[----:B------:R-:W1:Y:S01]  /*47f0*/  MUFU.EX2 R21, R21 ;  /* 0x0000001500157308 */ /* 0x000e620000000800 */
[----:B------:R-:W-:Y:S01]  /*4800*/  FADD.FTZ R9, R61, R24 ;  /* 0x000000183d097221 */ /* 0x000fe20000010000 */
[----:B------:R-:W-:-:S04]  /*4810*/  FADD.FTZ R8, R0, R11 ;  /* 0x0000000b00087221 */ /* 0x000fc80000010000 */
[----:B---3--:R-:W-:Y:S02]  /*4820*/  FADD.FTZ R11, R55, R8 ;  /* 0x00000008370b7221 */ /* 0x008fe40000010000 */
[----:B------:R-:W2:Y:S01]  /*4830*/  MUFU.EX2 R2, R59 ;  /* 0x0000003b00027308 */ /* 0x000ea20000000800 */
[C---:B0-----:R-:W-:Y:S01]  /*4840*/  F2FP.BF16.F32.PACK_AB R169, R14.reuse, R55 ;  /* 0x000000370ea9723e */ /* 0x041fe200000010ff */
[----:B------:R-:W-:-:S04]  /*4850*/  FADD.FTZ R8, R14, R11 ;  /* 0x0000000b0e087221 */ /* 0x000fc80000010000 */
[----:B-1----:R-:W-:-:S04]  /*4860*/  FADD.FTZ R11, R21, R8 ;  /* 0x00000008150b7221 */ /* 0x002fc80000010000 */
[C---:B--2---:R-:W-:Y:S01]  /*4870*/  FADD.FTZ R8, R2.reuse, R11 ;  /* 0x0000000b02087221 */ /* 0x044fe20000010000 */
[----:B------:R-:W-:Y:S01]  /*4880*/  F2FP.BF16.F32.PACK_AB R171, R2, R21 ;  /* 0x0000001502ab723e */ /* 0x000fe200000010ff */
[----:B------:R-:W-:Y:S01]  /*4890*/  VIADD R11, R74, 0xfffffffe ;  /* 0xfffffffe4a0b7836 */ /* 0x000fe20000000000 */
        /* <DEDUP_REMOVED lines=12> */
.L_x_1078:
[----:B------:R-:W-:-:S11]  /*4960*/  UISETP.NE.AND UP1, UPT, UR5, 0x1, UPT ;  /* 0x000000010500788c */ /* 0x000fd6000bf25270 */
[----:B------:R-:W-:Y:S02]  /*4970*/  @UP1 ULDC.64 UR6, c[0x0][0x9e8] ;  /* 0x00027a0000061ab9 */ /* 0x000fe40000000a00 */
[----:B------:R-:W-:-:S04]  /*4980*/  UIMAD.WIDE.U32 UR10, UR14, UR6, URZ ;  /* 0x000000060e0a72a5 */ /* 0x000fc8000f8e003f */
[----:B------:R-:W-:-:S12]  /*4990*/  @UP1 USHF.R.U32.HI UR14, URZ, UR7, UR11 ;  /* 0x000000073f0e1299 */ /* 0x000fd8000801160b */
.L_x_1079:
[----:B------:R-:W-:-:S04]  /*49a0*/  UIMAD UR5, UR14, UR5, UR5 ;  /* 0x000000050e0572a4 */ /* 0x000fc8000f8e0205 */
[----:B------:R-:W-:-:S04]  /*49b0*/  UISETP.LT.AND UP1, UPT, UR4, UR5, UPT ;  /* 0x000000050400728c */ /* 0x000fc8000bf21270 */
[----:B------:R-:W-:-:S12]  /*49c0*/  USEL UR4, UR4, UR5, UP1 ;  /* 0x0000000504047287 */ /* 0x000fd80008800000 */
.L_x_1077:
        /* <DEDUP_REMOVED lines=61> */
[----:B------:R-:W-:Y:S01]  /*4da0*/  VIADD R15, R21, 0x8 ;  /* 0x00000008150f7836 */ /* 0x000fe20000000000 */
[----:B------:R-:W-:Y:S01]  /*4db0*/  ULDC UR55, c[0x0][0x9e0] ;  /* 0x0002780000377ab9 */ /* 0x000fe20000000800 */
[----:B------:R-:W-:-:S03]  /*4dc0*/  IMAD.MOV.U32 R119, RZ, RZ, RZ ;  /* 0x000000ffff777224 */ /* 0x000fc600078e00ff */
[----:B------:R-:W-:-:S07]  /*4dd0*/  LOP3.LUT R13, RZ, R15, RZ, 0x33, !PT ;  /* 0x0000000fff0d7212 */ /* 0x000fce00078e33ff */
.L_x_1097:
[----:B------:R-:W-:-:S04]  /*4de0*/  UIADD3 UR5, UR37, 0x1, URZ ;  /* 0x0000000125057890 */ /* 0x000fc8000fffe03f */
[----:B------:R-:W-:-:S04]  /*4df0*/  UISETP.NE.AND UP1, UPT, UR5, 0x2, UPT ;  /* 0x000000020500788c */ /* 0x000fc8000bf25270 */
[----:B------:R-:W-:Y:S02]  /*4e00*/  USEL UR38, URZ, 0x1, UP1 ;  /* 0x000000013f267887 */ /* 0x000fe40008800000 */
[----:B------:R-:W-:Y:S02]  /*4e10*/  USEL UR5, UR5, URZ, UP1 ;  /* 0x0000003f05057287 */ /* 0x000fe40008800000 */
[----:B------:R-:W-:Y:S01]  /*4e20*/  ULOP3.LUT UR38, UR36, UR38, URZ, 0x3c, !UPT ;  /* 0x0000002624267292 */ /* 0x000fe2000f8e3c3f */
[----:B------:R-:W-:Y:S11]  /*4e30*/  @!P0 BRA `(.L_x_1081) ;  /* 0x0000000000048947 */ /* 0x000ff60003800000 */
[----:B------:R-:W-:Y:S01]  /*4e40*/  BPT.TRAP 0x1 ;  /* 0x000000040000795c */ /* 0x000fe20000300000 */
.L_x_1081:
[----:B------:R-:W-:Y:S01]  /*4e50*/  ULEA UR6, UR5, UR39, 0x3 ;  /* 0x0000002705067291 */ /* 0x000fe2000f8e183f */
[----:B------:R-:W-:-:S05]  /*4e60*/  IMAD.U32 R10, RZ, RZ, UR38 ;  /* 0x00000026ff0a7e24 */ /* 0x000fca000f8e00ff */
[----:B------:R-:W-:-:S04]  /*4e70*/  SHF.L.U32 R10, R10, 0x1f, RZ ;  /* 0x0000001f0a0a7819 */ /* 0x000fc800000006ff */
[----:B------:R0:W1:Y:S01]  /*4e80*/  SYNCS.PHASECHK.TRANS64.TRYWAIT P1, [UR6+0x30830], R10 ;  /* 0x0308300aff0075a7 */ /* 0x0000620008020146 */
[----:B------:R-:W-:Y:S05]  /*4e90*/  @!P0 BRA `(.L_x_1082) ;  /* 0x0000000000048947 */ /* 0x000fea0003800000 */
[----:B------:R-:W-:Y:S01]  /*4ea0*/  BPT.TRAP 0x1 ;  /* 0x000000040000795c */ /* 0x000fe20000300000 */
.L_x_1082:
[----:B-1----:R-:W-:Y:S05]  /*4eb0*/  @P1 BRA `(.L_x_1083) ;  /* 0x0000000000081947 */ /* 0x002fea0003800000 */
[----:B------:R-:W1:Y:S02]  /*4ec0*/  SYNCS.PHASECHK.TRANS64.TRYWAIT P1, [UR6+0x30830], R10 ;  /* 0x0308300aff0075a7 */ /* 0x000e640008020146 */
[----:B-1----:R-:W-:Y:S05]  /*4ed0*/  @!P1 BRA `(.L_x_1084) ;  /* 0x0000011c00d89947 */ /* 0x002fea0003800000 */
.L_x_1083:
[----:B------:R-:W-:Y:S01]  /*4ee0*/  R2UR UR44, R6 ;  /* 0x00000000062c72ca */ /* 0x000fe200000e0000 */
[----:B------:R-:W-:Y:S01]  /*4ef0*/  UIMAD UR7, UR5, 0x900, UR60 ;  /* 0x00000900050778a4 */ /* 0x000fe2000f8e023c */
[----:B------:R-:W-:Y:S01]  /*4f00*/  R2UR UR45, R7 ;  /* 0x00000000072d72ca */ /* 0x000fe200000e0000 */
[----:B-1----:R-:W-:Y:S01]  /*4f10*/  WARPGROUP.ARRIVE ;  /* 0x00000000000079c5 */ /* 0x002fe20000000000 */
        /* <DEDUP_REMOVED lines=12> */
[----:B------:R-:W-:Y:S01]  /*4fe0*/  UIADD3 UR46, UR7, 0x2, URZ ;  /* 0x00000002072e7890 */ /* 0x000fe2000fffe03f */
[-C--:B------:R-:W-:Y:S01]  /*4ff0*/  FMUL.FTZ R29, R29, R0.reuse ;  /* 0x000000001d1d7220 */ /* 0x080fe20000410000 */
[----:B------:R-:W-:Y:S01]  /*5000*/  UMOV UR44, UR56 ;  /* 0x00000038002c7c82 */ /* 0x000fe20008000000 */
[----:B------:R-:W-:Y:S01]  /*5010*/  UMOV UR45, UR57 ;  /* 0x00000039002d7c82 */ /* 0x000fe20008000000 */
        /* <DEDUP_REMOVED lines=105> */
[----:B------:R-:W-:Y:S01]  /*56b0*/  UIADD3 UR46, UR7, 0x4, URZ ;  /* 0x00000004072e7890 */ /* 0x000fe2000fffe03f */
[----:B------:R-:W-:Y:S01]  /*56c0*/  FMUL.FTZ R119, R119, R2 ;  /* 0x0000000277777220 */ /* 0x000fe20000410000 */
[----:B------:R-:W-:Y:S01]  /*56d0*/  UMOV UR44, UR52 ;  /* 0x00000034002c7c82 */ /* 0x000fe20008000000 */
[----:B------:R-:W-:Y:S01]  /*56e0*/  UMOV UR45, UR53 ;  /* 0x00000035002d7c82 */ /* 0x000fe20008000000 */
[----:B------:R-:W-:Y:S01]  /*56f0*/  UMOV UR47, 0x40000040 ;  /* 0x40000040002f7882 */ /* 0x000fe20000000000 */
[----:B------:R-:W-:-:S02]  /*5700*/  WARPGROUP.DEPBAR.LE gsb0, 0x0 ;  /* 0x00008000000079c5 */ /* 0x000fc40000010000 */
[----:B------:R-:W-:-:S06]  /*5710*/  WARPGROUP.ARRIVE ;  /* 0x00000000000079c5 */ /* 0x000fcc0000000000 */
        /* <DEDUP_REMOVED lines=35> */
.L_x_1085:
[----:B------:R-:W-:Y:S01]  /*5950*/  ULEA UR14, UR37, UR39, 0x3 ;  /* 0x00000027250e7291 */ /* 0x000fe2000f8e183f */
[----:B------:R-:W-:-:S05]  /*5960*/  IMAD.U32 R0, RZ, RZ, UR36 ;  /* 0x00000024ff007e24 */ /* 0x000fca000f8e00ff */
[----:B------:R-:W-:-:S04]  /*5970*/  SHF.L.U32 R0, R0, 0x1f, RZ ;  /* 0x0000001f00007819 */ /* 0x000fc800000006ff */
[----:B------:R1:W2:Y:S01]  /*5980*/  SYNCS.PHASECHK.TRANS64.TRYWAIT P1, [UR14+0x30850], R0 ;  /* 0x03085000ff0075a7 */ /* 0x0002a2000802014e */
[----:B------:R-:W-:Y:S05]  /*5990*/  @!P0 BRA `(.L_x_1086) ;  /* 0x0000000000048947 */ /* 0x000fea0003800000 */
[----:B------:R-:W-:Y:S01]  /*59a0*/  BPT.TRAP 0x1 ;  /* 0x000000040000795c */ /* 0x000fe20000300000 */
.L_x_1086:
[----:B--2---:R-:W-:Y:S05]  /*59b0*/  @P1 BRA `(.L_x_1087) ;  /* 0x0000000000081947 */ /* 0x004fea0003800000 */
[----:B------:R-:W2:Y:S02]  /*59c0*/  SYNCS.PHASECHK.TRANS64.TRYWAIT P1, [UR14+0x30850], R0 ;  /* 0x03085000ff0075a7 */ /* 0x000ea4000802014e */
[----:B--2---:R-:W-:Y:S05]  /*59d0*/  @!P1 BRA `(.L_x_1088) ;  /* 0x0000011400309947 */ /* 0x004fea0003800000 */
.L_x_1087:
[----:B------:R-:W-:Y:S01]  /*59e0*/  UIADD3 UR7, UR39, 0x400, URZ ;  /* 0x0000040027077890 */ /* 0x000fe2000fffe03f */
[----:B------:R-:W-:Y:S01]  /*59f0*/  WARPGROUP.ARRIVE ;  /* 0x00000000000079c5 */ /* 0x000fe20000000000 */
[----:B------:R-:W-:-:S05]  /*5a00*/  UMOV UR11, 0x40000040 ;  /* 0x40000040000b7882 */ /* 0x000fca0000000000 */
[----:B------:R-:W3:Y:S01]  /*5a10*/  S2R R210, SR_TID.X ;  /* 0x0000000000d27919 */ /* 0x000ee20000002100 */
[----:B------:R-:W-:Y:S01]  /*5a20*/  USHF.R.U32.HI UR7, URZ, 0x4, UR7 ;  /* 0x000000043f077899 */ /* 0x000fe20008011607 */
[----:B------:R-:W-:Y:S01]  /*5a30*/  FMUL.FTZ R2, R120, UR4 ;  /* 0x0000000478027c20 */ /* 0x000fe20008410000 */
[----:B------:R-:W-:Y:S02]  /*5a40*/  IMAD.U32 R120, RZ, RZ, UR6 ;  /* 0x00000006ff787e24 */ /* 0x000fe4000f8e00ff */
[----:B-12---:R-:W-:Y:S01]  /*5a50*/  FMUL.FTZ R0, R122, UR4 ;  /* 0x000000047a007c20 */ /* 0x006fe20008410000 */
[----:B------:R-:W-:Y:S01]  /*5a60*/  ULOP3.LUT UR7, UR7, 0x3fff, URZ, 0xc0, !UPT ;  /* 0x00003fff07077892 */ /* 0x000fe2000f8ec03f */
[----:B------:R-:W-:Y:S01]  /*5a70*/  FMUL.FTZ R14, R126, UR4 ;  /* 0x000000047e0e7c20 */ /* 0x000fe20008410000 */
[----:B------:R-:W-:Y:S01]  /*5a80*/  FMUL.FTZ R122, R130, UR4 ;  /* 0x00000004827a7c20 */ /* 0x000fe20008410000 */
[----:B------:R-:W-:Y:S01]  /*5a90*/  FMUL.FTZ R126, R139, UR4 ;  /* 0x000000048b7e7c20 */ /* 0x000fe20008410000 */
[----:B------:R-:W-:Y:S01]  /*5aa0*/  ULOP3.LUT UR7, UR7, 0x3000000, URZ, 0xfc, !UPT ;  /* 0x0300000007077892 */ /* 0x000fe2000f8efc3f */
[----:B0-----:R-:W-:Y:S01]  /*5ab0*/  FMUL.FTZ R10, R123, UR4 ;  /* 0x000000047b0a7c20 */ /* 0x001fe20008410000 */
        /* <DEDUP_REMOVED lines=16> */
[----:B------:R-:W0:Y:S01]  /*5bc0*/  MUFU.TANH R2, R2 ;  /* 0x0000000200027308 */ /* 0x000e220000002400 */
[----:B---3--:R-:W-:-:S07]  /*5bd0*/  LOP3.LUT P1, RZ, R210, 0x7f, RZ, 0xc0, !PT ;  /* 0x0000007fd2ff7812 */ /* 0x008fce000782c0ff */
[----:B------:R-:W1:Y:S08]  /*5be0*/  MUFU.TANH R0, R0 ;  /* 0x0000000000007308 */ /* 0x000e700000002400 */
[----:B------:R-:W2:Y:S01]  /*5bf0*/  MUFU.TANH R10, R10 ;  /* 0x0000000a000a7308 */ /* 0x000ea20000002400 */
[----:B------:R-:W-:-:S05]  /*5c00*/  @!P1 VIADD R120, R120, 0x30840 ;  /* 0x0003084078789836 */ /* 0x000fca0000000000 */
[----:B------:R-:W-:Y:S02]  /*5c10*/  @!P1 PRMT R120, RZ, 0x654, R120 ;  /* 0x00000654ff789816 */ /* 0x000fe40000000078 */
        /* <DEDUP_REMOVED lines=13> */
[----:B------:R-:W0:Y:S01]  /*5cf0*/  MUFU.TANH R160, R160 ;  /* 0x000000a000a07308 */ /* 0x000e220000002400 */
[----:B------:R-:W-:-:S02]  /*5d00*/  WARPGROUP.DEPBAR.LE gsb0, 0x0 ;  /* 0x00008000000079c5 */ /* 0x000fc40000010000 */
[----:B------:R-:W-:Y:S01]  /*5d10*/  WARPGROUP.ARRIVE ;  /* 0x00000000000079c5 */ /* 0x000fe20000000000 */
[----:B------:R-:W-:-:S05]  /*5d20*/  IMAD R189, R11, -0x60, RZ ;  /* 0xffffffa00bbd7824 */ /* 0x000fca00078e02ff */
        /* <DEDUP_REMOVED lines=14> */
[----:B------:R-:W-:-:S10]  /*5e10*/  FMUL.FTZ R150, R156, UR4 ;  /* 0x000000049c967c20 */ /* 0x000fd40008410000 */
[----:B------:R-:W-:Y:S01]  /*5e20*/  HGMMA.64x192x16.F32.BF16 R24, R176, gdesc[UR8].tnspB, R24, gsb0 ;  /* 0x42e00008b0187df0 */ /* 0x000fe20008001818 */
[----:B------:R-:W-:Y:S01]  /*5e30*/  UIADD3 UR10, UR7, 0x200, URZ ;  /* 0x00000200070a7890 */ /* 0x000fe2000fffe03f */
[----:B------:R-:W-:Y:S01]  /*5e40*/  FMUL.FTZ R141, R158, UR4 ;  /* 0x000000049e8d7c20 */ /* 0x000fe20008410000 */
[----:B------:R-:W-:Y:S01]  /*5e50*/  UMOV UR11, 0x40000040 ;  /* 0x40000040000b7882 */ /* 0x000fe20000000000 */
[----:B------:R-:W-:Y:S01]  /*5e60*/  FMUL.FTZ R140, R159, UR4 ;  /* 0x000000049f8c7c20 */ /* 0x000fe20008410000 */
[----:B------:R-:W-:Y:S01]  /*5e70*/  FMUL.FTZ R156, R161, UR4 ;  /* 0x00000004a19c7c20 */ /* 0x000fe20008410000 */
[----:B------:R-:W-:Y:S01]  /*5e80*/  IADD3 R158, R189, 0x1, R16 ;  /* 0x00000001bd9e7810 */ /* 0x000fe20007ffe010 */
        /* <DEDUP_REMOVED lines=20> */
[----:B------:R-:W0:Y:S01]  /*5fd0*/  MUFU.TANH R176, R176 ;  /* 0x000000b000b07308 */ /* 0x000e220000002400 */
[----:B------:R-:W-:-:S02]  /*5fe0*/  IMAD.IADD R121, R158, 0x1, -R17 ;  /* 0x000000019e797824 */ /* 0x000fc400078e0a11 */
[C---:B------:R-:W-:Y:S02]  /*5ff0*/  IMAD R158, R18.reuse, -0x2, R189 ;  /* 0xfffffffe129e7824 */ /* 0x040fe400078e02bd */
[----:B------:R-:W-:-:S03]  /*6000*/  IMAD R121, R18, -0x2, R121 ;  /* 0xfffffffe12797824 */ /* 0x000fc600078e0279 */
[----:B------:R-:W0:Y:S01]  /*6010*/  MUFU.TANH R177, R177 ;  /* 0x000000b100b17308 */ /* 0x000e220000002400 */
[C---:B------:R-:W-:Y:S02]  /*6020*/  VIADD R164, R121.reuse, UR55 ;  /* 0x0000003779a47c36 */ /* 0x040fe40008000000 */
[----:B------:R-:W-:Y:S02]  /*6030*/  VIADD R162, R121, UR51 ;  /* 0x0000003379a27c36 */ /* 0x000fe40008000000 */
[----:B------:R-:W-:-:S03]  /*6040*/  IMAD.IADD R166, R5, 0x1, R164 ;  /* 0x0000000105a67824 */ /* 0x000fc600078e02a4 */
        /* <DEDUP_REMOVED lines=39> */
[----:B------:R-:W-:Y:S01]  /*62c0*/  FMUL.FTZ R169, R165, UR4 ;  /* 0x00000004a5a97c20 */ /* 0x000fe20008410000 */
[----:B------:R0:W-:Y:S01]  /*62d0*/  @!P1 SYNCS.ARRIVE.TRANS64.RED.A1T0 RZ, [R120+URZ], RZ ;  /* 0x000000ff78ff99a7 */ /* 0x0001e2000810043f */
[----:B------:R-:W-:Y:S01]  /*62e0*/  PLOP3.LUT P1, PT, PT, PT, UP0, 0x40, 0x0 ;  /* 0x000000000000781c */ /* 0x000fe20003f2e808 */
[----:B------:R-:W-:-:S03]  /*62f0*/  IMAD.IADD R168, R5, 0x1, R162 ;  /* 0x0000000105a87824 */ /* 0x000fc600078e02a2 */
[----:B------:R-:W0:Y:S09]  /*6300*/  MUFU.TANH R169, R169 ;  /* 0x000000a900a97308 */ /* 0x000e320000002400 */
[----:B-1234-:R-:W-:Y:S05]  /*6310*/  @P1 BRA `(.L_x_1089) ;  /* 0x0000000000581947 */ /* 0x01efea0003800000 */
[----:B------:R-:W-:Y:S01]  /*6320*/  ISETP.GT.AND P1, PT, R21, -0x1, PT ;  /* 0xffffffff1500780c */ /* 0x000fe20003f24270 */
[----:B------:R-:W-:-:S12]  /*6330*/  BSSY B0, `(.L_x_1090) ;  /* 0x0000011000007945 */ /* 0x000fd80003800000 */
[----:B------:R-:W-:Y:S05]  /*6340*/  @P1 BRA `(.L_x_1091) ;  /* 0x0000000000241947 */ /* 0x000fea0003800000 */
[----:B------:R-:W-:Y:S02]  /*6350*/  IMAD.U32 R149, RZ, RZ, UR54 ;  /* 0x00000036ff957e24 */ /* 0x000fe4000f8e00ff */
[----:B------:R-:W-:-:S03]  /*6360*/  IMAD.IADD R147, R5, 0x1, R12 ;  /* 0x0000000105937824 */ /* 0x000fc600078e020c */
[----:B------:R-:W-:Y:S02]  /*6370*/  ISETP.NE.AND P1, PT, R149, 0x1, PT ;  /* 0x000000019500780c */ /* 0x000fe40003f25270 */
[----:B------:R-:W-:-:S11]  /*6380*/  LOP3.LUT R147, RZ, R147, RZ, 0x33, !PT ;  /* 0x00000093ff937212 */ /* 0x000fd600078e33ff */
[----:B0-----:R-:W0:Y:S02]  /*6390*/  @P1 LDC.64 R120, c[0x0][0x9e8] ;  /* 0x00027a00ff781b82 */ /* 0x001e240000000a00 */
[----:B0-----:R-:W-:-:S05]  /*63a0*/  @P1 IMAD.HI.U32 R120, R147, R120, RZ ;  /* 0x0000007893781227 */ /* 0x001fca00078e00ff */
[----:B------:R-:W-:-:S04]  /*63b0*/  @P1 SHF.R.U32.HI R147, RZ, R121, R120 ;  /* 0x00000079ff931219 */ /* 0x000fc80000011678 */
[----:B------:R-:W-:Y:S01]  /*63c0*/  LOP3.LUT R147, RZ, R147, RZ, 0x33, !PT ;  /* 0x00000093ff937212 */ /* 0x000fe200078e33ff */
[----:B------:R-:W-:Y:S06]  /*63d0*/  BRA `(.L_x_1092) ;  /* 0x0000000000187947 */ /* 0x000fec0003800000 */
.L_x_1091:
[----:B------:R-:W-:Y:S02]  /*63e0*/  IMAD.U32 R149, RZ, RZ, UR54 ;  /* 0x00000036ff957e24 */ /* 0x000fe4000f8e00ff */
[----:B------:R-:W-:-:S03]  /*63f0*/  IMAD.MOV.U32 R147, RZ, RZ, R21 ;  /* 0x000000ffff937224 */ /* 0x000fc600078e0015 */
[----:B------:R-:W-:-:S13]  /*6400*/  ISETP.NE.AND P1, PT, R149, 0x1, PT ;  /* 0x000000019500780c */ /* 0x000fda0003f25270 */
[----:B0-----:R-:W0:Y:S02]  /*6410*/  @P1 LDC.64 R120, c[0x0][0x9e8] ;  /* 0x00027a00ff781b82 */ /* 0x001e240000000a00 */
[----:B0-----:R-:W-:-:S05]  /*6420*/  @P1 IMAD.HI.U32 R120, R21, R120, RZ ;  /* 0x0000007815781227 */ /* 0x001fca00078e00ff */
[----:B------:R-:W-:-:S07]  /*6430*/  @P1 SHF.R.U32.HI R147, RZ, R121, R120 ;  /* 0x00000079ff931219 */ /* 0x000fce0000011678 */
.L_x_1092:
[----:B------:R-:W-:Y:S05]  /*6440*/  BSYNC B0 ;  /* 0x0000000000007941 */ /* 0x000fea0003800000 */
.L_x_1090:
[----:B------:R-:W-:-:S05]  /*6450*/  IMAD R121, R147, R149, R158 ;  /* 0x0000009593797224 */ /* 0x000fca00078e029e */
[----:B------:R-:W-:Y:S02]  /*6460*/  VIADDMNMX R166, R121, R149, R166, PT ;  /* 0x0000009579a67246 */ /* 0x000fe400038001a6 */
[----:B------:R-:W-:-:S07]  /*6470*/  VIMNMX R168, R168, R121, !PT ;  /* 0x00000079a8a87248 */ /* 0x000fce0007fe0100 */
.L_x_1089:
[C---:B------:R-:W-:Y:S02]  /*6480*/  ISETP.GE.AND P1, PT, R189.reuse, 0x2, PT ;  /* 0x00000002bd00780c */ /* 0x040fe40003f26270 */
[C---:B------:R-:W-:Y:S02]  /*6490*/  ISETP.GE.AND P5, PT, R189.reuse, 0xa, PT ;  /* 0x0000000abd00780c */ /* 0x040fe40003fa6270 */
        /* <DEDUP_REMOVED lines=64> */
[C---:B------:R-:W-:Y:S02]  /*68a0*/  ISETP.GE.AND P4, PT, R189.reuse, 0x3a, PT ;  /* 0x0000003abd00780c */ /* 0x040fe40003f86270 */
        /* <DEDUP_REMOVED lines=26> */
[----:B------:R-:W-:Y:S02]  /*6a50*/  ISETP.GE.AND P3, PT, R189, 0x51, PT ;  /* 0x00000051bd00780c */ /* 0x000fe40003f66270 */
[----:B------:R-:W-:Y:S02]  /*6a60*/  IADD3 R142, R162, 0x8, R5 ;  /* 0x00000008a28e7810 */ /* 0x000fe40007ffe005 */
        /* <DEDUP_REMOVED lines=16> */
[----:B------:R-:W-:Y:S02]  /*6b70*/  ISETP.GE.AND P6, PT, R189, 0x5a, PT ;  /* 0x0000005abd00780c */ /* 0x000fe40003fc6270 */
[----:B------:R-:W-:Y:S02]  /*6b80*/  IADD3 R2, R164, 0x8, R5 ;  /* 0x00000008a4027810 */ /* 0x000fe40007ffe005 */
[----:B------:R-:W-:Y:S02]  /*6b90*/  P2R R146, PR, RZ, 0x40 ;  /* 0x00000040ff927803 */ /* 0x000fe40000000000 */
[----:B------:R-:W-:-:S04]  /*6ba0*/  ISETP.GT.AND P6, PT, R168, 0x59, !P6 ;  /* 0x00000059a800780c */ /* 0x000fc800077c4270 */
[----:B------:R-:W-:-:S04]  /*6bb0*/  ISETP.LT.OR P6, PT, R166, 0x5a, P6 ;  /* 0x0000005aa600780c */ /* 0x000fc800037c1670 */
[----:B------:R-:W-:Y:S02]  /*6bc0*/  FSEL R169, R169, -INF , !P6 ;  /* 0xff800000a9a97808 */ /* 0x000fe40007000000 */
[----:B------:R-:W-:-:S13]  /*6bd0*/  PLOP3.LUT P6, PT, PT, PT, UP0, 0x40, 0x0 ;  /* 0x000000000000781c */ /* 0x000fda0003fce808 */
[----:B------:R-:W-:Y:S05]  /*6be0*/  @P6 BRA `(.L_x_1093) ;  /* 0x0000000000546947 */ /* 0x000fea0003800000 */
[----:B------:R-:W-:Y:S01]  /*6bf0*/  ISETP.GT.AND P6, PT, R15, -0x1, PT ;  /* 0xffffffff0f00780c */ /* 0x000fe20003fc4270 */
[----:B------:R-:W-:-:S12]  /*6c00*/  BSSY B0, `(.L_x_1094) ;  /* 0x0000010000007945 */ /* 0x000fd80003800000 */
[----:B------:R-:W-:Y:S05]  /*6c10*/  @P6 BRA `(.L_x_1095) ;  /* 0x0000000000206947 */ /* 0x000fea0003800000 */
[----:B------:R-:W-:-:S05]  /*6c20*/  IMAD.U32 R148, RZ, RZ, UR54 ;  /* 0x00000036ff947e24 */ /* 0x000fca000f8e00ff */
[----:B------:R-:W-:-:S13]  /*6c30*/  ISETP.NE.AND P6, PT, R148, 0x1, PT ;  /* 0x000000019400780c */ /* 0x000fda0003fc5270 */
[----:B------:R-:W0:Y:S02]  /*6c40*/  @P6 LDC.64 R120, c[0x0][0x9e8] ;  /* 0x00027a00ff786b82 */ /* 0x000e240000000a00 */
[----:B0-----:R-:W-:-:S04]  /*6c50*/  @P6 IMAD.HI.U32 R144, R13, R120, RZ ;  /* 0x000000780d906227 */ /* 0x001fc800078e00ff */
[----:B------:R-:W-:Y:S01]  /*6c60*/  IMAD.MOV.U32 R120, RZ, RZ, R13 ;  /* 0x000000ffff787224 */ /* 0x000fe200078e000d */
[----:B------:R-:W-:-:S04]  /*6c70*/  @P6 SHF.R.U32.HI R120, RZ, R121, R144 ;  /* 0x00000079ff786219 */ /* 0x000fc80000011690 */
[----:B------:R-:W-:Y:S01]  /*6c80*/  LOP3.LUT R189, RZ, R120, RZ, 0x33, !PT ;  /* 0x00000078ffbd7212 */ /* 0x000fe200078e33ff */
[----:B------:R-:W-:Y:S06]  /*6c90*/  BRA `(.L_x_1096) ;  /* 0x0000000000187947 */ /* 0x000fec0003800000 */
.L_x_1095:
[----:B------:R-:W-:Y:S02]  /*6ca0*/  IMAD.U32 R148, RZ, RZ, UR54 ;  /* 0x00000036ff947e24 */ /* 0x000fe4000f8e00ff */
[----:B------:R-:W-:-:S03]  /*6cb0*/  IMAD.MOV.U32 R189, RZ, RZ, R15 ;  /* 0x000000ffffbd7224 */ /* 0x000fc600078e000f */
[----:B------:R-:W-:-:S13]  /*6cc0*/  ISETP.NE.AND P6, PT, R148, 0x1, PT ;  /* 0x000000019400780c */ /* 0x000fda0003fc5270 */
[----:B------:R-:W0:Y:S02]  /*6cd0*/  @P6 LDC.64 R120, c[0x0][0x9e8] ;  /* 0x00027a00ff786b82 */ /* 0x000e240000000a00 */
[----:B0-----:R-:W-:-:S05]  /*6ce0*/  @P6 IMAD.HI.U32 R120, R15, R120, RZ ;  /* 0x000000780f786227 */ /* 0x001fca00078e00ff */
[----:B------:R-:W-:-:S07]  /*6cf0*/  @P6 SHF.R.U32.HI R189, RZ, R121, R120 ;  /* 0x00000079ffbd6219 */ /* 0x000fce0000011678 */
.L_x_1096:
[----:B------:R-:W-:Y:S05]  /*6d00*/  BSYNC B0 ;  /* 0x0000000000007941 */ /* 0x000fea0003800000 */
.L_x_1094:
[----:B------:R-:W-:-:S05]  /*6d10*/  IMAD R121, R189, R148, R158 ;  /* 0x00000094bd797224 */ /* 0x000fca00078e029e */
[----:B------:R-:W-:Y:S02]  /*6d20*/  VIADDMNMX R2, R121, R148, R2, PT ;  /* 0x0000009479027246 */ /* 0x000fe40003800102 */
[----:B------:R-:W-:-:S07]  /*6d30*/  VIMNMX R142, R142, R121, !PT ;  /* 0x000000798e8e7248 */ /* 0x000fce0007fe0100 */
.L_x_1093:
        /* <DEDUP_REMOVED lines=76> */
[----:B------:R-:W0:Y:S01]  /*7200*/  LDC R10, c[0x0][0x988] ;  /* 0x00026200ff0a7b82 */ /* 0x000e220000000800 */
[----:B------:R-:W-:Y:S01]  /*7210*/  ISETP.GT.AND P3, PT, R142, 0x50, !P3 ;  /* 0x000000508e00780c */ /* 0x000fe20005f64270 */
[----:B------:R-:W1:Y:S01]  /*7220*/  SHFL.BFLY PT, R121, R20, 0x2, 0x1f ;  /* 0x0c401f0014797f89 */ /* 0x000e6200000e0000 */
        /* <DEDUP_REMOVED lines=13> */
[----:B-1----:R-:W-:Y:S02]  /*7300*/  FMNMX.FTZ R120, R20, R121, !PT ;  /* 0x0000007914787209 */ /* 0x002fe40007810000 */
[----:B------:R-:W-:-:S02]  /*7310*/  ISETP.LT.OR P1, PT, R2, 0x3a, P1 ;  /* 0x0000003a0200780c */ /* 0x000fc40000f21670 */
[----:B------:R-:W-:Y:S01]  /*7320*/  FSEL R133, R133, -INF , !P5 ;  /* 0xff80000085857808 */ /* 0x000fe20006800000 */
[----:B------:R-:W1:Y:S01]  /*7330*/  SHFL.BFLY PT, R121, R120, 0x1, 0x1f ;  /* 0x0c201f0078797f89 */ /* 0x000e6200000e0000 */
[----:B------:R-:W-:Y:S02]  /*7340*/  FSEL R125, R136, -INF , !P1 ;  /* 0xff800000887d7808 */ /* 0x000fe40004800000 */
[----:B------:R-:W-:-:S04]  /*7350*/  ISETP.NE.AND P1, PT, R206, RZ, PT ;  /* 0x000000ffce00720c */ /* 0x000fc80003f25270 */
[----:B------:R-:W-:-:S04]  /*7360*/  ISETP.GT.AND P1, PT, R142, 0x40, !P1 ;  /* 0x000000408e00780c */ /* 0x000fc80004f24270 */
[----:B------:R-:W-:-:S04]  /*7370*/  ISETP.LT.OR P1, PT, R2, 0x41, P1 ;  /* 0x000000410200780c */ /* 0x000fc80000f21670 */
[----:B------:R-:W-:Y:S02]  /*7380*/  FSEL R139, R139, -INF , !P1 ;  /* 0xff8000008b8b7808 */ /* 0x000fe40004800000 */
[----:B------:R-:W-:-:S04]  /*7390*/  ISETP.NE.AND P1, PT, R208, RZ, PT ;  /* 0x000000ffd000720c */ /* 0x000fc80003f25270 */
[----:B------:R-:W-:Y:S02]  /*73a0*/  ISETP.GT.AND P1, PT, R142, 0x41, !P1 ;  /* 0x000000418e00780c */ /* 0x000fe40004f24270 */
[----:B-1----:R-:W-:Y:S02]  /*73b0*/  FMNMX.FTZ R121, R120, R121, !PT ;  /* 0x0000007978797209 */ /* 0x002fe40007810000 */
        /* <DEDUP_REMOVED lines=14> */
[C---:B0-----:R-:W-:Y:S01]  /*74a0*/  FMUL.FTZ R0, R121.reuse, R10 ;  /* 0x0000000a79007220 */ /* 0x041fe20000410000 */
        /* <DEDUP_REMOVED lines=47> */
[----:B------:R-:W-:Y:S01]  /*77a0*/  IMAD.U32 R134, RZ, RZ, UR14 ;  /* 0x0000000eff867e24 */ /* 0x000fe2000f8e00ff */
[----:B------:R-:W-:-:S02]  /*77b0*/  LOP3.LUT P6, RZ, R210, 0x7f, RZ, 0xc0, !PT ;  /* 0x0000007fd2ff7812 */ /* 0x000fc400078cc0ff */
[----:B------:R-:W-:-:S03]  /*77c0*/  FMNMX.FTZ R20, R135, R20, !PT ;  /* 0x0000001487147209 */ /* 0x000fc60007810000 */
[----:B------:R-:W0:Y:S01]  /*77d0*/  MUFU.EX2 R0, R0 ;  /* 0x0000000000007308 */ /* 0x000e220000000800 */
[----:B------:R-:W-:-:S04]  /*77e0*/  FMNMX.FTZ R20, R137, R20, !PT ;  /* 0x0000001489147209 */ /* 0x000fc80007810000 */
[----:B------:R-:W-:-:S03]  /*77f0*/  FMNMX.FTZ R20, R125, R20, !PT ;  /* 0x000000147d147209 */ /* 0x000fc60007810000 */
[----:B------:R-:W1:Y:S01]  /*7800*/  MUFU.EX2 R188, R188 ;  /* 0x000000bc00bc7308 */ /* 0x000e620000000800 */
[----:B------:R-:W-:-:S04]  /*7810*/  FMNMX.FTZ R20, R139, R20, !PT ;  /* 0x000000148b147209 */ /* 0x000fc80007810000 */
[----:B------:R-:W-:-:S03]  /*7820*/  FMNMX.FTZ R20, R123, R20, !PT ;  /* 0x000000147b147209 */ /* 0x000fc60007810000 */
[----:B------:R-:W2:Y:S01]  /*7830*/  MUFU.EX2 R190, R190 ;  /* 0x000000be00be7308 */ /* 0x000ea20000000800 */
[----:B------:R-:W-:Y:S01]  /*7840*/  FMNMX.FTZ R20, R141, R20, !PT ;  /* 0x000000148d147209 */ /* 0x000fe20007810000 */
[----:B0-----:R-:W-:-:S03]  /*7850*/  FFMA.FTZ R9, R0, R9, R223 ;  /* 0x0000000900097223 */ /* 0x001fc600000100df */
[----:B------:R-:W-:-:S03]  /*7860*/  FMNMX.FTZ R20, R129, R20, !PT ;  /* 0x0000001481147209 */ /* 0x000fc60007810000 */
[----:B------:R-:W0:Y:S01]  /*7870*/  MUFU.EX2 R171, R171 ;  /* 0x000000ab00ab7308 */ /* 0x000e220000000800 */
[----:B------:R-:W-:Y:S01]  /*7880*/  FMNMX.FTZ R20, R177, R20, !PT ;  /* 0x00000014b1147209 */ /* 0x000fe20007810000 */
[C---:B-1----:R-:W-:Y:S01]  /*7890*/  FADD.FTZ R9, R188.reuse, R9 ;  /* 0x00000009bc097221 */ /* 0x042fe20000010000 */
[----:B------:R-:W-:Y:S02]  /*78a0*/  F2FP.BF16.F32.PACK_AB R188, R188, R223 ;  /* 0x000000dfbcbc723e */ /* 0x000fe400000010ff */
[----:B------:R-:W-:-:S03]  /*78b0*/  FMNMX.FTZ R20, R167, R20, !PT ;  /* 0x00000014a7147209 */ /* 0x000fc60007810000 */
[----:B------:R-:W1:Y:S01]  /*78c0*/  MUFU.EX2 R184, R184 ;  /* 0x000000b800b87308 */ /* 0x000e620000000800 */
[----:B------:R-:W-:Y:S01]  /*78d0*/  FMNMX.FTZ R20, R133, R20, !PT ;  /* 0x0000001485147209 */ /* 0x000fe20007810000 */
[----:B--2---:R-:W-:-:S03]  /*78e0*/  FADD.FTZ R130, R190, R9 ;  /* 0x00000009be827221 */ /* 0x004fc60000010000 */
[----:B------:R-:W-:-:S03]  /*78f0*/  FMNMX.FTZ R20, R179, R20, !PT ;  /* 0x00000014b3147209 */ /* 0x000fc60007810000 */
[----:B------:R-:W2:Y:S01]  /*7900*/  MUFU.EX2 R173, R173 ;  /* 0x000000ad00ad7308 */ /* 0x000ea20000000800 */
[C---:B0-----:R-:W-:Y:S01]  /*7910*/  FADD.FTZ R9, R171.reuse, R130 ;  /* 0x00000082ab097221 */ /* 0x041fe20000010000 */
[----:B------:R-:W0:Y:S01]  /*7920*/  SHFL.BFLY PT, R149, R20, 0x2, 0x1f ;  /* 0x0c401f0014957f89 */ /* 0x000e2200000e0000 */
[----:B------:R-:W-:-:S05]  /*7930*/  F2FP.BF16.F32.PACK_AB R190, R171, R190 ;  /* 0x000000beabbe723e */ /* 0x000fca00000010ff */
[----:B------:R-:W3:Y:S01]  /*7940*/  MUFU.EX2 R186, R186 ;  /* 0x000000ba00ba7308 */ /* 0x000ee20000000800 */
[----:B-1----:R-:W-:-:S07]  /*7950*/  FADD.FTZ R130, R184, R9 ;  /* 0x00000009b8827221 */ /* 0x002fce0000010000 */
[----:B------:R-:W1:Y:S01]  /*7960*/  MUFU.EX2 R175, R175 ;  /* 0x000000af00af7308 */ /* 0x000e620000000800 */
[----:B--2---:R-:W-:-:S07]  /*7970*/  F2FP.BF16.F32.PACK_AB R184, R173, R184 ;  /* 0x000000b8adb8723e */ /* 0x004fce00000010ff */
[----:B------:R-:W-:Y:S01]  /*7980*/  MUFU.EX2 R180, R180 ;  /* 0x000000b400b47308 */ /* 0x000fe20000000800 */
[----:B0-----:R-:W-:-:S05]  /*7990*/  FMNMX.FTZ R149, R20, R149, !PT ;  /* 0x0000009514957209 */ /* 0x001fca0007810000 */
[----:B------:R-:W0:Y:S02]  /*79a0*/  SHFL.BFLY PT, R2, R149, 0x1, 0x1f ;  /* 0x0c201f0095027f89 */ /* 0x000e2400000e0000 */
[----:B------:R-:W-:Y:S08]  /*79b0*/  MUFU.EX2 R131, R131 ;  /* 0x0000008300837308 */ /* 0x000ff00000000800 */
[----:B------:R-:W-:Y:S08]  /*79c0*/  MUFU.EX2 R182, R182 ;  /* 0x000000b600b67308 */ /* 0x000ff00000000800 */
[----:B------:R-:W-:Y:S01]  /*79d0*/  MUFU.EX2 R147, R147 ;  /* 0x0000009300937308 */ /* 0x000fe20000000800 */
[----:B0-----:R-:W-:-:S07]  /*79e0*/  FMNMX.FTZ R149, R149, R2, !PT ;  /* 0x0000000295957209 */ /* 0x001fce0007810000 */
        /* <DEDUP_REMOVED lines=12> */
[-CC-:B------:R-:W-:Y:S01]  /*7ab0*/  FFMA.FTZ R14, R189, R10.reuse, -R120.reuse ;  /* 0x0000000abd0e7223 */ /* 0x180fe20000010878 */
[-CC-:B------:R-:W-:Y:S01]  /*7ac0*/  FFMA.FTZ R161, R219, R10.reuse, -R120.reuse ;  /* 0x0000000adba17223 */ /* 0x180fe20000010878 */
[-CC-:B------:R-:W-:Y:S01]  /*7ad0*/  FFMA.FTZ R185, R207, R10.reuse, -R120.reuse ;  /* 0x0000000acfb97223 */ /* 0x180fe20000010878 */
[----:B------:R-:W-:Y:S01]  /*7ae0*/  MUFU.EX2 R159, R159 ;  /* 0x0000009f009f7308 */ /* 0x000fe20000000800 */
[-CC-:B------:R-:W-:Y:S01]  /*7af0*/  FFMA.FTZ R20, R217, R10.reuse, -R120.reuse ;  /* 0x0000000ad9147223 */ /* 0x180fe20000010878 */
[-CC-:B------:R-:W-:Y:S01]  /*7b00*/  FFMA.FTZ R187, R191, R10.reuse, -R120.reuse ;  /* 0x0000000abfbb7223 */ /* 0x180fe20000010878 */
[-C--:B------:R-:W-:Y:S01]  /*7b10*/  FFMA.FTZ R3, R127, R10.reuse, -R120 ;  /* 0x0000000a7f037223 */ /* 0x080fe20000010878 */
[----:B------:R-:W-:Y:S01]  /*7b20*/  FADD.FTZ R127, R173, R130 ;  /* 0x00000082ad7f7221 */ /* 0x000fe20000010000 */
[-CC-:B------:R-:W-:Y:S01]  /*7b30*/  FFMA.FTZ R122, R215, R10.reuse, -R120.reuse ;  /* 0x0000000ad77a7223 */ /* 0x180fe20000010878 */
[-CC-:B------:R-:W-:Y:S01]  /*7b40*/  FFMA.FTZ R181, R195, R10.reuse, -R120.reuse ;  /* 0x0000000ac3b57223 */ /* 0x180fe20000010878 */
[-CC-:B------:R-:W-:Y:S01]  /*7b50*/  FFMA.FTZ R124, R213, R10.reuse, -R120.reuse ;  /* 0x0000000ad57c7223 */ /* 0x180fe20000010878 */
[----:B------:R-:W0:Y:S01]  /*7b60*/  MUFU.EX2 R2, R2 ;  /* 0x0000000200027308 */ /* 0x000e220000000800 */
[----:B---3--:R-:W-:Y:S01]  /*7b70*/  FADD.FTZ R132, R186, R127 ;  /* 0x0000007fba847221 */ /* 0x008fe20000010000 */
        /* <DEDUP_REMOVED lines=10> */
[-CC-:B------:R-:W-:Y:S01]  /*7c20*/  FFMA.FTZ R167, R167, R10.reuse, -R120.reuse ;  /* 0x0000000aa7a77223 */ /* 0x180fe20000010878 */
[----:B------:R-:W-:Y:S01]  /*7c30*/  FFMA.FTZ R133, R133, R10, -R120 ;  /* 0x0000000a85857223 */ /* 0x000fe20000010878 */
[----:B-1----:R-:W-:-:S02]  /*7c40*/  F2FP.BF16.F32.PACK_AB R186, R175, R186 ;  /* 0x000000baafba723e */ /* 0x002fc400000010ff */
[----:B------:R-:W1:Y:S01]  /*7c50*/  MUFU.EX2 R14, R14 ;  /* 0x0000000e000e7308 */ /* 0x000e620000000800 */
[----:B0-----:R-:W-:-:S07]  /*7c60*/  FFMA.FTZ R9, R2, R8, R159 ;  /* 0x0000000802097223 */ /* 0x001fce000001009f */
[----:B------:R-:W0:Y:S01]  /*7c70*/  MUFU.EX2 R161, R161 ;  /* 0x000000a100a17308 */ /* 0x000e220000000800 */
[C---:B--2---:R-:W-:Y:S01]  /*7c80*/  FADD.FTZ R9, R4.reuse, R9 ;  /* 0x0000000904097221 */ /* 0x044fe20000010000 */
[----:B------:R-:W-:Y:S01]  /*7c90*/  F2FP.BF16.F32.PACK_AB R189, R4, R159 ;  /* 0x0000009f04bd723e */ /* 0x000fe200000010ff */
[----:B------:R-:W-:-:S05]  /*7ca0*/  IMAD.MOV.U32 R4, RZ, RZ, R121 ;  /* 0x000000ffff047224 */ /* 0x000fca00078e0079 */
[----:B------:R-:W2:Y:S01]  /*7cb0*/  MUFU.EX2 R185, R185 ;  /* 0x000000b900b97308 */ /* 0x000ea20000000800 */
[----:B-1----:R-:W-:Y:S01]  /*7cc0*/  FADD.FTZ R130, R14, R9 ;  /* 0x000000090e827221 */ /* 0x002fe20000010000 */
[----:B------:R-:W-:-:S04]  /*7cd0*/  FADD.FTZ R9, R175, R132 ;  /* 0x00000084af097221 */ /* 0x000fc80000010000 */
[----:B------:R-:W-:Y:S01]  /*7ce0*/  FADD.FTZ R132, R180, R9 ;  /* 0x00000009b4847221 */ /* 0x000fe20000010000 */
[----:B------:R-:W-:Y:S01]  /*7cf0*/  F2FP.BF16.F32.PACK_AB R180, R131, R180 ;  /* 0x000000b483b4723e */ /* 0x000fe200000010ff */
[----:B------:R-:W1:Y:S01]  /*7d00*/  MUFU.EX2 R20, R20 ;  /* 0x0000001400147308 */ /* 0x000e620000000800 */
[----:B0-----:R-:W-:Y:S01]  /*7d10*/  FADD.FTZ R130, R161, R130 ;  /* 0x00000082a1827221 */ /* 0x001fe20000010000 */
[----:B------:R-:W-:Y:S01]  /*7d20*/  FADD.FTZ R135, R131, R132 ;  /* 0x0000008483877221 */ /* 0x000fe20000010000 */
[----:B------:R-:W-:-:S05]  /*7d30*/  F2FP.BF16.F32.PACK_AB R191, R161, R14 ;  /* 0x0000000ea1bf723e */ /* 0x000fca00000010ff */
[----:B------:R-:W0:Y:S01]  /*7d40*/  MUFU.EX2 R187, R187 ;  /* 0x000000bb00bb7308 */ /* 0x000e220000000800 */
[----:B--2---:R-:W-:Y:S01]  /*7d50*/  FADD.FTZ R9, R185, R130 ;  /* 0x00000082b9097221 */ /* 0x004fe20000010000 */
[----:B------:R-:W-:Y:S02]  /*7d60*/  @!P6 VIADD R130, R134, 0x30860 ;  /* 0x000308608682e836 */ /* 0x000fe40000000000 */
[----:B------:R-:W-:Y:S01]  /*7d70*/  FADD.FTZ R134, R182, R135 ;  /* 0x00000087b6867221 */ /* 0x000fe20000010000 */
[----:B------:R-:W-:Y:S02]  /*7d80*/  F2FP.BF16.F32.PACK_AB R182, R147, R182 ;  /* 0x000000b693b6723e */ /* 0x000fe400000010ff */
[----:B------:R-:W-:Y:S01]  /*7d90*/  @!P6 PRMT R135, RZ, 0x654, R130 ;  /* 0x00000654ff87e816 */ /* 0x000fe20000000082 */
[----:B------:R-:W2:Y:S01]  /*7da0*/  MUFU.EX2 R122, R122 ;  /* 0x0000007a007a7308 */ /* 0x000ea20000000800 */
[C---:B-1----:R-:W-:Y:S01]  /*7db0*/  FADD.FTZ R132, R20.reuse, R9 ;  /* 0x0000000914847221 */ /* 0x042fe20000010000 */
[-C--:B------:R-:W-:Y:S01]  /*7dc0*/  FFMA.FTZ R130, R123, R10.reuse, -R120 ;  /* 0x0000000a7b827223 */ /* 0x080fe20000010878 */
[----:B------:R-:W-:Y:S01]  /*7dd0*/  FADD.FTZ R123, R147, R134 ;  /* 0x00000086937b7221 */ /* 0x000fe20000010000 */
[----:B------:R-:W-:Y:S01]  /*7de0*/  FFMA.FTZ R120, R179, R10, -R120 ;  /* 0x0000000ab3787223 */ /* 0x000fe20000010878 */
[----:B------:R1:W-:Y:S01]  /*7df0*/  @!P6 SYNCS.ARRIVE.TRANS64.RED.A1T0 RZ, [R135+URZ], RZ ;  /* 0x000000ff87ffe9a7 */ /* 0x0003e2000810043f */
[----:B------:R-:W-:Y:S01]  /*7e00*/  F2FP.BF16.F32.PACK_AB R185, R20, R185 ;  /* 0x000000b914b9723e */ /* 0x000fe200000010ff */
[----:B------:R-:W-:Y:S01]  /*7e10*/  FADD.FTZ R134, R176, R123 ;  /* 0x0000007bb0867221 */ /* 0x000fe20000010000 */
[----:B------:R-:W3:Y:S01]  /*7e20*/  MUFU.EX2 R181, R181 ;  /* 0x000000b500b57308 */ /* 0x000ee20000000800 */
[----:B0-----:R-:W-:Y:S01]  /*7e30*/  FADD.FTZ R9, R187, R132 ;  /* 0x00000084bb097221 */ /* 0x001fe20000010000 */
[C---:B------:R-:W-:Y:S01]  /*7e40*/  F2FP.BF16.F32.PACK_AB R176, R143.reuse, R176 ;  /* 0x000000b08fb0723e */ /* 0x040fe200000010ff */
[----:B------:R-:W-:-:S05]  /*7e50*/  FADD.FTZ R123, R143, R134 ;  /* 0x000000868f7b7221 */ /* 0x000fca0000010000 */
[----:B------:R-:W0:Y:S01]  /*7e60*/  MUFU.EX2 R124, R124 ;  /* 0x0000007c007c7308 */ /* 0x000e220000000800 */
[C---:B--2---:R-:W-:Y:S01]  /*7e70*/  FADD.FTZ R132, R122.reuse, R9 ;  /* 0x000000097a847221 */ /* 0x044fe20000010000 */
[----:B------:R-:W-:-:S06]  /*7e80*/  F2FP.BF16.F32.PACK_AB R187, R122, R187 ;  /* 0x000000bb7abb723e */ /* 0x000fcc00000010ff */
[----:B------:R-:W2:Y:S01]  /*7e90*/  MUFU.EX2 R178, R178 ;  /* 0x000000b200b27308 */ /* 0x000ea20000000800 */
[----:B---3--:R-:W-:-:S07]  /*7ea0*/  FADD.FTZ R9, R181, R132 ;  /* 0x00000084b5097221 */ /* 0x008fce0000010000 */
[----:B------:R-:W3:Y:S01]  /*7eb0*/  MUFU.EX2 R183, R183 ;  /* 0x000000b700b77308 */ /* 0x000ee20000000800 */
[C---:B0-----:R-:W-:Y:S01]  /*7ec0*/  FADD.FTZ R132, R124.reuse, R9 ;  /* 0x000000097c847221 */ /* 0x041fe20000010000 */
[----:B------:R-:W-:-:S06]  /*7ed0*/  F2FP.BF16.F32.PACK_AB R181, R124, R181 ;  /* 0x000000b57cb5723e */ /* 0x000fcc00000010ff */
[----:B------:R-:W0:Y:S01]  /*7ee0*/  MUFU.EX2 R145, R145 ;  /* 0x0000009100917308 */ /* 0x000e220000000800 */
[----:B--2---:R-:W-:-:S07]  /*7ef0*/  FADD.FTZ R134, R178, R123 ;  /* 0x0000007bb2867221 */ /* 0x004fce0000010000 */
[----:B------:R-:W2:Y:S01]  /*7f00*/  MUFU.EX2 R126, R126 ;  /* 0x0000007e007e7308 */ /* 0x000ea20000000800 */
[----:B---3--:R-:W-:-:S07]  /*7f10*/  FADD.FTZ R9, R183, R132 ;  /* 0x00000084b7097221 */ /* 0x008fce0000010000 */
[----:B------:R-:W3:Y:S01]  /*7f20*/  MUFU.EX2 R172, R172 ;  /* 0x000000ac00ac7308 */ /* 0x000ee20000000800 */
[C---:B0-----:R-:W-:Y:S01]  /*7f30*/  FADD.FTZ R123, R145.reuse, R134 ;  /* 0x00000086917b7221 */ /* 0x041fe20000010000 */
[----:B------:R-:W-:-:S06]  /*7f40*/  F2FP.BF16.F32.PACK_AB R178, R145, R178 ;  /* 0x000000b291b2723e */ /* 0x000fcc00000010ff */
[----:B------:R-:W0:Y:S01]  /*7f50*/  MUFU.EX2 R3, R3 ;  /* 0x0000000300037308 */ /* 0x000e220000000800 */
[C---:B--2---:R-:W-:Y:S01]  /*7f60*/  FADD.FTZ R132, R126.reuse, R9 ;  /* 0x000000097e847221 */ /* 0x044fe20000010000 */
[----:B------:R-:W-:-:S06]  /*7f70*/  F2FP.BF16.F32.PACK_AB R183, R126, R183 ;  /* 0x000000b77eb7723e */ /* 0x000fcc00000010ff */
[----:B------:R-:W2:Y:S01]  /*7f80*/  MUFU.EX2 R151, R151 ;  /* 0x0000009700977308 */ /* 0x000ea20000000800 */
[----:B---3--:R-:W-:-:S07]  /*7f90*/  FADD.FTZ R134, R172, R123 ;  /* 0x0000007bac867221 */ /* 0x008fce0000010000 */
[----:B------:R-:W3:Y:S01]  /*7fa0*/  MUFU.EX2 R128, R128 ;  /* 0x0000008000807308 */ /* 0x000ee20000000800 */
[----:B0-----:R-:W-:-:S07]  /*7fb0*/  FADD.FTZ R9, R3, R132 ;  /* 0x0000008403097221 */ /* 0x001fce0000010000 */
        /* <DEDUP_REMOVED lines=8> */
[----:B--2---:R-:W-:-:S07]  /*8040*/  FADD.FTZ R132, R8, R9 ;  /* 0x0000000908847221 */ /* 0x004fce0000010000 */
[----:B------:R-:W2:Y:S01]  /*8050*/  MUFU.EX2 R168, R168 ;  /* 0x000000a800a87308 */ /* 0x000ea20000000800 */
[C---:B---3--:R-:W-:Y:S01]  /*8060*/  FADD.FTZ R9, R153.reuse, R134 ;  /* 0x0000008699097221 */ /* 0x048fe20000010000 */
[----:B------:R-:W-:-:S06]  /*8070*/  F2FP.BF16.F32.PACK_AB R174, R153, R174 ;  /* 0x000000ae99ae723e */ /* 0x000fcc00000010ff */
        /* <DEDUP_REMOVED lines=15> */
[----:B------:R3:W4:Y:S01]  /*8170*/  MUFU.EX2 R138, R177 ;  /* 0x000000b1008a7308 */ /* 0x0007220000000800 */
[----:B0-----:R-:W-:-:S07]  /*8180*/  FADD.FTZ R123, R136, R9 ;  /* 0x00000009887b7221 */ /* 0x001fce0000010000 */
[----:B------:R-:W0:Y:S01]  /*8190*/  MUFU.EX2 R167, R167 ;  /* 0x000000a700a77308 */ /* 0x000e220000000800 */
[C---:B--2---:R-:W-:Y:S01]  /*81a0*/  FADD.FTZ R123, R129.reuse, R123 ;  /* 0x0000007b817b7221 */ /* 0x044fe20000010000 */
[----:B---3--:R-:W-:Y:S01]  /*81b0*/  F2FP.BF16.F32.PACK_AB R177, R128, R3 ;  /* 0x0000000380b1723e */ /* 0x008fe200000010ff */
[----:B------:R-:W-:Y:S01]  /*81c0*/  IMAD.MOV.U32 R3, RZ, RZ, R149 ;  /* 0x000000ffff037224 */ /* 0x000fe200078e0095 */
[----:B------:R-:W-:-:S04]  /*81d0*/  F2FP.BF16.F32.PACK_AB R175, R129, R136 ;  /* 0x0000008881af723e */ /* 0x000fc800000010ff */
[----:B------:R-:W2:Y:S01]  /*81e0*/  MUFU.EX2 R134, R133 ;  /* 0x0000008500867308 */ /* 0x000ea20000000800 */
[----:B----4-:R-:W-:-:S07]  /*81f0*/  FADD.FTZ R123, R138, R123 ;  /* 0x0000007b8a7b7221 */ /* 0x010fce0000010000 */
[----:B------:R-:W3:Y:S01]  /*8200*/  MUFU.EX2 R157, R157 ;  /* 0x0000009d009d7308 */ /* 0x000ee20000000800 */
[C---:B0-----:R-:W-:Y:S01]  /*8210*/  FADD.FTZ R123, R167.reuse, R123 ;  /* 0x0000007ba77b7221 */ /* 0x041fe20000010000 */
[----:B------:R-:W-:-:S06]  /*8220*/  F2FP.BF16.F32.PACK_AB R169, R167, R138 ;  /* 0x0000008aa7a9723e */ /* 0x000fcc00000010ff */
[----:B------:R-:W0:Y:S01]  /*8230*/  MUFU.EX2 R120, R120 ;  /* 0x0000007800787308 */ /* 0x000e220000000800 */
[----:B--2---:R-:W-:Y:S01]  /*8240*/  FADD.FTZ R123, R134, R123 ;  /* 0x0000007b867b7221 */ /* 0x004fe20000010000 */
[C---:B---3--:R-:W-:Y:S01]  /*8250*/  FADD.FTZ R9, R157.reuse, R132 ;  /* 0x000000849d097221 */ /* 0x048fe20000010000 */
[----:B------:R-:W-:Y:S02]  /*8260*/  F2FP.BF16.F32.PACK_AB R170, R157, R170 ;  /* 0x000000aa9daa723e */ /* 0x000fe400000010ff */
[C---:B0-----:R-:W-:Y:S01]  /*8270*/  FADD.FTZ R8, R120.reuse, R123 ;  /* 0x0000007b78087221 */ /* 0x041fe20000010000 */
[----:B------:R-:W-:Y:S01]  /*8280*/  F2FP.BF16.F32.PACK_AB R171, R120, R134 ;  /* 0x0000008678ab723e */ /* 0x000fe200000010ff */
[----:B-1----:R-:W-:Y:S06]  /*8290*/  @P1 BRA `(.L_x_1097) ;  /* 0xffffffc800d01947 */ /* 0x002fec000383ffff */
[----:B------:R-:W-:Y:S01]  /*82a0*/  IMAD.MOV.U32 R3, RZ, RZ, R149 ;  /* 0x000000ffff037224 */ /* 0x000fe200078e0095 */
[----:B------:R-:W-:Y:S01]  /*82b0*/  UMOV UR37, UR5 ;  /* 0x0000000500257c82 */ /* 0x000fe20008000000 */
[----:B------:R-:W-:Y:S01]  /*82c0*/  IMAD.MOV.U32 R4, RZ, RZ, R121 ;  /* 0x000000ffff047224 */ /* 0x000fe200078e0079 */
[----:B------:R-:W-:-:S06]  /*82d0*/  UMOV UR36, UR38 ;  /* 0x0000002600247c82 */ /* 0x000fcc0008000000 */
.L_x_1080:
[----:B------:R-:W-:Y:S01]  /*82e0*/  IADD3 R12, R16, 0x80, -R17 ;  /* 0x00000080100c7810 */ /* 0x000fe20007ffe811 */
[----:B------:R-:W-:Y:S01]  /*82f0*/  ULDC UR14, c[0x0][0x9e4] ;  /* 0x00027900000e7ab9 */ /* 0x000fe20000000800 */
[----:B------:R-:W-:Y:S01]  /*8300*/  ULDC UR11, c[0x0][0x9dc] ;  /* 0x00027700000b7ab9 */ /* 0x000fe20000000800 */
[----:B------:R-:W-:Y:S02]  /*8310*/  UISETP.GE.AND UP0, UPT, UR14, 0x1, UPT ;  /* 0x000000010e00788c */ /* 0x000fe4000bf06270 */
[----:B------:R-:W-:-:S04]  /*8320*/  IMAD R12, R193, 0x80, R12 ;  /* 0x00000080c10c7824 */ /* 0x000fc800078e020c */
[----:B------:R-:W-:Y:S02]  /*8330*/  PLOP3.LUT P1, PT, PT, PT, UP0, 0x40, 0x0 ;  /* 0x000000000000781c */ /* 0x000fe40003f2e808 */
[----:B------:R-:W-:-:S13]  /*8340*/  R2UR UR10, R12 ;  /* 0x000000000c0a72ca */ /* 0x000fda00000e0000 */
[----:B------:R-:W-:Y:S01]  /*8350*/  UIADD3 UR11, UR10, -UR11, URZ ;  /* 0x8000000b0a0b7290 */ /* 0x000fe2000fffe03f */
[----:B------:R-:W-:Y:S11]  /*8360*/  @P1 BRA `(.L_x_1098) ;  /* 0x0000000000441947 */ /* 0x000ff60003800000 */
        /* <DEDUP_REMOVED lines=10> */
.L_x_1099:
[----:B------:R-:W-:-:S11]  /*8410*/  UISETP.NE.AND UP1, UPT, UR14, 0x1, UPT ;  /* 0x000000010e00788c */ /* 0x000fd6000bf25270 */
[----:B------:R-:W-:Y:S02]  /*8420*/  @UP1 ULDC.64 UR4, c[0x0][0x9e8] ;  /* 0x00027a0000041ab9 */ /* 0x000fe40000000a00 */
[----:B------:R-:W-:-:S04]  /*8430*/  UIMAD.WIDE.U32 UR6, UR10, UR4, URZ ;  /* 0x000000040a0672a5 */ /* 0x000fc8000f8e003f */
[----:B------:R-:W-:-:S12]  /*8440*/  @UP1 USHF.R.U32.HI UR10, URZ, UR5, UR7 ;  /* 0x000000053f0a1299 */ /* 0x000fd80008011607 */
.L_x_1100:
[----:B------:R-:W-:-:S04]  /*8450*/  UIMAD UR10, UR10, UR14, URZ ;  /* 0x0000000e0a0a72a4 */ /* 0x000fc8000f8e023f */
[----:B------:R-:W-:-:S04]  /*8460*/  UISETP.LT.AND UP1, UPT, UR11, UR10, UPT ;  /* 0x0000000a0b00728c */ /* 0x000fc8000bf21270 */
[----:B------:R-:W-:-:S12]  /*8470*/  USEL UR11, UR11, UR10, !UP1 ;  /* 0x0000000a0b0b7287 */ /* 0x000fd8000c800000 */
.L_x_1098:
        /* <DEDUP_REMOVED lines=13> */
.L_x_1110:
[----:B------:R-:W-:-:S04]  /*8550*/  UIADD3 UR6, UR4, 0x1, URZ ;  /* 0x0000000104067890 */ /* 0x000fc8000fffe03f */
[----:B------:R-:W-:-:S04]  /*8560*/  UISETP.NE.AND UP1, UPT, UR6, 0x2, UPT ;  /* 0x000000020600788c */ /* 0x000fc8000bf25270 */
[----:B------:R-:W-:Y:S02]  /*8570*/  USEL UR36, URZ, 0x1, UP1 ;  /* 0x000000013f247887 */ /* 0x000fe40008800000 */
[----:B------:R-:W-:Y:S02]  /*8580*/  USEL UR37, UR6, URZ, UP1 ;  /* 0x0000003f06257287 */ /* 0x000fe40008800000 */
[----:B------:R-:W-:Y:S01]  /*8590*/  ULOP3.LUT UR36, UR38, UR36, URZ, 0x3c, !UPT ;  /* 0x0000002426247292 */ /* 0x000fe2000f8e3c3f */
[----:B------:R-:W-:Y:S11]  /*85a0*/  @!P0 BRA `(.L_x_1102) ;  /* 0x0000000000048947 */ /* 0x000ff60003800000 */
[----:B------:R-:W-:Y:S01]  /*85b0*/  BPT.TRAP 0x1 ;  /* 0x000000040000795c */ /* 0x000fe20000300000 */
.L_x_1102:
[----:B------:R-:W-:Y:S01]  /*85c0*/  ULEA UR6, UR37, UR39, 0x3 ;  /* 0x0000002725067291 */ /* 0x000fe2000f8e183f */
[----:B------:R-:W-:-:S05]  /*85d0*/  IMAD.U32 R3, RZ, RZ, UR36 ;  /* 0x00000024ff037e24 */ /* 0x000fca000f8e00ff */
[----:B------:R-:W-:-:S04]  /*85e0*/  SHF.L.U32 R3, R3, 0x1f, RZ ;  /* 0x0000001f03037819 */ /* 0x000fc800000006ff */
[----:B------:R0:W1:Y:S01]  /*85f0*/  SYNCS.PHASECHK.TRANS64.TRYWAIT P1, [UR6+0x30830], R3 ;  /* 0x03083003ff0075a7 */ /* 0x0000620008020146 */
[----:B------:R-:W-:Y:S05]  /*8600*/  @!P0 BRA `(.L_x_1103) ;  /* 0x0000000000048947 */ /* 0x000fea0003800000 */
[----:B------:R-:W-:Y:S01]  /*8610*/  BPT.TRAP 0x1 ;  /* 0x000000040000795c */ /* 0x000fe20000300000 */
.L_x_1103:
[----:B-1----:R-:W-:Y:S05]  /*8620*/  @P1 BRA `(.L_x_1104) ;  /* 0x0000000000081947 */ /* 0x002fea0003800000 */
[----:B------:R-:W1:Y:S02]  /*8630*/  SYNCS.PHASECHK.TRANS64.TRYWAIT P1, [UR6+0x30830], R3 ;  /* 0x03083003ff0075a7 */ /* 0x000e640008020146 */
[----:B-1----:R-:W-:Y:S05]  /*8640*/  @!P1 BRA `(.L_x_1105) ;  /* 0x000000e8002c9947 */ /* 0x002fea0003800000 */
.L_x_1104:
        /* <DEDUP_REMOVED lines=167> */
.L_x_1106:
[----:B------:R-:W-:Y:S01]  /*90c0*/  ULEA UR7, UR4, UR39, 0x3 ;  /* 0x0000002704077291 */ /* 0x000fe2000f8e183f */
[----:B------:R-:W-:-:S05]  /*90d0*/  IMAD.U32 R0, RZ, RZ, UR38 ;  /* 0x00000026ff007e24 */ /* 0x000fca000f8e00ff */
[----:B------:R-:W-:-:S04]  /*90e0*/  SHF.L.U32 R0, R0, 0x1f, RZ ;  /* 0x0000001f00007819 */ /* 0x000fc800000006ff */
[----:B------:R2:W3:Y:S01]  /*90f0*/  SYNCS.PHASECHK.TRANS64.TRYWAIT P1, [UR7+0x30850], R0 ;  /* 0x03085000ff0075a7 */ /* 0x0004e20008020147 */
[----:B------:R-:W-:Y:S05]  /*9100*/  @!P0 BRA `(.L_x_1107) ;  /* 0x0000000000048947 */ /* 0x000fea0003800000 */
[----:B------:R-:W-:Y:S01]  /*9110*/  BPT.TRAP 0x1 ;  /* 0x000000040000795c */ /* 0x000fe20000300000 */
.L_x_1107:
[----:B---3--:R-:W-:Y:S05]  /*9120*/  @P1 BRA `(.L_x_1108) ;  /* 0x0000000000081947 */ /* 0x008fea0003800000 */
[----:B------:R-:W3:Y:S02]  /*9130*/  SYNCS.PHASECHK.TRANS64.TRYWAIT P1, [UR7+0x30850], R0 ;  /* 0x03085000ff0075a7 */ /* 0x000ee40008020147 */
[----:B---3--:R-:W-:Y:S05]  /*9140*/  @!P1 BRA `(.L_x_1109) ;  /* 0x000000dc00849947 */ /* 0x008fea0003800000 */
.L_x_1108:
[----:B------:R-:W-:Y:S01]  /*9150*/  UIADD3 UR10, UR39, 0x400, URZ ;  /* 0x00000400270a7890 */ /* 0x000fe2000fffe03f */
[----:B------:R-:W-:Y:S01]  /*9160*/  WARPGROUP.ARRIVE ;  /* 0x00000000000079c5 */ /* 0x000fe20000000000 */
[----:B------:R-:W-:Y:S01]  /*9170*/  UMOV UR11, 0x40000040 ;  /* 0x40000040000b7882 */ /* 0x000fe20000000000 */
[----:B------:R-:W-:Y:S01]  /*9180*/  FMUL.FTZ R2, R120, UR5 ;  /* 0x0000000578027c20 */ /* 0x000fe20008410000 */
[----:B------:R-:W-:Y:S01]  /*9190*/  USHF.R.U32.HI UR10, URZ, 0x4, UR10 ;  /* 0x000000043f0a7899 */ /* 0x000fe2000801160a */
[----:B01----:R-:W-:Y:S01]  /*91a0*/  FMUL.FTZ R3, R121, UR5 ;  /* 0x0000000579037c20 */ /* 0x003fe20008410000 */
[----:B------:R-:W-:Y:S01]  /*91b0*/  FMUL.FTZ R193, R132, UR5 ;  /* 0x0000000584c17c20 */ /* 0x000fe20008410000 */
[----:B------:R-:W-:Y:S01]  /*91c0*/  FMUL.FTZ R195, R133, UR5 ;  /* 0x0000000585c37c20 */ /* 0x000fe20008410000 */
[----:B------:R-:W-:Y:S01]  /*91d0*/  ULOP3.LUT UR10, UR10, 0x3fff, URZ, 0xc0, !UPT ;  /* 0x00003fff0a0a7892 */ /* 0x000fe2000f8ec03f */
[----:B------:R-:W2:Y:S01]  /*91e0*/  MUFU.TANH R2, R2 ;  /* 0x0000000200027308 */ /* 0x000ea20000002400 */
[----:B------:R-:W-:Y:S01]  /*91f0*/  FMUL.FTZ R207, R136, UR5 ;  /* 0x0000000588cf7c20 */ /* 0x000fe20008410000 */
[----:B------:R-:W-:Y:S01]  /*9200*/  FMUL.FTZ R209, R137, UR5 ;  /* 0x0000000589d17c20 */ /* 0x000fe20008410000 */
[----:B------:R-:W-:Y:S01]  /*9210*/  ULOP3.LUT UR10, UR10, 0x3000000, URZ, 0xfc, !UPT ;  /* 0x030000000a0a7892 */ /* 0x000fe2000f8efc3f */
[----:B------:R-:W-:Y:S01]  /*9220*/  FMUL.FTZ R211, R140, UR5 ;  /* 0x000000058cd37c20 */ /* 0x000fe20008410000 */
[----:B------:R-:W-:Y:S01]  /*9230*/  FMUL.FTZ R213, R141, UR5 ;  /* 0x000000058dd57c20 */ /* 0x000fe20008410000 */
[----:B------:R-:W-:Y:S01]  /*9240*/  FMUL.FTZ R215, R144, UR5 ;  /* 0x0000000590d77c20 */ /* 0x000fe20008410000 */
[----:B------:R-:W-:Y:S01]  /*9250*/  UIMAD UR4, UR4, 0x900, UR10 ;  /* 0x00000900040478a4 */ /* 0x000fe2000f8e020a */
[----:B------:R-:W0:Y:S01]  /*9260*/  MUFU.TANH R3, R3 ;  /* 0x0000000300037308 */ /* 0x000e220000002400 */
        /* <DEDUP_REMOVED lines=9> */
[----:B--2---:R-:W-:Y:S01]  /*9300*/  FMNMX.FTZ R0, R2, R13, !PT ;  /* 0x0000000d02007209 */ /* 0x004fe20007810000 */
[----:B------:R-:W-:Y:S01]  /*9310*/  UMOV UR11, 0x40000040 ;  /* 0x40000040000b7882 */ /* 0x000fe20000000000 */
[----:B------:R-:W-:Y:S01]  /*9320*/  MUFU.TANH R193, R193 ;  /* 0x000000c100c17308 */ /* 0x000fe20000002400 */
[----:B------:R-:W-:Y:S01]  /*9330*/  FMUL.FTZ R223, R156, UR5 ;  /* 0x000000059cdf7c20 */ /* 0x000fe20008410000 */
[----:B------:R-:W-:Y:S01]  /*9340*/  FMUL.FTZ R123, R127, UR5 ;  /* 0x000000057f7b7c20 */ /* 0x000fe20008410000 */
[----:B------:R-:W-:Y:S01]  /*9350*/  FMUL.FTZ R157, R157, UR5 ;  /* 0x000000059d9d7c20 */ /* 0x000fe20008410000 */
[----:B------:R-:W-:Y:S01]  /*9360*/  FMUL.FTZ R225, R160, UR5 ;  /* 0x00000005a0e17c20 */ /* 0x000fe20008410000 */
[----:B0-----:R-:W-:Y:S01]  /*9370*/  FMNMX.FTZ R0, R3, R0, !PT ;  /* 0x0000000003007209 */ /* 0x001fe20007810000 */
        /* <DEDUP_REMOVED lines=21> */
[----:B------:R-:W0:Y:S01]  /*94d0*/  LDC R10, c[0x0][0x988] ;  /* 0x00026200ff0a7b82 */ /* 0x000e220000000800 */
[----:B------:R-:W-:Y:S01]  /*94e0*/  FMUL.FTZ R167, R167, UR5 ;  /* 0x00000005a7a77c20 */ /* 0x000fe20008410000 */
[----:B------:R-:W1:Y:S01]  /*94f0*/  S2R R192, SR_TID.X ;  /* 0x0000000000c07919 */ /* 0x000e620000002100 */
[----:B------:R-:W-:-:S02]  /*9500*/  UMOV UR38, UR36 ;  /* 0x0000002400267c82 */ /* 0x000fc40008000000 */
[----:B------:R-:W-:Y:S08]  /*9510*/  MUFU.TANH R211, R211 ;  /* 0x000000d300d37308 */ /* 0x000ff00000002400 */
[----:B------:R-:W-:Y:S08]  /*9520*/  MUFU.TANH R213, R213 ;  /* 0x000000d500d57308 */ /* 0x000ff00000002400 */
[----:B------:R-:W-:Y:S08]  /*9530*/  MUFU.TANH R215, R215 ;  /* 0x000000d700d77308 */ /* 0x000ff00000002400 */
[----:B------:R-:W-:Y:S01]  /*9540*/  MUFU.TANH R217, R217 ;  /* 0x000000d900d97308 */ /* 0x000fe20000002400 */
[----:B-1----:R-:W-:-:S07]  /*9550*/  LOP3.LUT P1, RZ, R192, 0x7f, RZ, 0xc0, !PT ;  /* 0x0000007fc0ff7812 */ /* 0x002fce000782c0ff */
[----:B------:R-:W1:Y:S08]  /*9560*/  MUFU.TANH R15, R15 ;  /* 0x0000000f000f7308 */ /* 0x000e700000002400 */
[----:B------:R-:W-:Y:S08]  /*9570*/  MUFU.TANH R219, R219 ;  /* 0x000000db00db7308 */ /* 0x000ff00000002400 */
[----:B------:R-:W2:Y:S01]  /*9580*/  MUFU.TANH R21, R21 ;  /* 0x0000001500157308 */ /* 0x000ea20000002400 */
[----:B-1----:R-:W-:-:S07]  /*9590*/  FMNMX.FTZ R20, R15, R12, !PT ;  /* 0x0000000c0f147209 */ /* 0x002fce0007810000 */
[----:B------:R-:W-:Y:S08]  /*95a0*/  MUFU.TANH R221, R221 ;  /* 0x000000dd00dd7308 */ /* 0x000ff00000002400 */
[----:B------:R-:W1:Y:S01]  /*95b0*/  MUFU.TANH R121, R121 ;  /* 0x0000007900797308 */ /* 0x000e620000002400 */
[----:B--2---:R-:W-:-:S07]  /*95c0*/  FMNMX.FTZ R20, R21, R20, !PT ;  /* 0x0000001415147209 */ /* 0x004fce0007810000 */
[----:B------:R-:W-:Y:S08]  /*95d0*/  MUFU.TANH R223, R223 ;  /* 0x000000df00df7308 */ /* 0x000ff00000002400 */
[----:B------:R-:W2:Y:S01]  /*95e0*/  MUFU.TANH R123, R123 ;  /* 0x0000007b007b7308 */ /* 0x000ea20000002400 */
[----:B-1----:R-:W-:-:S07]  /*95f0*/  FMNMX.FTZ R20, R121, R20, !PT ;  /* 0x0000001479147209 */ /* 0x002fce0007810000 */
[----:B------:R-:W-:Y:S08]  /*9600*/  MUFU.TANH R157, R157 ;  /* 0x0000009d009d7308 */ /* 0x000ff00000002400 */
[----:B------:R-:W-:Y:S01]  /*9610*/  MUFU.TANH R225, R225 ;  /* 0x000000e100e17308 */ /* 0x000fe20000002400 */
[----:B--2---:R-:W-:-:S07]  /*9620*/  FMNMX.FTZ R20, R123, R20, !PT ;  /* 0x000000147b147209 */ /* 0x004fce0007810000 */
        /* <DEDUP_REMOVED lines=40> */
[----:B------:R-:W3:Y:S01]  /*98b0*/  MUFU.TANH R125, R125 ;  /* 0x0000007d007d7308 */ /* 0x000ee20000002400 */
[----:B-1----:R-:W-:-:S04]  /*98c0*/  FMNMX.FTZ R0, R185, R0, !PT ;  /* 0x00000000b9007209 */ /* 0x002fc80007810000 */
[----:B--2---:R-:W-:-:S04]  /*98d0*/  FMNMX.FTZ R0, R187, R0, !PT ;  /* 0x00000000bb007209 */ /* 0x004fc80007810000 */
[----:B------:R-:W-:-:S04]  /*98e0*/  FMNMX.FTZ R0, R189, R0, !PT ;  /* 0x00000000bd007209 */ /* 0x000fc80007810000 */
[----:B------:R-:W-:Y:S02]  /*98f0*/  FMNMX.FTZ R0, R191, R0, !PT ;  /* 0x00000000bf007209 */ /* 0x000fe40007810000 */
[----:B---3--:R-:W-:Y:S02]  /*9900*/  FMNMX.FTZ R20, R125, R20, !PT ;  /* 0x000000147d147209 */ /* 0x008fe40007810000 */
        /* <DEDUP_REMOVED lines=45> */
[----:B------:R-:W-:-:S05]  /*9be0*/  FMNMX.FTZ R0, R165, R0, !PT ;  /* 0x00000000a5007209 */ /* 0x000fca0007810000 */
[----:B------:R-:W1:Y:S02]  /*9bf0*/  SHFL.BFLY PT, R229, R0, 0x2, 0x1f ;  /* 0x0c401f0000e57f89 */ /* 0x000e6400000e0000 */
[----:B-1----:R-:W-:-:S05]  /*9c00*/  FMNMX.FTZ R229, R0, R229, !PT ;  /* 0x000000e500e57209 */ /* 0x002fca0007810000 */
[----:B------:R-:W1:Y:S02]  /*9c10*/  SHFL.BFLY PT, R4, R229, 0x1, 0x1f ;  /* 0x0c201f00e5047f89 */ /* 0x000e6400000e0000 */
[----:B-1----:R-:W-:-:S05]  /*9c20*/  FMNMX.FTZ R4, R229, R4, !PT ;  /* 0x00000004e5047209 */ /* 0x002fca0007810000 */
[C---:B0-----:R-:W-:Y:S01]  /*9c30*/  FMUL.FTZ R14, R4.reuse, R10 ;  /* 0x0000000a040e7220 */ /* 0x041fe20000410000 */
[----:B------:R-:W-:-:S03]  /*9c40*/  FADD.FTZ R13, -R4, R13 ;  /* 0x0000000d040d7221 */ /* 0x000fc60000010100 */
[-CC-:B------:R-:W-:Y:S01]  /*9c50*/  FFMA.FTZ R188, R3, R10.reuse, -R14.reuse ;  /* 0x0000000a03bc7223 */ /* 0x180fe2000001080e */
[-C--:B------:R-:W-:Y:S01]  /*9c60*/  FMUL.FTZ R0, R13, R10.reuse ;  /* 0x0000000a0d007220 */ /* 0x080fe20000410000 */
        /* <DEDUP_REMOVED lines=13> */
[----:B------:R-:W0:Y:S01]  /*9d40*/  MUFU.EX2 R13, R13 ;  /* 0x0000000d000d7308 */ /* 0x000e220000000800 */
[----:B------:R-:W-:-:S07]  /*9d50*/  FFMA.FTZ R165, R165, R10, -R14 ;  /* 0x0000000aa5a57223 */ /* 0x000fce000001080e */
[----:B------:R-:W1:Y:S08]  /*9d60*/  MUFU.EX2 R188, R188 ;  /* 0x000000bc00bc7308 */ /* 0x000e700000000800 */
[----:B------:R-:W2:Y:S01]  /*9d70*/  MUFU.EX2 R190, R190 ;  /* 0x000000be00be7308 */ /* 0x000ea20000000800 */
[----:B0-----:R-:W-:-:S07]  /*9d80*/  FFMA.FTZ R9, R0, R9, R13 ;  /* 0x0000000900097223 */ /* 0x001fce000001000d */
[----:B------:R-:W-:Y:S01]  /*9d90*/  MUFU.EX2 R184, R184 ;  /* 0x000000b800b87308 */ /* 0x000fe20000000800 */
[C---:B-1----:R-:W-:Y:S01]  /*9da0*/  FADD.FTZ R9, R188.reuse, R9 ;  /* 0x00000009bc097221 */ /* 0x042fe20000010000 */
[----:B------:R-:W-:-:S06]  /*9db0*/  F2FP.BF16.F32.PACK_AB R188, R188, R13 ;  /* 0x0000000dbcbc723e */ /* 0x000fcc00000010ff */
[----:B------:R-:W-:Y:S01]  /*9dc0*/  MUFU.EX2 R185, R185 ;  /* 0x000000b900b97308 */ /* 0x000fe20000000800 */
[----:B--2---:R-:W-:-:S07]  /*9dd0*/  FADD.FTZ R136, R190, R9 ;  /* 0x00000009be887221 */ /* 0x004fce0000010000 */
[----:B------:R-:W-:Y:S08]  /*9de0*/  MUFU.EX2 R186, R186 ;  /* 0x000000ba00ba7308 */ /* 0x000ff00000000800 */
[----:B------:R-:W-:Y:S08]  /*9df0*/  MUFU.EX2 R180, R180 ;  /* 0x000000b400b47308 */ /* 0x000ff00000000800 */
[----:B------:R-:W-:Y:S01]  /*9e00*/  MUFU.EX2 R193, R193 ;  /* 0x000000c100c17308 */ /* 0x000fe20000000800 */
[----:B------:R-:W-:-:S02]  /*9e10*/  WARPGROUP.DEPBAR.LE gsb0, 0x0 ;  /* 0x00008000000079c5 */ /* 0x000fc40000010000 */
[----:B------:R-:W-:Y:S01]  /*9e20*/  WARPGROUP.ARRIVE ;  /* 0x00000000000079c5 */ /* 0x000fe20000000000 */
[----:B------:R-:W-:Y:S01]  /*9e30*/  FMUL.FTZ R177, R166, UR5 ;  /* 0x00000005a6b17c20 */ /* 0x000fe20008410000 */
[-CC-:B------:R-:W-:Y:S01]  /*9e40*/  FFMA.FTZ R179, R187, R10.reuse, -R14.reuse ;  /* 0x0000000abbb37223 */ /* 0x180fe2000001080e */
[-CC-:B------:R-:W-:Y:S01]  /*9e50*/  FFMA.FTZ R187, R195, R10.reuse, -R14.reuse ;  /* 0x0000000ac3bb7223 */ /* 0x180fe2000001080e */
[-CC-:B------:R-:W-:Y:S01]  /*9e60*/  FFMA.FTZ R176, R215, R10.reuse, -R14.reuse ;  /* 0x0000000ad7b07223 */ /* 0x180fe2000001080e */
[-CC-:B------:R-:W-:Y:S01]  /*9e70*/  FFMA.FTZ R178, R183, R10.reuse, -R14.reuse ;  /* 0x0000000ab7b27223 */ /* 0x180fe2000001080e */
[----:B------:R-:W-:Y:S01]  /*9e80*/  HGMMA.64x192x16.F32.BF16 R24, R172, gdesc[UR8].tnspB, R24, gsb0 ;  /* 0x42e00008ac187df0 */ /* 0x000fe20008001818 */
[----:B------:R-:W-:Y:S01]  /*9e90*/  UIADD3 UR10, UR4, 0x280, URZ ;  /* 0x00000280040a7890 */ /* 0x000fe2000fffe03f */
[----:B------:R-:W0:Y:S01]  /*9ea0*/  MUFU.TANH R177, R177 ;  /* 0x000000b100b17308 */ /* 0x000e220000002400 */
[----:B------:R-:W-:Y:S01]  /*9eb0*/  UMOV UR11, 0x40000040 ;  /* 0x40000040000b7882 */ /* 0x000fe20000000000 */
[----:B------:R-:W-:Y:S01]  /*9ec0*/  FFMA.FTZ R195, R217, R10, -R14 ;  /* 0x0000000ad9c37223 */ /* 0x000fe2000001080e */
[----:B------:R-:W-:-:S05]  /*9ed0*/  UMOV UR4, UR37 ;  /* 0x0000002500047c82 */ /* 0x000fca0008000000 */
[----:B------:R-:W1:Y:S08]  /*9ee0*/  MUFU.EX2 R179, R179 ;  /* 0x000000b300b37308 */ /* 0x000e700000000800 */
[----:B------:R-:W-:Y:S01]  /*9ef0*/  MUFU.EX2 R187, R187 ;  /* 0x000000bb00bb7308 */ /* 0x000fe20000000800 */
[----:B0-----:R-:W-:-:S04]  /*9f00*/  FMNMX.FTZ R20, R177, R20, !PT ;  /* 0x00000014b1147209 */ /* 0x001fc80007810000 */
[----:B------:R-:W-:-:S03]  /*9f10*/  FMNMX.FTZ R20, R167, R20, !PT ;  /* 0x00000014a7147209 */ /* 0x000fc60007810000 */
[----:B------:R-:W-:Y:S01]  /*9f20*/  MUFU.EX2 R182, R182 ;  /* 0x000000b600b67308 */ /* 0x000fe20000000800 */
[----:B-1----:R-:W-:Y:S01]  /*9f30*/  F2FP.BF16.F32.PACK_AB R190, R179, R190 ;  /* 0x000000beb3be723e */ /* 0x002fe200000010ff */
[----:B------:R-:W0:Y:S06]  /*9f40*/  SHFL.BFLY PT, R3, R20, 0x2, 0x1f ;  /* 0x0c401f0014037f89 */ /* 0x000e2c00000e0000 */
[----:B------:R-:W-:Y:S08]  /*9f50*/  MUFU.EX2 R176, R176 ;  /* 0x000000b000b07308 */ /* 0x000ff00000000800 */
[----:B------:R-:W-:Y:S08]  /*9f60*/  MUFU.EX2 R178, R178 ;  /* 0x000000b200b27308 */ /* 0x000ff00000000800 */
[----:B------:R-:W-:Y:S01]  /*9f70*/  MUFU.EX2 R195, R195 ;  /* 0x000000c300c37308 */ /* 0x000fe20000000800 */
[----:B0-----:R-:W-:Y:S01]  /*9f80*/  FMNMX.FTZ R2, R20, R3, !PT ;  /* 0x0000000314027209 */ /* 0x001fe20007810000 */
[----:B------:R-:W-:-:S04]  /*9f90*/  FFMA.FTZ R20, R225, R10, -R14 ;  /* 0x0000000ae1147223 */ /* 0x000fc8000001080e */
[----:B------:R-:W0:Y:S02]  /*9fa0*/  SHFL.BFLY PT, R3, R2, 0x1, 0x1f ;  /* 0x0c201f0002037f89 */ /* 0x000e2400000e0000 */
[----:B------:R-:W-:Y:S08]  /*9fb0*/  MUFU.EX2 R207, R207 ;  /* 0x000000cf00cf7308 */ /* 0x000ff00000000800 */
[----:B------:R-:W-:Y:S08]  /*9fc0*/  MUFU.EX2 R157, R157 ;  /* 0x0000009d009d7308 */ /* 0x000ff00000000800 */
[----:B------:R-:W-:Y:S01]  /*9fd0*/  MUFU.EX2 R20, R20 ;  /* 0x0000001400147308 */ /* 0x000fe20000000800 */
[----:B0-----:R-:W-:-:S07]  /*9fe0*/  FMNMX.FTZ R3, R2, R3, !PT ;  /* 0x0000000302037209 */ /* 0x001fce0007810000 */
[----:B------:R-:W0:Y:S01]  /*9ff0*/  MUFU.EX2 R161, R161 ;  /* 0x000000a100a17308 */ /* 0x000e220000000800 */
[----:B------:R-:W-:-:S04]  /*a000*/  FMUL.FTZ R128, R3, R10 ;  /* 0x0000000a03807220 */ /* 0x000fc80000410000 */
[-CC-:B------:R-:W-:Y:S01]  /*a010*/  FFMA.FTZ R189, R15, R10.reuse, -R128.reuse ;  /* 0x0000000a0fbd7223 */ /* 0x180fe20000010880 */
[-CC-:B------:R-:W-:Y:S01]  /*a020*/  FFMA.FTZ R191, R121, R10.reuse, -R128.reuse ;  /* 0x0000000a79bf7223 */ /* 0x180fe20000010880 */
[-CC-:B------:R-:W-:Y:S01]  /*a030*/  FFMA.FTZ R15, R125, R10.reuse, -R128.reuse ;  /* 0x0000000a7d0f7223 */ /* 0x180fe20000010880 */
[-CC-:B------:R-:W-:Y:S01]  /*a040*/  FFMA.FTZ R124, R127, R10.reuse, -R128.reuse ;  /* 0x0000000a7f7c7223 */ /* 0x180fe20000010880 */
[-CC-:B------:R-:W-:Y:S01]  /*a050*/  FFMA.FTZ R126, R131, R10.reuse, -R128.reuse ;  /* 0x0000000a837e7223 */ /* 0x180fe20000010880 */
[-CC-:B------:R-:W-:Y:S01]  /*a060*/  FFMA.FTZ R122, R135, R10.reuse, -R128.reuse ;  /* 0x0000000a877a7223 */ /* 0x180fe20000010880 */
[----:B------:R-:W-:Y:S01]  /*a070*/  MUFU.EX2 R189, R189 ;  /* 0x000000bd00bd7308 */ /* 0x000fe20000000800 */
[----:B------:R-:W-:Y:S02]  /*a080*/  IMAD.U32 R125, RZ, RZ, UR7 ;  /* 0x00000007ff7d7e24 */ /* 0x000fe4000f8e00ff */
[-CC-:B------:R-:W-:Y:S01]  /*a090*/  FFMA.FTZ R183, R137, R10.reuse, -R128.reuse ;  /* 0x0000000a89b77223 */ /* 0x180fe20000010880 */
[-CC-:B------:R-:W-:Y:S01]  /*a0a0*/  FFMA.FTZ R130, R149, R10.reuse, -R128.reuse ;  /* 0x0000000a95827223 */ /* 0x180fe20000010880 */
[----:B------:R-:W-:Y:S01]  /*a0b0*/  FFMA.FTZ R121, R153, R10, -R128 ;  /* 0x0000000a99797223 */ /* 0x000fe20000010880 */
[----:B------:R-:W-:-:S02]  /*a0c0*/  @!P1 VIADD R125, R125, 0x30860 ;  /* 0x000308607d7d9836 */ /* 0x000fc40000000000 */
[-CC-:B------:R-:W-:Y:S01]  /*a0d0*/  FFMA.FTZ R132, R143, R10.reuse, -R128.reuse ;  /* 0x0000000a8f847223 */ /* 0x180fe20000010880 */
[-CC-:B------:R-:W-:Y:S01]  /*a0e0*/  FFMA.FTZ R141, R141, R10.reuse, -R128.reuse ;  /* 0x0000000a8d8d7223 */ /* 0x180fe20000010880 */
[----:B------:R-:W-:Y:S01]  /*a0f0*/  MUFU.EX2 R191, R191 ;  /* 0x000000bf00bf7308 */ /* 0x000fe20000000800 */
[-CC-:B------:R-:W-:Y:S01]  /*a100*/  FFMA.FTZ R139, R139, R10.reuse, -R128.reuse ;  /* 0x0000000a8b8b7223 */ /* 0x180fe20000010880 */
[----:B------:R-:W-:Y:S01]  /*a110*/  @!P1 PRMT R125, RZ, 0x654, R125 ;  /* 0x00000654ff7d9816 */ /* 0x000fe2000000007d */
        /* <DEDUP_REMOVED lines=20> */
[-C--:B------:R-:W-:Y:S01]  /*a260*/  FFMA.FTZ R175, R181, R10.reuse, -R14 ;  /* 0x0000000ab5af7223 */ /* 0x080fe2000001080e */
[----:B------:R-:W-:Y:S01]  /*a270*/  FADD.FTZ R181, -R3, R12 ;  /* 0x0000000c03b57221 */ /* 0x000fe20000010100 */
[-C--:B------:R-:W-:Y:S01]  /*a280*/  FFMA.FTZ R12, R21, R10.reuse, -R128 ;  /* 0x0000000a150c7223 */ /* 0x080fe20000010880 */
[-CC-:B------:R-:W-:Y:S01]  /*a290*/  FFMA.FTZ R173, R213, R10.reuse, -R14.reuse ;  /* 0x0000000ad5ad7223 */ /* 0x180fe2000001080e */
[-CC-:B------:R-:W-:Y:S01]  /*a2a0*/  FFMA.FTZ R172, R219, R10.reuse, -R14.reuse ;  /* 0x0000000adbac7223 */ /* 0x180fe2000001080e */
[----:B------:R-:W-:Y:S01]  /*a2b0*/  HGMMA.64x192x16.F32.BF16 R24, R168, gdesc[UR8].tnspB, R24, gsb0 ;  /* 0x42e00008a8187df0 */ /* 0x000fe20008001818 */
[-C--:B------:R-:W-:Y:S01]  /*a2c0*/  FMUL.FTZ R181, R181, R10.reuse ;  /* 0x0000000ab5b57220 */ /* 0x080fe20000410000 */
[-C--:B------:R-:W-:Y:S01]  /*a2d0*/  FFMA.FTZ R174, R223, R10.reuse, -R14 ;  /* 0x0000000adfae7223 */ /* 0x080fe2000001080e */
[-CC-:B------:R-:W-:Y:S01]  /*a2e0*/  FFMA.FTZ R14, R123, R10.reuse, -R128.reuse ;  /* 0x0000000a7b0e7223 */ /* 0x180fe20000010880 */
[----:B------:R-:W-:Y:S01]  /*a2f0*/  IMAD.U32 R123, RZ, RZ, UR6 ;  /* 0x00000006ff7b7e24 */ /* 0x000fe2000f8e00ff */
[----:B------:R1:W-:Y:S01]  /*a300*/  MUFU.EX2 R2, R181 ;  /* 0x000000b500027308 */ /* 0x0003e20000000800 */
[----:B------:R-:W-:-:S02]  /*a310*/  FFMA.FTZ R21, R129, R10, -R128 ;  /* 0x0000000a81157223 */ /* 0x000fc40000010880 */
[----:B------:R-:W-:-:S05]  /*a320*/  @!P1 VIADD R123, R123, 0x30840 ;  /* 0x000308407b7b9836 */ /* 0x000fca0000000000 */
[----:B------:R-:W-:Y:S01]  /*a330*/  MUFU.EX2 R12, R12 ;  /* 0x0000000c000c7308 */ /* 0x000fe20000000800 */
[----:B------:R-:W-:Y:S01]  /*a340*/  @!P1 PRMT R123, RZ, 0x654, R123 ;  /* 0x00000654ff7b9816 */ /* 0x000fe2000000007b */
[----:B-1----:R-:W-:-:S06]  /*a350*/  FFMA.FTZ R181, R133, R10, -R128 ;  /* 0x0000000a85b57223 */ /* 0x002fcc0000010880 */
        /* <DEDUP_REMOVED lines=13> */
[----:B0-----:R-:W-:Y:S02]  /*a430*/  F2FP.BF16.F32.PACK_AB R168, R161, R20 ;  /* 0x00000014a1a8723e */ /* 0x001fe400000010ff */
[----:B-1----:R-:W-:Y:S01]  /*a440*/  F2FP.BF16.F32.PACK_AB R170, R165, R120 ;  /* 0x00000078a5aa723e */ /* 0x002fe200000010ff */
[----:B--2---:R-:W-:Y:S01]  /*a450*/  FFMA.FTZ R123, R2, R8, R189 ;  /* 0x00000008027b7223 */ /* 0x004fe200000100bd */
[----:B------:R0:W-:Y:S01]  /*a460*/  @!P1 SYNCS.ARRIVE.TRANS64.RED.A1T0 RZ, [R125+URZ], RZ ;  /* 0x000000ff7dff99a7 */ /* 0x0001e2000810043f */
[----:B------:R-:W1:Y:S01]  /*a470*/  MUFU.EX2 R8, R141 ;  /* 0x0000008d00087308 */ /* 0x000e620000000800 */
[C---:B------:R-:W-:Y:S01]  /*a480*/  F2FP.BF16.F32.PACK_AB R189, R12.reuse, R189 ;  /* 0x000000bd0cbd723e */ /* 0x040fe200000010ff */
[----:B------:R-:W-:Y:S01]  /*a490*/  FADD.FTZ R134, R12, R123 ;  /* 0x0000007b0c867221 */ /* 0x000fe20000010000 */
[----:B------:R-:W-:Y:S01]  /*a4a0*/  FADD.FTZ R123, R179, R136 ;  /* 0x00000088b37b7221 */ /* 0x000fe20000010000 */
[C---:B------:R-:W-:Y:S01]  /*a4b0*/  ISETP.GT.AND P1, PT, R11.reuse, UR50, PT ;  /* 0x000000320b007c0c */ /* 0x040fe2000bf24270 */
[----:B------:R-:W-:-:S02]  /*a4c0*/  VIADD R11, R11, 0xffffffff ;  /* 0xffffffff0b0b7836 */ /* 0x000fc40000000000 */
        /* <DEDUP_REMOVED lines=10> */
[----:B0-----:R-:W-:Y:S01]  /*a570*/  FADD.FTZ R125, R187, R136 ;  /* 0x00000088bb7d7221 */ /* 0x001fe20000010000 */
[-CC-:B------:R-:W-:Y:S01]  /*a580*/  FFMA.FTZ R9, R177, R10.reuse, -R128.reuse ;  /* 0x0000000ab1097223 */ /* 0x180fe20000010880 */
[----:B------:R-:W-:Y:S01]  /*a590*/  FFMA.FTZ R128, R167, R10, -R128 ;  /* 0x0000000aa7807223 */ /* 0x000fe20000010880 */
[----:B------:R-:W-:Y:S01]  /*a5a0*/  FADD.FTZ R123, R21, R134 ;  /* 0x00000086157b7221 */ /* 0x000fe20000010000 */
[----:B------:R-:W-:Y:S01]  /*a5b0*/  FADD.FTZ R136, R180, R125 ;  /* 0x0000007db4887221 */ /* 0x000fe20000010000 */
[----:B-1----:R-:W-:Y:S02]  /*a5c0*/  F2FP.BF16.F32.PACK_AB R179, R139, R8 ;  /* 0x000000088bb3723e */ /* 0x002fe400000010ff */
[----:B------:R-:W-:Y:S01]  /*a5d0*/  FADD.FTZ R134, R126, R123 ;  /* 0x0000007b7e867221 */ /* 0x000fe20000010000 */
[----:B------:R-:W-:Y:S01]  /*a5e0*/  FADD.FTZ R123, R193, R136 ;  /* 0x00000088c17b7221 */ /* 0x000fe20000010000 */
[----:B------:R-:W-:Y:S01]  /*a5f0*/  MUFU.EX2 R128, R128 ;  /* 0x0000008000807308 */ /* 0x000fe20000000800 */
[----:B------:R-:W-:Y:S01]  /*a600*/  F2FP.BF16.F32.PACK_AB R186, R187, R186 ;  /* 0x000000babbba723e */ /* 0x000fe200000010ff */
[----:B------:R-:W-:Y:S01]  /*a610*/  FADD.FTZ R13, R181, R134 ;  /* 0x00000086b50d7221 */ /* 0x000fe20000010000 */
[----:B------:R-:W-:Y:S01]  /*a620*/  FADD.FTZ R136, R182, R123 ;  /* 0x0000007bb6887221 */ /* 0x000fe20000010000 */
[----:B------:R-:W-:-:S02]  /*a630*/  F2FP.BF16.F32.PACK_AB R181, R122, R181 ;  /* 0x000000b57ab5723e */ /* 0x000fc400000010ff */
[----:B------:R-:W-:Y:S01]  /*a640*/  FADD.FTZ R134, R122, R13 ;  /* 0x0000000d7a867221 */ /* 0x000fe20000010000 */
[C---:B------:R-:W-:Y:S01]  /*a650*/  FADD.FTZ R123, R173.reuse, R136 ;  /* 0x00000088ad7b7221 */ /* 0x040fe20000010000 */
[----:B------:R0:W-:Y:S01]  /*a660*/  MUFU.EX2 R122, R9 ;  /* 0x00000009007a7308 */ /* 0x0001e20000000800 */
[----:B------:R-:W-:Y:S01]  /*a670*/  F2FP.BF16.F32.PACK_AB R182, R173, R182 ;  /* 0x000000b6adb6723e */ /* 0x000fe200000010ff */
[----:B------:R-:W-:Y:S01]  /*a680*/  FADD.FTZ R13, R183, R134 ;  /* 0x00000086b70d7221 */ /* 0x000fe20000010000 */
[----:B------:R-:W-:Y:S01]  /*a690*/  FADD.FTZ R14, R176, R123 ;  /* 0x0000007bb00e7221 */ /* 0x000fe20000010000 */
[C---:B------:R-:W-:Y:S02]  /*a6a0*/  F2FP.BF16.F32.PACK_AB R176, R175.reuse, R176 ;  /* 0x000000b0afb0723e */ /* 0x040fe400000010ff */
        /* <DEDUP_REMOVED lines=27> */
[----:B0-----:R-:W-:Y:S01]  /*a860*/  FADD.FTZ R9, R161, R8 ;  /* 0x00000008a1097221 */ /* 0x001fe20000010000 */
[----:B------:R-:W-:Y:S02]  /*a870*/  F2FP.BF16.F32.PACK_AB R175, R155, R140 ;  /* 0x0000008c9baf723e */ /* 0x000fe400000010ff */
[----:B-1----:R-:W-:Y:S01]  /*a880*/  FADD.FTZ R13, R14, R13 ;  /* 0x0000000d0e0d7221 */ /* 0x002fe20000010000 */
[----:B------:R-:W-:Y:S01]  /*a890*/  FADD.FTZ R8, R120, R9 ;  /* 0x0000000978087221 */ /* 0x000fe20000010000 */
[C---:B------:R-:W-:Y:S02]  /*a8a0*/  F2FP.BF16.F32.PACK_AB R169, R163.reuse, R14 ;  /* 0x0000000ea3a9723e */ /* 0x040fe400000010ff */
[----:B------:R-:W-:Y:S01]  /*a8b0*/  FADD.FTZ R13, R163, R13 ;  /* 0x0000000da30d7221 */ /* 0x000fe20000010000 */
[----:B------:R-:W-:Y:S01]  /*a8c0*/  FADD.FTZ R9, R165, R8 ;  /* 0x00000008a5097221 */ /* 0x000fe20000010000 */
[----:B------:R-:W-:-:S02]  /*a8d0*/  F2FP.BF16.F32.PACK_AB R171, R128, R122 ;  /* 0x0000007a80ab723e */ /* 0x000fc400000010ff */
[----:B------:R-:W-:-:S04]  /*a8e0*/  FADD.FTZ R13, R122, R13 ;  /* 0x0000000d7a0d7221 */ /* 0x000fc80000010000 */
[----:B------:R-:W-:Y:S01]  /*a8f0*/  FADD.FTZ R8, R128, R13 ;  /* 0x0000000d80087221 */ /* 0x000fe20000010000 */
[----:B------:R-:W-:Y:S01]  /*a900*/  IMAD.MOV.U32 R13, RZ, RZ, R4 ;  /* 0x000000ffff0d7224 */ /* 0x000fe200078e0004 */
[----:B------:R-:W-:Y:S06]  /*a910*/  @P1 BRA `(.L_x_1110) ;  /* 0xffffffdc000c1947 */ /* 0x000fec000383ffff */
.L_x_1101:
[----:B------:R-:W-:-:S13]  /*a920*/  ISETP.GE.AND P1, PT, R11, UR61, PT ;  /* 0x0000003d0b007c0c */ /* 0x000fda000bf26270 */
[----:B------:R-:W-:Y:S05]  /*a930*/  @!P1 BRA `(.L_x_1111) ;  /* 0x00000034005c9947 */ /* 0x000fea0003800000 */
[----:B------:R-:W-:Y:S01]  /*a940*/  IMAD.IADD R10, R16, 0x1, -R17 ;  /* 0x00000001100a7824 */ /* 0x000fe200078e0a11 */
[----:B------:R-:W-:Y:S01]  /*a950*/  UMOV UR38, UR36 ;  /* 0x0000002400267c82 */ /* 0x000fe20008000000 */
[----:B------:R-:W-:Y:S01]  /*a960*/  IMAD.MOV.U32 R14, RZ, RZ, R3 ;  /* 0x000000ffff0e7224 */ /* 0x000fe200078e0003 */
[----:B------:R-:W-:Y:S01]  /*a970*/  UMOV UR4, UR37 ;  /* 0x0000002500047c82 */ /* 0x000fe20008000000 */
[----:B------:R-:W-:Y:S01]  /*a980*/  IMAD.MOV.U32 R12, RZ, RZ, R4 ;  /* 0x000000ffff0c7224 */ /* 0x000fe200078e0004 */
[----:B------:R-:W-:Y:S01]  /*a990*/  IADD3 R21, R10, 0x8, R5 ;  /* 0x000000080a157810 */ /* 0x000fe20007ffe005 */
[----:B------:R-:W-:Y:S01]  /*a9a0*/  IMAD.IADD R15, R5, 0x1, R10 ;  /* 0x00000001050f7824 */ /* 0x000fe200078e020a */
[----:B------:R-:W-:Y:S01]  /*a9b0*/  ULDC UR50, c[0x0][0x9e4] ;  /* 0x0002790000327ab9 */ /* 0x000fe20000000800 */
[----:B------:R-:W-:Y:S01]  /*a9c0*/  ULDC UR5, c[0x0][0x9d8] ;  /* 0x0002760000057ab9 */ /* 0x000fe20000000800 */
[----:B------:R-:W-:Y:S01]  /*a9d0*/  LOP3.LUT R13, RZ, R21, RZ, 0x33, !PT ;  /* 0x00000015ff0d7212 */ /* 0x000fe200078e33ff */
[----:B------:R-:W-:-:S06]  /*a9e0*/  ULDC UR54, c[0x0][0x9e0] ;  /* 0x0002780000367ab9 */ /* 0x000fcc0000000800 */
.L_x_1128:
[----:B------:R-:W-:-:S04]  /*a9f0*/  UIADD3 UR6, UR4, 0x1, URZ ;  /* 0x0000000104067890 */ /* 0x000fc8000fffe03f */
[----:B------:R-:W-:-:S04]  /*aa00*/  UISETP.NE.AND UP1, UPT, UR6, 0x2, UPT ;  /* 0x000000020600788c */ /* 0x000fc8000bf25270 */
[----:B------:R-:W-:Y:S02]  /*aa10*/  USEL UR36, URZ, 0x1, UP1 ;  /* 0x000000013f247887 */ /* 0x000fe40008800000 */
[----:B------:R-:W-:Y:S02]  /*aa20*/  USEL UR37, UR6, URZ, UP1 ;  /* 0x0000003f06257287 */ /* 0x000fe40008800000 */
[----:B------:R-:W-:Y:S01]  /*aa30*/  ULOP3.LUT UR36, UR38, UR36, URZ, 0x3c, !UPT ;  /* 0x0000002426247292 */ /* 0x000fe2000f8e3c3f */
[----:B------:R-:W-:Y:S11]  /*aa40*/  @!P0 BRA `(.L_x_1112) ;  /* 0x0000000000048947 */ /* 0x000ff60003800000 */
[----:B------:R-:W-:Y:S01]  /*aa50*/  BPT.TRAP 0x1 ;  /* 0x000000040000795c */ /* 0x000fe20000300000 */
.L_x_1112:
[----:B------:R-:W-:Y:S01]  /*aa60*/  ULEA UR6, UR37, UR39, 0x3 ;  /* 0x0000002725067291 */ /* 0x000fe2000f8e183f */
[----:B------:R-:W-:-:S05]  /*aa70*/  IMAD.U32 R3, RZ, RZ, UR36 ;  /* 0x00000024ff037e24 */ /* 0x000fca000f8e00ff */
[----:B------:R-:W-:-:S04]  /*aa80*/  SHF.L.U32 R3, R3, 0x1f, RZ ;  /* 0x0000001f03037819 */ /* 0x000fc800000006ff */
[----:B------:R0:W1:Y:S01]  /*aa90*/  SYNCS.PHASECHK.TRANS64.TRYWAIT P1, [UR6+0x30830], R3 ;  /* 0x03083003ff0075a7 */ /* 0x0000620008020146 */
[----:B------:R-:W-:Y:S05]  /*aaa0*/  @!P0 BRA `(.L_x_1113) ;  /* 0x0000000000048947 */ /* 0x000fea0003800000 */
[----:B------:R-:W-:Y:S01]  /*aab0*/  BPT.TRAP 0x1 ;  /* 0x000000040000795c */ /* 0x000fe20000300000 */
.L_x_1113:
[----:B-1----:R-:W-:Y:S05]  /*aac0*/  @P1 BRA `(.L_x_1114) ;  /* 0x0000000000081947 */ /* 0x002fea0003800000 */
[----:B------:R-:W1:Y:S02]  /*aad0*/  SYNCS.PHASECHK.TRANS64.TRYWAIT P1, [UR6+0x30830], R3 ;  /* 0x03083003ff0075a7 */ /* 0x000e640008020146 */
[----:B-1----:R-:W-:Y:S05]  /*aae0*/  @!P1 BRA `(.L_x_1115) ;  /* 0x000000c400349947 */ /* 0x002fea0003800000 */
.L_x_1114:
        /* <DEDUP_REMOVED lines=167> */
.L_x_1116:
[----:B------:R-:W-:Y:S01]  /*b560*/  ULEA UR7, UR4, UR39, 0x3 ;  /* 0x0000002704077291 */ /* 0x000fe2000f8e183f */
[----:B------:R-:W-:-:S05]  /*b570*/  IMAD.U32 R0, RZ, RZ, UR38 ;  /* 0x00000026ff007e24 */ /* 0x000fca000f8e00ff */
[----:B------:R-:W-:-:S04]  /*b580*/  SHF.L.U32 R0, R0, 0x1f, RZ ;  /* 0x0000001f00007819 */ /* 0x000fc800000006ff */
[----:B------:R2:W3:Y:S01]  /*b590*/  SYNCS.PHASECHK.TRANS64.TRYWAIT P1, [UR7+0x30850], R0 ;  /* 0x03085000ff0075a7 */ /* 0x0004e20008020147 */
[----:B------:R-:W-:Y:S05]  /*b5a0*/  @!P0 BRA `(.L_x_1117) ;  /* 0x0000000000048947 */ /* 0x000fea0003800000 */
[----:B------:R-:W-:Y:S01]  /*b5b0*/  BPT.TRAP 0x1 ;  /* 0x000000040000795c */ /* 0x000fe20000300000 */
.L_x_1117:
[----:B---3--:R-:W-:Y:S05]  /*b5c0*/  @P1 BRA `(.L_x_1118) ;  /* 0x0000000000081947 */ /* 0x008fea0003800000 */
[----:B------:R-:W3:Y:S02]  /*b5d0*/  SYNCS.PHASECHK.TRANS64.TRYWAIT P1, [UR7+0x30850], R0 ;  /* 0x03085000ff0075a7 */ /* 0x000ee40008020147 */
[----:B---3--:R-:W-:Y:S05]  /*b5e0*/  @!P1 BRA `(.L_x_1119) ;  /* 0x000000b8008c9947 */ /* 0x008fea0003800000 */
.L_x_1118:
[----:B------:R-:W-:Y:S01]  /*b5f0*/  UIADD3 UR10, UR39, 0x400, URZ ;  /* 0x00000400270a7890 */ /* 0x000fe2000fffe03f */
[----:B------:R-:W-:Y:S01]  /*b600*/  WARPGROUP.ARRIVE ;  /* 0x00000000000079c5 */ /* 0x000fe20000000000 */
[----:B------:R-:W-:-:S05]  /*b610*/  UMOV UR11, 0x40000040 ;  /* 0x40000040000b7882 */ /* 0x000fca0000000000 */
[----:B------:R-:W3:Y:S01]  /*b620*/  S2R R194, SR_TID.X ;  /* 0x0000000000c27919 */ /* 0x000ee20000002100 */
[----:B------:R-:W-:Y:S01]  /*b630*/  USHF.R.U32.HI UR10, URZ, 0x4, UR10 ;  /* 0x000000043f0a7899 */ /* 0x000fe2000801160a */
[----:B------:R-:W-:Y:S02]  /*b640*/  IMAD.U32 R2, RZ, RZ, UR6 ;  /* 0x00000006ff027e24 */ /* 0x000fe4000f8e00ff */
[----:B-1----:R-:W-:Y:S01]  /*b650*/  FMUL.FTZ R4, R120, UR5 ;  /* 0x0000000578047c20 */ /* 0x002fe20008410000 */
[----:B0-2---:R-:W-:Y:S01]  /*b660*/  FMUL.FTZ R0, R122, UR5 ;  /* 0x000000057a007c20 */ /* 0x005fe20008410000 */
        /* <DEDUP_REMOVED lines=45> */
[----:B------:R-:W-:-:S06]  /*b940*/  WARPGROUP.ARRIVE ;  /* 0x00000000000079c5 */ /* 0x000fcc0000000000 */
[----:B------:R-:W-:Y:S01]  /*b950*/  HGMMA.64x192x16.F32.BF16 R24, R184, gdesc[UR8].tnspB, R24, gsb0 ;  /* 0x42e00008b8187df0 */ /* 0x000fe20008001818 */
[----:B------:R-:W-:Y:S01]  /*b960*/  UIADD3 UR10, UR4, 0x100, URZ ;  /* 0x00000100040a7890 */ /* 0x000fe2000fffe03f */
[----:B------:R-:W-:Y:S01]  /*b970*/  UMOV UR11, 0x40000040 ;  /* 0x40000040000b7882 */ /* 0x000fe20000000000 */
[----:B------:R-:W-:Y:S02]  /*b980*/  WARPGROUP.DEPBAR.LE gsb0, 0x0 ;  /* 0x00008000000079c5 */ /* 0x000fe40000010000 */
[----:B------:R-:W-:Y:S01]  /*b990*/  WARPGROUP.ARRIVE ;  /* 0x00000000000079c5 */ /* 0x000fe20000000000 */
[----:B------:R-:W-:-:S14]  /*b9a0*/  IMAD R187, R11, -0x60, RZ ;  /* 0xffffffa00bbb7824 */ /* 0x000fdc00078e02ff */
        /* <DEDUP_REMOVED lines=62> */
[----:B------:R-:W-:Y:S01]  /*bd90*/  IADD3 R148, R187, 0x1, R16 ;  /* 0x00000001bb947810 */ /* 0x000fe20007ffe010 */
[----:B------:R-:W0:Y:S04]  /*bda0*/  MUFU.TANH R172, R172 ;  /* 0x000000ac00ac7308 */ /* 0x000e280000002400 */
[----:B------:R-:W-:-:S02]  /*bdb0*/  IMAD.IADD R3, R148, 0x1, -R17 ;  /* 0x0000000194037824 */ /* 0x000fc400078e0a11 */
[C---:B------:R-:W-:Y:S02]  /*bdc0*/  IMAD R148, R18.reuse, -0x2, R187 ;  /* 0xfffffffe12947824 */ /* 0x040fe400078e02bb */
[----:B------:R-:W0:Y:S01]  /*bdd0*/  MUFU.TANH R173, R173 ;  /* 0x000000ad00ad7308 */ /* 0x000e220000002400 */
[----:B------:R-:W-:-:S04]  /*bde0*/  IMAD R3, R18, -0x2, R3 ;  /* 0xfffffffe12037824 */ /* 0x000fc800078e0203 */
[C---:B------:R-:W-:Y:S02]  /*bdf0*/  VIADD R156, R3.reuse, UR54 ;  /* 0x00000036039c7c36 */ /* 0x040fe40008000000 */
[----:B------:R-:W-:Y:S01]  /*be00*/  VIADD R158, R3, UR51 ;  /* 0x00000033039e7c36 */ /* 0x000fe20008000000 */
[----:B------:R-:W0:Y:S01]  /*be10*/  MUFU.TANH R174, R174 ;  /* 0x000000ae00ae7308 */ /* 0x000e220000002400 */
[C---:B------:R-:W-:Y:S02]  /*be20*/  IMAD.IADD R152, R5.reuse, 0x1, R156 ;  /* 0x0000000105987824 */ /* 0x040fe400078e029c */
[----:B------:R-:W-:-:S05]  /*be30*/  IMAD.IADD R154, R5, 0x1, R158 ;  /* 0x00000001059a7824 */ /* 0x000fca00078e029e */
        /* <DEDUP_REMOVED lines=12> */
[----:B------:R0:W-:Y:S01]  /*bf00*/  @!P1 SYNCS.ARRIVE.TRANS64.RED.A1T0 RZ, [R2+URZ], RZ ;  /* 0x000000ff02ff99a7 */ /* 0x0001e2000810043f */
[----:B------:R-:W-:-:S13]  /*bf10*/  PLOP3.LUT P1, PT, PT, PT, UP0, 0x40, 0x0 ;  /* 0x000000000000781c */ /* 0x000fda0003f2e808 */
[----:B01234-:R-:W-:Y:S05]  /*bf20*/  @P1 BRA `(.L_x_1120) ;  /* 0x0000000000581947 */ /* 0x01ffea0003800000 */
[----:B------:R-:W-:Y:S01]  /*bf30*/  ISETP.GT.AND P1, PT, R15, -0x1, PT ;  /* 0xffffffff0f00780c */ /* 0x000fe20003f24270 */
[----:B------:R-:W-:-:S12]  /*bf40*/  BSSY B0, `(.L_x_1121) ;  /* 0x0000011000007945 */ /* 0x000fd80003800000 */
[----:B------:R-:W-:Y:S05]  /*bf50*/  @P1 BRA `(.L_x_1122) ;  /* 0x0000000000241947 */ /* 0x000fea0003800000 */
[----:B------:R-:W-:Y:S01]  /*bf60*/  IMAD.U32 R151, RZ, RZ, UR50 ;  /* 0x00000032ff977e24 */ /* 0x000fe2000f8e00ff */
[----:B------:R-:W-:-:S04]  /*bf70*/  IADD3 R149, R5, R16, -R17 ;  /* 0x0000001005957210 */ /* 0x000fc80007ffe811 */
[----:B------:R-:W-:Y:S02]  /*bf80*/  ISETP.NE.AND P1, PT, R151, 0x1, PT ;  /* 0x000000019700780c */ /* 0x000fe40003f25270 */
[----:B------:R-:W-:-:S11]  /*bf90*/  LOP3.LUT R149, RZ, R149, RZ, 0x33, !PT ;  /* 0x00000095ff957212 */ /* 0x000fd600078e33ff */
[----:B------:R-:W0:Y:S02]  /*bfa0*/  @P1 LDC.64 R2, c[0x0][0x9e8] ;  /* 0x00027a00ff021b82 */ /* 0x000e240000000a00 */
[----:B0-----:R-:W-:-:S05]  /*bfb0*/  @P1 IMAD.HI.U32 R2, R149, R2, RZ ;  /* 0x0000000295021227 */ /* 0x001fca00078e00ff */
[----:B------:R-:W-:-:S04]  /*bfc0*/  @P1 SHF.R.U32.HI R149, RZ, R3, R2 ;  /* 0x00000003ff951219 */ /* 0x000fc80000011602 */
[----:B------:R-:W-:Y:S01]  /*bfd0*/  LOP3.LUT R149, RZ, R149, RZ, 0x33, !PT ;  /* 0x00000095ff957212 */ /* 0x000fe200078e33ff */
[----:B------:R-:W-:Y:S06]  /*bfe0*/  BRA `(.L_x_1123) ;  /* 0x0000000000187947 */ /* 0x000fec0003800000 */
.L_x_1122:
[----:B------:R-:W-:Y:S02]  /*bff0*/  IMAD.U32 R151, RZ, RZ, UR50 ;  /* 0x00000032ff977e24 */ /* 0x000fe4000f8e00ff */
[----:B------:R-:W-:-:S03]  /*c000*/  IMAD.MOV.U32 R149, RZ, RZ, R15 ;  /* 0x000000ffff957224 */ /* 0x000fc600078e000f */
[----:B------:R-:W-:-:S13]  /*c010*/  ISETP.NE.AND P1, PT, R151, 0x1, PT ;  /* 0x000000019700780c */ /* 0x000fda0003f25270 */
[----:B------:R-:W0:Y:S02]  /*c020*/  @P1 LDC.64 R2, c[0x0][0x9e8] ;  /* 0x00027a00ff021b82 */ /* 0x000e240000000a00 */
[----:B0-----:R-:W-:-:S05]  /*c030*/  @P1 IMAD.HI.U32 R2, R15, R2, RZ ;  /* 0x000000020f021227 */ /* 0x001fca00078e00ff */
[----:B------:R-:W-:-:S07]  /*c040*/  @P1 SHF.R.U32.HI R149, RZ, R3, R2 ;  /* 0x00000003ff951219 */ /* 0x000fce0000011602 */
.L_x_1123:
[----:B------:R-:W-:Y:S05]  /*c050*/  BSYNC B0 ;  /* 0x0000000000007941 */ /* 0x000fea0003800000 */
.L_x_1121:
[----:B------:R-:W-:-:S05]  /*c060*/  IMAD R3, R149, R151, R148 ;  /* 0x0000009795037224 */ /* 0x000fca00078e0294 */
[----:B------:R-:W-:Y:S02]  /*c070*/  VIADDMNMX R152, R3, R151, R152, PT ;  /* 0x0000009703987246 */ /* 0x000fe40003800198 */
[----:B------:R-:W-:-:S07]  /*c080*/  VIMNMX R154, R154, R3, !PT ;  /* 0x000000039a9a7248 */ /* 0x000fce0007fe0100 */
.L_x_1120:
        /* <DEDUP_REMOVED lines=95> */
[----:B------:R-:W-:-:S02]  /*c680*/  ISETP.GT.AND P4, PT, R154, 0x50, !P3 ;  /* 0x000000509a00780c */ /* 0x000fc40005f84270 */
[----:B------:R-:W-:Y:S02]  /*c690*/  IADD3 R144, R158, 0x8, R5 ;  /* 0x000000089e907810 */ /* 0x000fe40007ffe005 */
        /* <DEDUP_REMOVED lines=33> */
.L_x_1126:
[----:B------:R-:W-:Y:S02]  /*c8b0*/  IMAD.U32 R150, RZ, RZ, UR50 ;  /* 0x00000032ff967e24 */ /* 0x000fe4000f8e00ff */
[----:B------:R-:W-:-:S03]  /*c8c0*/  IMAD.MOV.U32 R187, RZ, RZ, R21 ;  /* 0x000000ffffbb7224 */ /* 0x000fc600078e0015 */
[----:B------:R-:W-:-:S13]  /*c8d0*/  ISETP.NE.AND P6, PT, R150, 0x1, PT ;  /* 0x000000019600780c */ /* 0x000fda0003fc5270 */
[----:B------:R-:W0:Y:S02]  /*c8e0*/  @P6 LDC.64 R2, c[0x0][0x9e8] ;  /* 0x00027a00ff026b82 */ /* 0x000e240000000a00 */
[----:B0-----:R-:W-:-:S05]  /*c8f0*/  @P6 IMAD.HI.U32 R2, R21, R2, RZ ;  /* 0x0000000215026227 */ /* 0x001fca00078e00ff */
[----:B------:R-:W-:-:S07]  /*c900*/  @P6 SHF.R.U32.HI R187, RZ, R3, R2 ;  /* 0x00000003ffbb6219 */ /* 0x000fce0000011602 */
.L_x_1127:
[----:B------:R-:W-:Y:S05]  /*c910*/  BSYNC B0 ;  /* 0x0000000000007941 */ /* 0x000fea0003800000 */
.L_x_1125:
[----:B------:R-:W-:-:S05]  /*c920*/  IMAD R3, R187, R150, R148 ;  /* 0x00000096bb037224 */ /* 0x000fca00078e0294 */
[----:B------:R-:W-:Y:S02]  /*c930*/  VIADDMNMX R142, R3, R150, R142, PT ;  /* 0x00000096038e7246 */ /* 0x000fe4000380018e */
[----:B------:R-:W-:-:S07]  /*c940*/  VIMNMX R144, R144, R3, !PT ;  /* 0x0000000390907248 */ /* 0x000fce0007fe0100 */
.L_x_1124:
[C---:B------:R-:W-:Y:S01]  /*c950*/  ISETP.GT.AND P1, PT, R144.reuse, 0x1, !P1 ;  /* 0x000000019000780c */ /* 0x040fe20004f24270 */
[----:B------:R-:W-:Y:S01]  /*c960*/  UMOV UR38, UR36 ;  /* 0x0000002400267c82 */ /* 0x000fe20008000000 */
[----:B------:R-:W-:Y:S01]  /*c970*/  ISETP.GT.AND P2, PT, R144, 0x8, !P2 ;  /* 0x000000089000780c */ /* 0x000fe20005744270 */
[----:B------:R-:W-:Y:S01]  /*c980*/  UMOV UR4, UR37 ;  /* 0x0000002500047c82 */ /* 0x000fe20008000000 */
[C---:B------:R-:W-:Y:S02]  /*c990*/  ISETP.LT.OR P1, PT, R142.reuse, 0x2, P1 ;  /* 0x000000028e00780c */ /* 0x040fe40000f21670 */
[----:B------:R-:W-:Y:S02]  /*c9a0*/  ISETP.LT.OR P2, PT, R142, 0x9, P2 ;  /* 0x000000098e00780c */ /* 0x000fe40001741670 */
[----:B------:R-:W-:Y:S02]  /*c9b0*/  FSEL R215, R10, -INF , !P1 ;  /* 0xff8000000ad77808 */ /* 0x000fe40004800000 */
[----:B------:R-:W-:Y:S01]  /*c9c0*/  ISETP.NE.AND P1, PT, R162, RZ, PT ;  /* 0x000000ffa200720c */ /* 0x000fe20003f25270 */
[----:B------:R-:W0:Y:S01]  /*c9d0*/  LDC R10, c[0x0][0x988] ;  /* 0x00026200ff0a7b82 */ /* 0x000e220000000800 */
[----:B------:R-:W-:-:S02]  /*c9e0*/  FSEL R187, R20, -INF , !P2 ;  /* 0xff80000014bb7808 */ /* 0x000fc40005000000 */
[----:B------:R-:W-:Y:S02]  /*c9f0*/  ISETP.GT.AND P1, PT, R144, 0x9, !P1 ;  /* 0x000000099000780c */ /* 0x000fe40004f24270 */
[----:B------:R-:W-:Y:S02]  /*ca00*/  ISETP.NE.AND P2, PT, R170, RZ, PT ;  /* 0x000000ffaa00720c */ /* 0x000fe40003f45270 */
[----:B------:R-:W-:Y:S02]  /*ca10*/  ISETP.LT.OR P1, PT, R142, 0xa, P1 ;  /* 0x0000000a8e00780c */ /* 0x000fe40000f21670 */
[----:B------:R-:W-:Y:S02]  /*ca20*/  ISETP.NE.AND P6, PT, R172, RZ, PT ;  /* 0x000000ffac00720c */ /* 0x000fe40003fc5270 */
        /* <DEDUP_REMOVED lines=60> */
[----:B------:R-:W-:Y:S01]  /*cdf0*/  ISETP.NE.AND P1, PT, R182, RZ, PT ;  /* 0x000000ffb600720c */ /* 0x000fe20003f25270 */
[----:B------:R-:W1:Y:S01]  /*ce00*/  SHFL.BFLY PT, R3, R2, 0x2, 0x1f ;  /* 0x0c401f0002037f89 */ /* 0x000e6200000e0000 */
[----:B------:R-:W-:-:S02]  /*ce10*/  ISETP.NE.AND P6, PT, R192, RZ, PT ;  /* 0x000000ffc000720c */ /* 0x000fc40003fc5270 */
[C---:B------:R-:W-:Y:S02]  /*ce20*/  ISETP.GT.AND P1, PT, R144.reuse, 0x31, !P1 ;  /* 0x000000319000780c */ /* 0x040fe40004f24270 */
[----:B------:R-:W-:Y:S02]  /*ce30*/  ISETP.GT.AND P3, PT, R144, 0x50, !P3 ;  /* 0x000000509000780c */ /* 0x000fe40005f64270 */
[----:B------:R-:W-:Y:S02]  /*ce40*/  ISETP.LT.OR P1, PT, R142, 0x32, P1 ;  /* 0x000000328e00780c */ /* 0x000fe40000f21670 */
[----:B------:R-:W-:Y:S02]  /*ce50*/  ISETP.GT.AND P4, PT, R144, 0x51, !P4 ;  /* 0x000000519000780c */ /* 0x000fe40006784270 */
[----:B------:R-:W-:Y:S02]  /*ce60*/  FSEL R121, R134, -INF , !P1 ;  /* 0xff80000086797808 */ /* 0x000fe40004800000 */
[----:B------:R-:W-:-:S02]  /*ce70*/  ISETP.NE.AND P1, PT, R184, RZ, PT ;  /* 0x000000ffb800720c */ /* 0x000fc40003f25270 */
[----:B------:R-:W-:Y:S02]  /*ce80*/  ISETP.LT.OR P3, PT, R142, 0x51, P3 ;  /* 0x000000518e00780c */ /* 0x000fe40001f61670 */
[C---:B------:R-:W-:Y:S02]  /*ce90*/  ISETP.GT.AND P1, PT, R144.reuse, 0x38, !P1 ;  /* 0x000000389000780c */ /* 0x040fe40004f24270 */
[----:B------:R-:W-:Y:S02]  /*cea0*/  ISETP.GT.AND P5, PT, R144, 0x58, !P5 ;  /* 0x000000589000780c */ /* 0x000fe40006fa4270 */
[C---:B------:R-:W-:Y:S02]  /*ceb0*/  ISETP.LT.OR P1, PT, R142.reuse, 0x39, P1 ;  /* 0x000000398e00780c */ /* 0x040fe40000f21670 */
[----:B------:R-:W-:Y:S02]  /*cec0*/  ISETP.LT.OR P4, PT, R142, 0x52, P4 ;  /* 0x000000528e00780c */ /* 0x000fe40002781670 */
[----:B------:R-:W-:-:S02]  /*ced0*/  FSEL R125, R136, -INF , !P1 ;  /* 0xff800000887d7808 */ /* 0x000fc40004800000 */
[----:B------:R-:W-:Y:S02]  /*cee0*/  ISETP.NE.AND P1, PT, R186, RZ, PT ;  /* 0x000000ffba00720c */ /* 0x000fe40003f25270 */
[----:B-1----:R-:W-:Y:S02]  /*cef0*/  FMNMX.FTZ R3, R2, R3, !PT ;  /* 0x0000000302037209 */ /* 0x002fe40007810000 */
[----:B------:R-:W-:Y:S02]  /*cf00*/  ISETP.GT.AND P1, PT, R144, 0x39, !P1 ;  /* 0x000000399000780c */ /* 0x000fe40004f24270 */
[C---:B------:R-:W-:Y:S01]  /*cf10*/  ISETP.LT.OR P5, PT, R142.reuse, 0x59, P5 ;  /* 0x000000598e00780c */ /* 0x040fe20002fa1670 */
[----:B------:R-:W1:Y:S01]  /*cf20*/  SHFL.BFLY PT, R4, R3, 0x1, 0x1f ;  /* 0x0c201f0003047f89 */ /* 0x000e6200000e0000 */
[----:B------:R-:W-:-:S04]  /*cf30*/  ISETP.LT.OR P1, PT, R142, 0x3a, P1 ;  /* 0x0000003a8e00780c */ /* 0x000fc80000f21670 */
[----:B------:R-:W-:Y:S02]  /*cf40*/  FSEL R135, R135, -INF , !P1 ;  /* 0xff80000087877808 */ /* 0x000fe40004800000 */
[----:B------:R-:W-:-:S04]  /*cf50*/  ISETP.NE.AND P1, PT, R188, RZ, PT ;  /* 0x000000ffbc00720c */ /* 0x000fc80003f25270 */
[----:B------:R-:W-:-:S04]  /*cf60*/  ISETP.GT.AND P1, PT, R144, 0x40, !P1 ;  /* 0x000000409000780c */ /* 0x000fc80004f24270 */
[----:B------:R-:W-:-:S04]  /*cf70*/  ISETP.LT.OR P1, PT, R142, 0x41, P1 ;  /* 0x000000418e00780c */ /* 0x000fc80000f21670 */
[----:B------:R-:W-:Y:S02]  /*cf80*/  FSEL R123, R138, -INF , !P1 ;  /* 0xff8000008a7b7808 */ /* 0x000fe40004800000 */
[----:B------:R-:W-:Y:S02]  /*cf90*/  ISETP.NE.AND P1, PT, R190, RZ, PT ;  /* 0x000000ffbe00720c */ /* 0x000fe40003f25270 */
[----:B-1----:R-:W-:Y:S02]  /*cfa0*/  FMNMX.FTZ R4, R3, R4, !PT ;  /* 0x0000000403047209 */ /* 0x002fe40007810000 */
        /* <DEDUP_REMOVED lines=32> */
[----:B------:R-:W-:Y:S01]  /*d1b0*/  MUFU.EX2 R131, R3 ;  /* 0x0000000300837308 */ /* 0x000fe20000000800 */
        /* <DEDUP_REMOVED lines=28> */
[-C--:B------:R-:W-:Y:S01]  /*d380*/  FFMA.FTZ R151, R167, R10.reuse, -R0 ;  /* 0x0000000aa7977223 */ /* 0x080fe20000010800 */
[----:B------:R-:W-:Y:S01]  /*d390*/  FMUL.FTZ R0, R153, R10 ;  /* 0x0000000a99007220 */ /* 0x000fe20000410000 */
[----:B------:R-:W-:Y:S01]  /*d3a0*/  FMNMX.FTZ R2, R129, R2, !PT ;  /* 0x0000000281027209 */ /* 0x000fe20007810000 */
[----:B------:R-:W-:Y:S01]  /*d3b0*/  MUFU.EX2 R219, R219 ;  /* 0x000000db00db7308 */ /* 0x000fe20000000800 */
[----:B------:R-:W-:-:S02]  /*d3c0*/  LOP3.LUT P6, RZ, R194, 0x7f, RZ, 0xc0, !PT ;  /* 0x0000007fc2ff7812 */ /* 0x000fc400078cc0ff */
[----:B------:R-:W-:-:S04]  /*d3d0*/  FMNMX.FTZ R2, R121, R2, !PT ;  /* 0x0000000279027209 */ /* 0x000fc80007810000 */
[----:B------:R-:W-:Y:S01]  /*d3e0*/  FMNMX.FTZ R2, R125, R2, !PT ;  /* 0x000000027d027209 */ /* 0x000fe20007810000 */
[----:B------:R-:W0:Y:S03]  /*d3f0*/  MUFU.EX2 R0, R0 ;  /* 0x0000000000007308 */ /* 0x000e260000000800 */
[----:B------:R-:W-:-:S04]  /*d400*/  FMNMX.FTZ R2, R135, R2, !PT ;  /* 0x0000000287027209 */ /* 0x000fc80007810000 */
[----:B------:R-:W-:Y:S01]  /*d410*/  FMNMX.FTZ R2, R123, R2, !PT ;  /* 0x000000027b027209 */ /* 0x000fe20007810000 */
[----:B------:R-:W1:Y:S03]  /*d420*/  MUFU.EX2 R188, R188 ;  /* 0x000000bc00bc7308 */ /* 0x000e660000000800 */
[----:B------:R-:W-:-:S04]  /*d430*/  FMNMX.FTZ R2, R137, R2, !PT ;  /* 0x0000000289027209 */ /* 0x000fc80007810000 */
[----:B------:R-:W-:Y:S01]  /*d440*/  FMNMX.FTZ R2, R139, R2, !PT ;  /* 0x000000028b027209 */ /* 0x000fe20007810000 */
[----:B------:R-:W2:Y:S01]  /*d450*/  MUFU.EX2 R190, R190 ;  /* 0x000000be00be7308 */ /* 0x000ea20000000800 */
[----:B0-----:R-:W-:Y:S02]  /*d460*/  FFMA.FTZ R9, R0, R9, R219 ;  /* 0x0000000900097223 */ /* 0x001fe400000100db */
[----:B------:R-:W-:-:S04]  /*d470*/  FMNMX.FTZ R2, R217, R2, !PT ;  /* 0x00000002d9027209 */ /* 0x000fc80007810000 */
[----:B------:R-:W-:Y:S01]  /*d480*/  FMNMX.FTZ R2, R175, R2, !PT ;  /* 0x00000002af027209 */ /* 0x000fe20007810000 */
[----:B------:R-:W0:Y:S01]  /*d490*/  MUFU.EX2 R171, R171 ;  /* 0x000000ab00ab7308 */ /* 0x000e220000000800 */
[C---:B-1----:R-:W-:Y:S01]  /*d4a0*/  FADD.FTZ R9, R188.reuse, R9 ;  /* 0x00000009bc097221 */ /* 0x042fe20000010000 */
[----:B------:R-:W-:Y:S02]  /*d4b0*/  F2FP.BF16.F32.PACK_AB R188, R188, R219 ;  /* 0x000000dbbcbc723e */ /* 0x000fe400000010ff */
[----:B------:R-:W-:-:S04]  /*d4c0*/  FMNMX.FTZ R2, R165, R2, !PT ;  /* 0x00000002a5027209 */ /* 0x000fc80007810000 */
[----:B------:R-:W-:Y:S01]  /*d4d0*/  FMNMX.FTZ R2, R177, R2, !PT ;  /* 0x00000002b1027209 */ /* 0x000fe20007810000 */
[----:B------:R-:W-:Y:S01]  /*d4e0*/  MUFU.EX2 R184, R184 ;  /* 0x000000b800b87308 */ /* 0x000fe20000000800 */
[----:B--2---:R-:W-:Y:S02]  /*d4f0*/  FADD.FTZ R132, R190, R9 ;  /* 0x00000009be847221 */ /* 0x004fe40000010000 */
[----:B------:R-:W-:-:S05]  /*d500*/  FMNMX.FTZ R2, R179, R2, !PT ;  /* 0x00000002b3027209 */ /* 0x000fca0007810000 */
[----:B------:R-:W1:Y:S01]  /*d510*/  SHFL.BFLY PT, R3, R2, 0x2, 0x1f ;  /* 0x0c401f0002037f89 */ /* 0x000e6200000e0000 */
[----:B------:R-:W-:Y:S01]  /*d520*/  MUFU.EX2 R173, R173 ;  /* 0x000000ad00ad7308 */ /* 0x000fe20000000800 */
[C---:B0-----:R-:W-:Y:S01]  /*d530*/  FADD.FTZ R9, R171.reuse, R132 ;  /* 0x00000084ab097221 */ /* 0x041fe20000010000 */
[----:B------:R-:W-:-:S06]  /*d540*/  F2FP.BF16.F32.PACK_AB R190, R171, R190 ;  /* 0x000000beabbe723e */ /* 0x000fcc00000010ff */
[----:B------:R-:W-:Y:S08]  /*d550*/  MUFU.EX2 R186, R186 ;  /* 0x000000ba00ba7308 */ /* 0x000ff00000000800 */
[----:B------:R-:W-:Y:S01]  /*d560*/  MUFU.EX2 R169, R169 ;  /* 0x000000a900a97308 */ /* 0x000fe20000000800 */
[----:B-1----:R-:W-:-:S07]  /*d570*/  FMNMX.FTZ R3, R2, R3, !PT ;  /* 0x0000000302037209 */ /* 0x002fce0007810000 */
[----:B------:R-:W-:Y:S01]  /*d580*/  MUFU.EX2 R180, R180 ;  /* 0x000000b400b47308 */ /* 0x000fe20000000800 */
[----:B------:R-:W0:Y:S07]  /*d590*/  SHFL.BFLY PT, R2, R3, 0x1, 0x1f ;  /* 0x0c201f0003027f89 */ /* 0x000e2e00000e0000 */
[----:B------:R-:W-:Y:S08]  /*d5a0*/  MUFU.EX2 R182, R182 ;  /* 0x000000b600b67308 */ /* 0x000ff00000000800 */
[----:B------:R-:W-:Y:S08]  /*d5b0*/  MUFU.EX2 R133, R133 ;  /* 0x0000008500857308 */ /* 0x000ff00000000800 */
[----:B------:R-:W-:Y:S01]  /*d5c0*/  MUFU.EX2 R176, R176 ;  /* 0x000000b000b07308 */ /* 0x000fe20000000800 */
[----:B0-----:R-:W-:-:S04]  /*d5d0*/  FMNMX.FTZ R3, R3, R2, !PT ;  /* 0x0000000203037209 */ /* 0x001fc80007810000 */
[C---:B------:R-:W-:Y:S01]  /*d5e0*/  FSETP.NEU.FTZ.AND P1, PT, R3.reuse, -INF , PT ;  /* 0xff8000000300780b */ /* 0x040fe20003f3d000 */
[CC--:B------:R-:W-:Y:S02]  /*d5f0*/  FMUL.FTZ R122, R3.reuse, R10.reuse ;  /* 0x0000000a037a7220 */ /* 0x0c0fe40000410000 */
[----:B------:R-:W-:Y:S01]  /*d600*/  MUFU.EX2 R141, R141 ;  /* 0x0000008d008d7308 */ /* 0x000fe20000000800 */
[----:B------:R-:W-:Y:S02]  /*d610*/  FSEL R157, R3, RZ, P1 ;  /* 0x000000ff039d7208 */ /* 0x000fe40000800000 */
[----:B------:R-:W-:Y:S02]  /*d620*/  FSEL R122, R122, RZ, P1 ;  /* 0x000000ff7a7a7208 */ /* 0x000fe40000800000 */
[----:B------:R-:W-:Y:S01]  /*d630*/  ISETP.GT.AND P1, PT, R11, UR61, PT ;  /* 0x0000003d0b007c0c */ /* 0x000fe2000bf24270 */
[----:B------:R-:W-:Y:S02]  /*d640*/  FADD.FTZ R157, -R157, R14 ;  /* 0x0000000e9d9d7221 */ /* 0x000fe40000010100 */
[----:B------:R-:W-:Y:S01]  /*d650*/  MUFU.EX2 R178, R178 ;  /* 0x000000b200b27308 */ /* 0x000fe20000000800 */
[-CC-:B------:R-:W-:Y:S01]  /*d660*/  FFMA.FTZ R153, R221, R10.reuse, -R122.reuse ;  /* 0x0000000add997223 */ /* 0x180fe2000001087a */
        /* <DEDUP_REMOVED lines=18> */
[----:B------:R-:W-:Y:S01]  /*d790*/  FFMA.FTZ R137, R137, R10, -R122 ;  /* 0x0000000a89897223 */ /* 0x000fe2000001087a */
[----:B------:R-:W-:-:S02]  /*d7a0*/  IMAD.U32 R129, RZ, RZ, UR7 ;  /* 0x00000007ff817e24 */ /* 0x000fc4000f8e00ff */
[-CC-:B------:R-:W-:Y:S01]  /*d7b0*/  FFMA.FTZ R139, R139, R10.reuse, -R122.reuse ;  /* 0x0000000a8b8b7223 */ /* 0x180fe2000001087a */
[-CC-:B------:R-:W-:Y:S01]  /*d7c0*/  FFMA.FTZ R217, R217, R10.reuse, -R122.reuse ;  /* 0x0000000ad9d97223 */ /* 0x180fe2000001087a */
[----:B------:R-:W0:Y:S01]  /*d7d0*/  MUFU.EX2 R12, R12 ;  /* 0x0000000c000c7308 */ /* 0x000e220000000800 */
[----:B------:R-:W-:Y:S02]  /*d7e0*/  @!P6 VIADD R129, R129, 0x30860 ;  /* 0x000308608181e836 */ /* 0x000fe40000000000 */
[-CC-:B------:R-:W-:Y:S01]  /*d7f0*/  FFMA.FTZ R175, R175, R10.reuse, -R122.reuse ;  /* 0x0000000aafaf7223 */ /* 0x180fe2000001087a */
[-CC-:B------:R-:W-:Y:S01]  /*d800*/  FFMA.FTZ R165, R165, R10.reuse, -R122.reuse ;  /* 0x0000000aa5a57223 */ /* 0x180fe2000001087a */
[----:B------:R-:W-:Y:S01]  /*d810*/  FFMA.FTZ R177, R177, R10, -R122 ;  /* 0x0000000ab1b17223 */ /* 0x000fe2000001087a */
[----:B------:R-:W-:Y:S01]  /*d820*/  VIADD R11, R11, 0xffffffff ;  /* 0xffffffff0b0b7836 */ /* 0x000fe20000000000 */
[----:B------:R-:W-:Y:S01]  /*d830*/  @!P6 PRMT R129, RZ, 0x654, R129 ;  /* 0x00000654ff81e816 */ /* 0x000fe20000000081 */
[----:B------:R-:W-:Y:S03]  /*d840*/  MUFU.EX2 R20, R20 ;  /* 0x0000001400147308 */ /* 0x000fe60000000800 */
[----:B------:R1:W-:Y:S05]  /*d850*/  @!P6 SYNCS.ARRIVE.TRANS64.RED.A1T0 RZ, [R129+URZ], RZ ;  /* 0x000000ff81ffe9a7 */ /* 0x0003ea000810043f */
[----:B------:R-:W2:Y:S01]  /*d860*/  MUFU.EX2 R155, R155 ;  /* 0x0000009b009b7308 */ /* 0x000ea20000000800 */
[----:B0-----:R-:W-:-:S07]  /*d870*/  F2FP.BF16.F32.PACK_AB R189, R12, R153 ;  /* 0x000000990cbd723e */ /* 0x001fce00000010ff */
[----:B------:R0:W-:Y:S08]  /*d880*/  MUFU.EX2 R14, R130 ;  /* 0x00000082000e7308 */ /* 0x0001f00000000800 */
[----:B------:R-:W3:Y:S01]  /*d890*/  MUFU.EX2 R185, R185 ;  /* 0x000000b900b97308 */ /* 0x000ee20000000800 */
[----:B0-----:R-:W-:Y:S01]  /*d8a0*/  FADD.FTZ R130, R184, R9 ;  /* 0x00000009b8827221 */ /* 0x001fe20000010000 */
[----:B------:R-:W-:Y:S01]  /*d8b0*/  FFMA.FTZ R9, R2, R8, R153 ;  /* 0x0000000802097223 */ /* 0x000fe20000010099 */
[----:B------:R-:W-:-:S02]  /*d8c0*/  F2FP.BF16.F32.PACK_AB R184, R173, R184 ;  /* 0x000000b8adb8723e */ /* 0x000fc400000010ff */
[----:B------:R-:W-:Y:S01]  /*d8d0*/  FADD.FTZ R121, R173, R130 ;  /* 0x00000082ad797221 */ /* 0x000fe20000010000 */
[----:B------:R-:W-:Y:S01]  /*d8e0*/  FADD.FTZ R9, R12, R9 ;  /* 0x000000090c097221 */ /* 0x000fe20000010000 */
[----:B--2---:R-:W-:Y:S01]  /*d8f0*/  F2FP.BF16.F32.PACK_AB R191, R155, R20 ;  /* 0x000000149bbf723e */ /* 0x004fe200000010ff */
[----:B------:R-:W0:Y:S01]  /*d900*/  MUFU.EX2 R120, R120 ;  /* 0x0000007800787308 */ /* 0x000e220000000800 */
[----:B------:R-:W-:Y:S01]  /*d910*/  FADD.FTZ R132, R186, R121 ;  /* 0x00000079ba847221 */ /* 0x000fe20000010000 */
[----:B------:R-:W-:Y:S01]  /*d920*/  FADD.FTZ R130, R20, R9 ;  /* 0x0000000914827221 */ /* 0x000fe20000010000 */
[-CC-:B------:R-:W-:Y:S01]  /*d930*/  FFMA.FTZ R121, R135, R10.reuse, -R122.reuse ;  /* 0x0000000a87797223 */ /* 0x180fe2000001087a */
[----:B------:R-:W-:Y:S01]  /*d940*/  FFMA.FTZ R122, R179, R10, -R122 ;  /* 0x0000000ab37a7223 */ /* 0x000fe2000001087a */
[----:B------:R-:W-:Y:S01]  /*d950*/  FADD.FTZ R9, R169, R132 ;  /* 0x00000084a9097221 */ /* 0x000fe20000010000 */
[----:B------:R-:W-:Y:S01]  /*d960*/  FADD.FTZ R130, R155, R130 ;  /* 0x000000829b827221 */ /* 0x000fe20000010000 */
[----:B------:R-:W-:Y:S01]  /*d970*/  F2FP.BF16.F32.PACK_AB R186, R169, R186 ;  /* 0x000000baa9ba723e */ /* 0x000fe200000010ff */
[----:B------:R-:W2:Y:S01]  /*d980*/  MUFU.EX2 R187, R187 ;  /* 0x000000bb00bb7308 */ /* 0x000ea20000000800 */
[----:B------:R-:W-:Y:S01]  /*d990*/  FADD.FTZ R132, R180, R9 ;  /* 0x00000009b4847221 */ /* 0x000fe20000010000 */
[----:B---3--:R-:W-:Y:S01]  /*d9a0*/  FADD.FTZ R9, R185, R130 ;  /* 0x00000082b9097221 */ /* 0x008fe20000010000 */
[----:B------:R-:W-:Y:S01]  /*d9b0*/  F2FP.BF16.F32.PACK_AB R180, R131, R180 ;  /* 0x000000b483b4723e */ /* 0x000fe200000010ff */
[----:B------:R-:W-:-:S04]  /*d9c0*/  IMAD.MOV.U32 R12, RZ, RZ, R4 ;  /* 0x000000ffff0c7224 */ /* 0x000fc800078e0004 */
[----:B------:R-:W3:Y:S01]  /*d9d0*/  MUFU.EX2 R124, R124 ;  /* 0x0000007c007c7308 */ /* 0x000ee20000000800 */
[C---:B0-----:R-:W-:Y:S01]  /*d9e0*/  FADD.FTZ R130, R120.reuse, R9 ;  /* 0x0000000978827221 */ /* 0x041fe20000010000 */
[----:B------:R-:W-:-:S06]  /*d9f0*/  F2FP.BF16.F32.PACK_AB R185, R120, R185 ;  /* 0x000000b978b9723e */ /* 0x000fcc00000010ff */
[----:B------:R-:W0:Y:S01]  /*da00*/  MUFU.EX2 R181, R181 ;  /* 0x000000b500b57308 */ /* 0x000e220000000800 */
[----:B--2---:R-:W-:-:S07]  /*da10*/  FADD.FTZ R9, R187, R130 ;  /* 0x00000082bb097221 */ /* 0x004fce0000010000 */
[----:B------:R-:W2:Y:S01]  /*da20*/  MUFU.EX2 R126, R126 ;  /* 0x0000007e007e7308 */ /* 0x000ea20000000800 */
[C---:B---3--:R-:W-:Y:S01]  /*da30*/  FADD.FTZ R130, R124.reuse, R9 ;  /* 0x000000097c827221 */ /* 0x048fe20000010000 */
[----:B------:R-:W-:-:S06]  /*da40*/  F2FP.BF16.F32.PACK_AB R187, R124, R187 ;  /* 0x000000bb7cbb723e */ /* 0x000fcc00000010ff */
[----:B------:R-:W3:Y:S01]  /*da50*/  MUFU.EX2 R183, R183 ;  /* 0x000000b700b77308 */ /* 0x000ee20000000800 */
[----:B0-----:R-:W-:-:S07]  /*da60*/  FADD.FTZ R9, R181, R130 ;  /* 0x00000082b5097221 */ /* 0x001fce0000010000 */
[----:B------:R-:W0:Y:S01]  /*da70*/  MUFU.EX2 R127, R127 ;  /* 0x0000007f007f7308 */ /* 0x000e220000000800 */
[C---:B--2---:R-:W-:Y:S01]  /*da80*/  FADD.FTZ R130, R126.reuse, R9 ;  /* 0x000000097e827221 */ /* 0x044fe20000010000 */
[----:B------:R-:W-:-:S06]  /*da90*/  F2FP.BF16.F32.PACK_AB R181, R126, R181 ;  /* 0x000000b57eb5723e */ /* 0x000fcc00000010ff */
[----:B------:R-:W2:Y:S01]  /*daa0*/  MUFU.EX2 R128, R128 ;  /* 0x0000008000807308 */ /* 0x000ea20000000800 */
[----:B---3--:R-:W-:Y:S01]  /*dab0*/  FADD.FTZ R9, R183, R130 ;  /* 0x00000082b7097221 */ /* 0x008fe20000010000 */
[----:B------:R-:W-:-:S03]  /*dac0*/  F2FP.BF16.F32.PACK_AB R183, R14, R183 ;  /* 0x000000b70eb7723e */ /* 0x000fc600000010ff */
[----:B------:R-:W-:Y:S01]  /*dad0*/  FADD.FTZ R130, R14, R9 ;  /* 0x000000090e827221 */ /* 0x000fe20000010000 */
[----:B------:R-:W-:Y:S02]  /*dae0*/  IMAD.MOV.U32 R14, RZ, RZ, R3 ;  /* 0x000000ffff0e7224 */ /* 0x000fe400078e0003 */
[----:B------:R3:W4:Y:S01]  /*daf0*/  MUFU.EX2 R8, R125 ;  /* 0x0000007d00087308 */ /* 0x0007220000000800 */
[----:B0-----:R-:W-:-:S07]  /*db00*/  FADD.FTZ R9, R127, R130 ;  /* 0x000000827f097221 */ /* 0x001fce0000010000 */
[----:B------:R-:W0:Y:S01]  /*db10*/  MUFU.EX2 R143, R143 ;  /* 0x0000008f008f7308 */ /* 0x000e220000000800 */
[----:B---3--:R-:W-:Y:S01]  /*db20*/  FADD.FTZ R125, R131, R132 ;  /* 0x00000084837d7221 */ /* 0x008fe20000010000 */
[----:B--2---:R-:W-:-:S03]  /*db30*/  FADD.FTZ R9, R128, R9 ;  /* 0x0000000980097221 */ /* 0x004fc60000010000 */
[----:B------:R-:W-:Y:S01]  /*db40*/  FADD.FTZ R132, R182, R125 ;  /* 0x0000007db6847221 */ /* 0x000fe20000010000 */
[C---:B------:R-:W-:Y:S02]  /*db50*/  F2FP.BF16.F32.PACK_AB R182, R133.reuse, R182 ;  /* 0x000000b685b6723e */ /* 0x040fe400000010ff */
[----:B------:R-:W2:Y:S01]  /*db60*/  MUFU.EX2 R121, R121 ;  /* 0x0000007900797308 */ /* 0x000ea20000000800 */
[----:B------:R-:W-:Y:S01]  /*db70*/  FADD.FTZ R125, R133, R132 ;  /* 0x00000084857d7221 */ /* 0x000fe20000010000 */
[----:B----4-:R-:W-:-:S03]  /*db80*/  FADD.FTZ R130, R8, R9 ;  /* 0x0000000908827221 */ /* 0x010fc60000010000 */
[----:B------:R-:W-:Y:S01]  /*db90*/  FADD.FTZ R132, R176, R125 ;  /* 0x0000007db0847221 */ /* 0x000fe20000010000 */
[C---:B------:R-:W-:Y:S02]  /*dba0*/  F2FP.BF16.F32.PACK_AB R176, R141.reuse, R176 ;  /* 0x000000b08db0723e */ /* 0x040fe400000010ff */
[----:B------:R-:W3:Y:S01]  /*dbb0*/  MUFU.EX2 R172, R172 ;  /* 0x000000ac00ac7308 */ /* 0x000ee20000000800 */
[----:B------:R-:W-:-:S04]  /*dbc0*/  FADD.FTZ R125, R141, R132 ;  /* 0x000000848d7d7221 */ /* 0x000fc80000010000 */
[----:B------:R-:W-:Y:S01]  /*dbd0*/  FADD.FTZ R132, R178, R125 ;  /* 0x0000007db2847221 */ /* 0x000fe20000010000 */
[C---:B0-----:R-:W-:Y:S02]  /*dbe0*/  F2FP.BF16.F32.PACK_AB R178, R143.reuse, R178 ;  /* 0x000000b28fb2723e */ /* 0x041fe400000010ff */
[----:B------:R-:W0:Y:S01]  /*dbf0*/  MUFU.EX2 R123, R123 ;  /* 0x0000007b007b7308 */ /* 0x000e220000000800 */
[----:B------:R-:W-:Y:S01]  /*dc00*/  FADD.FTZ R125, R143, R132 ;  /* 0x000000848f7d7221 */ /* 0x000fe20000010000 */
[C---:B--2---:R-:W-:Y:S01]  /*dc10*/  FADD.FTZ R130, R121.reuse, R130 ;  /* 0x0000008279827221 */ /* 0x044fe20000010000 */
[----:B------:R-:W-:-:S05]  /*dc20*/  F2FP.BF16.F32.PACK_AB R179, R121, R8 ;  /* 0x0000000879b3723e */ /* 0x000fca00000010ff */
        /* <DEDUP_REMOVED lines=8> */
[C---:B---3--:R-:W-:Y:S01]  /*dcb0*/  FADD.FTZ R130, R137.reuse, R130 ;  /* 0x0000008289827221 */ /* 0x048fe20000010000 */
[----:B------:R-:W-:-:S06]  /*dcc0*/  F2FP.BF16.F32.PACK_AB R173, R137, R123 ;  /* 0x0000007b89ad723e */ /* 0x000fcc00000010ff */
[----:B------:R-:W3:Y:S01]  /*dcd0*/  MUFU.EX2 R147, R147 ;  /* 0x0000009300937308 */ /* 0x000ee20000000800 */
[----:B0-----:R-:W-:-:S07]  /*dce0*/  FADD.FTZ R132, R174, R125 ;  /* 0x0000007dae847221 */ /* 0x001fce0000010000 */
[----:B------:R-:W0:Y:S01]  /*dcf0*/  MUFU.EX2 R217, R217 ;  /* 0x000000d900d97308 */ /* 0x000e220000000800 */
[----:B--2---:R-:W-:-:S07]  /*dd00*/  FADD.FTZ R130, R139, R130 ;  /* 0x000000828b827221 */ /* 0x004fce0000010000 */
[----:B------:R-:W2:Y:S01]  /*dd10*/  MUFU.EX2 R168, R168 ;  /* 0x000000a800a87308 */ /* 0x000ea20000000800 */
[C---:B---3--:R-:W-:Y:S01]  /*dd20*/  FADD.FTZ R9, R147.reuse, R132 ;  /* 0x0000008493097221 */ /* 0x048fe20000010000 */
[----:B------:R-:W-:-:S06]  /*dd30*/  F2FP.BF16.F32.PACK_AB R174, R147, R174 ;  /* 0x000000ae93ae723e */ /* 0x000fcc00000010ff */
[----:B-1----:R1:W3:Y:S01]  /*dd40*/  MUFU.EX2 R129, R175 ;  /* 0x000000af00817308 */ /* 0x0022e20000000800 */
[----:B0-----:R-:W-:-:S07]  /*dd50*/  FADD.FTZ R130, R217, R130 ;  /* 0x00000082d9827221 */ /* 0x001fce0000010000 */
[----:B------:R-:W0:Y:S01]  /*dd60*/  MUFU.EX2 R149, R149 ;  /* 0x0000009500957308 */ /* 0x000e220000000800 */
[----:B--2---:R-:W-:Y:S01]  /*dd70*/  FADD.FTZ R132, R168, R9 ;  /* 0x00000009a8847221 */ /* 0x004fe20000010000 */
[----:B-1----:R-:W-:-:S06]  /*dd80*/  F2FP.BF16.F32.PACK_AB R175, R217, R139 ;  /* 0x0000008bd9af723e */ /* 0x002fcc00000010ff */
[----:B------:R-:W1:Y:S01]  /*dd90*/  MUFU.EX2 R165, R165 ;  /* 0x000000a500a57308 */ /* 0x000e620000000800 */
[----:B---3--:R-:W-:-:S07]  /*dda0*/  FADD.FTZ R130, R129, R130 ;  /* 0x0000008281827221 */ /* 0x008fce0000010000 */
[----:B------:R-:W2:Y:S01]  /*ddb0*/  MUFU.EX2 R170, R170 ;  /* 0x000000aa00aa7308 */ /* 0x000ea20000000800 */
[C---:B0-----:R-:W-:Y:S01]  /*ddc0*/  FADD.FTZ R9, R149.reuse, R132 ;  /* 0x0000008495097221 */ /* 0x041fe20000010000 */
[----:B------:R-:W-:-:S06]  /*ddd0*/  F2FP.BF16.F32.PACK_AB R168, R149, R168 ;  /* 0x000000a895a8723e */ /* 0x000fcc00000010ff */
[----:B------:R0:W3:Y:S01]  /*dde0*/  MUFU.EX2 R171, R177 ;  /* 0x000000b100ab7308 */ /* 0x0000e20000000800 */
[C---:B-1----:R-:W-:Y:S01]  /*ddf0*/  FADD.FTZ R130, R165.reuse, R130 ;  /* 0x00000082a5827221 */ /* 0x042fe20000010000 */
[----:B------:R-:W-:-:S06]  /*de00*/  F2FP.BF16.F32.PACK_AB R169, R165, R129 ;  /* 0x00000081a5a9723e */ /* 0x000fcc00000010ff */
[----:B------:R-:W1:Y:S01]  /*de10*/  MUFU.EX2 R151, R151 ;  /* 0x0000009700977308 */ /* 0x000e620000000800 */
[----:B--2---:R-:W-:Y:S01]  /*de20*/  FADD.FTZ R132, R170, R9 ;  /* 0x00000009aa847221 */ /* 0x004fe20000010000 */
[----:B0-----:R-:W-:-:S06]  /*de30*/  F2FP.BF16.F32.PACK_AB R177, R128, R127 ;  /* 0x0000007f80b1723e */ /* 0x001fcc00000010ff */
[----:B------:R-:W0:Y:S01]  /*de40*/  MUFU.EX2 R122, R122 ;  /* 0x0000007a007a7308 */ /* 0x000e220000000800 */
[----:B---3--:R-:W-:Y:S01]  /*de50*/  FADD.FTZ R130, R171, R130 ;  /* 0x00000082ab827221 */ /* 0x008fe20000010000 */
[C---:B-1----:R-:W-:Y:S01]  /*de60*/  FADD.FTZ R9, R151.reuse, R132 ;  /* 0x0000008497097221 */ /* 0x042fe20000010000 */
[----:B------:R-:W-:Y:S02]  /*de70*/  F2FP.BF16.F32.PACK_AB R170, R151, R170 ;  /* 0x000000aa97aa723e */ /* 0x000fe400000010ff */
[C---:B0-----:R-:W-:Y:S01]  /*de80*/  FADD.FTZ R8, R122.reuse, R130 ;  /* 0x000000827a087221 */ /* 0x041fe20000010000 */
[----:B------:R-:W-:Y:S01]  /*de90*/  F2FP.BF16.F32.PACK_AB R171, R122, R171 ;  /* 0x000000ab7aab723e */ /* 0x000fe200000010ff */
[----:B------:R-:W-:Y:S06]  /*dea0*/  @P1 BRA `(.L_x_1128) ;  /* 0xffffffc800d01947 */ /* 0x000fec000383ffff */
.L_x_1111:
        /* <DEDUP_REMOVED lines=99> */
.L_x_1129:
[----:B------:R-:W-:Y:S01]  /*e4e0*/  ULEA UR5, UR37, UR39, 0x3 ;  /* 0x0000002725057291 */ /* 0x000fe2000f8e183f */
[----:B------:R-:W-:-:S05]  /*e4f0*/  IMAD.U32 R0, RZ, RZ, UR36 ;  /* 0x00000024ff007e24 */ /* 0x000fca000f8e00ff */
[----:B------:R-:W-:-:S04]  /*e500*/  SHF.L.U32 R0, R0, 0x1f, RZ ;  /* 0x0000001f00007819 */ /* 0x000fc800000006ff */
[----:B------:R0:W1:Y:S01]  /*e510*/  SYNCS.PHASECHK.TRANS64.TRYWAIT P1, [UR5+0x30850], R0 ;  /* 0x03085000ff0075a7 */ /* 0x0000620008020145 */
[----:B------:R-:W-:Y:S05]  /*e520*/  @!P0 BRA `(.L_x_1130) ;  /* 0x0000000000048947 */ /* 0x000fea0003800000 */
[----:B------:R-:W-:Y:S01]  /*e530*/  BPT.TRAP 0x1 ;  /* 0x000000040000795c */ /* 0x000fe20000300000 */
.L_x_1130:
[----:B-1----:R-:W-:Y:S05]  /*e540*/  @P1 BRA `(.L_x_1131) ;  /* 0x0000000000081947 */ /* 0x002fea0003800000 */
[----:B------:R-:W1:Y:S02]  /*e550*/  SYNCS.PHASECHK.TRANS64.TRYWAIT P0, [UR5+0x30850], R0 ;  /* 0x03085000ff0075a7 */ /* 0x000e640008000145 */
[----:B-1----:R-:W-:Y:S05]  /*e560*/  @!P0 BRA `(.L_x_1132) ;  /* 0x0000008800c48947 */ /* 0x002fea0003800000 */
.L_x_1131:
[----:B------:R-:W-:Y:S01]  /*e570*/  UIADD3 UR39, UR39, 0x400, URZ ;  /* 0x0000040027277890 */ /* 0x000fe2000fffe03f */
[----:B------:R-:W-:Y:S01]  /*e580*/  WARPGROUP.ARRIVE ;  /* 0x00000000000079c5 */ /* 0x000fe20000000000 */
[----:B------:R-:W-:Y:S01]  /*e590*/  UMOV UR7, 0x40000040 ;  /* 0x4000004000077882 */ /* 0x000fe20000000000 */
[----:B-1----:R-:W1:Y:S01]  /*e5a0*/  SHFL.BFLY PT, R5, R8, 0x2, 0x1f ;  /* 0x0c401f0008057f89 */ /* 0x002e6200000e0000 */
[----:B------:R-:W-:Y:S01]  /*e5b0*/  USHF.R.U32.HI UR39, URZ, 0x4, UR39 ;  /* 0x000000043f277899 */ /* 0x000fe20008011627 */
[----:B------:R-:W-:Y:S01]  /*e5c0*/  IMAD.U32 R14, RZ, RZ, UR5 ;  /* 0x00000005ff0e7e24 */ /* 0x000fe2000f8e00ff */
[----:B------:R-:W-:Y:S01]  /*e5d0*/  R2UR UR8, R199 ;  /* 0x00000000c70872ca */ /* 0x000fe200000e0000 */
[----:B0-----:R-:W0:Y:S01]  /*e5e0*/  SHFL.BFLY PT, R0, R9, 0x2, 0x1f ;  /* 0x0c401f0009007f89 */ /* 0x001e2200000e0000 */
[----:B------:R-:W-:Y:S01]  /*e5f0*/  ULOP3.LUT UR39, UR39, 0x3fff, URZ, 0xc0, !UPT ;  /* 0x00003fff27277892 */ /* 0x000fe2000f8ec03f */
[----:B------:R-:W2:Y:S03]  /*e600*/  S2R R13, SR_TID.X ;  /* 0x00000000000d7919 */ /* 0x000ea60000002100 */
        /* <DEDUP_REMOVED lines=8> */
[----:B-1----:R-:W-:Y:S01]  /*e690*/  FADD.FTZ R2, R5, R8 ;  /* 0x0000000805027221 */ /* 0x002fe20000010000 */
[----:B------:R-:W-:Y:S01]  /*e6a0*/  UMOV UR7, 0x40000040 ;  /* 0x4000004000077882 */ /* 0x000fe20000000000 */
[----:B------:R-:W-:-:S02]  /*e6b0*/  IMAD.MOV.U32 R8, RZ, RZ, RZ ;  /* 0x000000ffff087224 */ /* 0x000fc400078e00ff */
[----:B0-----:R-:W-:Y:S01]  /*e6c0*/  FADD.FTZ R0, R0, R9 ;  /* 0x0000000900007221 */ /* 0x001fe20000010000 */
[----:B------:R-:W-:Y:S01]  /*e6d0*/  IMAD.U32 R199, RZ, RZ, UR8 ;  /* 0x00000008ffc77e24 */ /* 0x000fe2000f8e00ff */
[----:B------:R-:W0:Y:S01]  /*e6e0*/  SHFL.BFLY PT, R7, R2, 0x1, 0x1f ;  /* 0x0c201f0002077f89 */ /* 0x000e2200000e0000 */
[----:B------:R-:W-:-:S03]  /*e6f0*/  USEL UR37, UR37, URZ, UP0 ;  /* 0x0000003f25257287 */ /* 0x000fc60008000000 */
[----:B------:R-:W1:Y:S01]  /*e700*/  SHFL.BFLY PT, R5, R0, 0x1, 0x1f ;  /* 0x0c201f0000057f89 */ /* 0x000e6200000e0000 */
[----:B--2---:R-:W-:Y:S01]  /*e710*/  LOP3.LUT P2, RZ, R13, 0x7f, RZ, 0xc0, !PT ;  /* 0x0000007f0dff7812 */ /* 0x004fe2000784c0ff */
[----:B0-----:R-:W-:Y:S01]  /*e720*/  FADD.FTZ R12, R2, R7 ;  /* 0x00000007020c7221 */ /* 0x001fe20000010000 */
[----:B------:R-:W-:Y:S02]  /*e730*/  IMAD.MOV.U32 R2, RZ, RZ, -0x800000 ;  /* 0xff800000ff027424 */ /* 0x000fe400078e00ff */
[----:B-1----:R-:W-:Y:S02]  /*e740*/  FADD.FTZ R11, R0, R5 ;  /* 0x00000005000b7221 */ /* 0x002fe40000010000 */
[----:B------:R-:W-:Y:S01]  /*e750*/  FSETP.NE.FTZ.AND P1, PT, R12, RZ, PT ;  /* 0x000000ff0c00720b */ /* 0x000fe20003f35000 */
[----:B------:R-:W-:Y:S02]  /*e760*/  IMAD.MOV.U32 R5, RZ, RZ, RZ ;  /* 0x000000ffff057224 */ /* 0x000fe400078e00ff */
[----:B------:R-:W-:Y:S01]  /*e770*/  IMAD.MOV.U32 R0, RZ, RZ, -0x800000 ;  /* 0xff800000ff007424 */ /* 0x000fe200078e00ff */
[----:B------:R-:W-:-:S09]  /*e780*/  FSETP.NE.FTZ.AND P0, PT, R11, RZ, PT ;  /* 0x000000ff0b00720b */ /* 0x000fd20003f15000 */
[----:B------:R-:W0:Y:S01]  /*e790*/  @P1 MUFU.LG2 R9, R12 ;  /* 0x0000000c00091308 */ /* 0x000e220000000c00 */
[----:B------:R-:W-:-:S03]  /*e7a0*/  @P1 FMUL.FTZ R13, R10, 0.69314718246459960938 ;  /* 0x3f3172180a0d1820 */ /* 0x000fc60000410000 */
[----:B------:R-:W-:-:S04]  /*e7b0*/  @P0 FMUL.FTZ R7, R10, 0.69314718246459960938 ;  /* 0x3f3172180a070820 */ /* 0x000fc80000410000 */
[----:B------:R-:W1:Y:S08]  /*e7c0*/  @P0 MUFU.LG2 R6, R11 ;  /* 0x0000000b00060308 */ /* 0x000e700000000c00 */
[----:B------:R-:W2:Y:S01]  /*e7d0*/  @P1 MUFU.RCP R8, R12 ;  /* 0x0000000c00081308 */ /* 0x000ea20000001000 */
[----:B0-----:R-:W-:Y:S01]  /*e7e0*/  @P1 FMUL.FTZ R10, R9, 0.69314718246459960938 ;  /* 0x3f317218090a1820 */ /* 0x001fe20000410000 */
[----:B------:R-:W-:-:S03]  /*e7f0*/  @!P2 VIADD R9, R14, 0x30860 ;  /* 0x000308600e09a836 */ /* 0x000fc60000000000 */
[----:B------:R-:W-:Y:S02]  /*e800*/  @P1 FFMA.FTZ R0, R13, R3, R10 ;  /* 0x000000030d001223 */ /* 0x000fe4000001000a */
[----:B------:R-:W-:Y:S01]  /*e810*/  @!P2 PRMT R9, RZ, 0x654, R9 ;  /* 0x00000654ff09a816 */ /* 0x000fe20000000009 */
[----:B------:R-:W0:Y:S01]  /*e820*/  @P0 MUFU.RCP R5, R11 ;  /* 0x0000000b00050308 */ /* 0x000e220000001000 */
[----:B-1----:R-:W-:-:S04]  /*e830*/  @P0 FMUL.FTZ R6, R6, 0.69314718246459960938 ;  /* 0x3f31721806060820 */ /* 0x002fc80000410000 */
[----:B------:R-:W-:Y:S01]  /*e840*/  @P0 FFMA.FTZ R2, R7, R4, R6 ;  /* 0x0000000407020223 */ /* 0x000fe20000010006 */
[----:B------:R-:W-:Y:S01]  /*e850*/  PLOP3.LUT P0, PT, PT, PT, PT, 0x8, 0x0 ;  /* 0x000000000000781c */ /* 0x000fe20003f0e170 */
        /* <DEDUP_REMOVED lines=28> */
[-C--:B--2---:R-:W-:Y:S01]  /*ea20*/  FMUL.FTZ R126, R43, R8.reuse ;  /* 0x000000082b7e7220 */ /* 0x084fe20000410000 */
[-C--:B0-----:R-:W-:Y:S01]  /*ea30*/  FMUL.FTZ R3, R32, R5.reuse ;  /* 0x0000000520037220 */ /* 0x081fe20000410000 */
        /* <DEDUP_REMOVED lines=93> */
[----:B-1----:R-:W-:-:S07]  /*f010*/  FMUL.FTZ R119, R119, R8 ;  /* 0x0000000877777220 */ /* 0x002fce0000410000 */
.L_x_1062:
[----:B------:R-:W0:Y:S01]  /*f020*/  S2R R5, SR_CgaCtaId ;  /* 0x0000000000057919 */ /* 0x000e220000008800 */
[----:B------:R-:W-:Y:S01]  /*f030*/  MOV R38, 0x400 ;  /* 0x0000040000267802 */ /* 0x000fe20000000f00 */
[----:B------:R-:W-:Y:S01]  /*f040*/  BSSY B0, `(.L_x_1133) ;  /* 0x0000260000007945 */ /* 0x000fe20003800000 */
[----:B------:R-:W-:Y:S02]  /*f050*/  BAR.SYNC.DEFER_BLOCKING 0x5, 0x120 ;  /* 0x0144800000007b1d */ /* 0x000fe40000010000 */
[----:B0-----:R-:W-:-:S05]  /*f060*/  LEA R38, R5, R38, 0x18 ;  /* 0x0000002605267211 */ /* 0x001fca00078ec0ff */
[----:B------:R-:W0:Y:S02]  /*f070*/  LDS.128 R192, [R38+0x308d0] ;  /* 0x0308d00026c07984 */ /* 0x000e240000000c00 */
[----:B0-----:R-:W-:Y:S02]  /*f080*/  R2UR UR6, R194 ;  /* 0x00000000c20672ca */ /* 0x001fe400000e0000 */
[----:B------:R-:W-:Y:S01]  /*f090*/  R2UR UR5, R195 ;  /* 0x00000000c30572ca */ /* 0x000fe200000e0000 */
[----:B------:R-:W-:Y:S06]  /*f0a0*/  BAR.ARV 0x4, 0x120 ;  /* 0x0104800000007b1d */ /* 0x000fec0000002000 */
[----:B------:R-:W-:Y:S08]  /*f0b0*/  @P0 BRA `(.L_x_1134) ;  /* 0x00000018005c0947 */ /* 0x000ff00003800000 */
[----:B------:R-:W0:Y:S01]  /*f0c0*/  S2R R5, SR_SWINHI ;  /* 0x0000000000057919 */ /* 0x000e220000002f00 */
[----:B------:R-:W-:Y:S01]  /*f0d0*/  F2FP.BF16.F32.PACK_AB R6, R121, R6 ;  /* 0x000000067906723e */ /* 0x000fe200000010ff */
[----:B------:R-:W-:Y:S01]  /*f0e0*/  ULDC.64 UR8, c[0x0][0xbd8] ;  /* 0x0002f60000087ab9 */ /* 0x000fe20000000a00 */
[----:B------:R-:W-:Y:S01]  /*f0f0*/  F2FP.BF16.F32.PACK_AB R88, R89, R88 ;  /* 0x000000585958723e */ /* 0x000fe200000010ff */
[----:B------:R-:W-:Y:S01]  /*f100*/  UISETP.NE.U32.AND UP0, UPT, UR8, URZ, UPT ;  /* 0x0000003f0800728c */ /* 0x000fe2000bf05070 */
[----:B------:R-:W-:Y:S01]  /*f110*/  F2FP.BF16.F32.PACK_AB R89, R43, R90 ;  /* 0x0000005a2b59723e */ /* 0x000fe200000010ff */
[----:B------:R-:W-:Y:S01]  /*f120*/  ULDC.64 UR10, c[0x0][0x208] ;  /* 0x00008200000a7ab9 */ /* 0x000fe20000000a00 */
[----:B------:R-:W-:Y:S01]  /*f130*/  F2FP.BF16.F32.PACK_AB R96, R97, R96 ;  /* 0x000000606160723e */ /* 0x000fe200000010ff */
[----:B------:R-:W-:Y:S01]  /*f140*/  UISETP.NE.AND.EX UP0, UPT, UR9, URZ, UPT, UP0 ;  /* 0x0000003f0900728c */ /* 0x000fe2000bf05300 */
[----:B------:R-:W-:Y:S02]  /*f150*/  F2FP.BF16.F32.PACK_AB R90, R93, R92 ;  /* 0x0000005c5d5a723e */ /* 0x000fe400000010ff */
[----:B------:R-:W-:Y:S01]  /*f160*/  F2FP.BF16.F32.PACK_AB R91, R42, R91 ;  /* 0x0000005b2a5b723e */ /* 0x000fe200000010ff */
[----:B------:R-:W-:Y:S01]  /*f170*/  ULDC.64 UR8, c[0x0][0xbd8] ;  /* 0x0002f60000087ab9 */ /* 0x000fe20000000a00 */
        /* <DEDUP_REMOVED lines=10> */
[----:B------:R-:W-:Y:S02]  /*f220*/  MOV R16, R38 ;  /* 0x0000002600107202 */ /* 0x000fe40000000f00 */
[----:B0-----:R-:W-:Y:S02]  /*f230*/  MOV R17, R5 ;  /* 0x0000000500117202 */ /* 0x001fe40000000f00 */
[----:B------:R-:W-:-:S02]  /*f240*/  F2FP.BF16.F32.PACK_AB R115, R119, R118 ;  /* 0x000000767773723e */ /* 0x000fc400000010ff */
[----:B------:R-:W-:Y:S01]  /*f250*/  R2UR UR4, R198 ;  /* 0x00000000c60472ca */ /* 0x000fe200000e0000 */
[----:B------:R-:W-:-:S03]  /*f260*/  IMAD.WIDE R4, R203, 0x2, R16 ;  /* 0x00000002cb047825 */ /* 0x000fc600078e0210 */
        /* <DEDUP_REMOVED lines=10> */
[--C-:B------:R-:W-:Y:S01]  /*f310*/  IMAD.X R15, RZ, RZ, R5.reuse, P5 ;  /* 0x000000ffff0f7224 */ /* 0x100fe200028e0605 */
[C---:B------:R-:W-:Y:S01]  /*f320*/  IADD3 R139, P4, R4.reuse, 0x4040, RZ ;  /* 0x00004040048b7810 */ /* 0x040fe20007f9e0ff */
[----:B------:R-:W-:Y:S01]  /*f330*/  UIMAD.WIDE UR8, UR4, 0x4, UR8 ;  /* 0x00000004040878a5 */ /* 0x000fe2000f8e0208 */
        /* <DEDUP_REMOVED lines=16> */
[----:B------:R-:W-:Y:S02]  /*f440*/  LOP3.LUT R14, R135, 0x380, RZ, 0xc0, !PT ;  /* 0x00000380870e7812 */ /* 0x000fe400078ec0ff */
[----:B------:R-:W-:Y:S02]  /*f450*/  LOP3.LUT R24, R137, 0x380, RZ, 0xc0, !PT ;  /* 0x0000038089187812 */ /* 0x000fe400078ec0ff */
[----:B------:R-:W-:Y:S02]  /*f460*/  LOP3.LUT R26, R139, 0x380, RZ, 0xc0, !PT ;  /* 0x000003808b1a7812 */ /* 0x000fe400078ec0ff */
[----:B------:R-:W-:Y:S02]  /*f470*/  SHF.R.U64 R8, R8, 0x3, RZ ;  /* 0x0000000308087819 */ /* 0x000fe400000012ff */
[----:B------:R-:W-:-:S02]  /*f480*/  SHF.R.U64 R10, R10, 0x3, RZ ;  /* 0x000000030a0a7819 */ /* 0x000fc400000012ff */
[----:B------:R-:W-:Y:S02]  /*f490*/  LOP3.LUT R28, R141, 0x380, RZ, 0xc0, !PT ;  /* 0x000003808d1c7812 */ /* 0x000fe400078ec0ff */
[----:B------:R-:W-:Y:S02]  /*f4a0*/  LOP3.LUT R30, R143, 0x380, RZ, 0xc0, !PT ;  /* 0x000003808f1e7812 */ /* 0x000fe400078ec0ff */
[----:B------:R-:W-:Y:S02]  /*f4b0*/  MOV R132, R4 ;  /* 0x0000000400847202 */ /* 0x000fe40000000f00 */
[----:B------:R-:W-:Y:S02]  /*f4c0*/  F2FP.BF16.F32.PACK_AB R4, R20, R7 ;  /* 0x000000071404723e */ /* 0x000fe400000010ff */
[----:B------:R-:W-:Y:S02]  /*f4d0*/  SHF.R.U64 R12, R12, 0x3, RZ ;  /* 0x000000030c0c7819 */ /* 0x000fe400000012ff */
[----:B------:R-:W-:-:S02]  /*f4e0*/  SHF.R.U64 R14, R14, 0x3, RZ ;  /* 0x000000030e0e7819 */ /* 0x000fc400000012ff */
[----:B------:R-:W-:Y:S02]  /*f4f0*/  F2FP.BF16.F32.PACK_AB R5, R130, R131 ;  /* 0x000000838205723e */ /* 0x000fe400000010ff */
[----:B------:R-:W-:Y:S02]  /*f500*/  LOP3.LUT R20, R145, 0x380, RZ, 0xc0, !PT ;  /* 0x0000038091147812 */ /* 0x000fe400078ec0ff */
[----:B------:R-:W-:Y:S01]  /*f510*/  F2FP.BF16.F32.PACK_AB R7, R129, R32 ;  /* 0x000000208107723e */ /* 0x000fe200000010ff */
[----:B------:R-:W-:Y:S01]  /*f520*/  BAR.SYNC.DEFER_BLOCKING 0x1, 0x100 ;  /* 0x0044000000007b1d */ /* 0x000fe20000010000 */
[----:B------:R-:W-:Y:S02]  /*f530*/  SHF.R.U64 R24, R24, 0x3, RZ ;  /* 0x0000000318187819 */ /* 0x000fe400000012ff */
[----:B------:R-:W-:Y:S02]  /*f540*/  SHF.R.U64 R26, R26, 0x3, RZ ;  /* 0x000000031a1a7819 */ /* 0x000fe400000012ff */
[----:B------:R-:W-:-:S02]  /*f550*/  LOP3.LUT R74, R149, 0x380, RZ, 0xc0, !PT ;  /* 0x00000380954a7812 */ /* 0x000fc400078ec0ff */
[----:B------:R-:W-:Y:S02]  /*f560*/  LOP3.LUT R8, R8, R75, RZ, 0x3c, !PT ;  /* 0x0000004b08087212 */ /* 0x000fe400078e3cff */
[----:B------:R-:W-:Y:S02]  /*f570*/  LOP3.LUT R10, R10, R95, RZ, 0x3c, !PT ;  /* 0x0000005f0a0a7212 */ /* 0x000fe400078e3cff */
[----:B------:R-:W-:Y:S02]  /*f580*/  SHF.R.U64 R28, R28, 0x3, RZ ;  /* 0x000000031c1c7819 */ /* 0x000fe400000012ff */
[----:B------:R-:W-:Y:S02]  /*f590*/  SHF.R.U64 R30, R30, 0x3, RZ ;  /* 0x000000031e1e7819 */ /* 0x000fe400000012ff */
[----:B------:R-:W-:Y:S02]  /*f5a0*/  LOP3.LUT R12, R12, R133, RZ, 0x3c, !PT ;  /* 0x000000850c0c7212 */ /* 0x000fe400078e3cff */
[----:B------:R-:W-:-:S02]  /*f5b0*/  LOP3.LUT R14, R14, R135, RZ, 0x3c, !PT ;  /* 0x000000870e0e7212 */ /* 0x000fc400078e3cff */
[----:B------:R-:W-:Y:S02]  /*f5c0*/  LOP3.LUT R34, R147, 0x380, RZ, 0xc0, !PT ;  /* 0x0000038093227812 */ /* 0x000fe400078ec0ff */
[----:B------:R-:W-:Y:S02]  /*f5d0*/  SHF.R.U64 R20, R20, 0x3, RZ ;  /* 0x0000000314147819 */ /* 0x000fe400000012ff */
[----:B------:R-:W-:Y:S01]  /*f5e0*/  LOP3.LUT R24, R24, R137, RZ, 0x3c, !PT ;  /* 0x0000008918187212 */ /* 0x000fe200078e3cff */
[----:B------:R0:W-:Y:S01]  /*f5f0*/  STSM.16.M88.4 [R132], R4 ;  /* 0x0000000484007844 */ /* 0x0001e20000000200 */
[----:B------:R-:W-:Y:S02]  /*f600*/  LOP3.LUT R26, R26, R139, RZ, 0x3c, !PT ;  /* 0x0000008b1a1a7212 */ /* 0x000fe400078e3cff */
[----:B------:R-:W-:Y:S02]  /*f610*/  SHF.R.U64 R74, R74, 0x3, RZ ;  /* 0x000000034a4a7819 */ /* 0x000fe400000012ff */
[----:B------:R-:W-:-:S02]  /*f620*/  LOP3.LUT R28, R28, R141, RZ, 0x3c, !PT ;  /* 0x0000008d1c1c7212 */ /* 0x000fc400078e3cff */
[----:B------:R-:W-:Y:S02]  /*f630*/  LOP3.LUT R30, R30, R143, RZ, 0x3c, !PT ;  /* 0x0000008f1e1e7212 */ /* 0x000fe400078e3cff */
[----:B------:R-:W-:Y:S02]  /*f640*/  MOV R131, R8 ;  /* 0x0000000800837202 */ /* 0x000fe40000000f00 */
[----:B------:R-:W-:Y:S02]  /*f650*/  MOV R130, R10 ;  /* 0x0000000a00827202 */ /* 0x000fe40000000f00 */
[----:B------:R-:W-:Y:S02]  /*f660*/  F2FP.BF16.F32.PACK_AB R8, R41, R40 ;  /* 0x000000282908723e */ /* 0x000fe400000010ff */
[----:B------:R-:W-:Y:S02]  /*f670*/  F2FP.BF16.F32.PACK_AB R9, R126, R123 ;  /* 0x0000007b7e09723e */ /* 0x000fe400000010ff */
[----:B0-----:R-:W-:-:S02]  /*f680*/  F2FP.BF16.F32.PACK_AB R4, R120, R3 ;  /* 0x000000037804723e */ /* 0x001fc400000010ff */
[----:B------:R-:W-:Y:S02]  /*f690*/  F2FP.BF16.F32.PACK_AB R5, R128, R125 ;  /* 0x0000007d8005723e */ /* 0x000fe400000010ff */
[----:B------:R-:W-:Y:S02]  /*f6a0*/  F2FP.BF16.F32.PACK_AB R6, R37, R36 ;  /* 0x000000242506723e */ /* 0x000fe400000010ff */
[----:B------:R-:W-:Y:S02]  /*f6b0*/  F2FP.BF16.F32.PACK_AB R7, R127, R124 ;  /* 0x0000007c7f07723e */ /* 0x000fe400000010ff */
[----:B------:R-:W-:Y:S02]  /*f6c0*/  F2FP.BF16.F32.PACK_AB R10, R45, R44 ;  /* 0x0000002c2d0a723e */ /* 0x000fe400000010ff */
[----:B------:R-:W-:Y:S01]  /*f6d0*/  F2FP.BF16.F32.PACK_AB R11, R47, R122 ;  /* 0x0000007a2f0b723e */ /* 0x000fe200000010ff */
[----:B------:R0:W-:Y:S01]  /*f6e0*/  STSM.16.M88.4 [R131], R4 ;  /* 0x0000000483007844 */ /* 0x0001e20000000200 */
[----:B------:R-:W-:-:S02]  /*f6f0*/  SHF.R.U64 R34, R34, 0x3, RZ ;  /* 0x0000000322227819 */ /* 0x000fc400000012ff */
[----:B------:R-:W-:Y:S01]  /*f700*/  LOP3.LUT R32, R20, R145, RZ, 0x3c, !PT ;  /* 0x0000009114207212 */ /* 0x000fe200078e3cff */
[----:B------:R1:W-:Y:S01]  /*f710*/  STSM.16.M88.4 [R130], R8 ;  /* 0x0000000882007844 */ /* 0x0003e20000000200 */
[----:B------:R-:W-:Y:S02]  /*f720*/  MOV R129, R12 ;  /* 0x0000000c00817202 */ /* 0x000fe40000000f00 */
[----:B------:R-:W-:Y:S02]  /*f730*/  MOV R121, R14 ;  /* 0x0000000e00797202 */ /* 0x000fe40000000f00 */
[----:B------:R-:W-:Y:S02]  /*f740*/  LOP3.LUT R20, R74, R149, RZ, 0x3c, !PT ;  /* 0x000000954a147212 */ /* 0x000fe400078e3cff */
[----:B------:R-:W-:Y:S02]  /*f750*/  MOV R95, R24 ;  /* 0x00000018005f7202 */ /* 0x000fe40000000f00 */
[----:B------:R-:W-:-:S02]  /*f760*/  MOV R94, R26 ;  /* 0x0000001a005e7202 */ /* 0x000fc40000000f00 */
[----:B------:R-:W-:Y:S02]  /*f770*/  F2FP.BF16.F32.PACK_AB R12, R49, R48 ;  /* 0x00000030310c723e */ /* 0x000fe400000010ff */
[----:B------:R-:W-:Y:S02]  /*f780*/  F2FP.BF16.F32.PACK_AB R13, R51, R50 ;  /* 0x00000032330d723e */ /* 0x000fe400000010ff */
[----:B------:R-:W-:Y:S02]  /*f790*/  F2FP.BF16.F32.PACK_AB R14, R53, R52 ;  /* 0x00000034350e723e */ /* 0x000fe400000010ff */
[----:B------:R-:W-:Y:S02]  /*f7a0*/  F2FP.BF16.F32.PACK_AB R15, R55, R54 ;  /* 0x00000036370f723e */ /* 0x000fe400000010ff */
[----:B------:R-:W-:Y:S02]  /*f7b0*/  MOV R75, R28 ;  /* 0x0000001c004b7202 */ /* 0x000fe40000000f00 */
[----:B------:R-:W-:Y:S01]  /*f7c0*/  MOV R74, R30 ;  /* 0x0000001e004a7202 */ /* 0x000fe20000000f00 */
[----:B------:R-:W-:Y:S01]  /*f7d0*/  STSM.16.M88.4 [R129], R12 ;  /* 0x0000000c81007844 */ /* 0x000fe20000000200 */
[----:B------:R-:W-:-:S02]  /*f7e0*/  F2FP.BF16.F32.PACK_AB R24, R57, R56 ;  /* 0x000000383918723e */ /* 0x000fc400000010ff */
[----:B------:R-:W-:Y:S02]  /*f7f0*/  F2FP.BF16.F32.PACK_AB R25, R59, R58 ;  /* 0x0000003a3b19723e */ /* 0x000fe400000010ff */
[----:B------:R-:W-:Y:S02]  /*f800*/  F2FP.BF16.F32.PACK_AB R26, R61, R60 ;  /* 0x0000003c3d1a723e */ /* 0x000fe400000010ff */
[----:B------:R-:W-:Y:S02]  /*f810*/  F2FP.BF16.F32.PACK_AB R27, R63, R62 ;  /* 0x0000003e3f1b723e */ /* 0x000fe400000010ff */
[----:B------:R-:W-:Y:S02]  /*f820*/  F2FP.BF16.F32.PACK_AB R28, R65, R64 ;  /* 0x00000040411c723e */ /* 0x000fe400000010ff */
[----:B------:R-:W-:Y:S01]  /*f830*/  F2FP.BF16.F32.PACK_AB R29, R67, R66 ;  /* 0x00000042431d723e */ /* 0x000fe200000010ff */
[----:B------:R-:W-:Y:S01]  /*f840*/  STSM.16.M88.4 [R121], R24 ;  /* 0x0000001879007844 */ /* 0x000fe20000000200 */
[----:B------:R-:W-:-:S02]  /*f850*/  F2FP.BF16.F32.PACK_AB R30, R69, R68 ;  /* 0x00000044451e723e */ /* 0x000fc400000010ff */
[----:B------:R-:W-:Y:S02]  /*f860*/  F2FP.BF16.F32.PACK_AB R31, R71, R70 ;  /* 0x00000046471f723e */ /* 0x000fe400000010ff */
[----:B------:R-:W-:Y:S02]  /*f870*/  LOP3.LUT R34, R34, R147, RZ, 0x3c, !PT ;  /* 0x0000009322227212 */ /* 0x000fe400078e3cff */
[----:B0-----:R-:W-:Y:S01]  /*f880*/  F2FP.BF16.F32.PACK_AB R4, R73, R72 ;  /* 0x000000484904723e */ /* 0x001fe200000010ff */
[----:B------:R-:W-:Y:S01]  /*f890*/  STSM.16.M88.4 [R95], R28 ;  /* 0x0000001c5f007844 */ /* 0x000fe20000000200 */
[----:B------:R-:W-:Y:S02]  /*f8a0*/  F2FP.BF16.F32.PACK_AB R5, R46, R39 ;  /* 0x000000272e05723e */ /* 0x000fe400000010ff */
[----:B------:R-:W-:Y:S02]  /*f8b0*/  F2FP.BF16.F32.PACK_AB R6, R77, R76 ;  /* 0x0000004c4d06723e */ /* 0x000fe400000010ff */
[----:B------:R-:W-:-:S02]  /*f8c0*/  F2FP.BF16.F32.PACK_AB R7, R79, R78 ;  /* 0x0000004e4f07723e */ /* 0x000fc400000010ff */
[----:B-1----:R-:W-:Y:S02]  /*f8d0*/  F2FP.BF16.F32.PACK_AB R8, R81, R80 ;  /* 0x000000505108723e */ /* 0x002fe400000010ff */
[----:B------:R-:W-:Y:S01]  /*f8e0*/  F2FP.BF16.F32.PACK_AB R9, R83, R82 ;  /* 0x000000525309723e */ /* 0x000fe200000010ff */
[----:B------:R0:W-:Y:S01]  /*f8f0*/  STSM.16.M88.4 [R94], R4 ;  /* 0x000000045e007844 */ /* 0x0001e20000000200 */
[----:B------:R-:W-:Y:S02]  /*f900*/  F2FP.BF16.F32.PACK_AB R10, R85, R84 ;  /* 0x00000054550a723e */ /* 0x000fe400000010ff */
[----:B------:R-:W-:Y:S02]  /*f910*/  F2FP.BF16.F32.PACK_AB R11, R87, R86 ;  /* 0x00000056570b723e */ /* 0x000fe400000010ff */
[----:B------:R-:W-:Y:S02]  /*f920*/  MOV R32, R32 ;  /* 0x0000002000207202 */ /* 0x000fe40000000f00 */
[----:B------:R-:W-:Y:S01]  /*f930*/  MOV R34, R34 ;  /* 0x0000002200227202 */ /* 0x000fe20000000f00 */
[----:B------:R1:W-:Y:S01]  /*f940*/  STSM.16.M88.4 [R75], R8 ;  /* 0x000000084b007844 */ /* 0x0003e20000000200 */
[----:B------:R-:W-:-:S02]  /*f950*/  MOV R20, R20 ;  /* 0x0000001400147202 */ /* 0x000fc40000000f00 */
[----:B------:R-:W-:Y:S01]  /*f960*/  PLOP3.LUT P0, PT, PT, PT, UP0, 0x80, 0x0 ;  /* 0x000000000000781c */ /* 0x000fe20003f0f008 */
[----:B------:R1:W-:Y:S04]  /*f970*/  STSM.16.M88.4 [R74], R88 ;  /* 0x000000584a007844 */ /* 0x0003e80000000200 */
[----:B------:R1:W-:Y:S01]  /*f980*/  STSM.16.M88.4 [R32], R96 ;  /* 0x0000006020007844 */ /* 0x0003e20000000200 */
[----:B0-----:R-:W-:Y:S02]  /*f990*/  IMAD.U32 R4, RZ, RZ, UR8 ;  /* 0x00000008ff047e24 */ /* 0x001fe4000f8e00ff */
[----:B------:R-:W-:Y:S01]  /*f9a0*/  IMAD.U32 R5, RZ, RZ, UR9 ;  /* 0x00000009ff057e24 */ /* 0x000fe2000f8e00ff */
[----:B------:R1:W-:Y:S01]  /*f9b0*/  STSM.16.M88.4 [R34], R104 ;  /* 0x0000006822007844 */ /* 0x0003e20000000200 */
[----:B------:R-:W-:-:S03]  /*f9c0*/  ULDC.64 UR8, c[0x0][0xbe0] ;  /* 0x0002f80000087ab9 */ /* 0x000fc60000000a00 */
[----:B------:R1:W-:Y:S01]  /*f9d0*/  STSM.16.M88.4 [R20], R112 ;  /* 0x0000007014007844 */ /* 0x0003e20000000200 */
[----:B------:R-:W-:Y:S06]  /*f9e0*/  BAR.SYNC.DEFER_BLOCKING 0x1, 0x100 ;  /* 0x0044000000007b1d */ /* 0x000fec0000010000 */
[----:B------:R-:W2:Y:S01]  /*f9f0*/  @P0 LDG.E R3, desc[UR10][R4.64] ;  /* 0x0000000a04030981 */ /* 0x000ea2000c1e1900 */
[----:B------:R-:W-:Y:S01]  /*fa00*/  UISETP.NE.U32.AND UP1, UPT, UR8, URZ, UPT ;  /* 0x0000003f0800728c */ /* 0x000fe2000bf25070 */
[----:B------:R-:W0:Y:S01]  /*fa10*/  LDC R37, c[0x0][0xa88] ;  /* 0x0002a200ff257b82 */ /* 0x000e220000000800 */
[----:B------:R-:W-:-:S02]  /*fa20*/  IMAD R7, R22, 0x40, R19 ;  /* 0x0000004016077824 */ /* 0x000fc400078e0213 */
[----:B------:R-:W-:Y:S02]  /*fa30*/  UISETP.NE.AND.EX UP1, UPT, UR9, URZ, UPT, UP1 ;  /* 0x0000003f0900728c */ /* 0x000fe4000bf25310 */
[----:B------:R-:W-:-:S04]  /*fa40*/  IMAD.WIDE R16, R7, 0x2, R16 ;  /* 0x0000000207107825 */ /* 0x000fc800078e0210 */
[----:B------:R-:W-:Y:S02]  /*fa50*/  PLOP3.LUT P1, PT, PT, PT, UP1, 0x80, 0x0 ;  /* 0x000000000000781c */ /* 0x000fe40003f2f018 */
[----:B------:R-:W-:-:S03]  /*fa60*/  IADD3 R33, P5, R16, 0x1000, RZ ;  /* 0x0000100010217810 */ /* 0x000fc60007fbe0ff */
[----:B------:R-:W-:Y:S02]  /*fa70*/  @UP1 ULDC.64 UR8, c[0x0][0xbe0] ;  /* 0x0002f80000081ab9 */ /* 0x000fe40000000a00 */
[----:B------:R-:W-:-:S03]  /*fa80*/  @UP1 UIMAD.WIDE UR8, UR4, 0x4, UR8 ;  /* 0x00000004040818a5 */ /* 0x000fc6000f8e0208 */
[----:B------:R-:W-:-:S03]  /*fa90*/  UMOV UR4, URZ ;  /* 0x0000003f00047c82 */ /* 0x000fc60008000000 */
[----:B------:R-:W-:Y:S02]  /*faa0*/  IMAD.U32 R6, RZ, RZ, UR8 ;  /* 0x00000008ff067e24 */ /* 0x000fe4000f8e00ff */
[----:B------:R-:W-:-:S05]  /*fab0*/  IMAD.U32 R7, RZ, RZ, UR9 ;  /* 0x00000009ff077e24 */ /* 0x000fca000f8e00ff */
[----:B0-----:R1:W5:Y:S01]  /*fac0*/  @P1 LDG.E R37, desc[UR10][R6.64] ;  /* 0x0000000a06251981 */ /* 0x001362000c1e1900 */
[----:B--2---:R-:W-:Y:S01]  /*fad0*/  @P0 R2UR UR4, R3 ;  /* 0x00000000030402ca */ /* 0x004fe200000e0000 */
[----:B-1----:R-:W-:-:S14]  /*fae0*/  @P1 BRA `(.L_x_1135) ;  /* 0x0000000000141947 */ /* 0x002fdc0003800000 */
[----:B------:R-:W-:Y:S05]  /*faf0*/  @!P0 BRA `(.L_x_1135) ;  /* 0x0000000000108947 */ /* 0x000fea0003800000 */
[----:B------:R-:W-:Y:S02]  /*fb00*/  ULDC.64 UR8, c[0x0][0x208] ;  /* 0x0000820000087ab9 */ /* 0x000fe40000000a00 */
[----:B------:R-:W2:Y:S04]  /*fb10*/  LDG.E R6, desc[UR8][R4.64] ;  /* 0x0000000804067981 */ /* 0x000ea8000c1e1900 */
[----:B-----5:R-:W2:Y:S02]  /*fb20*/  LDG.E R37, desc[UR8][R4.64+0x4] ;  /* 0x0000040804257981 */ /* 0x020ea4000c1e1900 */
[----:B--2---:R-:W-:-:S07]  /*fb30*/  IMAD.IADD R37, R37, 0x1, -R6 ;  /* 0x0000000125257824 */ /* 0x004fce00078e0a06 */
.L_x_1135:
[----:B------:R-:W-:Y:S01]  /*fb40*/  R2UR UR17, R197 ;  /* 0x00000000c51172ca */ /* 0x000fe200000e0000 */
[----:B------:R-:W-:Y:S01]  /*fb50*/  ULDC.64 UR12, c[0x0][0xb70] ;  /* 0x0002dc00000c7ab9 */ /* 0x000fe20000000a00 */
[----:B------:R-:W-:Y:S01]  /*fb60*/  R2UR UR15, R198 ;  /* 0x00000000c60f72ca */ /* 0x000fe200000e0000 */
[----:B------:R-:W-:Y:S01]  /*fb70*/  USHF.R.S32.HI UR11, URZ, 0x1f, UR4 ;  /* 0x0000001f3f0b7899 */ /* 0x000fe20008011404 */
[----:B------:R-:W-:Y:S01]  /*fb80*/  IADD3 R5, P3, R16, 0x3000, RZ ;  /* 0x0000300010057810 */ /* 0x000fe20007f7e0ff */
[----:B------:R-:W-:Y:S01]  /*fb90*/  UMOV UR10, UR4 ;  /* 0x00000004000a7c82 */ /* 0x000fe20008000000 */
[----:B------:R-:W-:Y:S01]  /*fba0*/  IMAD R10, R196, 0x80, R201 ;  /* 0x00000080c40a7824 */ /* 0x000fe200078e02c9 */
[----:B------:R-:W-:Y:S01]  /*fbb0*/  IADD3 R57, P0, R16, 0x4000, RZ ;  /* 0x0000400010397810 */ /* 0x000fe20007f1e0ff */
[----:B------:R-:W-:Y:S01]  /*fbc0*/  ULDC.64 UR18, c[0x0][0x208] ;  /* 0x0000820000127ab9 */ /* 0x000fe20000000a00 */
[----:B------:R-:W-:Y:S02]  /*fbd0*/  LOP3.LUT R4, R5, 0x380, RZ, 0xc0, !PT ;  /* 0x0000038005047812 */ /* 0x000fe400078ec0ff */
[----:B------:R-:W-:-:S02]  /*fbe0*/  SHF.R.S32.HI R3, RZ, 0x1f, R10 ;  /* 0x0000001fff037819 */ /* 0x000fc4000001140a */
[----:B------:R-:W-:Y:S01]  /*fbf0*/  USHF.R.S32.HI UR14, URZ, 0x1f, UR17 ;  /* 0x0000001f3f0e7899 */ /* 0x000fe20008011411 */
[----:B------:R-:W-:Y:S01]  /*fc00*/  SHF.R.U64 R4, R4, 0x3, RZ ;  /* 0x0000000304047819 */ /* 0x000fe200000012ff */
[----:B------:R-:W-:Y:S01]  /*fc10*/  UIMAD.WIDE.U32 UR8, UR17, UR12, UR10 ;  /* 0x0000000c110872a5 */ /* 0x000fe2000f8e000a */
[----:B------:R-:W-:Y:S01]  /*fc20*/  IADD3 R9, P4, R16, 0x2000, RZ ;  /* 0x0000200010097810 */ /* 0x000fe20007f9e0ff */
[----:B------:R-:W-:Y:S01]  /*fc30*/  UIMAD UR7, UR14, UR12, URZ ;  /* 0x0000000c0e0772a4 */ /* 0x000fe2000f8e023f */
[----:B------:R-:W-:Y:S02]  /*fc40*/  LOP3.LUT R4, R4, R5, RZ, 0x3c, !PT ;  /* 0x0000000504047212 */ /* 0x000fe400078e3cff */
[C---:B------:R-:W-:Y:S01]  /*fc50*/  IADD3 R45, P1, R16.reuse, 0x5000, RZ ;  /* 0x00005000102d7810 */ /* 0x040fe20007f3e0ff */
[----:B------:R-:W-:Y:S01]  /*fc60*/  UIMAD UR10, UR17, UR13, UR7 ;  /* 0x0000000d110a72a4 */ /* 0x000fe2000f8e0207 */
[----:B------:R-:W-:Y:S01]  /*fc70*/  LOP3.LUT R56, R57, 0x380, RZ, 0xc0, !PT ;  /* 0x0000038039387812 */ /* 0x000fe200078ec0ff */
[----:B------:R-:W-:Y:S01]  /*fc80*/  USHF.R.S32.HI UR7, URZ, 0x1f, UR15 ;  /* 0x0000001f3f077899 */ /* 0x000fe2000801140f */
[----:B------:R-:W-:Y:S01]  /*fc90*/  IADD3 R29, P2, R16, 0x6000, RZ ;  /* 0x00006000101d7810 */ /* 0x000fe20007f5e0ff */
[----:B------:R-:W-:Y:S01]  /*fca0*/  ULDC.64 UR12, c[0x0][0xb78] ;  /* 0x0002de00000c7ab9 */ /* 0x000fe20000000a00 */
[----:B------:R-:W-:Y:S01]  /*fcb0*/  USEL UR15, UR15, URZ, !UP0 ;  /* 0x0000003f0f0f7287 */ /* 0x000fe2000c000000 */
[----:B------:R-:W-:Y:S01]  /*fcc0*/  LOP3.LUT R32, R33, 0x380, RZ, 0xc0, !PT ;  /* 0x0000038021207812 */ /* 0x000fe200078ec0ff */
[----:B------:R-:W-:Y:S01]  /*fcd0*/  USEL UR16, UR7, URZ, !UP0 ;  /* 0x0000003f07107287 */ /* 0x000fe2000c000000 */
[----:B------:R-:W-:Y:S01]  /*fce0*/  LOP3.LUT R8, R9, 0x380, RZ, 0xc0, !PT ;  /* 0x0000038009087812 */ /* 0x000fe200078ec0ff */
[----:B------:R-:W-:Y:S01]  /*fcf0*/  UIADD3 UR9, UR9, UR10, URZ ;  /* 0x0000000a09097290 */ /* 0x000fe2000fffe03f */
[----:B------:R-:W-:Y:S01]  /*fd00*/  LOP3.LUT R44, R45, 0x380, RZ, 0xc0, !PT ;  /* 0x000003802d2c7812 */ /* 0x000fe200078ec0ff */
[----:B------:R-:W-:Y:S01]  /*fd10*/  UIMAD UR7, UR16, UR12, URZ ;  /* 0x0000000c100772a4 */ /* 0x000fe2000f8e023f */
[----:B------:R-:W-:Y:S01]  /*fd20*/  SHF.R.U64 R56, R56, 0x3, RZ ;  /* 0x0000000338387819 */ /* 0x000fe200000012ff */
[----:B------:R-:W-:Y:S01]  /*fd30*/  UIMAD.WIDE.U32 UR8, UR15, UR12, UR8 ;  /* 0x0000000c0f0872a5 */ /* 0x000fe2000f8e0008 */
[----:B------:R-:W-:Y:S01]  /*fd40*/  LOP3.LUT R28, R29, 0x380, RZ, 0xc0, !PT ;  /* 0x000003801d1c7812 */ /* 0x000fe200078ec0ff */
[----:B------:R-:W-:Y:S01]  /*fd50*/  UIMAD UR7, UR15, UR13, UR7 ;  /* 0x0000000d0f0772a4 */ /* 0x000fe2000f8e0207 */
[----:B------:R-:W-:-:S02]  /*fd60*/  SHF.R.U64 R32, R32, 0x3, RZ ;  /* 0x0000000320207819 */ /* 0x000fc400000012ff */
[----:B------:R-:W-:Y:S02]  /*fd70*/  SHF.R.U64 R8, R8, 0x3, RZ ;  /* 0x0000000308087819 */ /* 0x000fe400000012ff */
[----:B------:R-:W-:Y:S01]  /*fd80*/  IADD3 R5, P6, R10, UR8, RZ ;  /* 0x000000080a057c10 */ /* 0x000fe2000ffde0ff */
[----:B------:R-:W-:Y:S01]  /*fd90*/  IMAD.U32 R6, RZ, RZ, UR7 ;  /* 0x00000007ff067e24 */ /* 0x000fe2000f8e00ff */
[----:B------:R-:W-:Y:S02]  /*fda0*/  SHF.R.U64 R44, R44, 0x3, RZ ;  /* 0x000000032c2c7819 */ /* 0x000fe400000012ff */
[----:B------:R-:W-:Y:S01]  /*fdb0*/  LOP3.LUT R56, R56, R57, RZ, 0x3c, !PT ;  /* 0x0000003938387212 */ /* 0x000fe200078e3cff */
[----:B------:R-:W-:Y:S01]  /*fdc0*/  IMAD.X R57, RZ, RZ, R17, P0 ;  /* 0x000000ffff397224 */ /* 0x000fe200000e0611 */
[----:B------:R-:W-:Y:S01]  /*fdd0*/  IADD3.X R6, R3, UR9, R6, P6, !PT ;  /* 0x0000000903067c10 */ /* 0x000fe2000b7fe406 */
[----:B------:R-:W-:Y:S01]  /*fde0*/  ULDC.64 UR8, c[0x0][0xb40] ;  /* 0x0002d00000087ab9 */ /* 0x000fe20000000a00 */
[----:B------:R-:W-:-:S02]  /*fdf0*/  SHF.R.U64 R28, R28, 0x3, RZ ;  /* 0x000000031c1c7819 */ /* 0x000fc400000012ff */
[C---:B------:R-:W-:Y:S02]  /*fe00*/  LEA R20, P6, R5.reuse, UR8, 0x2 ;  /* 0x0000000805147c11 */ /* 0x040fe4000f8c10ff */
[----:B------:R-:W-:Y:S02]  /*fe10*/  LOP3.LUT P0, RZ, R200, 0x3, RZ, 0xc0, !PT ;  /* 0x00000003c8ff7812 */ /* 0x000fe4000780c0ff */
[----:B------:R-:W-:Y:S01]  /*fe20*/  LEA.HI.X R21, R5, UR9, R6, 0x2, P6 ;  /* 0x0000000905157c11 */ /* 0x000fe2000b0f1406 */
[----:B------:R-:W-:Y:S01]  /*fe30*/  VIADD R6, R10, 0x8 ;  /* 0x000000080a067836 */ /* 0x000fe20000000000 */
[----:B------:R-:W-:Y:S01]  /*fe40*/  LOP3.LUT R32, R32, R33, RZ, 0x3c, !PT ;  /* 0x0000002120207212 */ /* 0x000fe200078e3cff */
[--C-:B------:R-:W-:Y:S01]  /*fe50*/  IMAD.X R33, RZ, RZ, R17.reuse, P5 ;  /* 0x000000ffff217224 */ /* 0x100fe200028e0611 */
[----:B------:R-:W-:Y:S01]  /*fe60*/  LOP3.LUT R8, R8, R9, RZ, 0x3c, !PT ;  /* 0x0000000908087212 */ /* 0x000fe200078e3cff */
[--C-:B------:R-:W-:Y:S01]  /*fe70*/  IMAD.X R9, RZ, RZ, R17.reuse, P4 ;  /* 0x000000ffff097224 */ /* 0x100fe200020e0611 */
[----:B------:R-:W-:Y:S01]  /*fe80*/  LOP3.LUT R44, R44, R45, RZ, 0x3c, !PT ;  /* 0x0000002d2c2c7212 */ /* 0x000fe200078e3cff */
[--C-:B------:R-:W-:Y:S01]  /*fe90*/  IMAD.X R5, RZ, RZ, R17.reuse, P3 ;  /* 0x000000ffff057224 */ /* 0x100fe200018e0611 */
[----:B------:R-:W-:Y:S01]  /*fea0*/  LOP3.LUT R28, R28, R29, RZ, 0x3c, !PT ;  /* 0x0000001d1c1c7212 */ /* 0x000fe200078e3cff */
[--C-:B------:R-:W-:Y:S01]  /*feb0*/  IMAD.X R45, RZ, RZ, R17.reuse, P1 ;  /* 0x000000ffff2d7224 */ /* 0x100fe200008e0611 */
[C---:B------:R-:W-:Y:S01]  /*fec0*/  IADD3 R13, P6, R16.reuse, 0x7000, RZ ;  /* 0x00007000100d7810 */ /* 0x040fe20007fde0ff */
[----:B------:R-:W-:Y:S01]  /*fed0*/  IMAD.X R29, RZ, RZ, R17, P2 ;  /* 0x000000ffff1d7224 */ /* 0x000fe200010e0611 */
[C---:B------:R-:W-:Y:S01]  /*fee0*/  IADD3 R61, P5, R16.reuse, 0x8000, RZ ;  /* 0x00008000103d7810 */ /* 0x040fe20007fbe0ff */
[----:B------:R-:W-:Y:S01]  /*fef0*/  ULDC.64 UR8, c[0x0][0xaa0] ;  /* 0x0002a80000087ab9 */ /* 0x000fe20000000a00 */
[----:B------:R-:W-:-:S02]  /*ff00*/  IADD3 R53, P4, R16, 0x9000, RZ ;  /* 0x0000900010357810 */ /* 0x000fc40007f9e0ff */
[----:B------:R-:W-:Y:S02]  /*ff10*/  IADD3 R41, P3, R16, 0xa000, RZ ;  /* 0x0000a00010297810 */ /* 0x000fe40007f7e0ff */
[-C--:B-----5:R-:W-:Y:S02]  /*ff20*/  ISETP.GE.OR P1, PT, R10, R37.reuse, P0 ;  /* 0x000000250a00720c */ /* 0x0a0fe40000726670 */
[----:B------:R-:W-:Y:S02]  /*ff30*/  IADD3 R10, P2, R16, 0xb000, RZ ;  /* 0x0000b000100a7810 */ /* 0x000fe40007f5e0ff */
[----:B------:R-:W-:Y:S02]  /*ff40*/  ISETP.GE.OR P0, PT, R6, R37, P0 ;  /* 0x000000250600720c */ /* 0x000fe40000706670 */
[----:B------:R-:W-:Y:S01]  /*ff50*/  LOP3.LUT R7, R16, 0x380, RZ, 0xc0, !PT ;  /* 0x0000038010077812 */ /* 0x000fe200078ec0ff */
[----:B------:R-:W-:Y:S01]  /*ff60*/  IMAD.X R25, RZ, RZ, R17, P2 ;  /* 0x000000ffff197224 */ /* 0x000fe200010e0611 */
[----:B------:R-:W-:-:S02]  /*ff70*/  LOP3.LUT R12, R13, 0x380, RZ, 0xc0, !PT ;  /* 0x000003800d0c7812 */ /* 0x000fc400078ec0ff */
[----:B------:R-:W-:Y:S02]  /*ff80*/  LOP3.LUT R60, R61, 0x380, RZ, 0xc0, !PT ;  /* 0x000003803d3c7812 */ /* 0x000fe400078ec0ff */
[----:B------:R-:W-:Y:S01]  /*ff90*/  LOP3.LUT R52, R53, 0x380, RZ, 0xc0, !PT ;  /* 0x0000038035347812 */ /* 0x000fe200078ec0ff */
[----:B------:R0:W-:Y:S01]  /*ffa0*/  @!P1 STG.E desc[UR18][R20.64], R2 ;  /* 0x0000000214009986 */ /* 0x0001e2000c101912 */
[----:B------:R-:W-:Y:S02]  /*ffb0*/  LOP3.LUT R40, R41, 0x380, RZ, 0xc0, !PT ;  /* 0x0000038029287812 */ /* 0x000fe400078ec0ff */
[----:B------:R-:W-:Y:S01]  /*ffc0*/  LOP3.LUT R3, R10, 0x380, RZ, 0xc0, !PT ;  /* 0x000003800a037812 */ /* 0x000fe200078ec0ff */
[----:B------:R1:W-:Y:S01]  /*ffd0*/  @!P0 STG.E desc[UR18][R20.64+0x20], R0 ;  /* 0x0000200014008986 */ /* 0x0003e2000c101912 */
[----:B------:R-:W-:Y:S02]  /*ffe0*/  SHF.R.U64 R7, R7, 0x3, RZ ;  /* 0x0000000307077819 */ /* 0x000fe400000012ff */
[----:B------:R-:W-:Y:S01]  /*fff0*/  SHF.R.U64 R12, R12, 0x3, RZ ;  /* 0x000000030c0c7819 */ /* 0x000fe200000012ff */
[----:B------:R-:W-:Y:S01]  /*10000*/  UIMAD UR7, UR11, UR8, URZ ;  /* 0x000000080b0772a4 */ /* 0x000fe2000f8e023f */
[----:B------:R-:W-:Y:S01]  /*10010*/  SHF.R.U64 R60, R60, 0x3, RZ ;  /* 0x000000033c3c7819 */ /* 0x000fe200000012ff */
[----:B------:R-:W5:Y:S01]  /*10020*/  LD.E.128 R32, desc[UR18][R32.64] ;  /* 0x0000001220207980 */ /* 0x000f62000c101d00 */
[----:B------:R-:W-:-:S02]  /*10030*/  SHF.R.U64 R52, R52, 0x3, RZ ;  /* 0x0000000334347819 */ /* 0x000fc400000012ff */
[----:B------:R-:W-:Y:S01]  /*10040*/  SHF.R.U64 R40, R40, 0x3, RZ ;  /* 0x0000000328287819 */ /* 0x000fe200000012ff */
[----:B0-----:R-:W-:Y:S01]  /*10050*/  IMAD.MOV.U32 R2, RZ, RZ, R19 ;  /* 0x000000ffff027224 */ /* 0x001fe200078e0013 */
[----:B------:R-:W-:Y:S01]  /*10060*/  SHF.R.U64 R3, R3, 0x3, RZ ;  /* 0x0000000303037819 */ /* 0x000fe200000012ff */
[----:B------:R-:W5:Y:S01]  /*10070*/  LD.E.128 R56, desc[UR18][R56.64] ;  /* 0x0000001238387980 */ /* 0x000f62000c101d00 */
[----:B------:R-:W-:Y:S02]  /*10080*/  LOP3.LUT R16, R7, R16, RZ, 0x3c, !PT ;  /* 0x0000001007107212 */ /* 0x000fe400078e3cff */
        /* <DEDUP_REMOVED lines=8> */
[----:B------:R-:W-:Y:S01]  /*10110*/  LOP3.LUT R24, R3, R10, RZ, 0x3c, !PT ;  /* 0x0000000a03187212 */ /* 0x000fe200078e3cff */
[----:B------:R0:W5:Y:S01]  /*10120*/  LD.E.128 R48, desc[UR18][R16.64] ;  /* 0x0000001210307980 */ /* 0x000162000c101d00 */
[----:B------:R-:W-:Y:S01]  /*10130*/  SHF.R.S32.HI R3, RZ, 0x1f, R19 ;  /* 0x0000001fff037819 */ /* 0x000fe20000011413 */
[----:B------:R-:W-:-:S02]  /*10140*/  UIMAD UR7, UR4, UR9, UR7 ;  /* 0x00000009040772a4 */ /* 0x000fc4000f8e0207 */
[----:B------:R-:W5:Y:S04]  /*10150*/  LD.E.128 R8, desc[UR18][R8.64] ;  /* 0x0000001208087980 */ /* 0x000f68000c101d00 */
[----:B------:R-:W5:Y:S01]  /*10160*/  LD.E.128 R4, desc[UR18][R4.64] ;  /* 0x0000001204047980 */ /* 0x000f62000c101d00 */
[----:B0-----:R-:W-:Y:S01]  /*10170*/  IMAD.U32 R17, RZ, RZ, UR8 ;  /* 0x00000008ff117e24 */ /* 0x001fe2000f8e00ff */
[----:B------:R-:W-:Y:S02]  /*10180*/  ULDC.64 UR8, c[0x0][0xae0] ;  /* 0x0002b80000087ab9 */ /* 0x000fe40000000a00 */
[----:B------:R-:W5:Y:S01]  /*10190*/  LD.E.128 R44, desc[UR18][R44.64] ;  /* 0x000000122c2c7980 */ /* 0x000f62000c101d00 */
[----:B------:R-:W-:-:S03]  /*101a0*/  IMAD.WIDE.U32 R2, R17, UR4, R2 ;  /* 0x0000000411027c25 */ /* 0x000fc6000f8e0002 */
[----:B------:R-:W5:Y:S04]  /*101b0*/  LD.E.128 R28, desc[UR18][R28.64] ;  /* 0x000000121c1c7980 */ /* 0x000f68000c101d00 */
[----:B------:R-:W5:Y:S04]  /*101c0*/  LD.E.128 R12, desc[UR18][R12.64] ;  /* 0x000000120c0c7980 */ /* 0x000f68000c101d00 */
[----:B------:R-:W5:Y:S04]  /*101d0*/  LD.E.128 R60, desc[UR18][R60.64] ;  /* 0x000000123c3c7980 */ /* 0x000f68000c101d00 */
[----:B------:R-:W5:Y:S04]  /*101e0*/  LD.E.128 R52, desc[UR18][R52.64] ;  /* 0x0000001234347980 */ /* 0x000f68000c101d00 */
[----:B------:R-:W5:Y:S04]  /*101f0*/  LD.E.128 R40, desc[UR18][R40.64] ;  /* 0x0000001228287980 */ /* 0x000f68000c101d00 */
[----:B------:R-:W5:Y:S01]  /*10200*/  LD.E.128 R24, desc[UR18][R24.64] ;  /* 0x0000001218187980 */ /* 0x000f62000c101d00 */
[----:B------:R-:W-:Y:S01]  /*10210*/  UIMAD UR4, UR14, UR8, URZ ;  /* 0x000000080e0472a4 */ /* 0x000fe2000f8e023f */
[----:B------:R-:W-:Y:S01]  /*10220*/  @!PT LDS RZ, [RZ] ;  /* 0x00000000fffff984 */ /* 0x000fe20000000800 */
[----:B------:R-:W-:Y:S01]  /*10230*/  @!PT LDS RZ, [RZ] ;  /* 0x00000000fffff984 */ /* 0x000fe20000000800 */
[----:B------:R-:W-:Y:S01]  /*10240*/  @!PT LDS RZ, [RZ] ;  /* 0x00000000fffff984 */ /* 0x000fe20000000800 */
[----:B------:R-:W-:Y:S01]  /*10250*/  @!PT LDS RZ, [RZ] ;  /* 0x00000000fffff984 */ /* 0x000fe20000000800 */
[----:B------:R0:W-:Y:S06]  /*10260*/  MEMBAR.ALL.CTA ;  /* 0x0000000000007992 */ /* 0x0001ec0000008000 */
[----:B0-----:R-:W0:Y:S01]  /*10270*/  FENCE.VIEW.ASYNC.S ;  /* 0x00000000000073c6 */ /* 0x001e220000000000 */
[----:B------:R-:W-:-:S02]  /*10280*/  VIADD R3, R3, UR7 ;  /* 0x0000000703037c36 */ /* 0x000fc40008000000 */
[----:B------:R-:W-:Y:S01]  /*10290*/  IMAD.U32 R17, RZ, RZ, UR8 ;  /* 0x00000008ff117e24 */ /* 0x000fe2000f8e00ff */
[----:B------:R-:W-:Y:S01]  /*102a0*/  UIMAD UR4, UR17, UR9, UR4 ;  /* 0x00000009110472a4 */ /* 0x000fe2000f8e0204 */
[----:B------:R-:W-:Y:S02]  /*102b0*/  IMAD R37, R196, -0x80, R37 ;  /* 0xffffff80c4257824 */ /* 0x000fe400078e0225 */
[----:B------:R-:W-:Y:S01]  /*102c0*/  IMAD.WIDE.U32 R2, R17, UR17, R2 ;  /* 0x0000001111027c25 */ /* 0x000fe2000f8e0002 */
[----:B------:R-:W-:Y:S02]  /*102d0*/  ULDC.64 UR8, c[0x0][0xae8] ;  /* 0x0002ba0000087ab9 */ /* 0x000fe40000000a00 */
[----:B------:R-:W-:Y:S01]  /*102e0*/  ISETP.GE.AND P3, PT, R22, R37, PT ;  /* 0x000000251600720c */ /* 0x000fe20003f66270 */
[----:B------:R-:W-:Y:S01]  /*102f0*/  VIADD R3, R3, UR4 ;  /* 0x0000000403037c36 */ /* 0x000fe20008000000 */
[----:B------:R-:W-:Y:S01]  /*10300*/  UIMAD UR4, UR16, UR8, URZ ;  /* 0x00000008100472a4 */ /* 0x000fe2000f8e023f */
[----:B------:R-:W-:-:S02]  /*10310*/  VIADD R38, R38, 0x30820 ;  /* 0x0003082026267836 */ /* 0x000fc40000000000 */
[C---:B-1----:R-:W-:Y:S02]  /*10320*/  VIADD R0, R22.reuse, 0x20 ;  /* 0x0000002016007836 */ /* 0x042fe40000000000 */
[----:B------:R-:W-:Y:S01]  /*10330*/  IMAD.U32 R21, RZ, RZ, UR8 ;  /* 0x00000008ff157e24 */ /* 0x000fe2000f8e00ff */
[----:B------:R-:W-:Y:S01]  /*10340*/  UIMAD UR4, UR15, UR9, UR4 ;  /* 0x000000090f0472a4 */ /* 0x000fe2000f8e0204 */
[----:B------:R-:W-:Y:S01]  /*10350*/  PRMT R38, RZ, 0x654, R38 ;  /* 0x00000654ff267816 */ /* 0x000fe20000000026 */
[----:B------:R-:W-:Y:S01]  /*10360*/  VIADD R16, R22, 0x60 ;  /* 0x0000006016107836 */ /* 0x000fe20000000000 */
[-C--:B------:R-:W-:Y:S01]  /*10370*/  ISETP.GE.AND P0, PT, R0, R37.reuse, PT ;  /* 0x000000250000720c */ /* 0x080fe20003f06270 */
[----:B------:R-:W-:Y:S01]  /*10380*/  IMAD.WIDE.U32 R20, R21, UR15, R2 ;  /* 0x0000000f15147c25 */ /* 0x000fe2000f8e0002 */
[--C-:B------:R-:W-:Y:S01]  /*10390*/  SHF.R.S32.HI R23, RZ, 0x1f, R22.reuse ;  /* 0x0000001fff177819 */ /* 0x100fe20000011416 */
[----:B0-----:R0:W-:Y:S02]  /*103a0*/  SYNCS.ARRIVE.TRANS64.RED.A1T0 RZ, [R38+URZ], RZ ;  /* 0x000000ff26ff79a7 */ /* 0x0011e4000810043f */
[----:B------:R-:W-:Y:S01]  /*103b0*/  VIADD R0, R22, 0x40 ;  /* 0x0000004016007836 */ /* 0x000fe20000000000 */
[----:B------:R-:W-:Y:S01]  /*103c0*/  BSSY B1, `(.L_x_1136) ;  /* 0x000001a000017945 */ /* 0x000fe20003800000 */
[----:B------:R-:W-:Y:S01]  /*103d0*/  VIADD R39, R21, UR4 ;  /* 0x0000000415277c36 */ /* 0x000fe20008000000 */
[-C--:B------:R-:W-:Y:S01]  /*103e0*/  ISETP.GE.AND P2, PT, R16, R37.reuse, PT ;  /* 0x000000251000720c */ /* 0x080fe20003f46270 */
[----:B------:R-:W-:Y:S01]  /*103f0*/  IMAD.WIDE R16, R196, 0x80, R22 ;  /* 0x00000080c4107825 */ /* 0x000fe200078e0216 */
[----:B------:R-:W-:Y:S01]  /*10400*/  ISETP.GE.AND P1, PT, R0, R37, PT ;  /* 0x000000250000720c */ /* 0x000fe20003f26270 */
[----:B0-----:R-:W-:-:S12]  /*10410*/  @P3 BRA `(.L_x_1137) ;  /* 0x0000000000503947 */ /* 0x001fd80003800000 */
        /* <DEDUP_REMOVED lines=9> */
[----:B------:R-:W-:Y:S01]  /*104b0*/  IMAD.MOV.U32 R3, RZ, RZ, R39 ;  /* 0x000000ffff037224 */ /* 0x000fe200078e0027 */
[----:B------:R-:W-:Y:S01]  /*104c0*/  ULDC.64 UR10, c[0x0][0x208] ;  /* 0x00008200000a7ab9 */ /* 0x000fe20000000a00 */
        /* <DEDUP_REMOVED lines=9> */
.L_x_1137:
[----:B------:R-:W-:Y:S05]  /*10560*/  BSYNC B1 ;  /* 0x0000000000017941 */ /* 0x000fea0003800000 */
.L_x_1136:
[----:B------:R-:W-:Y:S04]  /*10570*/  BSSY B1, `(.L_x_1138) ;  /* 0x0000018000017945 */ /* 0x000fe80003800000 */
[----:B------:R-:W-:Y:S05]  /*10580*/  @P0 BRA `(.L_x_1139) ;  /* 0x0000000000580947 */ /* 0x000fea0003800000 */
[----:B0-----:R-:W-:Y:S01]  /*10590*/  IADD3 R37, P0, R16, 0x20, RZ ;  /* 0x0000002010257810 */ /* 0x001fe20007f1e0ff */
[C---:B------:R-:W-:Y:S01]  /*105a0*/  VIADD R2, R19.reuse, 0x40 ;  /* 0x0000004013027836 */ /* 0x040fe20000000000 */
[----:B------:R-:W-:Y:S01]  /*105b0*/  ULDC UR4, c[0x0][0xa8c] ;  /* 0x0002a30000047ab9 */ /* 0x000fe20000000800 */
[----:B------:R-:W-:Y:S01]  /*105c0*/  ULDC.64 UR8, c[0x0][0xad8] ;  /* 0x0002b60000087ab9 */ /* 0x000fe20000000a00 */
[----:B------:R-:W-:Y:S01]  /*105d0*/  IMAD.MOV.U32 R3, RZ, RZ, R39 ;  /* 0x000000ffff037224 */ /* 0x000fe200078e0027 */
[C---:B------:R-:W-:Y:S01]  /*105e0*/  ISETP.GE.AND P3, PT, R19.reuse, UR4, PT ;  /* 0x0000000413007c0c */ /* 0x040fe2000bf66270 */
[----:B------:R-:W-:Y:S01]  /*105f0*/  IMAD.X R0, RZ, RZ, R17, P0 ;  /* 0x000000ffff007224 */ /* 0x000fe200000e0611 */
[----:B------:R-:W-:Y:S01]  /*10600*/  ISETP.GE.AND P4, PT, R2, UR4, PT ;  /* 0x0000000402007c0c */ /* 0x000fe2000bf86270 */
[----:B------:R-:W-:Y:S01]  /*10610*/  IMAD.MOV.U32 R2, RZ, RZ, R20 ;  /* 0x000000ffff027224 */ /* 0x000fe200078e0014 */
[----:B------:R-:W-:Y:S01]  /*10620*/  ULDC.64 UR10, c[0x0][0x208] ;  /* 0x00008200000a7ab9 */ /* 0x000fe20000000a00 */
        /* <DEDUP_REMOVED lines=12> */
.L_x_1139:
[----:B------:R-:W-:Y:S05]  /*106f0*/  BSYNC B1 ;  /* 0x0000000000017941 */ /* 0x000fea0003800000 */
.L_x_1138:
[----:B------:R-:W-:Y:S04]  /*10700*/  BSSY B1, `(.L_x_1140) ;  /* 0x0000018000017945 */ /* 0x000fe80003800000 */
[----:B------:R-:W-:Y:S05]  /*10710*/  @P1 BRA `(.L_x_1141) ;  /* 0x0000000000581947 */ /* 0x000fea0003800000 */
[----:B-1---5:R-:W-:Y:S01]  /*10720*/  IADD3 R33, P0, R16, 0x40, RZ ;  /* 0x0000004010217810 */ /* 0x022fe20007f1e0ff */
        /* <DEDUP_REMOVED lines=21> */
.L_x_1141:
[----:B------:R-:W-:Y:S05]  /*10880*/  BSYNC B1 ;  /* 0x0000000000017941 */ /* 0x000fea0003800000 */
.L_x_1140:
[----:B------:R-:W-:Y:S05]  /*10890*/  @P2 BRA `(.L_x_1142) ;  /* 0x0000000c00682947 */ /* 0x000fea0003800000 */
[----:B--2--5:R-:W-:Y:S01]  /*108a0*/  IADD3 R9, P0, R16, 0x60, RZ ;  /* 0x0000006010097810 */ /* 0x024fe20007f1e0ff */
[----:B------:R-:W-:Y:S01]  /*108b0*/  ULDC.64 UR8, c[0x0][0xad8] ;  /* 0x0002b60000087ab9 */ /* 0x000fe20000000a00 */
[----:B------:R-:W-:Y:S01]  /*108c0*/  IMAD.MOV.U32 R2, RZ, RZ, R20 ;  /* 0x000000ffff027224 */ /* 0x000fe200078e0014 */
[----:B------:R-:W-:Y:S01]  /*108d0*/  ULDC UR4, c[0x0][0xa8c] ;  /* 0x0002a30000047ab9 */ /* 0x000fe20000000800 */
[----:B------:R-:W-:Y:S01]  /*108e0*/  IMAD.MOV.U32 R3, RZ, RZ, R39 ;  /* 0x000000ffff037224 */ /* 0x000fe200078e0027 */
[C---:B------:R-:W-:Y:S01]  /*108f0*/  ISETP.GE.AND P1, PT, R19.reuse, UR4, PT ;  /* 0x0000000413007c0c */ /* 0x040fe2000bf26270 */
[----:B------:R-:W-:Y:S01]  /*10900*/  IMAD.X R16, RZ, RZ, R17, P0 ;  /* 0x000000ffff107224 */ /* 0x000fe200000e0611 */
[----:B------:R-:W-:Y:S01]  /*10910*/  ULDC.64 UR10, c[0x0][0x208] ;  /* 0x00008200000a7ab9 */ /* 0x000fe20000000a00 */
[----:B------:R-:W-:Y:S02]  /*10920*/  VIADD R0, R19, 0x40 ;  /* 0x0000004013007836 */ /* 0x000fe40000000000 */
[----:B------:R-:W-:-:S02]  /*10930*/  IMAD R16, R16, UR8, RZ ;  /* 0x0000000810107c24 */ /* 0x000fc4000f8e02ff */
[----:B------:R-:W-:Y:S01]  /*10940*/  IMAD.WIDE.U32 R2, R9, UR8, R2 ;  /* 0x0000000809027c25 */ /* 0x000fe2000f8e0002 */
[----:B------:R-:W-:-:S03]  /*10950*/  ISETP.GE.AND P2, PT, R0, UR4, PT ;  /* 0x0000000400007c0c */ /* 0x000fc6000bf46270 */
[----:B------:R-:W-:Y:S01]  /*10960*/  IMAD R9, R9, UR9, R16 ;  /* 0x0000000909097c24 */ /* 0x000fe2000f8e0210 */
[----:B------:R-:W-:Y:S01]  /*10970*/  ULDC.64 UR8, c[0x0][0xa80] ;  /* 0x0002a00000087ab9 */ /* 0x000fe20000000a00 */
        /* <DEDUP_REMOVED lines=8> */
[----:B------:R-:W-:Y:S02]  /*10a00*/  ULDC.64 UR8, c[0x0][0x208] ;  /* 0x0000820000087ab9 */ /* 0x000fe40000000a00 */
[----:B------:R4:W-:Y:S01]  /*10a10*/  STG.E.128 desc[UR8][R8.64+0x100], R24 ;  /* 0x0001001808007986 */ /* 0x0009e2000c101d08 */
[----:B------:R-:W-:Y:S05]  /*10a20*/  BRA `(.L_x_1142) ;  /* 0x0000000c00047947 */ /* 0x000fea0003800000 */
.L_x_1134:
[----:B------:R-:W-:Y:S01]  /*10a30*/  R2UR UR7, R198 ;  /* 0x00000000c60772ca */ /* 0x000fe200000e0000 */
[----:B------:R-:W-:Y:S01]  /*10a40*/  ULDC.64 UR8, c[0x0][0xbd8] ;  /* 0x0002f60000087ab9 */ /* 0x000fe20000000a00 */
[----:B------:R-:W-:Y:S01]  /*10a50*/  R2UR UR4, R197 ;  /* 0x00000000c50472ca */ /* 0x000fe200000e0000 */
[----:B------:R-:W-:Y:S01]  /*10a60*/  UISETP.NE.U32.AND UP0, UPT, UR8, URZ, UPT ;  /* 0x0000003f0800728c */ /* 0x000fe2000bf05070 */
[----:B------:R-:W-:Y:S01]  /*10a70*/  IMAD.MOV.U32 R9, RZ, RZ, RZ ;  /* 0x000000ffff097224 */ /* 0x000fe200078e00ff */
[----:B------:R-:W-:Y:S02]  /*10a80*/  ULDC.64 UR10, c[0x0][0x208] ;  /* 0x00008200000a7ab9 */ /* 0x000fe40000000a00 */
[----:B------:R-:W-:-:S03]  /*10a90*/  UISETP.NE.AND.EX UP0, UPT, UR9, URZ, UPT, UP0 ;  /* 0x0000003f0900728c */ /* 0x000fc6000bf05300 */
[----:B------:R-:W-:-:S03]  /*10aa0*/  ULDC.64 UR8, c[0x0][0xbd8] ;  /* 0x0002f60000087ab9 */ /* 0x000fc60000000a00 */
[----:B------:R-:W-:Y:S01]  /*10ab0*/  UIMAD.WIDE UR8, UR7, 0x4, UR8 ;  /* 0x00000004070878a5 */ /* 0x000fe2000f8e0208 */
[----:B------:R-:W0:Y:S01]  /*10ac0*/  LDC R7, c[0x0][0xa88] ;  /* 0x0002a200ff077b82 */ /* 0x000e220000000800 */
[----:B------:R-:W-:-:S04]  /*10ad0*/  PLOP3.LUT P1, PT, PT, PT, UP0, 0x80, 0x0 ;  /* 0x000000000000781c */ /* 0x000fc80003f2f008 */
[----:B------:R-:W-:Y:S02]  /*10ae0*/  IMAD.U32 R2, RZ, RZ, UR8 ;  /* 0x00000008ff027e24 */ /* 0x000fe4000f8e00ff */
[----:B------:R-:W-:Y:S01]  /*10af0*/  IMAD.U32 R3, RZ, RZ, UR9 ;  /* 0x00000009ff037e24 */ /* 0x000fe2000f8e00ff */
[----:B------:R-:W-:Y:S02]  /*10b00*/  ULDC.64 UR8, c[0x0][0xbe0] ;  /* 0x0002f80000087ab9 */ /* 0x000fe40000000a00 */
[----:B------:R-:W-:-:S04]  /*10b10*/  UISETP.NE.U32.AND UP1, UPT, UR8, URZ, UPT ;  /* 0x0000003f0800728c */ /* 0x000fc8000bf25070 */
[----:B------:R-:W-:Y:S01]  /*10b20*/  UISETP.NE.AND.EX UP1, UPT, UR9, URZ, UPT, UP1 ;  /* 0x0000003f0900728c */ /* 0x000fe2000bf25310 */
[----:B------:R1:W5:Y:S05]  /*10b30*/  @P1 LDG.E R9, desc[UR10][R2.64] ;  /* 0x0000000a02091981 */ /* 0x00036a000c1e1900 */
[----:B------:R-:W-:-:S05]  /*10b40*/  PLOP3.LUT P2, PT, PT, PT, UP1, 0x80, 0x0 ;  /* 0x000000000000781c */ /* 0x000fca0003f4f018 */
[----:B------:R-:W-:Y:S02]  /*10b50*/  @UP1 ULDC.64 UR8, c[0x0][0xbe0] ;  /* 0x0002f80000081ab9 */ /* 0x000fe40000000a00 */
[----:B------:R-:W-:-:S06]  /*10b60*/  @UP1 UIMAD.WIDE UR8, UR7, 0x4, UR8 ;  /* 0x00000004070818a5 */ /* 0x000fcc000f8e0208 */
[----:B------:R-:W-:Y:S02]  /*10b70*/  IMAD.U32 R4, RZ, RZ, UR8 ;  /* 0x00000008ff047e24 */ /* 0x000fe4000f8e00ff */
[----:B------:R-:W-:Y:S01]  /*10b80*/  IMAD.U32 R5, RZ, RZ, UR9 ;  /* 0x00000009ff057e24 */ /* 0x000fe2000f8e00ff */
[----:B------:R-:W-:Y:S01]  /*10b90*/  USHF.R.S32.HI UR8, URZ, 0x1f, UR4 ;  /* 0x0000001f3f087899 */ /* 0x000fe20008011404 */
[----:B------:R-:W-:-:S03]  /*10ba0*/  ISETP.GT.AND P0, PT, R205, 0x7f, PT ;  /* 0x0000007fcd00780c */ /* 0x000fc60003f04270 */
[----:B0-----:R1:W5:Y:S01]  /*10bb0*/  @P2 LDG.E R7, desc[UR10][R4.64] ;  /* 0x0000000a04072981 */ /* 0x001362000c1e1900 */
[----:B------:R-:W-:Y:S09]  /*10bc0*/  @P2 BRA `(.L_x_1143) ;  /* 0x0000000000142947 */ /* 0x000ff20003800000 */
[----:B------:R-:W-:Y:S05]  /*10bd0*/  @!P1 BRA `(.L_x_1143) ;  /* 0x0000000000109947 */ /* 0x000fea0003800000 */
[----:B------:R-:W-:Y:S02]  /*10be0*/  ULDC.64 UR10, c[0x0][0x208] ;  /* 0x00008200000a7ab9 */ /* 0x000fe40000000a00 */
[----:B------:R-:W2:Y:S04]  /*10bf0*/  LDG.E R0, desc[UR10][R2.64] ;  /* 0x0000000a02007981 */ /* 0x000ea8000c1e1900 */
[----:B-----5:R-:W2:Y:S02]  /*10c00*/  LDG.E R7, desc[UR10][R2.64+0x4] ;  /* 0x0000040a02077981 */ /* 0x020ea4000c1e1900 */
[----:B--2---:R-:W-:-:S07]  /*10c10*/  IMAD.IADD R7, R7, 0x1, -R0 ;  /* 0x0000000107077824 */ /* 0x004fce00078e0a00 */
.L_x_1143:
[----:B------:R-:W-:Y:S01]  /*10c20*/  R2UR UR7, R198 ;  /* 0x00000000c60772ca */ /* 0x000fe200000e0000 */
[----:B------:R-:W-:Y:S01]  /*10c30*/  BSSY B1, `(.L_x_1144) ;  /* 0x0000021000017945 */ /* 0x000fe20003800000 */
[----:B------:R-:W-:Y:S02]  /*10c40*/  SHF.R.S32.HI R8, RZ, 0x1f, R19 ;  /* 0x0000001fff087819 */ /* 0x000fe40000011413 */
[----:B-----5:R-:W-:-:S09]  /*10c50*/  SHF.R.S32.HI R6, RZ, 0x1f, R9 ;  /* 0x0000001fff067819 */ /* 0x020fd20000011409 */
[----:B------:R-:W-:Y:S02]  /*10c60*/  USHF.R.S32.HI UR4, URZ, 0x1f, UR7 ;  /* 0x0000001f3f047899 */ /* 0x000fe40008011407 */
[----:B------:R-:W-:Y:S02]  /*10c70*/  USEL UR10, UR7, URZ, !UP0 ;  /* 0x0000003f070a7287 */ /* 0x000fe4000c000000 */
[----:B------:R-:W-:Y:S01]  /*10c80*/  USEL UR9, UR4, URZ, !UP0 ;  /* 0x0000003f04097287 */ /* 0x000fe2000c000000 */
[----:B------:R-:W-:Y:S11]  /*10c90*/  @P0 BRA `(.L_x_1145) ;  /* 0x0000000000680947 */ /* 0x000ff60003800000 */
[----:B------:R-:W0:Y:S02]  /*10ca0*/  S2R R0, SR_TID.X ;  /* 0x0000000000007919 */ /* 0x000e240000002100 */
[----:B0-----:R-:W-:-:S04]  /*10cb0*/  IMAD R0, R196, 0x80, R0 ;  /* 0x00000080c4007824 */ /* 0x001fc800078e0200 */
[----:B------:R-:W-:-:S05]  /*10cc0*/  VIADD R0, R0, 0xffffff80 ;  /* 0xffffff8000007836 */ /* 0x000fca0000000000 */
[----:B------:R-:W-:-:S13]  /*10cd0*/  ISETP.GE.AND P0, PT, R0, R7, PT ;  /* 0x000000070000720c */ /* 0x000fda0003f06270 */
[----:B------:R-:W-:Y:S05]  /*10ce0*/  @P0 BRA `(.L_x_1145) ;  /* 0x0000000000540947 */ /* 0x000fea0003800000 */
[----:B------:R-:W-:Y:S01]  /*10cf0*/  R2UR UR7, R197 ;  /* 0x00000000c50772ca */ /* 0x000fe200000e0000 */
[----:B------:R-:W-:Y:S01]  /*10d00*/  ULDC.64 UR12, c[0x0][0xb70] ;  /* 0x0002dc00000c7ab9 */ /* 0x000fe20000000a00 */
[C---:B-1----:R-:W-:Y:S01]  /*10d10*/  IADD3 R2, P0, R0.reuse, R9, RZ ;  /* 0x0000000900027210 */ /* 0x042fe20007f1e0ff */
[----:B------:R-:W-:Y:S02]  /*10d20*/  UIMAD UR4, UR8, UR12, URZ ;  /* 0x0000000c080472a4 */ /* 0x000fe4000f8e023f */
[----:B------:R-:W-:Y:S01]  /*10d30*/  IMAD.U32 R5, RZ, RZ, UR12 ;  /* 0x0000000cff057e24 */ /* 0x000fe2000f8e00ff */
[----:B------:R-:W-:Y:S01]  /*10d40*/  ULDC.64 UR14, c[0x0][0x208] ;  /* 0x00008200000e7ab9 */ /* 0x000fe20000000a00 */
[----:B------:R-:W-:-:S06]  /*10d50*/  LEA.HI.X.SX32 R3, R0, R6, 0x1, P0 ;  /* 0x0000000600037211 */ /* 0x000fcc00000f0eff */
[----:B------:R-:W-:Y:S02]  /*10d60*/  UIMAD UR4, UR7, UR13, UR4 ;  /* 0x0000000d070472a4 */ /* 0x000fe4000f8e0204 */
[----:B------:R-:W-:Y:S01]  /*10d70*/  IMAD.WIDE.U32 R2, R5, UR7, R2 ;  /* 0x0000000705027c25 */ /* 0x000fe2000f8e0002 */
[----:B------:R-:W-:Y:S02]  /*10d80*/  ULDC.64 UR12, c[0x0][0xb78] ;  /* 0x0002de00000c7ab9 */ /* 0x000fe40000000a00 */
[----:B------:R-:W-:Y:S01]  /*10d90*/  UIMAD UR7, UR9, UR12, URZ ;  /* 0x0000000c090772a4 */ /* 0x000fe2000f8e023f */
[----:B------:R-:W-:Y:S02]  /*10da0*/  VIADD R3, R3, UR4 ;  /* 0x0000000403037c36 */ /* 0x000fe40008000000 */
[----:B------:R-:W-:Y:S01]  /*10db0*/  IMAD.U32 R5, RZ, RZ, UR12 ;  /* 0x0000000cff057e24 */ /* 0x000fe2000f8e00ff */
[----:B------:R-:W-:-:S03]  /*10dc0*/  UIMAD UR7, UR10, UR13, UR7 ;  /* 0x0000000d0a0772a4 */ /* 0x000fc6000f8e0207 */
[----:B------:R-:W-:Y:S01]  /*10dd0*/  IMAD.WIDE.U32 R2, R5, UR10, R2 ;  /* 0x0000000a05027c25 */ /* 0x000fe2000f8e0002 */
[----:B------:R-:W-:-:S03]  /*10de0*/  ULDC.64 UR12, c[0x0][0xb40] ;  /* 0x0002d000000c7ab9 */ /* 0x000fc60000000a00 */
[----:B------:R-:W-:Y:S01]  /*10df0*/  VIADD R3, R3, UR7 ;  /* 0x0000000703037c36 */ /* 0x000fe20008000000 */
[----:B------:R-:W-:-:S04]  /*10e00*/  LEA R4, P0, R2, UR12, 0x2 ;  /* 0x0000000c02047c11 */ /* 0x000fc8000f8010ff */
[----:B------:R-:W-:Y:S01]  /*10e10*/  LEA.HI.X R5, R2, UR13, R3, 0x2, P0 ;  /* 0x0000000d02057c11 */ /* 0x000fe200080f1403 */
[----:B------:R-:W-:-:S05]  /*10e20*/  IMAD.MOV.U32 R3, RZ, RZ, -0x800000 ;  /* 0xff800000ff037424 */ /* 0x000fca00078e00ff */
[----:B------:R0:W-:Y:S03]  /*10e30*/  STG.E desc[UR14][R4.64], R3 ;  /* 0x0000000304007986 */ /* 0x0001e6000c10190e */
.L_x_1145:
[----:B------:R-:W-:Y:S05]  /*10e40*/  BSYNC B1 ;  /* 0x0000000000017941 */ /* 0x000fea0003800000 */
.L_x_1144:
[----:B------:R-:W-:Y:S01]  /*10e50*/  R2UR UR7, R197 ;  /* 0x00000000c50772ca */ /* 0x000fe200000e0000 */
[----:B------:R-:W-:Y:S01]  /*10e60*/  ULDC.64 UR12, c[0x0][0xaa0] ;  /* 0x0002a800000c7ab9 */ /* 0x000fe20000000a00 */
[----:B-1----:R-:W-:Y:S01]  /*10e70*/  IMAD.MOV.U32 R2, RZ, RZ, R19 ;  /* 0x000000ffff027224 */ /* 0x002fe200078e0013 */
[----:B------:R-:W-:Y:S01]  /*10e80*/  BSSY B1, `(.L_x_1146) ;  /* 0x0000032000017945 */ /* 0x000fe20003800000 */
[----:B0-----:R-:W-:Y:S02]  /*10e90*/  IMAD.MOV.U32 R3, RZ, RZ, R8 ;  /* 0x000000ffff037224 */ /* 0x001fe400078e0008 */
[----:B------:R-:W-:Y:S02]  /*10ea0*/  IMAD R0, R6, UR12, RZ ;  /* 0x0000000c06007c24 */ /* 0x000fe4000f8e02ff */
[----:B------:R-:W-:-:S04]  /*10eb0*/  IMAD.WIDE.U32 R2, R9, UR12, R2 ;  /* 0x0000000c09027c25 */ /* 0x000fc8000f8e0002 */
[----:B------:R-:W-:Y:S01]  /*10ec0*/  IMAD R9, R9, UR13, R0 ;  /* 0x0000000d09097c24 */ /* 0x000fe2000f8e0200 */
[----:B------:R-:W-:Y:S01]  /*10ed0*/  ULDC.64 UR12, c[0x0][0xae0] ;  /* 0x0002b800000c7ab9 */ /* 0x000fe20000000a00 */
[----:B------:R-:W-:Y:S01]  /*10ee0*/  IMAD R7, R196, -0x80, R7 ;  /* 0xffffff80c4077824 */ /* 0x000fe200078e0207 */
[----:B------:R-:W-:Y:S01]  /*10ef0*/  UIMAD UR4, UR8, UR12, URZ ;  /* 0x0000000c080472a4 */ /* 0x000fe2000f8e023f */
[----:B------:R-:W-:Y:S02]  /*10f00*/  IMAD.IADD R3, R3, 0x1, R9 ;  /* 0x0000000103037824 */ /* 0x000fe400078e0209 */
[----:B------:R-:W-:Y:S01]  /*10f10*/  IMAD.U32 R5, RZ, RZ, UR12 ;  /* 0x0000000cff057e24 */ /* 0x000fe2000f8e00ff */
[----:B------:R-:W-:Y:S01]  /*10f20*/  UIMAD UR4, UR7, UR13, UR4 ;  /* 0x0000000d070472a4 */ /* 0x000fe2000f8e0204 */
[C---:B------:R-:W-:Y:S01]  /*10f30*/  VIADD R0, R22.reuse, 0x20 ;  /* 0x0000002016007836 */ /* 0x040fe20000000000 */
[----:B------:R-:W-:Y:S01]  /*10f40*/  ISETP.GE.AND P3, PT, R22, R7, PT ;  /* 0x000000071600720c */ /* 0x000fe20003f66270 */
[----:B------:R-:W-:Y:S01]  /*10f50*/  IMAD.WIDE.U32 R2, R5, UR7, R2 ;  /* 0x0000000705027c25 */ /* 0x000fe2000f8e0002 */
[----:B------:R-:W-:-:S02]  /*10f60*/  ULDC.64 UR12, c[0x0][0xae8] ;  /* 0x0002ba00000c7ab9 */ /* 0x000fc40000000a00 */
[-C--:B------:R-:W-:Y:S01]  /*10f70*/  ISETP.GE.AND P2, PT, R0, R7.reuse, PT ;  /* 0x000000070000720c */ /* 0x080fe20003f46270 */
[----:B------:R-:W-:Y:S01]  /*10f80*/  VIADD R3, R3, UR4 ;  /* 0x0000000403037c36 */ /* 0x000fe20008000000 */
[----:B------:R-:W-:Y:S01]  /*10f90*/  UIMAD UR4, UR9, UR12, URZ ;  /* 0x0000000c090472a4 */ /* 0x000fe2000f8e023f */
[C---:B------:R-:W-:Y:S02]  /*10fa0*/  VIADD R4, R22.reuse, 0x40 ;  /* 0x0000004016047836 */ /* 0x040fe40000000000 */
[----:B------:R-:W-:Y:S01]  /*10fb0*/  VIADD R0, R22, 0x60 ;  /* 0x0000006016007836 */ /* 0x000fe20000000000 */
[----:B------:R-:W-:Y:S01]  /*10fc0*/  UIMAD UR4, UR10, UR13, UR4 ;  /* 0x0000000d0a0472a4 */ /* 0x000fe2000f8e0204 */
[----:B------:R-:W-:Y:S01]  /*10fd0*/  IMAD.U32 R5, RZ, RZ, UR12 ;  /* 0x0000000cff057e24 */ /* 0x000fe2000f8e00ff */
[-C--:B------:R-:W-:Y:S01]  /*10fe0*/  ISETP.GE.AND P1, PT, R4, R7.reuse, PT ;  /* 0x000000070400720c */ /* 0x080fe20003f26270 */
[----:B------:R-:W-:Y:S01]  /*10ff0*/  IMAD.MOV.U32 R6, RZ, RZ, R22 ;  /* 0x000000ffff067224 */ /* 0x000fe200078e0016 */
[----:B------:R-:W-:Y:S01]  /*11000*/  ISETP.GE.AND P0, PT, R0, R7, PT ;  /* 0x000000070000720c */ /* 0x000fe20003f06270 */
[----:B------:R-:W-:Y:S01]  /*11010*/  IMAD.WIDE.U32 R4, R5, UR10, R2 ;  /* 0x0000000a05047c25 */ /* 0x000fe2000f8e0002 */
[----:B------:R-:W-:-:S03]  /*11020*/  SHF.R.S32.HI R7, RZ, 0x1f, R22 ;  /* 0x0000001fff077819 */ /* 0x000fc60000011416 */
[----:B------:R-:W-:Y:S02]  /*11030*/  VIADD R11, R5, UR4 ;  /* 0x00000004050b7c36 */ /* 0x000fe40008000000 */
        /* <DEDUP_REMOVED lines=22> */
.L_x_1147:
[----:B------:R-:W-:Y:S05]  /*111a0*/  BSYNC B1 ;  /* 0x0000000000017941 */ /* 0x000fea0003800000 */
.L_x_1146:
        /* <DEDUP_REMOVED lines=24> */
.L_x_1149:
[----:B------:R-:W-:Y:S05]  /*11330*/  BSYNC B1 ;  /* 0x0000000000017941 */ /* 0x000fea0003800000 */
.L_x_1148:
[----:B------:R-:W-:Y:S04]  /*11340*/  BSSY B1, `(.L_x_1150) ;  /* 0x0000018000017945 */ /* 0x000fe80003800000 */
[----:B------:R-:W-:Y:S05]  /*11350*/  @P1 BRA `(.L_x_1151) ;  /* 0x0000000000581947 */ /* 0x000fea0003800000 */
[----:B01----:R-:W-:Y:S01]  /*11360*/  IADD3 R9, P1, R6, 0x40, RZ ;  /* 0x0000004006097810 */ /* 0x003fe20007f3e0ff */
        /* <DEDUP_REMOVED lines=21> */
.L_x_1151:
[----:B------:R-:W-:Y:S05]  /*114c0*/  BSYNC B1 ;  /* 0x0000000000017941 */ /* 0x000fea0003800000 */
.L_x_1150:
        /* <DEDUP_REMOVED lines=9> */
[----:B------:R-:W-:Y:S01]  /*11560*/  IMAD.MOV.U32 R3, RZ, RZ, R11 ;  /* 0x000000ffff037224 */ /* 0x000fe200078e000b */
[----:B------:R-:W-:Y:S01]  /*11570*/  ULDC.64 UR10, c[0x0][0x208] ;  /* 0x00008200000a7ab9 */ /* 0x000fe20000000a00 */
        /* <DEDUP_REMOVED lines=12> */
.L_x_1142:
[----:B------:R-:W-:Y:S05]  /*11640*/  BSYNC B0 ;  /* 0x0000000000007941 */ /* 0x000fea0003800000 */
.L_x_1133:
[----:B------:R-:W-:Y:S02]  /*11650*/  ULDC UR4, c[0x0][0xc14] ;  /* 0x0003050000047ab9 */ /* 0x000fe40000000800 */
[----:B------:R-:W-:-:S06]  /*11660*/  UISETP.GE.AND UP0, UPT, UR5, UR4, UPT ;  /* 0x000000040500728c */ /* 0x000fcc000bf06270 */
[----:B------:R-:W-:-:S13]  /*11670*/  PLOP3.LUT P0, PT, PT, PT, UP0, 0x80, 0x0 ;  /* 0x000000000000781c */ /* 0x000fda0003f0f008 */
[----:B------:R-:W-:Y:S05]  /*11680*/  @!P0 BRA `(.L_x_1152) ;  /* 0xfffffef400c88947 */ /* 0x000fea000383ffff */
[----:B------:R-:W-:Y:S05]  /*11690*/  EXIT ;  /* 0x000000000000794d */ /* 0x000fea0003800000 */
.L_x_1051:
[----:B------:R-:W-:-:S08]  /*116a0*/  NOP ;  /* 0x0000000000007918 */ /* 0x000fd00000000000 */
[----:B0-----:R-:W0:-:S00]  /*116b0*/  USETMAXREG.DEALLOC.CTAPOOL 0x18 ;  /* 0x00000018000079c8 */ /* 0x001e0000080e0500 */
[----:B0-----:R-:W-:-:S06]  /*116c0*/  LOP3.LUT R0, R0, 0x3, RZ, 0xc0, !PT ;  /* 0x0000000300007812 */ /* 0x001fcc00078ec0ff */
[----:B------:R-:W0:Y:S02]  /*116d0*/  SHFL.IDX PT, R0, R0, RZ, 0x1f ;  /* 0x00001fff00007589 */ /* 0x000e2400000e0000 */
[----:B0-----:R-:W-:-:S13]  /*116e0*/  ISETP.NE.AND P0, PT, R0, RZ, PT ;  /* 0x000000ff0000720c */ /* 0x001fda0003f05270 */
[----:B------:R-:W-:Y:S05]  /*116f0*/  @P0 EXIT ;  /* 0x000000000000094d */ /* 0x000fea0003800000 */
[----:B------:R-:W2:Y:S01]  /*11700*/  LDL.LU R6, [R1] ;  /* 0x0000000001067983 */ /* 0x000ea20000300800 */
[----:B------:R-:W-:Y:S01]  /*11710*/  ULDC UR5, c[0x0][0xc14] ;  /* 0x0003050000057ab9 */ /* 0x000fe20000000800 */
[----:B------:R-:W0:Y:S01]  /*11720*/  S2R R2, SR_TID.X ;  /* 0x0000000000027919 */ /* 0x000e220000002100 */
[----:B------:R-:W-:Y:S01]  /*11730*/  CS2R R16, SRZ ;  /* 0x0000000000107805 */ /* 0x000fe2000001ff00 */
[----:B------:R-:W-:Y:S01]  /*11740*/  ULDC.64 UR6, c[0x0][0x208] ;  /* 0x0000820000067ab9 */ /* 0x000fe20000000a00 */
[----:B------:R-:W-:Y:S01]  /*11750*/  ULDC UR4, c[0x0][0xc10] ;  /* 0x0003040000047ab9 */ /* 0x000fe20000000800 */
[----:B0-----:R-:W-:-:S04]  /*11760*/  LOP3.LUT R7, R2, 0x1f, RZ, 0xc0, !PT ;  /* 0x0000001f02077812 */ /* 0x001fc800078ec0ff */
[----:B------:R-:W-:Y:S02]  /*11770*/  ISETP.NE.AND P0, PT, R7, 0x1f, PT ;  /* 0x0000001f0700780c */ /* 0x000fe40003f05270 */
[----:B--2---:R-:W-:-:S11]  /*11780*/  LOP3.LUT R6, R6, 0xffffffdf, RZ, 0xc0, !PT ;  /* 0xffffffdf06067812 */ /* 0x004fd600078ec0ff */
[----:B------:R-:W-:Y:S02]  /*11790*/  @P0 LOP3.LUT R6, R6, 0x20, RZ, 0xfc, !PT ;  /* 0x0000002006060812 */ /* 0x000fe400078efcff */
[----:B------:R-:W-:-:S13]  /*117a0*/  ISETP.GE.OR P0, PT, R7, UR5, !P0 ;  /* 0x0000000507007c0c */ /* 0x000fda000c706670 */
[----:B------:R-:W0:Y:S02]  /*117b0*/  @!P0 LDC.64 R2, c[0x0][0xc58] ;  /* 0x00031600ff028b82 */ /* 0x000e240000000a00 */
[----:B0-----:R-:W-:-:S05]  /*117c0*/  @!P0 IMAD.WIDE.U32 R2, R7, 0x4, R2 ;  /* 0x0000000407028825 */ /* 0x001fca00078e0002 */
[----:B------:R-:W2:Y:S01]  /*117d0*/  @!P0 LDG.E R17, desc[UR6][R2.64] ;  /* 0x0000000602118981 */ /* 0x000ea2000c1e1900 */
[C---:B------:R-:W-:Y:S02]  /*117e0*/  ISETP.NE.AND P1, PT, R7.reuse, RZ, PT ;  /* 0x000000ff0700720c */ /* 0x040fe40003f25270 */
[----:B------:R-:W-:Y:S02]  /*117f0*/  ISETP.GE.U32.AND P0, PT, R7, 0x2, PT ;  /* 0x000000020700780c */ /* 0x000fe40003f06070 */
[----:B------:R-:W-:-:S09]  /*11800*/  LOP3.LUT R6, R6, 0xfffffffe, RZ, 0xc0, !PT ;  /* 0xfffffffe06067812 */ /* 0x000fd200078ec0ff */
[----:B------:R-:W-:-:S04]  /*11810*/  @P1 LOP3.LUT R6, R6, 0x1, RZ, 0xfc, !PT ;  /* 0x0000000106061812 */ /* 0x000fc800078efcff */
[----:B------:R-:W-:-:S04]  /*11820*/  LOP3.LUT R6, R6, 0xffffffef, RZ, 0xc0, !PT ;  /* 0xffffffef06067812 */ /* 0x000fc800078ec0ff */
[----:B------:R-:W-:-:S04]  /*11830*/  @P0 LOP3.LUT R6, R6, 0x10, RZ, 0xfc, !PT ;  /* 0x0000001006060812 */ /* 0x000fc800078efcff */
[----:B------:R-:W-:Y:S01]  /*11840*/  LOP3.LUT R6, R6, 0xfffffff7, RZ, 0xc0, !PT ;  /* 0xfffffff706067812 */ /* 0x000fe200078ec0ff */
[----:B------:R-:W0:Y:S01]  /*11850*/  S2UR UR6, SR_CTAID.X ;  /* 0x00000000000679c3 */ /* 0x000e220000002500 */
[----:B------:R-:W-:Y:S01]  /*11860*/  IMAD.MOV.U32 R19, RZ, RZ, RZ ;  /* 0x000000ffff137224 */ /* 0x000fe200078e00ff */
[----:B--2---:R-:W1:Y:S02]  /*11870*/  SHFL.UP PT, R0, R17, 0x1, RZ ;  /* 0x0420000011007989 */ /* 0x004e6400000e00ff */
[----:B-1----:R-:W-:-:S05]  /*11880*/  SEL R0, R0, RZ, P1 ;  /* 0x000000ff00007207 */ /* 0x002fca0000800000 */
[----:B------:R-:W-:-:S05]  /*11890*/  IMAD.IADD R0, R17, 0x1, R0 ;  /* 0x0000000111007824 */ /* 0x000fca00078e0200 */
[----:B------:R-:W1:Y:S02]  /*118a0*/  SHFL.UP PT, R4, R0, 0x2, RZ ;  /* 0x0440000000047989 */ /* 0x000e6400000e00ff */
[----:B-1----:R-:W-:-:S05]  /*118b0*/  SEL R5, R4, RZ, P0 ;  /* 0x000000ff04057207 */ /* 0x002fca0000000000 */
[----:B------:R-:W-:-:S05]  /*118c0*/  IMAD.IADD R5, R0, 0x1, R5 ;  /* 0x0000000100057824 */ /* 0x000fca00078e0205 */
[----:B------:R-:W1:Y:S01]  /*118d0*/  SHFL.UP PT, R4, R5, 0x4, RZ ;  /* 0x0480000005047989 */ /* 0x000e6200000e00ff */
[----:B------:R-:W-:-:S04]  /*118e0*/  ISETP.GE.U32.AND P0, PT, R7, 0x4, PT ;  /* 0x000000040700780c */ /* 0x000fc80003f06070 */
[----:B-1----:R-:W-:-:S05]  /*118f0*/  SEL R4, R4, RZ, P0 ;  /* 0x000000ff04047207 */ /* 0x002fca0000000000 */
[----:B------:R-:W-:-:S05]  /*11900*/  IMAD.IADD R4, R5, 0x1, R4 ;  /* 0x0000000105047824 */ /* 0x000fca00078e0204 */
[----:B------:R-:W1:Y:S01]  /*11910*/  SHFL.UP PT, R2, R4, 0x8, RZ ;  /* 0x0500000004027989 */ /* 0x000e6200000e00ff */
[----:B------:R-:W-:Y:S02]  /*11920*/  @P0 LOP3.LUT R6, R6, 0x8, RZ, 0xfc, !PT ;  /* 0x0000000806060812 */ /* 0x000fe400078efcff */
[----:B------:R-:W-:-:S04]  /*11930*/  ISETP.GE.U32.AND P0, PT, R7, 0x8, PT ;  /* 0x000000080700780c */ /* 0x000fc80003f06070 */
[----:B-1----:R-:W-:-:S05]  /*11940*/  SEL R3, R2, RZ, P0 ;  /* 0x000000ff02037207 */ /* 0x002fca0000000000 */
[----:B------:R-:W-:-:S05]  /*11950*/  IMAD.IADD R3, R4, 0x1, R3 ;  /* 0x0000000104037824 */ /* 0x000fca00078e0203 */
[----:B------:R-:W1:Y:S01]  /*11960*/  SHFL.UP PT, R0, R3, 0x10, RZ ;  /* 0x0600000003007989 */ /* 0x000e6200000e00ff */
[----:B------:R-:W-:-:S04]  /*11970*/  LOP3.LUT R6, R6, 0xfffffffb, RZ, 0xc0, !PT ;  /* 0xfffffffb06067812 */ /* 0x000fc800078ec0ff */
[----:B------:R-:W-:Y:S02]  /*11980*/  @P0 LOP3.LUT R6, R6, 0x4, RZ, 0xfc, !PT ;  /* 0x0000000406060812 */ /* 0x000fe400078efcff */
[----:B------:R-:W-:-:S04]  /*11990*/  ISETP.GE.U32.AND P0, PT, R7, 0x10, PT ;  /* 0x000000100700780c */ /* 0x000fc80003f06070 */
[----:B-1----:R-:W-:-:S05]  /*119a0*/  SEL R0, R0, RZ, P0 ;  /* 0x000000ff00007207 */ /* 0x002fca0000000000 */
[----:B------:R-:W-:-:S05]  /*119b0*/  IMAD.IADD R0, R3, 0x1, R0 ;  /* 0x0000000103007824 */ /* 0x000fca00078e0200 */
[----:B------:R-:W1:Y:S01]  /*119c0*/  SHFL.IDX PT, R2, R0, 0x1f, 0x1f ;  /* 0x03e01f0000027f89 */ /* 0x000e6200000e0000 */
[----:B------:R-:W-:-:S04]  /*119d0*/  LOP3.LUT R6, R6, 0xfffffffd, RZ, 0xc0, !PT ;  /* 0xfffffffd06067812 */ /* 0x000fc800078ec0ff */
[----:B------:R-:W-:-:S05]  /*119e0*/  @P0 LOP3.LUT R6, R6, 0x2, RZ, 0xfc, !PT ;  /* 0x0000000206060812 */ /* 0x000fca00078efcff */
[----:B------:R2:W-:Y:S01]  /*119f0*/  STL [R1], R6 ;  /* 0x0000000601007387 */ /* 0x0005e20000100800 */
[----:B-1----:R-:W-:-:S05]  /*11a00*/  IMAD R4, R2, UR4, RZ ;  /* 0x0000000402047c24 */ /* 0x002fca000f8e02ff */
[----:B0-----:R-:W-:Y:S01]  /*11a10*/  ISETP.GT.AND P0, PT, R4, UR6, PT ;  /* 0x0000000604007c0c */ /* 0x001fe2000bf04270 */
[----:B------:R-:W-:-:S12]  /*11a20*/  IMAD.MOV.U32 R5, RZ, RZ, R4 ;  /* 0x000000ffff057224 */ /* 0x000fd800078e0004 */
[----:B--2---:R-:W-:Y:S05]  /*11a30*/  @P0 BRA `(.L_x_1153) ;  /* 0x0000000000c00947 */ /* 0x004fea0003800000 */
[----:B------:R-:W-:Y:S01]  /*11a40*/  IMAD.MOV.U32 R4, RZ, RZ, R5 ;  /* 0x000000ffff047224 */ /* 0x000fe200078e0005 */
[----:B------:R-:W-:Y:S01]  /*11a50*/  ULDC UR5, c[0x0][0xc14] ;  /* 0x0003050000057ab9 */ /* 0x000fe20000000800 */
[----:B------:R-:W-:Y:S01]  /*11a60*/  IMAD.MOV.U32 R19, RZ, RZ, RZ ;  /* 0x000000ffff137224 */ /* 0x000fe200078e00ff */
[----:B------:R-:W-:Y:S01]  /*11a70*/  ULDC UR7, c[0x0][0xc14] ;  /* 0x0003050000077ab9 */ /* 0x000fe20000000800 */
[----:B------:R-:W-:-:S05]  /*11a80*/  ULDC UR4, c[0x0][0xc10] ;  /* 0x0003040000047ab9 */ /* 0x000fca0000000800 */
.L_x_1157:
        /* <DEDUP_REMOVED lines=13> */
[----:B------:R-:W0:Y:S01]  /*11b60*/  LDC.64 R2, c[0x0][0xc58] ;  /* 0x00031600ff027b82 */ /* 0x000e220000000a00 */
[----:B------:R-:W-:Y:S01]  /*11b70*/  ULDC.64 UR8, c[0x0][0x208] ;  /* 0x0000820000087ab9 */ /* 0x000fe20000000a00 */
[----:B0-----:R-:W-:-:S05]  /*11b80*/  IMAD.WIDE R2, R5, 0x4, R2 ;  /* 0x0000000405027825 */ /* 0x001fca00078e0202 */
[----:B------:R0:W5:Y:S02]  /*11b90*/  LDG.E R17, desc[UR8][R2.64] ;  /* 0x0000000802117981 */ /* 0x000164000c1e1900 */
.L_x_1156:
[----:B------:R-:W-:Y:S05]  /*11ba0*/  BSYNC B0 ;  /* 0x0000000000007941 */ /* 0x000fea0003800000 */
.L_x_1155:
[----:B-----5:R-:W1:Y:S01]  /*11bb0*/  SHFL.UP PT, R0, R17, 0x1, RZ ;  /* 0x0420000011007989 */ /* 0x020e6200000e00ff */
[C---:B------:R-:W-:Y:S02]  /*11bc0*/  ISETP.NE.AND P0, PT, R6.reuse, RZ, PT ;  /* 0x000000ff0600720c */ /* 0x040fe40003f05270 */
[----:B------:R-:W-:Y:S02]  /*11bd0*/  ISETP.GE.U32.AND P1, PT, R6, 0x2, PT ;  /* 0x000000020600780c */ /* 0x000fe40003f26070 */
[----:B-1----:R-:W-:Y:S02]  /*11be0*/  SEL R0, R0, RZ, P0 ;  /* 0x000000ff00007207 */ /* 0x002fe40000000000 */
[----:B------:R-:W-:-:S03]  /*11bf0*/  ISETP.GE.U32.AND P0, PT, R6, 0x4, PT ;  /* 0x000000040600780c */ /* 0x000fc60003f06070 */
[----:B------:R-:W-:-:S05]  /*11c00*/  IMAD.IADD R0, R17, 0x1, R0 ;  /* 0x0000000111007824 */ /* 0x000fca00078e0200 */
[----:B0-----:R-:W0:Y:S02]  /*11c10*/  SHFL.UP PT, R2, R0, 0x2, RZ ;  /* 0x0440000000027989 */ /* 0x001e2400000e00ff */
        /* <DEDUP_REMOVED lines=14> */
[----:B0-----:R-:W-:-:S04]  /*11d00*/  IMAD R5, R6, UR4, RZ ;  /* 0x0000000406057c24 */ /* 0x001fc8000f8e02ff */
[----:B------:R-:W-:-:S05]  /*11d10*/  IMAD.IADD R4, R5, 0x1, R4 ;  /* 0x0000000105047824 */ /* 0x000fca00078e0204 */
[----:B------:R-:W-:-:S13]  /*11d20*/  ISETP.GT.AND P0, PT, R4, UR6, PT ;  /* 0x0000000604007c0c */ /* 0x000fda000bf04270 */
[----:B------:R-:W-:Y:S05]  /*11d30*/  @!P0 BRA `(.L_x_1157) ;  /* 0xfffffffc00548947 */ /* 0x000fea000383ffff */
.L_x_1153:
[----:B------:R-:W-:Y:S01]  /*11d40*/  IMAD.IADD R5, R4, 0x1, -R5 ;  /* 0x0000000104057824 */ /* 0x000fe200078e0a05 */
[----:B------:R-:W-:-:S03]  /*11d50*/  ULDC.64 UR8, c[0x0][0x208] ;  /* 0x0000820000087ab9 */ /* 0x000fc60000000a00 */
[----:B------:R-:W-:-:S05]  /*11d60*/  IMAD R2, R0, UR4, R5 ;  /* 0x0000000400027c24 */ /* 0x000fca000f8e0205 */
[----:B------:R-:W-:Y:S02]  /*11d70*/  ISETP.GT.AND P0, PT, R2, UR6, PT ;  /* 0x0000000602007c0c */ /* 0x000fe4000bf04270 */
[----:B------:R-:W0:Y:S11]  /*11d80*/  LDC.64 R2, c[0x0][0xc68] ;  /* 0x00031a00ff027b82 */ /* 0x000e360000000a00 */
[----:B------:R-:W-:-:S04]  /*11d90*/  VOTE.ANY R7, PT, !P0 ;  /* 0x0000000000077806 */ /* 0x000fc800040e0100 */
[----:B------:R-:W1:Y:S02]  /*11da0*/  POPC R4, R7 ;  /* 0x0000000700047309 */ /* 0x000e640000000000 */
[----:B-1----:R-:W-:-:S04]  /*11db0*/  IMAD.IADD R19, R4, 0x1, R19 ;  /* 0x0000000104137824 */ /* 0x002fc800078e0213 */
[----:B0-----:R-:W-:-:S05]  /*11dc0*/  IMAD.WIDE R2, R19, 0x4, R2 ;  /* 0x0000000413027825 */ /* 0x001fca00078e0202 */
[----:B------:R-:W2:Y:S01]  /*11dd0*/  LDG.E R8, desc[UR8][R2.64] ;  /* 0x0000000802087981 */ /* 0x000ea2000c1e1900 */
[----:B------:R-:W-:-:S03]  /*11de0*/  ISETP.NE.AND P0, PT, R7, RZ, PT ;  /* 0x000000ff0700720c */ /* 0x000fc60003f05270 */
[----:B------:R-:W2:Y:S02]  /*11df0*/  SHFL.IDX PT, R17, R17, R4, 0x1f ;  /* 0x00001f0411117589 */ /* 0x000ea400000e0000 */
[----:B--2---:R-:W-:-:S05]  /*11e00*/  IMAD R6, R17, R8, RZ ;  /* 0x0000000811067224 */ /* 0x004fca00078e02ff */
[----:B------:R-:W-:-:S04]  /*11e10*/  IABS R9, R6 ;  /* 0x0000000600097213 */ /* 0x000fc80000000000 */
[----:B------:R-:W0:Y:S08]  /*11e20*/  I2F.RP R10, R9 ;  /* 0x00000009000a7306 */ /* 0x000e300000209400 */
[----:B0-----:R-:W0:Y:S02]  /*11e30*/  MUFU.RCP R10, R10 ;  /* 0x0000000a000a7308 */ /* 0x001e240000001000 */
[----:B0-----:R-:W-:-:S06]  /*11e40*/  VIADD R11, R10, 0xffffffe ;  /* 0x0ffffffe0a0b7836 */ /* 0x001fcc0000000000 */
[----:B------:R0:W1:Y:S01]  /*11e50*/  F2I.FTZ.U32.TRUNC.NTZ R3, R11 ;  /* 0x0000000b00037305 */ /* 0x000062000021f000 */
[----:B------:R-:W-:Y:S05]  /*11e60*/  @!P0 BRA `(.L_x_1158) ;  /* 0x0000000000088947 */ /* 0x000fea0003800000 */
[----:B------:R-:W-:-:S05]  /*11e70*/  VIADD R7, R4, 0xffffffff ;  /* 0xffffffff04077836 */ /* 0x000fca0000000000 */
[----:B------:R2:W3:Y:S02]  /*11e80*/  SHFL.IDX PT, R16, R0, R7, 0x1f ;  /* 0x00001f0700107589 */ /* 0x0004e400000e0000 */
.L_x_1158:
[----:B-12---:R-:W-:Y:S02]  /*11e90*/  IMAD.MOV R0, RZ, RZ, -R3 ;  /* 0x000000ffff007224 */ /* 0x006fe400078e0a03 */
[----:B---3--:R-:W-:Y:S02]  /*11ea0*/  IMAD R16, R16, UR4, R5 ;  /* 0x0000000410107c24 */ /* 0x008fe4000f8e0205 */
[----:B------:R-:W-:Y:S02]  /*11eb0*/  IMAD R5, R0, R9, RZ ;  /* 0x0000000900057224 */ /* 0x000fe400078e02ff */
[----:B------:R-:W-:-:S04]  /*11ec0*/  IMAD.MOV.U32 R2, RZ, RZ, RZ ;  /* 0x000000ffff027224 */ /* 0x000fc800078e00ff */
[----:B------:R-:W-:Y:S01]  /*11ed0*/  IMAD.HI.U32 R2, R3, R5, R2 ;  /* 0x0000000503027227 */ /* 0x000fe200078e0002 */
[----:B------:R-:W-:Y:S02]  /*11ee0*/  IADD3 R5, -R16, UR6, RZ ;  /* 0x0000000610057c10 */ /* 0x000fe4000fffe1ff */
        /* <DEDUP_REMOVED lines=14> */
[----:B------:R-:W-:-:S05]  /*11fd0*/  @!P0 LOP3.LUT R7, RZ, R6, RZ, 0x33, !PT ;  /* 0x00000006ff078212 */ /* 0x000fca00078e33ff */
[----:B------:R-:W-:Y:S02]  /*11fe0*/  IMAD R0, R8, R7, RZ ;  /* 0x0000000708007224 */ /* 0x000fe400078e02ff */
[----:B------:R-:W-:Y:S02]  /*11ff0*/  IMAD.MOV R7, RZ, RZ, -R7 ;  /* 0x000000ffff077224 */ /* 0x000fe400078e0a07 */
[----:B------:R-:W-:Y:S02]  /*12000*/  IMAD.MOV R3, RZ, RZ, -R0 ;  /* 0x000000ffff037224 */ /* 0x000fe400078e0a00 */
[----:B------:R-:W-:-:S03]  /*12010*/  IMAD R5, R6, R7, R5 ;  /* 0x0000000706057224 */ /* 0x000fc600078e0205 */
[----:B------:R-:W-:Y:S01]  /*12020*/  VIADDMNMX R8, R3, UR4, R8, PT ;  /* 0x0000000403087c46 */ /* 0x000fe2000b800108 */
[----:B------:R-:W-:Y:S01]  /*12030*/  IMAD.IADD R0, R5, 0x1, R0 ;  /* 0x0000000105007824 */ /* 0x000fe200078e0200 */
[----:B------:R-:W-:Y:S02]  /*12040*/  IABS R6, R5 ;  /* 0x0000000500067213 */ /* 0x000fe40000000000 */
[----:B------:R-:W-:-:S04]  /*12050*/  IABS R4, R8 ;  /* 0x0000000800047213 */ /* 0x000fc80000000000 */
[----:B------:R-:W1:Y:S08]  /*12060*/  I2F.RP R9, R4 ;  /* 0x0000000400097306 */ /* 0x000e700000209400 */
[----:B-1----:R-:W1:Y:S02]  /*12070*/  MUFU.RCP R9, R9 ;  /* 0x0000000900097308 */ /* 0x002e640000001000 */
[----:B-1----:R-:W-:-:S06]  /*12080*/  VIADD R2, R9, 0xffffffe ;  /* 0x0ffffffe09027836 */ /* 0x002fcc0000000000 */
[----:B------:R1:W2:Y:S02]  /*12090*/  F2I.FTZ.U32.TRUNC.NTZ R3, R2 ;  /* 0x0000000200037305 */ /* 0x0002a4000021f000 */
[----:B-1----:R-:W-:Y:S02]  /*120a0*/  IMAD.MOV.U32 R2, RZ, RZ, RZ ;  /* 0x000000ffff027224 */ /* 0x002fe400078e00ff */
[----:B--2---:R-:W-:-:S04]  /*120b0*/  IMAD.MOV R7, RZ, RZ, -R3 ;  /* 0x000000ffff077224 */ /* 0x004fc800078e0a03 */
[----:B------:R-:W-:-:S04]  /*120c0*/  IMAD R7, R7, R4, RZ ;  /* 0x0000000407077224 */ /* 0x000fc800078e02ff */
[----:B------:R-:W-:Y:S01]  /*120d0*/  IMAD.HI.U32 R3, R3, R7, R2 ;  /* 0x0000000703037227 */ /* 0x000fe200078e0002 */
[-C--:B------:R-:W-:Y:S02]  /*120e0*/  IABS R7, R8.reuse ;  /* 0x0000000800077213 */ /* 0x080fe40000000000 */
[----:B------:R-:W-:-:S03]  /*120f0*/  LOP3.LUT R2, R5, R8, RZ, 0x3c, !PT ;  /* 0x0000000805027212 */ /* 0x000fc600078e3cff */
[----:B------:R-:W-:Y:S02]  /*12100*/  IMAD.MOV R7, RZ, RZ, -R7 ;  /* 0x000000ffff077224 */ /* 0x000fe400078e0a07 */
[----:B------:R-:W-:-:S04]  /*12110*/  IMAD.HI.U32 R3, R3, R6, RZ ;  /* 0x0000000603037227 */ /* 0x000fc800078e00ff */
[----:B------:R-:W-:-:S05]  /*12120*/  IMAD R7, R3, R7, R6 ;  /* 0x0000000703077224 */ /* 0x000fca00078e0206 */
        /* <DEDUP_REMOVED lines=8> */
[----:B------:R-:W-:Y:S01]  /*121b0*/  @!P0 LOP3.LUT R3, RZ, R8, RZ, 0x33, !PT ;  /* 0x00000008ff038212 */ /* 0x000fe200078e33ff */
[----:B------:R-:W-:-:S04]  /*121c0*/  IMAD.MOV R8, RZ, RZ, -R8 ;  /* 0x000000ffff087224 */ /* 0x000fc800078e0a08 */
[----:B------:R-:W-:Y:S01]  /*121d0*/  IMAD R18, R3, R8, R0 ;  /* 0x0000000803127224 */ /* 0x000fe200078e0200 */
[----:B------:R-:W-:-:S05]  /*121e0*/  LOP3.LUT R0, RZ, R3, RZ, 0x33, !PT ;  /* 0x00000003ff007212 */ /* 0x000fca00078e33ff */
[----:B------:R-:W-:Y:S01]  /*121f0*/  IMAD.IADD R17, R17, 0x1, R0 ;  /* 0x0000000111117824 */ /* 0x000fe200078e0200 */
[----:B------:R-:W-:Y:S06]  /*12200*/  BRA `(.L_x_1159) ;  /* 0x00000000000c7947 */ /* 0x000fec0003800000 */
.L_x_1154:
[----:B------:R-:W-:Y:S02]  /*12210*/  IMAD.MOV.U32 R17, RZ, RZ, RZ ;  /* 0x000000ffff117224 */ /* 0x000fe400078e00ff */
[----:B------:R-:W-:Y:S02]  /*12220*/  IMAD.U32 R16, RZ, RZ, UR6 ;  /* 0x00000006ff107e24 */ /* 0x000fe4000f8e00ff */
[----:B------:R-:W-:-:S07]  /*12230*/  IMAD.MOV.U32 R18, RZ, RZ, RZ ;  /* 0x000000ffff127224 */ /* 0x000fce00078e00ff */
.L_x_1159:
[----:B------:R-:W1:Y:S01]  /*12240*/  S2R R0, SR_TID.X ;  /* 0x0000000000007919 */ /* 0x000e620000002100 */
[----:B------:R-:W-:Y:S01]  /*12250*/  STL [R1], RZ ;  /* 0x000000ff01007387 */ /* 0x000fe20000100800 */
[----:B-1----:R-:W-:-:S04]  /*12260*/  LOP3.LUT R0, R0, 0x1f, RZ, 0xc0, !PT ;  /* 0x0000001f00007812 */ /* 0x002fc800078ec0ff */
[----:B------:R-:W-:-:S13]  /*12270*/  ISETP.NE.AND P0, PT, R0, RZ, PT ;  /* 0x000000ff0000720c */ /* 0x000fda0003f05270 */
[----:B------:R-:W1:Y:S01]  /*12280*/  @!P0 S2R R3, SR_CgaCtaId ;  /* 0x0000000000038919 */ /* 0x000e620000008800 */
[----:B------:R-:W-:-:S04]  /*12290*/  @!P0 MOV R0, 0x400 ;  /* 0x0000040000008802 */ /* 0x000fc80000000f00 */
[----:B-1----:R-:W-:-:S05]  /*122a0*/  @!P0 LEA R0, R3, R0, 0x18 ;  /* 0x0000000003008211 */ /* 0x002fca00078ec0ff */
[----:B------:R1:W-:Y:S01]  /*122b0*/  @!P0 STS.128 [R0+0x308d0], R16 ;  /* 0x0308d01000008388 */ /* 0x0003e20000000c00 */
[----:B------:R-:W-:Y:S06]  /*122c0*/  BAR.ARV 0x5, 0x120 ;  /* 0x0144800000007b1d */ /* 0x000fec0000002000 */
[----:B------:R-:W-:Y:S01]  /*122d0*/  ISETP.GE.AND P0, PT, R19, UR5, PT ;  /* 0x0000000513007c0c */ /* 0x000fe2000bf06270 */
[----:B-1----:R-:W-:-:S05]  /*122e0*/  IMAD.MOV.U32 R0, RZ, RZ, 0x1 ;  /* 0x00000001ff007424 */ /* 0x002fca00078e00ff */
[----:B------:R1:W-:Y:S04]  /*122f0*/  STL [R1+0x8], R0 ;  /* 0x0000080001007387 */ /* 0x0003e80000100800 */
[----:B------:R1:W-:Y:S03]  /*12300*/  STL [R1+0x18], RZ ;  /* 0x000018ff01007387 */ /* 0x0003e60000100800 */
[----:B------:R-:W-:Y:S05]  /*12310*/  @P0 BRA `(.L_x_1160) ;  /* 0x0000004400a00947 */ /* 0x000fea0003800000 */
[----:B-1----:R-:W-:Y:S01]  /*12320*/  IMAD.MOV.U32 R0, RZ, RZ, 0x1 ;  /* 0x00000001ff007424 */ /* 0x002fe200078e00ff */
[----:B------:R1:W-:Y:S01]  /*12330*/  STL [R1+0x18], RZ ;  /* 0x000018ff01007387 */ /* 0x0003e20000100800 */
[----:B------:R-:W-:Y:S01]  /*12340*/  ULDC UR38, c[0x0][0xc] ;  /* 0x0000030000267ab9 */ /* 0x000fe20000000800 */
[----:B------:R-:W-:Y:S02]  /*12350*/  ULDC.64 UR36, c[0x0][0x198] ;  /* 0x0000660000247ab9 */ /* 0x000fe40000000a00 */
[----:B------:R1:W-:Y:S04]  /*12360*/  STL [R1+0x8], R0 ;  /* 0x0000080001007387 */ /* 0x0003e80000100800 */
[----:B------:R1:W-:Y:S02]  /*12370*/  STL [R1], RZ ;  /* 0x000000ff01007387 */ /* 0x0003e40000100800 */
.L_x_1235:
[----:B------:R-:W-:Y:S05]  /*12380*/  YIELD ;  /* 0x0000000000007946 */ /* 0x000fea0003800000 */
[----:B------:R-:W-:Y:S01]  /*12390*/  ULDC.64 UR4, c[0x0][0xa28] ;  /* 0x00028a0000047ab9 */ /* 0x000fe20000000a00 */
[----:B------:R-:W-:Y:S01]  /*123a0*/  IMAD.MOV.U32 R4, RZ, RZ, RZ ;  /* 0x000000ffff047224 */ /* 0x000fe200078e00ff */
[----:B------:R-:W-:Y:S01]  /*123b0*/  ISETP.NE.U32.AND P0, PT, RZ, UR4, PT ;  /* 0x00000004ff007c0c */ /* 0x000fe2000bf05070 */
[----:B------:R-:W-:-:S03]  /*123c0*/  ULDC.64 UR6, c[0x0][0x208] ;  /* 0x0000820000067ab9 */ /* 0x000fc60000000a00 */
[----:B------:R-:W-:Y:S01]  /*123d0*/  ISETP.NE.AND.EX P0, PT, RZ, UR5, PT, P0 ;  /* 0x00000005ff007c0c */ /* 0x000fe2000bf05300 */
[----:B------:R-:W-:-:S12]  /*123e0*/  ULDC.64 UR4, c[0x0][0xa00] ;  /* 0x0002800000047ab9 */ /* 0x000fd80000000a00 */
[----:B--2---:R-:W2:Y:S01]  /*123f0*/  @P0 LDC.64 R2, c[0x0][0xa28] ;  /* 0x00028a00ff020b82 */ /* 0x004ea20000000a00 */
[----:B------:R-:W-:Y:S01]  /*12400*/  ISETP.NE.U32.AND P2, PT, RZ, UR4, PT ;  /* 0x00000004ff007c0c */ /* 0x000fe2000bf45070 */
[----:B--2---:R-:W-:-:S05]  /*12410*/  @P0 IMAD.WIDE R2, R19, 0x4, R2 ;  /* 0x0000000413020825 */ /* 0x004fca00078e0202 */
[----:B------:R2:W5:Y:S01]  /*12420*/  @P0 LDG.E R4, desc[UR6][R2.64] ;  /* 0x0000000602040981 */ /* 0x000562000c1e1900 */
[----:B------:R-:W-:Y:S01]  /*12430*/  ISETP.NE.AND.EX P2, PT, RZ, UR5, PT, P2 ;  /* 0x00000005ff007c0c */ /* 0x000fe2000bf45320 */
[----:B-1----:R-:W-:Y:S01]  /*12440*/  IMAD.MOV.U32 R0, RZ, RZ, RZ ;  /* 0x000000ffff007224 */ /* 0x002fe200078e00ff */
[----:B------:R-:W-:Y:S01]  /*12450*/  ULDC.64 UR4, c[0x0][0xa18] ;  /* 0x0002860000047ab9 */ /* 0x000fe20000000a00 */
[----:B--2---:R-:W1:Y:S02]  /*12460*/  LDC.64 R2, c[0x0][0xa00] ;  /* 0x00028000ff027b82 */ /* 0x004e640000000a00 */
[----:B-1----:R-:W-:-:S08]  /*12470*/  IMAD.WIDE R2, R19, 0x4, R2 ;  /* 0x0000000413027825 */ /* 0x002fd000078e0202 */
[----:B------:R-:W2:Y:S01]  /*12480*/  @P2 LDG.E R0, desc[UR6][R2.64] ;  /* 0x0000000602002981 */ /* 0x000ea2000c1e1900 */
[----:B------:R-:W-:Y:S01]  /*12490*/  ISETP.NE.U32.AND P1, PT, RZ, UR4, PT ;  /* 0x00000004ff007c0c */ /* 0x000fe2000bf25070 */
[----:B------:R-:W-:-:S03]  /*124a0*/  ULDC UR4, c[0x0][0x288] ;  /* 0x0000a20000047ab9 */ /* 0x000fc60000000800 */
[----:B------:R-:W-:-:S13]  /*124b0*/  ISETP.NE.AND.EX P1, PT, RZ, UR5, PT, P1 ;  /* 0x00000005ff007c0c */ /* 0x000fda000bf25310 */
[----:B------:R-:W1:Y:S02]  /*124c0*/  @P1 LDC.64 R6, c[0x0][0xa18] ;  /* 0x00028600ff061b82 */ /* 0x000e640000000a00 */
[----:B-1----:R-:W-:Y:S01]  /*124d0*/  @P1 IMAD.WIDE R6, R19, 0x4, R6 ;  /* 0x0000000413061825 */ /* 0x002fe200078e0206 */
[----:B--2---:R1:W-:Y:S03]  /*124e0*/  STL [R1+0x1c], R0 ;  /* 0x00001c0001007387 */ /* 0x0043e60000100800 */
[----:B-1----:R-:W-:Y:S01]  /*124f0*/  IMAD.U32 R0, RZ, RZ, UR4 ;  /* 0x00000004ff007e24 */ /* 0x002fe2000f8e00ff */
[----:B------:R-:W-:Y:S02]  /*12500*/  ULDC.64 UR4, c[0x0][0x3f8] ;  /* 0x0000fe0000047ab9 */ /* 0x000fe40000000a00 */
[----:B------:R-:W-:-:S03]  /*12510*/  UISETP.NE.U32.AND UP0, UPT, UR4, URZ, UPT ;  /* 0x0000003f0400728c */ /* 0x000fc6000bf05070 */
[----:B------:R-:W-:Y:S01]  /*12520*/  ULDC UR4, c[0x0][0x404] ;  /* 0x0001010000047ab9 */ /* 0x000fe20000000800 */
[----:B------:R-:W-:Y:S01]  /*12530*/  UISETP.NE.AND.EX UP0, UPT, UR5, URZ, UPT, UP0 ;  /* 0x0000003f0500728c */ /* 0x000fe2000bf05300 */
[----:B------:R1:W5:Y:S01]  /*12540*/  @P1 LDG.E R0, desc[UR6][R6.64] ;  /* 0x0000000606001981 */ /* 0x000362000c1e1900 */
[----:B------:R-:W-:Y:S01]  /*12550*/  ULDC.64 UR6, c[0x0][0xa08] ;  /* 0x0002820000067ab9 */ /* 0x000fe20000000a00 */
[----:B------:R-:W-:Y:S01]  /*12560*/  ULDC UR5, c[0x0][0x2e0] ;  /* 0x0000b80000057ab9 */ /* 0x000fe20000000800 */
[----:B------:R-:W-:Y:S01]  /*12570*/  USEL UR4, UR4, 0x1, UP0 ;  /* 0x0000000104047887 */ /* 0x000fe20008000000 */
[----:B------:R-:W-:-:S03]  /*12580*/  ISETP.NE.U32.AND P0, PT, RZ, UR6, PT ;  /* 0x00000006ff007c0c */ /* 0x000fc6000bf05070 */
[----:B------:R-:W-:Y:S01]  /*12590*/  UIMAD UR4, UR4, UR5, URZ ;  /* 0x00000005040472a4 */ /* 0x000fe2000f8e023f */
[----:B------:R-:W-:-:S05]  /*125a0*/  ISETP.NE.AND.EX P0, PT, RZ, UR7, PT, P0 ;  /* 0x00000007ff007c0c */ /* 0x000fca000bf05300 */
[----:B------:R-:W-:Y:S01]  /*125b0*/  IMAD.U32 R5, RZ, RZ, UR4 ;  /* 0x00000004ff057e24 */ /* 0x000fe2000f8e00ff */
[----:B-1----:R-:W-:Y:S07]  /*125c0*/  @P1 BRA `(.L_x_1161) ;  /* 0x0000000000141947 */ /* 0x002fee0003800000 */
[----:B------:R-:W-:Y:S05]  /*125d0*/  @!P2 BRA `(.L_x_1161) ;  /* 0x000000000010a947 */ /* 0x000fea0003800000 */
[----:B------:R-:W-:Y:S02]  /*125e0*/  ULDC.64 UR4, c[0x0][0x208] ;  /* 0x0000820000047ab9 */ /* 0x000fe40000000a00 */
[----:B------:R-:W2:Y:S04]  /*125f0*/  LDG.E R7, desc[UR4][R2.64] ;  /* 0x0000000402077981 */ /* 0x000ea8000c1e1900 */
[----:B-----5:R-:W2:Y:S02]  /*12600*/  LDG.E R0, desc[UR4][R2.64+0x4] ;  /* 0x0000040402007981 */ /* 0x020ea4000c1e1900 */
[----:B--2---:R-:W-:-:S07]  /*12610*/  IMAD.IADD R0, R0, 0x1, -R7 ;  /* 0x0000000100007824 */ /* 0x004fce00078e0a07 */
.L_x_1161:
[----:B------:R-:W1:Y:S01]  /*12620*/  LDC.64 R2, c[0x0][0xa08] ;  /* 0x00028200ff027b82 */ /* 0x000e620000000a00 */
[----:B------:R-:W-:Y:S01]  /*12630*/  IMAD.MOV.U32 R7, RZ, RZ, RZ ;  /* 0x000000ffff077224 */ /* 0x000fe200078e00ff */
[----:B------:R-:W-:Y:S01]  /*12640*/  ULDC.64 UR4, c[0x0][0x208] ;  /* 0x0000820000047ab9 */ /* 0x000fe20000000a00 */
[----:B-1----:R-:W-:-:S05]  /*12650*/  IMAD.WIDE R2, R19, 0x4, R2 ;  /* 0x0000000413027825 */ /* 0x002fca00078e0202 */
[----:B------:R-:W2:Y:S01]  /*12660*/  @P0 LDG.E R7, desc[UR4][R2.64] ;  /* 0x0000000402070981 */ /* 0x000ea2000c1e1900 */
[----:B------:R-:W-:Y:S02]  /*12670*/  ULDC.64 UR4, c[0x0][0xa20] ;  /* 0x0002880000047ab9 */ /* 0x000fe40000000a00 */
[----:B------:R-:W-:-:S04]  /*12680*/  ISETP.NE.U32.AND P1, PT, RZ, UR4, PT ;  /* 0x00000004ff007c0c */ /* 0x000fc8000bf25070 */
[----:B------:R-:W-:Y:S01]  /*12690*/  ISETP.NE.AND.EX P1, PT, RZ, UR5, PT, P1 ;  /* 0x00000005ff007c0c */ /* 0x000fe2000bf25310 */
[----:B--2--5:R-:W-:-:S05]  /*126a0*/  IMAD.IADD R6, R7, 0x1, R4 ;  /* 0x0000000107067824 */ /* 0x024fca00078e0204 */
[----:B------:R1:W-:Y:S07]  /*126b0*/  STL [R1+0x4], R6 ;  /* 0x0000040601007387 */ /* 0x0003ee0000100800 */
[----:B------:R-:W-:Y:S05]  /*126c0*/  @!P1 BRA `(.L_x_1162) ;  /* 0x0000000000149947 */ /* 0x000fea0003800000 */
[----:B------:R-:W2:Y:S01]  /*126d0*/  LDC.64 R2, c[0x0][0xa20] ;  /* 0x00028800ff027b82 */ /* 0x000ea20000000a00 */
[----:B------:R-:W-:Y:S01]  /*126e0*/  ULDC.64 UR4, c[0x0][0x208] ;  /* 0x0000820000047ab9 */ /* 0x000fe20000000a00 */
[----:B--2---:R-:W-:-:S05]  /*126f0*/  IMAD.WIDE R2, R19, 0x4, R2 ;  /* 0x0000000413027825 */ /* 0x004fca00078e0202 */
[----:B------:R2:W5:Y:S01]  /*12700*/  LDG.E R5, desc[UR4][R2.64] ;  /* 0x0000000402057981 */ /* 0x000562000c1e1900 */
[----:B------:R-:W-:Y:S05]  /*12710*/  BRA `(.L_x_1163) ;  /* 0x0000000000147947 */ /* 0x000fea0003800000 */
.L_x_1162:
[----:B------:R-:W-:Y:S05]  /*12720*/  @!P0 BRA `(.L_x_1163) ;  /* 0x0000000000108947 */ /* 0x000fea0003800000 */
[----:B------:R-:W-:Y:S02]  /*12730*/  ULDC.64 UR4, c[0x0][0x208] ;  /* 0x0000820000047ab9 */ /* 0x000fe40000000a00 */
[----:B-1----:R-:W2:Y:S04]  /*12740*/  LDG.E R6, desc[UR4][R2.64] ;  /* 0x0000000402067981 */ /* 0x002ea8000c1e1900 */
[----:B------:R-:W2:Y:S02]  /*12750*/  LDG.E R5, desc[UR4][R2.64+0x4] ;  /* 0x0000040402057981 */ /* 0x000ea4000c1e1900 */
[----:B--2---:R-:W-:-:S07]  /*12760*/  IMAD.IADD R5, R5, 0x1, -R6 ;  /* 0x0000000105057824 */ /* 0x004fce00078e0a06 */
.L_x_1163:
[----:B--2---:R-:W2:Y:S01]  /*12770*/  LDC.64 R2, c[0x0][0x9e0] ;  /* 0x00027800ff027b82 */ /* 0x004ea20000000a00 */
[----:B-----5:R-:W-:Y:S01]  /*12780*/  IMAD.IADD R7, R5, 0x1, -R4 ;  /* 0x0000000105077824 */ /* 0x020fe200078e0a04 */
[----:B------:R-:W-:-:S04]  /*12790*/  LEA R9, R17, 0x80, 0x7 ;  /* 0x0000008011097811 */ /* 0x000fc800078e38ff */
[----:B------:R-:W-:Y:S02]  /*127a0*/  IADD3 R9, R7, R9, -R0 ;  /* 0x0000000907097210 */ /* 0x000fe40007ffe800 */
[----:B--2---:R-:W-:-:S03]  /*127b0*/  ISETP.GE.AND P0, PT, R3, 0x1, PT ;  /* 0x000000010300780c */ /* 0x004fc60003f06270 */
[----:B------:R-:W-:-:S10]  /*127c0*/  IMAD.IADD R2, R9, 0x1, R2 ;  /* 0x0000000109027824 */ /* 0x000fd400078e0202 */
[----:B------:R-:W-:Y:S05]  /*127d0*/  @!P0 BRA `(.L_x_1164) ;  /* 0x0000000000488947 */ /* 0x000fea0003800000 */
[C---:B------:R-:W-:Y:S01]  /*127e0*/  ISETP.GT.AND P1, PT, R9.reuse, RZ, PT ;  /* 0x000000ff0900720c */ /* 0x040fe20003f24270 */
[----:B------:R-:W-:Y:S01]  /*127f0*/  BSSY B0, `(.L_x_1165) ;  /* 0x000000e000007945 */ /* 0x000fe20003800000 */
[----:B-1----:R-:W-:-:S11]  /*12800*/  VIADD R6, R9, 0xffffffff ;  /* 0xffffffff09067836 */ /* 0x002fd60000000000 */
        /* <DEDUP_REMOVED lines=8> */
.L_x_1166:
[----:B------:R-:W-:-:S13]  /*12890*/  ISETP.NE.AND P1, PT, R3, 0x1, PT ;  /* 0x000000010300780c */ /* 0x000fda0003f25270 */
[----:B------:R-:W1:Y:S02]  /*128a0*/  @P1 LDC.64 R4, c[0x0][0x9e8] ;  /* 0x00027a00ff041b82 */ /* 0x000e640000000a00 */
[----:B-1----:R-:W-:-:S05]  /*128b0*/  @P1 IMAD.HI.U32 R4, R6, R4, RZ ;  /* 0x0000000406041227 */ /* 0x002fca00078e00ff */
[----:B------:R-:W-:-:S07]  /*128c0*/  @P1 SHF.R.U32.HI R6, RZ, R5, R4 ;  /* 0x00000005ff061219 */ /* 0x000fce0000011604 */
.L_x_1167:
[----:B------:R-:W-:Y:S05]  /*128d0*/  BSYNC B0 ;  /* 0x0000000000007941 */ /* 0x000fea0003800000 */
.L_x_1165:
[----:B------:R-:W-:-:S05]  /*128e0*/  IMAD R5, R6, R3, R3 ;  /* 0x0000000306057224 */ /* 0x000fca00078e0203 */
[----:B------:R-:W-:-:S07]  /*128f0*/  VIMNMX R2, R2, R5, PT ;  /* 0x0000000502027248 */ /* 0x000fce0003fe0100 */
.L_x_1164:
[----:B------:R-:W-:Y:S01]  /*12900*/  VIADD R2, R2, 0x5f ;  /* 0x0000005f02027836 */ /* 0x000fe20000000000 */
[----:B------:R-:W-:Y:S01]  /*12910*/  ULDC UR4, c[0x0][0x9dc] ;  /* 0x0002770000047ab9 */ /* 0x000fe20000000800 */
[----:B------:R-:W-:Y:S02]  /*12920*/  IMAD R0, R17, 0x80, -R0 ;  /* 0x0000008011007824 */ /* 0x000fe400078e0a00 */
[----:B------:R-:W-:-:S04]  /*12930*/  IMAD.HI R5, R2, 0x2aaaaaab, RZ ;  /* 0x2aaaaaab02057827 */ /* 0x000fc800078e02ff */
[C---:B------:R-:W-:Y:S02]  /*12940*/  VIADD R2, R7.reuse, 0x5f ;  /* 0x0000005f07027836 */ /* 0x040fe40000000000 */
[----:B------:R-:W-:Y:S02]  /*12950*/  IMAD.IADD R7, R7, 0x1, R0 ;  /* 0x0000000107077824 */ /* 0x000fe400078e0200 */
[----:B------:R-:W-:Y:S01]  /*12960*/  IMAD.HI R4, R2, 0x2aaaaaab, RZ ;  /* 0x2aaaaaab02047827 */ /* 0x000fe200078e02ff */
[----:B------:R-:W-:-:S03]  /*12970*/  SHF.R.U32.HI R2, RZ, 0x1f, R5 ;  /* 0x0000001fff027819 */ /* 0x000fc60000011605 */
[----:B------:R-:W-:Y:S01]  /*12980*/  VIADD R0, R7, -UR4 ;  /* 0x8000000407007c36 */ /* 0x000fe20008000000 */
[----:B------:R-:W-:Y:S02]  /*12990*/  LEA.HI.SX32 R2, R5, R2, 0x1c ;  /* 0x0000000205027211 */ /* 0x000fe400078fe2ff */
[----:B------:R-:W-:-:S04]  /*129a0*/  SHF.R.U32.HI R5, RZ, 0x1f, R4 ;  /* 0x0000001fff057819 */ /* 0x000fc80000011604 */
[----:B------:R-:W-:-:S04]  /*129b0*/  LEA.HI.SX32 R5, R4, R5, 0x1c ;  /* 0x0000000504057211 */ /* 0x000fc800078fe2ff */
[----:B-1----:R-:W-:-:S05]  /*129c0*/  VIMNMX R6, R5, R2, PT ;  /* 0x0000000205067248 */ /* 0x002fca0003fe0100 */
[----:B------:R1:W-:Y:S01]  /*129d0*/  STL [R1+0x14], R6 ;  /* 0x0000140601007387 */ /* 0x0003e20000100800 */
[----:B------:R-:W-:Y:S05]  /*129e0*/  @!P0 BRA `(.L_x_1168) ;  /* 0x0000000000488947 */ /* 0x000fea0003800000 */
[----:B------:R-:W-:Y:S01]  /*129f0*/  IMAD.MOV.U32 R2, RZ, RZ, R7 ;  /* 0x000000ffff027224 */ /* 0x000fe200078e0007 */
[----:B------:R-:W-:Y:S04]  /*12a00*/  BSSY B0, `(.L_x_1169) ;  /* 0x000000e000007945 */ /* 0x000fe80003800000 */
[----:B------:R-:W-:-:S13]  /*12a10*/  ISETP.GT.AND P0, PT, R2, -0x1, PT ;  /* 0xffffffff0200780c */ /* 0x000fda0003f04270 */
[----:B------:R-:W-:Y:S05]  /*12a20*/  @P0 BRA `(.L_x_1170) ;  /* 0x00000000001c0947 */ /* 0x000fea0003800000 */
[----:B------:R-:W-:Y:S02]  /*12a30*/  ISETP.NE.AND P0, PT, R3, 0x1, PT ;  /* 0x000000010300780c */ /* 0x000fe40003f05270 */
[----:B------:R-:W-:-:S11]  /*12a40*/  LOP3.LUT R7, RZ, R2, RZ, 0x33, !PT ;  /* 0x00000002ff077212 */ /* 0x000fd600078e33ff */
[----:B------:R-:W2:Y:S02]  /*12a50*/  @P0 LDC.64 R4, c[0x0][0x9e8] ;  /* 0x00027a00ff040b82 */ /* 0x000ea40000000a00 */
[----:B--2---:R-:W-:-:S05]  /*12a60*/  @P0 IMAD.HI.U32 R4, R7, R4, RZ ;  /* 0x0000000407040227 */ /* 0x004fca00078e00ff */
[----:B------:R-:W-:-:S04]  /*12a70*/  @P0 SHF.R.U32.HI R7, RZ, R5, R4 ;  /* 0x00000005ff070219 */ /* 0x000fc80000011604 */
[----:B------:R-:W-:Y:S01]  /*12a80*/  LOP3.LUT R2, RZ, R7, RZ, 0x33, !PT ;  /* 0x00000007ff027212 */ /* 0x000fe200078e33ff */
[----:B------:R-:W-:Y:S06]  /*12a90*/  BRA `(.L_x_1171) ;  /* 0x0000000000107947 */ /* 0x000fec0003800000 */
.L_x_1170:
[----:B------:R-:W-:-:S13]  /*12aa0*/  ISETP.NE.AND P0, PT, R3, 0x1, PT ;  /* 0x000000010300780c */ /* 0x000fda0003f05270 */
[----:B------:R-:W2:Y:S02]  /*12ab0*/  @P0 LDC.64 R4, c[0x0][0x9e8] ;  /* 0x00027a00ff040b82 */ /* 0x000ea40000000a00 */
[----:B--2---:R-:W-:-:S05]  /*12ac0*/  @P0 IMAD.HI.U32 R4, R2, R4, RZ ;  /* 0x0000000402040227 */ /* 0x004fca00078e00ff */
[----:B------:R-:W-:-:S07]  /*12ad0*/  @P0 SHF.R.U32.HI R2, RZ, R5, R4 ;  /* 0x00000005ff020219 */ /* 0x000fce0000011604 */
.L_x_1171:
[----:B------:R-:W-:Y:S05]  /*12ae0*/  BSYNC B0 ;  /* 0x0000000000007941 */ /* 0x000fea0003800000 */
.L_x_1169:
[----:B------:R-:W-:-:S05]  /*12af0*/  IMAD R3, R2, R3, RZ ;  /* 0x0000000302037224 */ /* 0x000fca00078e02ff */
[----:B------:R-:W-:-:S07]  /*12b00*/  VIMNMX R0, R0, R3, !PT ;  /* 0x0000000300007248 */ /* 0x000fce0007fe0100 */
.L_x_1168:
[----:B------:R-:W-:Y:S01]  /*12b10*/  IMAD.HI R0, R0, 0x2aaaaaab, RZ ;  /* 0x2aaaaaab00007827 */ /* 0x000fe200078e02ff */
[----:B------:R-:W-:Y:S04]  /*12b20*/  BSSY B6, `(.L_x_1172) ;  /* 0x0000323000067945 */ /* 0x000fe80003800000 */
[----:B------:R-:W-:-:S04]  /*12b30*/  SHF.R.U32.HI R3, RZ, 0x1f, R0 ;  /* 0x0000001fff037819 */ /* 0x000fc80000011600 */
[----:B------:R-:W-:-:S04]  /*12b40*/  LEA.HI.SX32 R3, R0, R3, 0x1c ;  /* 0x0000000300037211 */ /* 0x000fc800078fe2ff */
[----:B------:R-:W-:-:S04]  /*12b50*/  VIMNMX R2, RZ, R3, !PT ;  /* 0x00000003ff027248 */ /* 0x000fc80007fe0100 */
[----:B------:R-:W-:Y:S01]  /*12b60*/  ISETP.GT.AND P0, PT, R6, R2, PT ;  /* 0x000000020600720c */ /* 0x000fe20003f04270 */
[----:B------:R2:W-:-:S12]  /*12b70*/  STL [R1+0x10], R2 ;  /* 0x0000100201007387 */ /* 0x0005d80000100800 */
[----:B--2---:R-:W-:Y:S05]  /*12b80*/  @P0 BRA `(.L_x_1173) ;  /* 0x0000000000480947 */ /* 0x004fea0003800000 */
[----:B------:R-:W2:Y:S02]  /*12b90*/  S2R R2, SR_TID.X ;  /* 0x0000000000027919 */ /* 0x000ea40000002100 */
[----:B--2---:R-:W-:-:S04]  /*12ba0*/  LOP3.LUT R2, R2, 0x1f, RZ, 0xc0, !PT ;  /* 0x0000001f02027812 */ /* 0x004fc800078ec0ff */
[----:B------:R-:W-:-:S13]  /*12bb0*/  ISETP.NE.AND P1, PT, R2, RZ, PT ;  /* 0x000000ff0200720c */ /* 0x000fda0003f25270 */
[----:B------:R-:W-:Y:S05]  /*12bc0*/  @P1 BRA `(.L_x_1174) ;  /* 0x0000003000601947 */ /* 0x000fea0003800000 */
[----:B------:R-:W2:Y:S01]  /*12bd0*/  S2R R7, SR_LANEID ;  /* 0x0000000000077919 */ /* 0x000ea20000000000 */
[----:B------:R-:W-:Y:S01]  /*12be0*/  VOTEU.ANY UR4, UPT, PT ;  /* 0x0000000000047886 */ /* 0x000fe200038e0100 */
[----:B------:R-:W3:Y:S01]  /*12bf0*/  LDC.64 R2, c[0x0][0xc38] ;  /* 0x00030e00ff027b82 */ /* 0x000ee20000000a00 */
[----:B------:R-:W2:Y:S01]  /*12c00*/  FLO.U32 R0, UR4 ;  /* 0x0000000400007d00 */ /* 0x000ea200080e0000 */
[----:B------:R-:W-:-:S07]  /*12c10*/  ULDC.64 UR6, c[0x0][0x208] ;  /* 0x0000820000067ab9 */ /* 0x000fce0000000a00 */
[----:B------:R-:W3:Y:S01]  /*12c20*/  POPC R5, UR4 ;  /* 0x0000000400057d09 */ /* 0x000ee20008000000 */
[----:B--2---:R-:W-:-:S13]  /*12c30*/  ISETP.EQ.U32.AND P0, PT, R0, R7, PT ;  /* 0x000000070000720c */ /* 0x004fda0003f02070 */
[----:B---3--:R-:W2:Y:S01]  /*12c40*/  @P0 ATOMG.E.ADD.STRONG.GPU PT, R3, desc[UR6][R2.64], R5 ;  /* 0x00000005020309a8 */ /* 0x008ea200081ee1c6 */
[----:B------:R-:W3:Y:S02]  /*12c50*/  S2R R4, SR_LTMASK ;  /* 0x0000000000047919 */ /* 0x000ee40000003900 */
[----:B---3--:R-:W-:-:S04]  /*12c60*/  LOP3.LUT R4, R4, UR4, RZ, 0xc0, !PT ;  /* 0x0000000404047c12 */ /* 0x008fc8000f8ec0ff */
[----:B------:R-:W3:Y:S01]  /*12c70*/  POPC R7, R4 ;  /* 0x0000000400077309 */ /* 0x000ee20000000000 */
[----:B--2---:R-:W3:Y:S02]  /*12c80*/  SHFL.IDX PT, R0, R3, R0, 0x1f ;  /* 0x00001f0003007589 */ /* 0x004ee400000e0000 */
[----:B---3--:R-:W-:Y:S01]  /*12c90*/  IADD3 R16, R0, UR38, R7 ;  /* 0x0000002600107c10 */ /* 0x008fe2000fffe007 */
[----:B------:R-:W-:Y:S06]  /*12ca0*/  BRA `(.L_x_1174) ;  /* 0x0000003000287947 */ /* 0x000fec0003800000 */
.L_x_1173:
[----:B------:R-:W2:Y:S01]  /*12cb0*/  S2R R3, SR_CgaCtaId ;  /* 0x0000000000037919 */ /* 0x000ea20000008800 */
[----:B------:R-:W-:-:S04]  /*12cc0*/  MOV R0, 0x400 ;  /* 0x0000040000007802 */ /* 0x000fc80000000f00 */
[----:B--2---:R-:W-:-:S05]  /*12cd0*/  LEA R2, R3, R0, 0x18 ;  /* 0x0000000003027211 */ /* 0x004fca00078ec0ff */
[----:B------:R2:W-:Y:S01]  /*12ce0*/  STL [R1+0xc], R2 ;  /* 0x00000c0201007387 */ /* 0x0005e20000100800 */
[----:B------:R-:W-:-:S05]  /*12cf0*/  VIADD R0, R2, 0x1e400 ;  /* 0x0001e40002007836 */ /* 0x000fca0000000000 */
[----:B------:R-:W-:-:S13]  /*12d00*/  LOP3.LUT P0, RZ, R0, 0x3ff, RZ, 0xc0, !PT ;  /* 0x000003ff00ff7812 */ /* 0x000fda000780c0ff */
[----:B--2---:R-:W-:Y:S05]  /*12d10*/  @!P0 BRA `(.L_x_1175) ;  /* 0x0000000000408947 */ /* 0x004fea0003800000 */
[----:B------:R-:W-:Y:S01]  /*12d20*/  MOV R2, 0x0 ;  /* 0x0000000000027802 */ /* 0x000fe20000000f00 */
[----:B------:R-:W-:Y:S01]  /*12d30*/  ULDC.64 UR6, c[0x4][0xa8] ;  /* 0x01002a0000067ab9 */ /* 0x000fe20000000a00 */
[----:B------:R-:W-:Y:S01]  /*12d40*/  ULDC.64 UR8, c[0x4][0xb0] ;  /* 0x01002c0000087ab9 */ /* 0x000fe20000000a00 */
[----:B------:R-:W-:Y:S01]  /*12d50*/  ULDC.64 UR4, c[0x4][0x30] ;  /* 0x01000c0000047ab9 */ /* 0x000fe20000000a00 */
[----:B------:R-:W-:Y:S02]  /*12d60*/  IMAD.U32 R4, RZ, RZ, UR6 ;  /* 0x00000006ff047e24 */ /* 0x000fe4000f8e00ff */
[----:B------:R-:W2:Y:S01]  /*12d70*/  LDC.64 R2, c[0x4][R2] ;  /* 0x0100000002027b82 */ /* 0x000ea20000000a00 */
[----:B------:R-:W-:Y:S02]  /*12d80*/  IMAD.U32 R5, RZ, RZ, UR7 ;  /* 0x00000007ff057e24 */ /* 0x000fe4000f8e00ff */
[----:B-1----:R-:W-:Y:S02]  /*12d90*/  IMAD.U32 R6, RZ, RZ, UR8 ;  /* 0x00000008ff067e24 */ /* 0x002fe4000f8e00ff */
[----:B------:R-:W-:-:S02]  /*12da0*/  IMAD.U32 R7, RZ, RZ, UR9 ;  /* 0x00000009ff077e24 */ /* 0x000fc4000f8e00ff */
[----:B------:R-:W-:Y:S02]  /*12db0*/  IMAD.U32 R10, RZ, RZ, UR4 ;  /* 0x00000004ff0a7e24 */ /* 0x000fe4000f8e00ff */
[----:B0-----:R-:W-:Y:S02]  /*12dc0*/  IMAD.U32 R11, RZ, RZ, UR5 ;  /* 0x00000005ff0b7e24 */ /* 0x001fe4000f8e00ff */
[----:B------:R-:W-:Y:S02]  /*12dd0*/  IMAD.MOV.U32 R8, RZ, RZ, 0x70 ;  /* 0x00000070ff087424 */ /* 0x000fe400078e00ff */
[----:B------:R-:W-:Y:S02]  /*12de0*/  IMAD.MOV.U32 R12, RZ, RZ, 0x1 ;  /* 0x00000001ff0c7424 */ /* 0x000fe400078e00ff */
[----:B------:R-:W-:-:S07]  /*12df0*/  IMAD.MOV.U32 R13, RZ, RZ, RZ ;  /* 0x000000ffff0d7224 */ /* 0x000fce00078e00ff */
[----:B------:R-:W-:-:S07]  /*12e00*/  LEPC R20, `(.L_x_1175) ;  /* 0x000000001014794e */ /* 0x000fce0000000000 */
[----:B--2---:R-:W-:Y:S05]  /*12e10*/  CALL.ABS.NOINC R2 ;  /* 0x0000000002007343 */ /* 0x004fea0003c00000 */
.L_x_1175:
        /* <DEDUP_REMOVED lines=8> */
[----:B------:R2:W3:Y:S01]  /*12ea0*/  LDC.64 R2, c[0x4][R0] ;  /* 0x0100000000027b82 */ /* 0x0004e20000000a00 */
[----:B------:R-:W-:Y:S02]  /*12eb0*/  IMAD.U32 R4, RZ, RZ, UR6 ;  /* 0x00000006ff047e24 */ /* 0x000fe4000f8e00ff */
[----:B------:R-:W-:Y:S02]  /*12ec0*/  IMAD.U32 R5, RZ, RZ, UR7 ;  /* 0x00000007ff057e24 */ /* 0x000fe4000f8e00ff */
[----:B-1----:R-:W-:Y:S02]  /*12ed0*/  IMAD.U32 R6, RZ, RZ, UR8 ;  /* 0x00000008ff067e24 */ /* 0x002fe4000f8e00ff */
[----:B------:R-:W-:-:S02]  /*12ee0*/  IMAD.U32 R7, RZ, RZ, UR9 ;  /* 0x00000009ff077e24 */ /* 0x000fc4000f8e00ff */
[----:B------:R-:W-:Y:S02]  /*12ef0*/  IMAD.U32 R10, RZ, RZ, UR4 ;  /* 0x00000004ff0a7e24 */ /* 0x000fe4000f8e00ff */
[----:B0-----:R-:W-:Y:S02]  /*12f00*/  IMAD.U32 R11, RZ, RZ, UR5 ;  /* 0x00000005ff0b7e24 */ /* 0x001fe4000f8e00ff */
[----:B------:R-:W-:Y:S02]  /*12f10*/  IMAD.MOV.U32 R8, RZ, RZ, 0x70 ;  /* 0x00000070ff087424 */ /* 0x000fe400078e00ff */
[----:B------:R-:W-:Y:S02]  /*12f20*/  IMAD.MOV.U32 R12, RZ, RZ, 0x1 ;  /* 0x00000001ff0c7424 */ /* 0x000fe400078e00ff */
[----:B--2---:R-:W-:-:S07]  /*12f30*/  IMAD.MOV.U32 R13, RZ, RZ, RZ ;  /* 0x000000ffff0d7224 */ /* 0x004fce00078e00ff */
[----:B------:R-:W-:-:S07]  /*12f40*/  LEPC R20, `(.L_x_1177) ;  /* 0x000000001014794e */ /* 0x000fce0000000000 */
[----:B---3--:R-:W-:Y:S05]  /*12f50*/  CALL.ABS.NOINC R2 ;  /* 0x0000000002007343 */ /* 0x008fea0003c00000 */
.L_x_1177:
        /* <DEDUP_REMOVED lines=16> */
.L_x_1176:
[----:B-1----:R-:W2:Y:S01]  /*13060*/  LDL.LU R6, [R1+0x1c] ;  /* 0x00001c0001067983 */ /* 0x002ea20000300800 */
[----:B------:R-:W1:Y:S01]  /*13070*/  LDC R0, c[0x0][0x428] ;  /* 0x00010a00ff007b82 */ /* 0x000e620000000800 */
[----:B------:R-:W-:Y:S01]  /*13080*/  IMAD.MOV.U32 R4, RZ, RZ, R18 ;  /* 0x000000ffff047224 */ /* 0x000fe200078e0012 */
[----:B------:R-:W-:Y:S01]  /*13090*/  ULDC.64 UR4, c[0x0][0x9f8] ;  /* 0x00027e0000047ab9 */ /* 0x000fe20000000a00 */
[----:B------:R-:W3:Y:S01]  /*130a0*/  S2R R7, SR_TID.X ;  /* 0x0000000000077919 */ /* 0x000ee20000002100 */
[----:B------:R-:W-:Y:S01]  /*130b0*/  ULDC.64 UR6, c[0x0][0x208] ;  /* 0x0000820000067ab9 */ /* 0x000fe20000000a00 */
[----:B-1----:R-:W-:Y:S02]  /*130c0*/  ISETP.NE.AND P0, PT, R0, 0x1, PT ;  /* 0x000000010000780c */ /* 0x002fe40003f05270 */
[----:B---3--:R-:W-:-:S11]  /*130d0*/  LOP3.LUT R7, R7, 0x1f, RZ, 0xc0, !PT ;  /* 0x0000001f07077812 */ /* 0x008fd600078ec0ff */
[----:B------:R-:W1:Y:S08]  /*130e0*/  @P0 LDC R3, c[0x0][0x42c] ;  /* 0x00010b00ff030b82 */ /* 0x000e700000000800 */
[----:B------:R-:W3:Y:S01]  /*130f0*/  @P0 LDC R5, c[0x0][0x430] ;  /* 0x00010c00ff050b82 */ /* 0x000ee20000000800 */
[----:B-1----:R-:W-:-:S05]  /*13100*/  @P0 IMAD.HI.U32 R0, R18, R3, RZ ;  /* 0x0000000312000227 */ /* 0x002fca00078e00ff */
[----:B---3--:R-:W-:Y:S01]  /*13110*/  @P0 SHF.R.U32.HI R4, RZ, R5, R0 ;  /* 0x00000005ff040219 */ /* 0x008fe20000011600 */
[----:B------:R-:W-:Y:S01]  /*13120*/  IMAD.MOV.U32 R0, RZ, RZ, R19 ;  /* 0x000000ffff007224 */ /* 0x000fe200078e0013 */
[----:B------:R-:W-:-:S04]  /*13130*/  ISETP.NE.U32.AND P0, PT, RZ, UR4, PT ;  /* 0x00000004ff007c0c */ /* 0x000fc8000bf05070 */
[----:B------:R-:W-:Y:S01]  /*13140*/  ISETP.NE.AND.EX P0, PT, RZ, UR5, PT, P0 ;  /* 0x00000005ff007c0c */ /* 0x000fe2000bf05300 */
[----:B------:R-:W-:-:S12]  /*13150*/  ULDC.64 UR4, c[0x0][0xa00] ;  /* 0x0002800000047ab9 */ /* 0x000fd80000000a00 */
[----:B------:R-:W1:Y:S01]  /*13160*/  @P0 LDC.64 R2, c[0x0][0x9f8] ;  /* 0x00027e00ff020b82 */ /* 0x000e620000000a00 */
[----:B------:R-:W-:-:S04]  /*13170*/  ISETP.NE.AND P6, PT, R7, RZ, PT ;  /* 0x000000ff0700720c */ /* 0x000fc80003fc5270 */
[----:B------:R-:W-:-:S09]  /*13180*/  PLOP3.LUT P1, PT, P6, PT, PT, 0x8, 0x0 ;  /* 0x000000000000781c */ /* 0x000fd2000372e170 */
[----:B------:R-:W-:Y:S01]  /*13190*/  VOTEU.ALL UP1, P6 ;  /* 0x00000000003f7886 */ /* 0x000fe20003020000 */
[----:B-1----:R-:W-:-:S05]  /*131a0*/  @P0 IMAD.WIDE R2, R19, 0x4, R2 ;  /* 0x0000000413020825 */ /* 0x002fca00078e0202 */
[----:B------:R1:W5:Y:S01]  /*131b0*/  @P0 LDG.E R0, desc[UR6][R2.64] ;  /* 0x0000000602000981 */ /* 0x000362000c1e1900 */
[----:B------:R-:W-:Y:S01]  /*131c0*/  ISETP.NE.U32.AND P0, PT, RZ, UR4, PT ;  /* 0x00000004ff007c0c */ /* 0x000fe2000bf05070 */
[----:B------:R-:W-:-:S03]  /*131d0*/  @!UP1 UIADD3 UR8, UP0, UR36, 0x270, URZ ;  /* 0x0000027024089890 */ /* 0x000fc6000ff1e03f */
[----:B------:R-:W-:Y:S01]  /*131e0*/  ISETP.NE.AND.EX P0, PT, RZ, UR5, PT, P0 ;  /* 0x00000005ff007c0c */ /* 0x000fe2000bf05300 */
[----:B------:R-:W-:-:S03]  /*131f0*/  @!UP1 UIADD3.X UR9, URZ, UR37, URZ, UP0, !UPT ;  /* 0x000000253f099290 */ /* 0x000fc600087fe43f */
[----:B------:R-:W-:Y:S01]  /*13200*/  SEL R7, R19, RZ, !P0 ;  /* 0x000000ff13077207 */ /* 0x000fe20004000000 */
[----:B------:R-:W-:Y:S01]  /*13210*/  VOTEU.ALL UP0, P6 ;  /* 0x00000000003f7886 */ /* 0x000fe20003000000 */
[----:B-12---:R-:W-:-:S07]  /*13220*/  IMAD R8, R17, 0x80, R6 ;  /* 0x0000008011087824 */ /* 0x006fce00078e0206 */
.L_x_1178:
        /* <DEDUP_REMOVED lines=9> */
[----:B-1----:R-:W-:Y:S05]  /*132c0*/  @P1 BRA.U.ANY `(.L_x_1178) ;  /* 0xfffffffd00d81947 */ /* 0x002fea000393ffff */
[----:B------:R-:W1:Y:S01]  /*132d0*/  S2R R2, SR_TID.X ;  /* 0x0000000000027919 */ /* 0x000e620000002100 */
[----:B------:R-:W-:Y:S01]  /*132e0*/  UMOV UR4, 0x40 ;  /* 0x0000004000047882 */ /* 0x000fe20000000000 */
[----:B-1----:R-:W-:-:S04]  /*132f0*/  LOP3.LUT R2, R2, 0x1f, RZ, 0xc0, !PT ;  /* 0x0000001f02027812 */ /* 0x002fc800078ec0ff */
[----:B------:R-:W-:-:S04]  /*13300*/  ISETP.NE.AND P2, PT, R2, RZ, PT ;  /* 0x000000ff0200720c */ /* 0x000fc80003f45270 */
[----:B------:R-:W-:-:S09]  /*13310*/  PLOP3.LUT P1, PT, P2, PT, PT, 0x8, 0x0 ;  /* 0x000000000000781c */ /* 0x000fd2000172e170 */
[----:B------:R-:W-:-:S05]  /*13320*/  VOTEU.ALL UP0, P2 ;  /* 0x00000000003f7886 */ /* 0x000fca0001000000 */
.L_x_1179:
        /* <DEDUP_REMOVED lines=15> */
.L_x_1180:
        /* <DEDUP_REMOVED lines=9> */
[----:B------:R-:W2:Y:S01]  /*134b0*/  LDL R5, [R1+0x14] ;  /* 0x0000140001057983 */ /* 0x000ea20000100800 */
[----:B------:R-:W1:Y:S01]  /*134c0*/  LDC.64 R2, c[0x0][0x3f8] ;  /* 0x0000fe00ff027b82 */ /* 0x000e620000000a00 */
[----:B------:R-:W-:Y:S02]  /*134d0*/  ULDC.64 UR4, c[0x0][0xa08] ;  /* 0x0002820000047ab9 */ /* 0x000fe40000000a00 */
[----:B-1----:R-:W-:Y:S01]  /*134e0*/  LOP3.LUT P0, RZ, R2, UR4, RZ, 0xfc, !PT ;  /* 0x0000000402ff7c12 */ /* 0x002fe2000f80fcff */
[----:B------:R-:W-:-:S03]  /*134f0*/  UMOV UR4, 0xffffffff ;  /* 0xffffffff00047882 */ /* 0x000fc60000000000 */
[----:B------:R-:W-:-:S04]  /*13500*/  LOP3.LUT P0, RZ, R3, UR5, RZ, 0xfc, P0 ;  /* 0x0000000503ff7c12 */ /* 0x000fc8000800fcff */
[----:B-----5:R-:W-:Y:S01]  /*13510*/  SEL R6, R0, RZ, !P0 ;  /* 0x000000ff00067207 */ /* 0x020fe20004000000 */
[----:B--2---:R-:W-:Y:S01]  /*13520*/  VIADD R5, R5, 0xffffffff ;  /* 0xffffffff05057836 */ /* 0x004fe20000000000 */
[----:B------:R-:W-:Y:S07]  /*13530*/  BRA.DIV UR4, `(.L_x_1181) ;  /* 0x0000003a04e87947 */ /* 0x000fee000b800000 */
.L_x_1251:
[----:B------:R-:W-:Y:S01]  /*13540*/  UMOV UR4, 0xffffffff ;  /* 0xffffffff00047882 */ /* 0x000fe20000000000 */
[----:B------:R-:W-:Y:S02]  /*13550*/  SHF.R.S32.HI R17, RZ, 0x1f, R0 ;  /* 0x0000001fff117819 */ /* 0x000fe40000011400 */
[----:B------:R-:W-:Y:S05]  /*13560*/  BRA.DIV UR4, `(.L_x_1182) ;  /* 0x0000003e04107947 */ /* 0x000fea000b800000 */
[----:B------:R-:W-:-:S13]  /*13570*/  ELECT P6, URZ, PT ;  /* 0x00000000003f782f */ /* 0x000fda00038c0000 */
.L_x_1254:
[----:B------:R-:W-:Y:S05]  /*13580*/  @!P6 BRA `(.L_x_1183) ;  /* 0x00000004002ce947 */ /* 0x000fea0003800000 */
[----:B------:R-:W-:-:S04]  /*13590*/  ISETP.NE.U32.AND P0, PT, R2, RZ, PT ;  /* 0x000000ff0200720c */ /* 0x000fc80003f05070 */
[----:B------:R-:W-:-:S13]  /*135a0*/  ISETP.NE.AND.EX P0, PT, R3, RZ, PT, P0 ;  /* 0x000000ff0300720c */ /* 0x000fda0003f05300 */
[----:B------:R-:W-:Y:S05]  /*135b0*/  @!P0 BRA `(.L_x_1184) ;  /* 0x00000000004c8947 */ /* 0x000fea0003800000 */
[----:B------:R-:W1:Y:S01]  /*135c0*/  LDC R12, c[0x0][0x41c] ;  /* 0x00010700ff0c7b82 */ /* 0x000e620000000800 */
[----:B------:R-:W-:Y:S01]  /*135d0*/  IMAD.MOV.U32 R6, RZ, RZ, R5 ;  /* 0x000000ffff067224 */ /* 0x000fe200078e0005 */
[----:B------:R-:W-:Y:S01]  /*135e0*/  ULDC.64 UR4, c[0x0][0x408] ;  /* 0x0001020000047ab9 */ /* 0x000fe20000000a00 */
[----:B------:R-:W-:Y:S01]  /*135f0*/  ULDC.64 UR6, c[0x0][0x208] ;  /* 0x0000820000067ab9 */ /* 0x000fe20000000a00 */
[----:B-1----:R-:W-:-:S13]  /*13600*/  ISETP.NE.AND P0, PT, R12, 0x1, PT ;  /* 0x000000010c00780c */ /* 0x002fda0003f05270 */
[----:B0-----:R-:W0:Y:S02]  /*13610*/  @P0 LDC.64 R10, c[0x0][0x420] ;  /* 0x00010800ff0a0b82 */ /* 0x001e240000000a00 */
[----:B0-----:R-:W-:-:S05]  /*13620*/  @P0 IMAD.HI.U32 R10, R5, R10, RZ ;  /* 0x0000000a050a0227 */ /* 0x001fca00078e00ff */
        /* <DEDUP_REMOVED lines=12> */
.L_x_1184:
[----:B------:R-:W2:Y:S01]  /*136f0*/  LDL R9, [R1] ;  /* 0x0000000001097983 */ /* 0x000ea20000100800 */
[----:B0-----:R-:W-:-:S03]  /*13700*/  MOV R11, 0x400 ;  /* 0x00000400000b7802 */ /* 0x001fc60000000f00 */
[----:B------:R-:W3:Y:S01]  /*13710*/  LDL R10, [R1+0x8] ;  /* 0x00000800010a7983 */ /* 0x000ee20000100800 */
[----:B-1----:R-:W0:Y:S02]  /*13720*/  S2R R12, SR_CgaCtaId ;  /* 0x00000000000c7919 */ /* 0x002e240000008800 */
[----:B0-----:R-:W-:-:S05]  /*13730*/  LEA R11, R12, R11, 0x18 ;  /* 0x0000000b0c0b7211 */ /* 0x001fca00078ec0ff */
[----:B--2---:R-:W-:Y:S01]  /*13740*/  IMAD R9, R9, 0x8, R11 ;  /* 0x0000000809097824 */ /* 0x004fe200078e020b */
[----:B---3--:R-:W-:-:S04]  /*13750*/  SHF.L.U32 R10, R10, 0x1f, RZ ;  /* 0x0000001f0a0a7819 */ /* 0x008fc800000006ff */
[----:B------:R-:W0:Y:S02]  /*13760*/  SYNCS.PHASECHK.TRANS64.TRYWAIT P0, [R9+URZ+0x30840], R10 ;  /* 0x0308400a090075a7 */ /* 0x000e24000800017f */
[----:B0-----:R-:W-:Y:S05]  /*13770*/  @!P0 BRA `(.L_x_1185) ;  /* 0x0000003800ac8947 */ /* 0x001fea0003800000 */
.L_x_1255:
        /* <DEDUP_REMOVED lines=11> */
.L_x_1186:
[----:B------:R-:W2:Y:S01]  /*13830*/  LDL R11, [R1] ;  /* 0x00000000010b7983 */ /* 0x000ea20000100800 */
[----:B------:R-:W-:-:S03]  /*13840*/  MOV R12, 0x400 ;  /* 0x00000400000c7802 */ /* 0x000fc60000000f00 */
[----:B0-----:R-:W3:Y:S01]  /*13850*/  LDL R10, [R1+0x4] ;  /* 0x00000400010a7983 */ /* 0x001ee20000100800 */
[----:B------:R-:W0:Y:S01]  /*13860*/  S2R R13, SR_CgaCtaId ;  /* 0x00000000000d7919 */ /* 0x000e220000008800 */
[----:B------:R-:W-:Y:S02]  /*13870*/  R2UR UR9, R9 ;  /* 0x00000000090972ca */ /* 0x000fe400000e0000 */
[----:B------:R-:W-:Y:S01]  /*13880*/  R2UR UR11, R5 ;  /* 0x00000000050b72ca */ /* 0x000fe200000e0000 */
[----:B------:R-:W-:Y:S01]  /*13890*/  UIADD3 UR4, UP0, UR36, 0x370, URZ ;  /* 0x0000037024047890 */ /* 0x000fe2000ff1e03f */
[----:B------:R-:W-:Y:S02]  /*138a0*/  R2UR UR12, R4 ;  /* 0x00000000040c72ca */ /* 0x000fe400000e0000 */
[----:B-----5:R-:W-:Y:S02]  /*138b0*/  R2UR UR13, R6 ;  /* 0x00000000060d72ca */ /* 0x020fe400000e0000 */
[----:B0-----:R-:W-:-:S05]  /*138c0*/  LEA R12, R13, R12, 0x18 ;  /* 0x0000000c0d0c7211 */ /* 0x001fca00078ec0ff */
[----:B------:R-:W-:Y:S01]  /*138d0*/  UIADD3 UR9, UR9, 0x30830, URZ ;  /* 0x0003083009097890 */ /* 0x000fe2000fffe03f */
[----:B------:R-:W-:Y:S01]  /*138e0*/  UMOV UR10, URZ ;  /* 0x0000003f000a7c82 */ /* 0x000fe20008000000 */
[----:B------:R-:W-:Y:S01]  /*138f0*/  UMOV UR6, 0x0 ;  /* 0x0000000000067882 */ /* 0x000fe20000000000 */
[----:B------:R-:W-:Y:S01]  /*13900*/  UMOV UR7, 0x14f00000 ;  /* 0x14f0000000077882 */ /* 0x000fe20000000000 */
[----:B------:R-:W-:Y:S01]  /*13910*/  UMOV UR16, 0x40 ;  /* 0x0000004000107882 */ /* 0x000fe20000000000 */
[----:B--2---:R-:W-:Y:S01]  /*13920*/  IMAD R9, R11, 0x9000, R12 ;  /* 0x000090000b097824 */ /* 0x004fe200078e020c */
[----:B---3--:R-:W-:-:S04]  /*13930*/  R2UR UR5, R10 ;  /* 0x000000000a0572ca */ /* 0x008fc800000e0000 */
        /* <DEDUP_REMOVED lines=15> */
[----:B-1----:R-:W-:Y:S01]  /*13a30*/  NOP ;  /* 0x0000000000007918 */ /* 0x002fe20000000000 */
.L_x_1183:
[----:B------:R-:W2:Y:S01]  /*13a40*/  LDL.LU R12, [R1+0x18] ;  /* 0x00001800010c7983 */ /* 0x000ea20000300800 */
[----:B------:R-:W-:Y:S01]  /*13a50*/  MOV R10, 0x400 ;  /* 0x00000400000a7802 */ /* 0x000fe20000000f00 */
[----:B------:R-:W-:Y:S05]  /*13a60*/  WARPSYNC.ALL ;  /* 0x0000000000007948 */ /* 0x000fea0003800000 */
[----:B0-----:R-:W0:Y:S01]  /*13a70*/  S2R R11, SR_CgaCtaId ;  /* 0x00000000000b7919 */ /* 0x001e220000008800 */
[----:B------:R-:W-:-:S13]  /*13a80*/  ELECT P0, URZ, PT ;  /* 0x00000000003f782f */ /* 0x000fda0003800000 */
[C---:B------:R-:W-:Y:S01]  /*13a90*/  @P0 R2UR UR13, R7.reuse ;  /* 0x00000000070d02ca */ /* 0x040fe200000e0000 */
[----:B------:R-:W-:Y:S01]  /*13aa0*/  UIADD3 UR4, UP0, UR36, 0x270, URZ ;  /* 0x0000027024047890 */ /* 0x000fe2000ff1e03f */
[----:B------:R-:W-:Y:S01]  /*13ab0*/  @P0 R2UR UR12, R18 ;  /* 0x00000000120c02ca */ /* 0x000fe200000e0000 */
[----:B------:R-:W-:Y:S01]  /*13ac0*/  UMOV UR6, 0x0 ;  /* 0x0000000000067882 */ /* 0x000fe20000000000 */
[----:B------:R-:W-:Y:S01]  /*13ad0*/  @P0 R2UR UR11, R8 ;  /* 0x00000000080b02ca */ /* 0x000fe200000e0000 */
        /* <DEDUP_REMOVED lines=37> */
.L_x_1256:
[----:B------:R-:W-:Y:S05]  /*13d30*/  BSYNC B0 ;  /* 0x0000000000007941 */ /* 0x000fea0003800000 */
.L_x_1187:
[----:B------:R-:W2:Y:S04]  /*13d40*/  LDL R9, [R1+0x14] ;  /* 0x0000140001097983 */ /* 0x000ea80000100800 */
[----:B0-----:R-:W3:Y:S01]  /*13d50*/  LDL R8, [R1+0x10] ;  /* 0x0000100001087983 */ /* 0x001ee20000100800 */
[----:B------:R-:W-:Y:S01]  /*13d60*/  BSSY B0, `(.L_x_1189) ;  /* 0x00001aa000007945 */ /* 0x000fe20003800000 */
[----:B--2---:R-:W-:-:S05]  /*13d70*/  VIADD R7, R9, 0xfffffffe ;  /* 0xfffffffe09077836 */ /* 0x004fca0000000000 */
[----:B---3--:R-:W-:-:S13]  /*13d80*/  ISETP.GE.AND P0, PT, R7, R8, PT ;  /* 0x000000080700720c */ /* 0x008fda0003f06270 */
[----:B------:R-:W-:Y:S05]  /*13d90*/  @!P0 BRA `(.L_x_1190) ;  /* 0x0000001800988947 */ /* 0x000fea0003800000 */
[----:B------:R-:W-:Y:S01]  /*13da0*/  LOP3.LUT R13, RZ, R8, RZ, 0x33, !PT ;  /* 0x00000008ff0d7212 */ /* 0x000fe200078e33ff */
[----:B------:R-:W-:Y:S01]  /*13db0*/  IMAD.MOV R8, RZ, RZ, -R9 ;  /* 0x000000ffff087224 */ /* 0x000fe200078e0a09 */
[----:B------:R-:W-:Y:S04]  /*13dc0*/  BSSY B1, `(.L_x_1191) ;  /* 0x0000092000017945 */ /* 0x000fe80003800000 */
[----:B------:R-:W-:-:S05]  /*13dd0*/  VIADDMNMX R13, R8, 0x1, R13, !PT ;  /* 0x00000001080d7846 */ /* 0x000fca000780010d */
[----:B------:R-:W-:-:S05]  /*13de0*/  IMAD.IADD R8, R9, 0x1, R13 ;  /* 0x0000000109087824 */ /* 0x000fca00078e020d */
        /* <DEDUP_REMOVED lines=18> */
[----:B------:R-:W-:Y:S01]  /*13f10*/  ULDC.64 UR6, c[0x0][0x208] ;  /* 0x0000820000067ab9 */ /* 0x000fe20000000a00 */
[----:B0-----:R-:W-:-:S13]  /*13f20*/  ISETP.NE.AND P0, PT, R18, 0x1, PT ;  /* 0x000000011200780c */ /* 0x001fda0003f05270 */
[----:B------:R-:W0:Y:S02]  /*13f30*/  @P0 LDC.64 R8, c[0x0][0x420] ;  /* 0x00010800ff080b82 */ /* 0x000e240000000a00 */
[----:B0-----:R-:W-:-:S04]  /*13f40*/  @P0 IMAD.HI.U32 R10, R7, R8, RZ ;  /* 0x00000008070a0227 */ /* 0x001fc800078e00ff */
[----:B------:R-:W-:Y:S01]  /*13f50*/  IMAD.MOV.U32 R8, RZ, RZ, R7 ;  /* 0x000000ffff087224 */ /* 0x000fe200078e0007 */
        /* <DEDUP_REMOVED lines=11> */
.L_x_1195:
[----:B0-----:R-:W0:Y:S01]  /*14010*/  S2R R3, SR_CgaCtaId ;  /* 0x0000000000037919 */ /* 0x001e220000008800 */
[----:B------:R-:W-:-:S04]  /*14020*/  MOV R2, 0x400 ;  /* 0x0000040000027802 */ /* 0x000fc80000000f00 */
[----:B0-----:R-:W-:Y:S02]  /*14030*/  LEA R2, R3, R2, 0x18 ;  /* 0x0000000203027211 */ /* 0x001fe400078ec0ff */
[----:B------:R-:W-:-:S03]  /*14040*/  SHF.L.U32 R3, R14, 0x1f, RZ ;  /* 0x0000001f0e037819 */ /* 0x000fc600000006ff */
[----:B------:R-:W-:-:S04]  /*14050*/  IMAD R2, R12, 0x8, R2 ;  /* 0x000000080c027824 */ /* 0x000fc800078e0202 */
[----:B------:R-:W0:Y:S02]  /*14060*/  SYNCS.PHASECHK.TRANS64.TRYWAIT P0, [R2+URZ+0x30840], R3 ;  /* 0x03084003020075a7 */ /* 0x000e24000800017f */
[----:B0-----:R-:W-:Y:S05]  /*14070*/  @!P0 BRA `(.L_x_1196) ;  /* 0x0000003000a08947 */ /* 0x001fea0003800000 */
.L_x_1257:
        /* <DEDUP_REMOVED lines=11> */
.L_x_1197:
        /* <DEDUP_REMOVED lines=37> */
.L_x_1258:
        /* <DEDUP_REMOVED lines=13> */
.L_x_1199:
[----:B01----:R-:W2:Y:S01]  /*14450*/  LDL.LU R2, [R1] ;  /* 0x0000000001027983 */ /* 0x003ea20000300800 */
[----:B------:R-:W-:-:S03]  /*14460*/  MOV R10, 0x400 ;  /* 0x00000400000a7802 */ /* 0x000fc60000000f00 */
[----:B------:R-:W3:Y:S01]  /*14470*/  LDL R3, [R1+0x4] ;  /* 0x0000040001037983 */ /* 0x000ee20000100800 */
[----:B------:R-:W0:Y:S01]  /*14480*/  S2R R11, SR_CgaCtaId ;  /* 0x00000000000b7919 */ /* 0x000e220000008800 */
[----:B------:R-:W-:Y:S01]  /*14490*/  R2UR UR11, R5 ;  /* 0x00000000050b72ca */ /* 0x000fe200000e0000 */
[----:B------:R-:W-:Y:S01]  /*144a0*/  UIADD3 UR4, UP0, UR36, 0x470, URZ ;  /* 0x0000047024047890 */ /* 0x000fe2000ff1e03f */
[----:B------:R-:W-:Y:S02]  /*144b0*/  R2UR UR13, R6 ;  /* 0x00000000060d72ca */ /* 0x000fe400000e0000 */
[----:B------:R-:W-:Y:S02]  /*144c0*/  R2UR UR12, R4 ;  /* 0x00000000040c72ca */ /* 0x000fe400000e0000 */
[----:B0-----:R-:W-:Y:S01]  /*144d0*/  LEA R10, R11, R10, 0x18 ;  /* 0x0000000a0b0a7211 */ /* 0x001fe200078ec0ff */
[----:B------:R-:W-:Y:S01]  /*144e0*/  UMOV UR10, URZ ;  /* 0x0000003f000a7c82 */ /* 0x000fe20008000000 */
[----:B------:R-:W-:Y:S01]  /*144f0*/  UMOV UR6, 0x0 ;  /* 0x0000000000067882 */ /* 0x000fe20000000000 */
[----:B------:R-:W-:Y:S01]  /*14500*/  UMOV UR7, 0x14f00000 ;  /* 0x14f0000000077882 */ /* 0x000fe20000000000 */
[----:B------:R-:W-:Y:S01]  /*14510*/  UMOV UR16, 0x40 ;  /* 0x0000004000107882 */ /* 0x000fe20000000000 */
[----:B------:R-:W-:-:S02]  /*14520*/  IMAD.MOV.U32 R6, RZ, RZ, R8 ;  /* 0x000000ffff067224 */ /* 0x000fc400078e0008 */
[----:B------:R-:W-:Y:S02]  /*14530*/  IMAD.MOV.U32 R5, RZ, RZ, R7 ;  /* 0x000000ffff057224 */ /* 0x000fe400078e0007 */
[----:B--2---:R-:W-:-:S04]  /*14540*/  IMAD.MOV.U32 R9, RZ, RZ, R2 ;  /* 0x000000ffff097224 */ /* 0x004fc800078e0002 */
[----:B------:R-:W-:-:S05]  /*14550*/  IMAD R2, R9, 0x8, R10 ;  /* 0x0000000809027824 */ /* 0x000fca00078e020a */
[----:B------:R-:W-:Y:S01]  /*14560*/  R2UR UR9, R2 ;  /* 0x00000000020972ca */ /* 0x000fe200000e0000 */
[----:B------:R-:W-:Y:S01]  /*14570*/  IMAD R2, R9, 0x9000, R10 ;  /* 0x0000900009027824 */ /* 0x000fe200078e020a */
[----:B---3--:R-:W-:-:S04]  /*14580*/  R2UR UR5, R3 ;  /* 0x00000000030572ca */ /* 0x008fc800000e0000 */
        /* <DEDUP_REMOVED lines=15> */
[----:B0-----:R-:W-:Y:S01]  /*14680*/  NOP ;  /* 0x0000000000007918 */ /* 0x001fe20000000000 */
.L_x_1194:
[----:B------:R-:W-:Y:S05]  /*14690*/  BSYNC B2 ;  /* 0x0000000000027941 */ /* 0x000fea0003800000 */
.L_x_1193:
[----:B------:R-:W2:Y:S04]  /*146a0*/  LDL R2, [R1+0x14] ;  /* 0x0000140001027983 */ /* 0x000ea80000100800 */
[----:B------:R0:W-:Y:S04]  /*146b0*/  STL [R1], R12 ;  /* 0x0000000c01007387 */ /* 0x0001e80000100800 */
[----:B------:R0:W-:Y:S02]  /*146c0*/  STL [R1+0x8], R14 ;  /* 0x0000080e01007387 */ /* 0x0001e40000100800 */
[----:B0-2---:R-:W-:-:S07]  /*146d0*/  VIADD R7, R2, 0xfffffffd ;  /* 0xfffffffd02077836 */ /* 0x005fce0000000000 */
.L_x_1192:
[----:B------:R-:W-:Y:S05]  /*146e0*/  BSYNC B1 ;  /* 0x0000000000017941 */ /* 0x000fea0003800000 */
.L_x_1191:
[----:B------:R-:W2:Y:S01]  /*146f0*/  LDL.LU R2, [R1+0x14] ;  /* 0x0000140001027983 */ /* 0x000ea20000300800 */
[----:B------:R-:W-:Y:S01]  /*14700*/  VIADD R13, R13, 0xfffffffe ;  /* 0xfffffffe0d0d7836 */ /* 0x000fe20000000000 */
[----:B--2---:R-:W-:-:S04]  /*14710*/  LOP3.LUT R2, RZ, R2, RZ, 0x33, !PT ;  /* 0x00000002ff027212 */ /* 0x004fc800078e33ff */
[----:B------:R-:W-:-:S13]  /*14720*/  ISETP.NE.AND P0, PT, R13, R2, PT ;  /* 0x000000020d00720c */ /* 0x000fda0003f05270 */
[----:B------:R-:W-:Y:S05]  /*14730*/  @!P0 BRA `(.L_x_1190) ;  /* 0x0000001000308947 */ /* 0x000fea0003800000 */
[----:B------:R-:W-:-:S07]  /*14740*/  IMAD.MOV.U32 R10, RZ, RZ, R6 ;  /* 0x000000ffff0a7224 */ /* 0x000fce00078e0006 */
.L_x_1214:
        /* <DEDUP_REMOVED lines=33> */
.L_x_1202:
[----:B------:R-:W1:Y:S01]  /*14960*/  S2R R3, SR_CgaCtaId ;  /* 0x0000000000037919 */ /* 0x000e620000008800 */
[----:B------:R-:W-:-:S04]  /*14970*/  MOV R2, 0x400 ;  /* 0x0000040000027802 */ /* 0x000fc80000000f00 */
[----:B-1----:R-:W-:Y:S02]  /*14980*/  LEA R2, R3, R2, 0x18 ;  /* 0x0000000203027211 */ /* 0x002fe400078ec0ff */
[----:B------:R-:W-:-:S03]  /*14990*/  SHF.L.U32 R3, R9, 0x1f, RZ ;  /* 0x0000001f09037819 */ /* 0x000fc600000006ff */
[----:B------:R-:W-:-:S04]  /*149a0*/  IMAD R2, R8, 0x8, R2 ;  /* 0x0000000808027824 */ /* 0x000fc800078e0202 */
[----:B------:R-:W1:Y:S02]  /*149b0*/  SYNCS.PHASECHK.TRANS64.TRYWAIT P0, [R2+URZ+0x30840], R3 ;  /* 0x03084003020075a7 */ /* 0x000e64000800017f */
[----:B-1----:R-:W-:Y:S05]  /*149c0*/  @!P0 BRA `(.L_x_1203) ;  /* 0x0000002800748947 */ /* 0x002fea0003800000 */
.L_x_1259:
        /* <DEDUP_REMOVED lines=11> */
.L_x_1204:
        /* <DEDUP_REMOVED lines=37> */
.L_x_1260:
        /* <DEDUP_REMOVED lines=8> */
.L_x_1206:
[----:B0-----:R-:W2:Y:S01]  /*14d50*/  LDL.LU R2, [R1] ;  /* 0x0000000001027983 */ /* 0x001ea20000300800 */
[----:B------:R-:W-:-:S03]  /*14d60*/  MOV R13, 0x400 ;  /* 0x00000400000d7802 */ /* 0x000fc60000000f00 */
[----:B------:R-:W3:Y:S01]  /*14d70*/  LDL R11, [R1+0x4] ;  /* 0x00000400010b7983 */ /* 0x000ee20000100800 */
[----:B------:R-:W0:Y:S01]  /*14d80*/  S2R R14, SR_CgaCtaId ;  /* 0x00000000000e7919 */ /* 0x000e220000008800 */
[----:B------:R-:W-:Y:S02]  /*14d90*/  R2UR UR11, R5 ;  /* 0x00000000050b72ca */ /* 0x000fe400000e0000 */
[----:B------:R-:W-:Y:S01]  /*14da0*/  R2UR UR9, R3 ;  /* 0x00000000030972ca */ /* 0x000fe200000e0000 */
[----:B------:R-:W-:Y:S01]  /*14db0*/  UIADD3 UR4, UP0, UR36, 0x470, URZ ;  /* 0x0000047024047890 */ /* 0x000fe2000ff1e03f */
[----:B------:R-:W-:Y:S02]  /*14dc0*/  R2UR UR13, R6 ;  /* 0x00000000060d72ca */ /* 0x000fe400000e0000 */
[----:B------:R-:W-:Y:S02]  /*14dd0*/  R2UR UR12, R4 ;  /* 0x00000000040c72ca */ /* 0x000fe400000e0000 */
[----:B0-----:R-:W-:-:S07]  /*14de0*/  LEA R13, R14, R13, 0x18 ;  /* 0x0000000d0e0d7211 */ /* 0x001fce00078ec0ff */
[----:B------:R-:W-:Y:S01]  /*14df0*/  UIADD3 UR9, UR9, 0x50, URZ ;  /* 0x0000005009097890 */ /* 0x000fe2000fffe03f */
[----:B------:R-:W-:Y:S01]  /*14e00*/  UMOV UR10, URZ ;  /* 0x0000003f000a7c82 */ /* 0x000fe20008000000 */
[----:B------:R-:W-:Y:S01]  /*14e10*/  UMOV UR6, 0x0 ;  /* 0x0000000000067882 */ /* 0x000fe20000000000 */
[----:B------:R-:W-:Y:S01]  /*14e20*/  UMOV UR7, 0x14f00000 ;  /* 0x14f0000000077882 */ /* 0x000fe20000000000 */
[----:B------:R-:W-:Y:S01]  /*14e30*/  UMOV UR17, 0x40 ;  /* 0x0000004000117882 */ /* 0x000fe20000000000 */
[----:B------:R-:W-:Y:S02]  /*14e40*/  IMAD.MOV.U32 R5, RZ, RZ, R12 ;  /* 0x000000ffff057224 */ /* 0x000fe400078e000c */
[----:B------:R-:W-:Y:S02]  /*14e50*/  IMAD.MOV.U32 R6, RZ, RZ, R10 ;  /* 0x000000ffff067224 */ /* 0x000fe400078e000a */
        /* <DEDUP_REMOVED lines=18> */
.L_x_1201:
[----:B------:R-:W-:Y:S05]  /*14f80*/  BSYNC B1 ;  /* 0x0000000000017941 */ /* 0x000fea0003800000 */
.L_x_1200:
[----:B------:R-:W-:Y:S01]  /*14f90*/  VIADD R3, R8, 0x1 ;  /* 0x0000000108037836 */ /* 0x000fe20000000000 */
[----:B------:R-:W-:Y:S01]  /*14fa0*/  BSSY B1, `(.L_x_1207) ;  /* 0x0000081000017945 */ /* 0x000fe20003800000 */
[----:B------:R-:W-:-:S03]  /*14fb0*/  VIADD R13, R7, 0xffffffff ;  /* 0xffffffff070d7836 */ /* 0x000fc60000000000 */
        /* <DEDUP_REMOVED lines=8> */
[----:B------:R-:W-:Y:S01]  /*15040*/  IMAD.MOV.U32 R12, RZ, RZ, R13 ;  /* 0x000000ffff0c7224 */ /* 0x000fe200078e000d */
[----:B------:R-:W-:-:S04]  /*15050*/  ISETP.NE.U32.AND P0, PT, RZ, UR4, PT ;  /* 0x00000004ff007c0c */ /* 0x000fc8000bf05070 */
[----:B------:R-:W-:-:S13]  /*15060*/  ISETP.NE.AND.EX P0, PT, RZ, UR5, PT, P0 ;  /* 0x00000005ff007c0c */ /* 0x000fda000bf05300 */
[----:B------:R-:W-:Y:S05]  /*15070*/  @!P0 BRA `(.L_x_1209) ;  /* 0x0000000000488947 */ /* 0x000fea0003800000 */
        /* <DEDUP_REMOVED lines=18> */
.L_x_1209:
[----:B------:R-:W2:Y:S01]  /*151a0*/  S2R R3, SR_CgaCtaId ;  /* 0x0000000000037919 */ /* 0x000ea20000008800 */
[----:B------:R-:W-:-:S04]  /*151b0*/  MOV R2, 0x400 ;  /* 0x0000040000027802 */ /* 0x000fc80000000f00 */
[----:B--2---:R-:W-:Y:S02]  /*151c0*/  LEA R2, R3, R2, 0x18 ;  /* 0x0000000203027211 */ /* 0x004fe400078ec0ff */
[----:B------:R-:W-:-:S03]  /*151d0*/  SHF.L.U32 R3, R14, 0x1f, RZ ;  /* 0x0000001f0e037819 */ /* 0x000fc600000006ff */
[----:B------:R-:W-:-:S04]  /*151e0*/  IMAD R2, R15, 0x8, R2 ;  /* 0x000000080f027824 */ /* 0x000fc800078e0202 */
[----:B------:R-:W2:Y:S02]  /*151f0*/  SYNCS.PHASECHK.TRANS64.TRYWAIT P0, [R2+URZ+0x30840], R3 ;  /* 0x03084003020075a7 */ /* 0x000ea4000800017f */
[----:B--2---:R-:W-:Y:S05]  /*15200*/  @!P0 BRA `(.L_x_1210) ;  /* 0x00000020008c8947 */ /* 0x004fea0003800000 */
.L_x_1261:
        /* <DEDUP_REMOVED lines=11> */
.L_x_1211:
        /* <DEDUP_REMOVED lines=38> */
.L_x_1262:
        /* <DEDUP_REMOVED lines=8> */
.L_x_1213:
[----:B-1----:R-:W2:Y:S01]  /*155a0*/  LDL R3, [R1+0x4] ;  /* 0x0000040001037983 */ /* 0x002ea20000100800 */
[----:B0-----:R-:W-:Y:S01]  /*155b0*/  MOV R9, 0x400 ;  /* 0x0000040000097802 */ /* 0x001fe20000000f00 */
[----:B------:R-:W0:Y:S01]  /*155c0*/  S2R R11, SR_CgaCtaId ;  /* 0x00000000000b7919 */ /* 0x000e220000008800 */
[----:B------:R-:W-:Y:S02]  /*155d0*/  R2UR UR11, R5 ;  /* 0x00000000050b72ca */ /* 0x000fe400000e0000 */
        /* <DEDUP_REMOVED lines=15> */
[----:B------:R-:W-:Y:S02]  /*156d0*/  IMAD.MOV.U32 R5, RZ, RZ, R12 ;  /* 0x000000ffff057224 */ /* 0x000fe400078e000c */
[----:B------:R-:W-:Y:S01]  /*156e0*/  IMAD.MOV.U32 R6, RZ, RZ, R10 ;  /* 0x000000ffff067224 */ /* 0x000fe200078e000a */
[----:B--2---:R-:W-:-:S13]  /*156f0*/  R2UR UR5, R3 ;  /* 0x00000000030572ca */ /* 0x004fda00000e0000 */
        /* <DEDUP_REMOVED lines=11> */
.L_x_1208:
[----:B------:R-:W-:Y:S05]  /*157b0*/  BSYNC B1 ;  /* 0x0000000000017941 */ /* 0x000fea0003800000 */
.L_x_1207:
[----:B------:R-:W2:Y:S01]  /*157c0*/  LDL R2, [R1+0x10] ;  /* 0x0000100001027983 */ /* 0x000ea20000100800 */
[----:B------:R-:W-:Y:S01]  /*157d0*/  VIADD R7, R7, 0xfffffffe ;  /* 0xfffffffe07077836 */ /* 0x000fe20000000000 */
[----:B--2---:R-:W-:-:S13]  /*157e0*/  ISETP.GT.AND P0, PT, R13, R2, PT ;  /* 0x000000020d00720c */ /* 0x004fda0003f04270 */
[----:B------:R-:W-:Y:S05]  /*157f0*/  @P0 BRA `(.L_x_1214) ;  /* 0xffffffec00d40947 */ /* 0x000fea000383ffff */
.L_x_1190:
[----:B------:R-:W-:Y:S05]  /*15800*/  BSYNC B0 ;  /* 0x0000000000007941 */ /* 0x000fea0003800000 */
.L_x_1189:
        /* <DEDUP_REMOVED lines=8> */
[----:B------:R-:W1:Y:S01]  /*15890*/  FLO.U32 R0, UR4 ;  /* 0x0000000400007d00 */ /* 0x000e6200080e0000 */
[----:B------:R-:W-:-:S07]  /*158a0*/  ULDC.64 UR6, c[0x0][0x208] ;  /* 0x0000820000067ab9 */ /* 0x000fce0000000a00 */
        /* <DEDUP_REMOVED lines=8> */
.L_x_1216:
[----:B------:R-:W-:Y:S05]  /*15930*/  BSYNC B0 ;  /* 0x0000000000007941 */ /* 0x000fea0003800000 */
.L_x_1215:
        /* <DEDUP_REMOVED lines=11> */
.L_x_1263:
        /* <DEDUP_REMOVED lines=11> */
.L_x_1220:
[----:B-1----:R-:W2:Y:S01]  /*15aa0*/  LDL R0, [R1] ;  /* 0x0000000001007983 */ /* 0x002ea20000100800 */
[----:B------:R-:W-:-:S03]  /*15ab0*/  MOV R7, 0x400 ;  /* 0x0000040000077802 */ /* 0x000fc60000000f00 */
[----:B------:R-:W3:Y:S01]  /*15ac0*/  LDL.LU R2, [R1+0x4] ;  /* 0x0000040001027983 */ /* 0x000ee20000300800 */
[----:B------:R-:W1:Y:S01]  /*15ad0*/  S2R R8, SR_CgaCtaId ;  /* 0x0000000000087919 */ /* 0x000e620000008800 */
[----:B------:R-:W-:Y:S02]  /*15ae0*/  R2UR UR11, R5 ;  /* 0x00000000050b72ca */ /* 0x000fe400000e0000 */
[----:B------:R-:W-:Y:S01]  /*15af0*/  R2UR UR9, R3 ;  /* 0x00000000030972ca */ /* 0x000fe200000e0000 */
[----:B------:R-:W-:Y:S01]  /*15b00*/  UIADD3 UR4, UP0, UR36, 0x470, URZ ;  /* 0x0000047024047890 */ /* 0x000fe2000ff1e03f */
[----:B------:R-:W-:Y:S02]  /*15b10*/  R2UR UR12, R4 ;  /* 0x00000000040c72ca */ /* 0x000fe400000e0000 */
[----:B------:R-:W-:Y:S02]  /*15b20*/  R2UR UR13, R6 ;  /* 0x00000000060d72ca */ /* 0x000fe400000e0000 */
        /* <DEDUP_REMOVED lines=24> */
.L_x_1218:
[----:B------:R-:W-:Y:S05]  /*15cb0*/  BSYNC B0 ;  /* 0x0000000000007941 */ /* 0x000fea0003800000 */
.L_x_1217:
        /* <DEDUP_REMOVED lines=9> */
.L_x_1174:
[----:B------:R-:W-:Y:S05]  /*15d50*/  BSYNC B6 ;  /* 0x0000000000067941 */ /* 0x000fea0003800000 */
.L_x_1172:
[----:B------:R-:W-:-:S03]  /*15d60*/  UMOV UR4, 0xffffffff ;  /* 0xffffffff00047882 */ /* 0x000fc60000000000 */
[----:B------:R-:W-:Y:S05]  /*15d70*/  BRA.DIV UR4, `(.L_x_1221) ;  /* 0x0000001604ec7947 */ /* 0x000fea000b800000 */
[----:B------:R2:W3:Y:S04]  /*15d80*/  SHFL.IDX PT, R4, R16, RZ, 0x1f ;  /* 0x00001fff10047589 */ /* 0x0004e800000e0000 */
[----:B------:R-:W4:Y:S02]  /*15d90*/  SHFL.IDX PT, R16, R16, 0x1, 0x1f ;  /* 0x00201f0010107f89 */ /* 0x000f2400000e0000 */
.L_x_1267:
[----:B-1----:R-:W1:Y:S01]  /*15da0*/  S2R R0, SR_TID.X ;  /* 0x0000000000007919 */ /* 0x002e620000002100 */
[----:B------:R-:W-:Y:S01]  /*15db0*/  ULDC UR4, c[0x0][0xc14] ;  /* 0x0003050000047ab9 */ /* 0x000fe20000000800 */
[----:B------:R-:W-:Y:S01]  /*15dc0*/  BSSY B0, `(.L_x_1222) ;  /* 0x000000c000007945 */ /* 0x000fe20003800000 */
[----:B------:R-:W-:Y:S01]  /*15dd0*/  IMAD.MOV.U32 R17, RZ, RZ, RZ ;  /* 0x000000ffff117224 */ /* 0x000fe200078e00ff */
[----:B-1----:R-:W-:Y:S01]  /*15de0*/  LOP3.LUT R6, R0, 0x1f, RZ, 0xc0, !PT ;  /* 0x0000001f00067812 */ /* 0x002fe200078ec0ff */
[----:B------:R-:W-:-:S03]  /*15df0*/  IMAD.U32 R0, RZ, RZ, UR4 ;  /* 0x00000004ff007e24 */ /* 0x000fc6000f8e00ff */
[C---:B------:R-:W-:Y:S01]  /*15e00*/  ISETP.NE.AND P0, PT, R6.reuse, 0x1f, PT ;  /* 0x0000001f0600780c */ /* 0x040fe20003f05270 */
[----:B------:R-:W-:-:S05]  /*15e10*/  IMAD.IADD R5, R6, 0x1, R19 ;  /* 0x0000000106057824 */ /* 0x000fca00078e0213 */
[----:B------:R-:W-:-:S13]  /*15e20*/  ISETP.GE.OR P0, PT, R5, R0, !P0 ;  /* 0x000000000500720c */ /* 0x000fda0004706670 */
[----:B------:R-:W-:Y:S05]  /*15e30*/  @P0 BRA `(.L_x_1223) ;  /* 0x0000000000100947 */ /* 0x000fea0003800000 */
[----:B------:R-:W1:Y:S01]  /*15e40*/  LDC.64 R2, c[0x0][0xc58] ;  /* 0x00031600ff027b82 */ /* 0x000e620000000a00 */
[----:B------:R-:W-:Y:S01]  /*15e50*/  ULDC.64 UR4, c[0x0][0x208] ;  /* 0x0000820000047ab9 */ /* 0x000fe20000000a00 */
[----:B-1----:R-:W-:-:S05]  /*15e60*/  IMAD.WIDE R2, R5, 0x4, R2 ;  /* 0x0000000405027825 */ /* 0x002fca00078e0202 */
[----:B------:R1:W5:Y:S02]  /*15e70*/  LDG.E R17, desc[UR4][R2.64] ;  /* 0x0000000402117981 */ /* 0x000364000c1e1900 */
.L_x_1223:
[----:B------:R-:W-:Y:S05]  /*15e80*/  BSYNC B0 ;  /* 0x0000000000007941 */ /* 0x000fea0003800000 */
.L_x_1222:
[----:B------:R-:W-:-:S03]  /*15e90*/  UMOV UR4, 0xffffffff ;  /* 0xffffffff00047882 */ /* 0x000fc60000000000 */
[----:B------:R-:W-:Y:S05]  /*15ea0*/  BRA.DIV UR4, `(.L_x_1224) ;  /* 0x0000001604ec7947 */ /* 0x000fea000b800000 */
[----:B0----5:R-:W0:Y:S01]  /*15eb0*/  SHFL.UP PT, R14, R17, 0x1, RZ ;  /* 0x04200000110e7989 */ /* 0x021e2200000e00ff */
[C---:B------:R-:W-:Y:S02]  /*15ec0*/  ISETP.NE.AND P0, PT, R6.reuse, RZ, PT ;  /* 0x000000ff0600720c */ /* 0x040fe40003f05270 */
[----:B------:R-:W-:Y:S02]  /*15ed0*/  ISETP.GE.U32.AND P1, PT, R6, 0x2, PT ;  /* 0x000000020600780c */ /* 0x000fe40003f26070 */
[----:B0-----:R-:W-:Y:S02]  /*15ee0*/  SEL R14, R14, RZ, P0 ;  /* 0x000000ff0e0e7207 */ /* 0x001fe40000000000 */
[----:B------:R-:W-:-:S03]  /*15ef0*/  ISETP.GE.U32.AND P0, PT, R6, 0x4, PT ;  /* 0x000000040600780c */ /* 0x000fc60003f06070 */
[----:B------:R-:W-:-:S05]  /*15f00*/  IMAD.IADD R13, R17, 0x1, R14 ;  /* 0x00000001110d7824 */ /* 0x000fca00078e020e */
[----:B------:R-:W1:Y:S02]  /*15f10*/  SHFL.UP PT, R14, R13, 0x2, RZ ;  /* 0x044000000d0e7989 */ /* 0x000e6400000e00ff */
[----:B-1----:R-:W-:Y:S02]  /*15f20*/  SEL R2, R14, RZ, P1 ;  /* 0x000000ff0e027207 */ /* 0x002fe40000800000 */
        /* <DEDUP_REMOVED lines=13> */
.L_x_1275:
[----:B------:R-:W-:Y:S02]  /*16000*/  ULDC UR4, c[0x0][0xc10] ;  /* 0x0003040000047ab9 */ /* 0x000fe40000000800 */
[----:B------:R-:W-:-:S04]  /*16010*/  IMAD.U32 R5, RZ, RZ, UR4 ;  /* 0x00000004ff057e24 */ /* 0x000fc8000f8e00ff */
[----:B-1----:R-:W-:-:S04]  /*16020*/  IMAD R3, R14, R5, RZ ;  /* 0x000000050e037224 */ /* 0x002fc800078e02ff */
[----:B--2-4-:R-:W-:-:S05]  /*16030*/  IMAD.IADD R16, R16, 0x1, R3 ;  /* 0x0000000110107824 */ /* 0x014fca00078e0203 */
[----:B---3--:R-:W-:-:S13]  /*16040*/  ISETP.GT.AND P0, PT, R16, R4, PT ;  /* 0x000000041000720c */ /* 0x008fda0003f04270 */
[----:B------:R-:W-:Y:S05]  /*16050*/  @P0 BRA `(.L_x_1225) ;  /* 0x0000000000b80947 */ /* 0x000fea0003800000 */
[----:B------:R-:W1:Y:S02]  /*16060*/  LDC R0, c[0x0][0xc14] ;  /* 0x00030500ff007b82 */ /* 0x000e640000000800 */
.L_x_1230:
        /* <DEDUP_REMOVED lines=11> */
[----:B------:R-:W0:Y:S01]  /*16120*/  LDC.64 R2, c[0x0][0xc58] ;  /* 0x00031600ff027b82 */ /* 0x000e220000000a00 */
[----:B------:R-:W-:Y:S01]  /*16130*/  ULDC.64 UR4, c[0x0][0x208] ;  /* 0x0000820000047ab9 */ /* 0x000fe20000000a00 */
[----:B0-----:R-:W-:-:S05]  /*16140*/  IMAD.WIDE R2, R5, 0x4, R2 ;  /* 0x0000000405027825 */ /* 0x001fca00078e0202 */
[----:B------:R0:W5:Y:S02]  /*16150*/  LDG.E R17, desc[UR4][R2.64] ;  /* 0x0000000402117981 */ /* 0x000164000c1e1900 */
.L_x_1228:
[----:B------:R-:W-:Y:S05]  /*16160*/  BSYNC B0 ;  /* 0x0000000000007941 */ /* 0x000fea0003800000 */
.L_x_1227:
[----:B------:R-:W-:-:S03]  /*16170*/  UMOV UR4, 0xffffffff ;  /* 0xffffffff00047882 */ /* 0x000fc60000000000 */
[----:B------:R-:W-:Y:S05]  /*16180*/  BRA.DIV UR4, `(.L_x_1229) ;  /* 0x0000001a04047947 */ /* 0x000fea000b800000 */
[----:B-----5:R-:W1:Y:S01]  /*16190*/  SHFL.UP PT, R14, R17, 0x1, RZ ;  /* 0x04200000110e7989 */ /* 0x020e6200000e00ff */
[C---:B------:R-:W-:Y:S02]  /*161a0*/  ISETP.NE.AND P0, PT, R6.reuse, RZ, PT ;  /* 0x000000ff0600720c */ /* 0x040fe40003f05270 */
[----:B------:R-:W-:Y:S02]  /*161b0*/  ISETP.GE.U32.AND P1, PT, R6, 0x2, PT ;  /* 0x000000020600780c */ /* 0x000fe40003f26070 */
        /* <DEDUP_REMOVED lines=18> */
.L_x_1283:
[----:B------:R-:W-:Y:S02]  /*162e0*/  ULDC UR4, c[0x0][0xc10] ;  /* 0x0003040000047ab9 */ /* 0x000fe40000000800 */
[----:B------:R-:W-:-:S04]  /*162f0*/  IMAD.U32 R5, RZ, RZ, UR4 ;  /* 0x00000004ff057e24 */ /* 0x000fc8000f8e00ff */
[----:B-1----:R-:W-:-:S04]  /*16300*/  IMAD R3, R14, R5, RZ ;  /* 0x000000050e037224 */ /* 0x002fc800078e02ff */
[----:B------:R-:W-:-:S05]  /*16310*/  IMAD.IADD R16, R3, 0x1, R16 ;  /* 0x0000000103107824 */ /* 0x000fca00078e0210 */
[----:B------:R-:W-:-:S13]  /*16320*/  ISETP.GT.AND P0, PT, R16, R4, PT ;  /* 0x000000041000720c */ /* 0x000fda0003f04270 */
[----:B------:R-:W-:Y:S05]  /*16330*/  @!P0 BRA `(.L_x_1230) ;  /* 0xfffffffc004c8947 */ /* 0x000fea000383ffff */
.L_x_1225:
        /* <DEDUP_REMOVED lines=8> */
.L_x_1287:
[----:B------:R-:W-:Y:S01]  /*163c0*/  ISETP.NE.AND P0, PT, R3, RZ, PT ;  /* 0x000000ff0300720c */ /* 0x000fe20003f05270 */
[----:B------:R-:W-:-:S12]  /*163d0*/  IMAD.MOV.U32 R7, RZ, RZ, RZ ;  /* 0x000000ffff077224 */ /* 0x000fd800078e00ff */
[----:B------:R-:W-:Y:S05]  /*163e0*/  @!P0 BRA `(.L_x_1232) ;  /* 0x0000000000108947 */ /* 0x000fea0003800000 */
[----:B------:R-:W-:Y:S01]  /*163f0*/  UMOV UR4, 0xffffffff ;  /* 0xffffffff00047882 */ /* 0x000fe20000000000 */
[----:B------:R-:W-:Y:S02]  /*16400*/  VIADD R12, R6, 0xffffffff ;  /* 0xffffffff060c7836 */ /* 0x000fe40000000000 */
[----:B------:R-:W-:Y:S05]  /*16410*/  BRA.DIV UR4, `(.L_x_1233) ;  /* 0x0000001a04787947 */ /* 0x000fea000b800000 */
[----:B------:R3:W4:Y:S02]  /*16420*/  SHFL.IDX PT, R7, R2, R12, 0x1f ;  /* 0x00001f0c02077589 */ /* 0x00072400000e0000 */
.L_x_1232:
[----:B0--3--:R-:W0:Y:S01]  /*16430*/  LDC.64 R2, c[0x0][0xc68] ;  /* 0x00031a00ff027b82 */ /* 0x009e220000000a00 */
[----:B------:R-:W-:Y:S01]  /*16440*/  IMAD.IADD R19, R6, 0x1, R19 ;  /* 0x0000000106137824 */ /* 0x000fe200078e0213 */
[----:B------:R-:W-:-:S03]  /*16450*/  ULDC.64 UR4, c[0x0][0x208] ;  /* 0x0000820000047ab9 */ /* 0x000fc60000000a00 */
[----:B0-----:R-:W-:-:S05]  /*16460*/  IMAD.WIDE R2, R19, 0x4, R2 ;  /* 0x0000000413027825 */ /* 0x001fca00078e0202 */
[----:B------:R0:W1:Y:S01]  /*16470*/  LDG.E R8, desc[UR4][R2.64] ;  /* 0x0000000402087981 */ /* 0x000062000c1e1900 */
[----:B----4-:R-:W-:-:S04]  /*16480*/  IMAD R16, R7, R5, R16 ;  /* 0x0000000507107224 */ /* 0x010fc800078e0210 */
[----:B------:R-:W-:Y:S02]  /*16490*/  IMAD.IADD R7, R4, 0x1, -R16 ;  /* 0x0000000104077824 */ /* 0x000fe400078e0a10 */
[----:B0-----:R-:W-:Y:S02]  /*164a0*/  IMAD.MOV.U32 R2, RZ, RZ, RZ ;  /* 0x000000ffff027224 */ /* 0x001fe400078e00ff */
[----:B-12---:R-:W-:-:S05]  /*164b0*/  IMAD R6, R17, R8, RZ ;  /* 0x0000000811067224 */ /* 0x006fca00078e02ff */
[-C--:B------:R-:W-:Y:S02]  /*164c0*/  IABS R9, R6.reuse ;  /* 0x0000000600097213 */ /* 0x080fe40000000000 */
[----:B------:R-:W-:Y:S02]  /*164d0*/  IABS R4, R6 ;  /* 0x0000000600047213 */ /* 0x000fe40000000000 */
[----:B------:R-:W0:Y:S03]  /*164e0*/  I2F.RP R10, R9 ;  /* 0x00000009000a7306 */ /* 0x000e260000209400 */
[----:B------:R-:W-:-:S05]  /*164f0*/  IMAD.MOV R4, RZ, RZ, -R4 ;  /* 0x000000ffff047224 */ /* 0x000fca00078e0a04 */
[----:B0-----:R-:W0:Y:S02]  /*16500*/  MUFU.RCP R10, R10 ;  /* 0x0000000a000a7308 */ /* 0x001e240000001000 */
[----:B0-----:R-:W-:-:S06]  /*16510*/  VIADD R11, R10, 0xffffffe ;  /* 0x0ffffffe0a0b7836 */ /* 0x001fcc0000000000 */
[----:B------:R-:W0:Y:S02]  /*16520*/  F2I.FTZ.U32.TRUNC.NTZ R3, R11 ;  /* 0x0000000b00037305 */ /* 0x000e24000021f000 */
[----:B0-----:R-:W-:-:S04]  /*16530*/  IMAD.MOV R12, RZ, RZ, -R3 ;  /* 0x000000ffff0c7224 */ /* 0x001fc800078e0a03 */
[----:B------:R-:W-:-:S04]  /*16540*/  IMAD R13, R12, R9, RZ ;  /* 0x000000090c0d7224 */ /* 0x000fc800078e02ff */
[----:B------:R-:W-:Y:S01]  /*16550*/  IMAD.HI.U32 R2, R3, R13, R2 ;  /* 0x0000000d03027227 */ /* 0x000fe200078e0002 */
        /* <DEDUP_REMOVED lines=9> */
[----:B------:R-:W-:-:S03]  /*165f0*/  ISETP.GE.AND P0, PT, R3, RZ, PT ;  /* 0x000000ff0300720c */ /* 0x000fc60003f06270 */
[----:B------:R-:W-:-:S10]  /*16600*/  IMAD.MOV.U32 R9, RZ, RZ, R2 ;  /* 0x000000ffff097224 */ /* 0x000fd400078e0002 */
[----:B------:R-:W-:Y:S01]  /*16610*/  @!P0 IMAD.MOV R9, RZ, RZ, -R9 ;  /* 0x000000ffff098224 */ /* 0x000fe200078e0a09 */
[----:B------:R-:W-:-:S13]  /*16620*/  ISETP.NE.AND P0, PT, R6, RZ, PT ;  /* 0x000000ff0600720c */ /* 0x000fda0003f05270 */
[----:B------:R-:W-:-:S05]  /*16630*/  @!P0 LOP3.LUT R9, RZ, R6, RZ, 0x33, !PT ;  /* 0x00000006ff098212 */ /* 0x000fca00078e33ff */
[----:B------:R-:W-:Y:S02]  /*16640*/  IMAD R4, R8, R9, RZ ;  /* 0x0000000908047224 */ /* 0x000fe400078e02ff */
[----:B------:R-:W-:Y:S02]  /*16650*/  IMAD.MOV R9, RZ, RZ, -R9 ;  /* 0x000000ffff097224 */ /* 0x000fe400078e0a09 */
[----:B------:R-:W-:Y:S02]  /*16660*/  IMAD.MOV R2, RZ, RZ, -R4 ;  /* 0x000000ffff027224 */ /* 0x000fe400078e0a04 */
[----:B------:R-:W-:-:S03]  /*16670*/  IMAD R7, R6, R9, R7 ;  /* 0x0000000906077224 */ /* 0x000fc600078e0207 */
[----:B------:R-:W-:Y:S01]  /*16680*/  VIADDMNMX R8, R2, R5, R8, PT ;  /* 0x0000000502087246 */ /* 0x000fe20003800108 */
[----:B------:R-:W-:-:S03]  /*16690*/  IMAD.IADD R4, R7, 0x1, R4 ;  /* 0x0000000107047824 */ /* 0x000fc600078e0204 */
[----:B------:R-:W-:-:S04]  /*166a0*/  IABS R5, R8 ;  /* 0x0000000800057213 */ /* 0x000fc80000000000 */
[----:B------:R-:W0:Y:S08]  /*166b0*/  I2F.RP R10, R5 ;  /* 0x00000005000a7306 */ /* 0x000e300000209400 */
[----:B0-----:R-:W0:Y:S02]  /*166c0*/  MUFU.RCP R10, R10 ;  /* 0x0000000a000a7308 */ /* 0x001e240000001000 */
[----:B0-----:R-:W-:-:S06]  /*166d0*/  VIADD R2, R10, 0xffffffe ;  /* 0x0ffffffe0a027836 */ /* 0x001fcc0000000000 */
[----:B------:R0:W1:Y:S02]  /*166e0*/  F2I.FTZ.U32.TRUNC.NTZ R3, R2 ;  /* 0x0000000200037305 */ /* 0x000064000021f000 */
[----:B0-----:R-:W-:Y:S02]  /*166f0*/  IMAD.MOV.U32 R2, RZ, RZ, RZ ;  /* 0x000000ffff027224 */ /* 0x001fe400078e00ff */
[----:B-1----:R-:W-:-:S04]  /*16700*/  IMAD.MOV R6, RZ, RZ, -R3 ;  /* 0x000000ffff067224 */ /* 0x002fc800078e0a03 */
[----:B------:R-:W-:Y:S01]  /*16710*/  IMAD R9, R6, R5, RZ ;  /* 0x0000000506097224 */ /* 0x000fe200078e02ff */
[----:B------:R-:W-:-:S03]  /*16720*/  IABS R6, R7 ;  /* 0x0000000700067213 */ /* 0x000fc60000000000 */
[----:B------:R-:W-:Y:S01]  /*16730*/  IMAD.HI.U32 R3, R3, R9, R2 ;  /* 0x0000000903037227 */ /* 0x000fe200078e0002 */
[----:B------:R-:W-:-:S05]  /*16740*/  IABS R9, R8 ;  /* 0x0000000800097213 */ /* 0x000fca0000000000 */
        /* <DEDUP_REMOVED lines=12> */
[----:B------:R-:W-:Y:S01]  /*16810*/  @!P0 LOP3.LUT R3, RZ, R8, RZ, 0x33, !PT ;  /* 0x00000008ff038212 */ /* 0x000fe200078e33ff */
[----:B------:R-:W-:-:S03]  /*16820*/  IMAD.MOV R8, RZ, RZ, -R8 ;  /* 0x000000ffff087224 */ /* 0x000fc600078e0a08 */
[----:B------:R-:W-:Y:S01]  /*16830*/  LOP3.LUT R2, RZ, R3, RZ, 0x33, !PT ;  /* 0x00000003ff027212 */ /* 0x000fe200078e33ff */
[----:B------:R-:W-:-:S04]  /*16840*/  IMAD R18, R3, R8, R4 ;  /* 0x0000000803127224 */ /* 0x000fc800078e0204 */
[----:B------:R-:W-:Y:S01]  /*16850*/  IMAD.IADD R17, R17, 0x1, R2 ;  /* 0x0000000111117824 */ /* 0x000fe200078e0202 */
[----:B------:R-:W-:Y:S06]  /*16860*/  BRA `(.L_x_1234) ;  /* 0x00000000001c7947 */ /* 0x000fec0003800000 */
.L_x_1226:
[----:B------:R-:W-:Y:S01]  /*16870*/  UMOV UR4, URZ ;  /* 0x0000003f00047c82 */ /* 0x000fe20008000000 */
[----:B------:R-:W-:Y:S01]  /*16880*/  UMOV UR5, URZ ;  /* 0x0000003f00057c82 */ /* 0x000fe20008000000 */
[----:B------:R-:W-:Y:S01]  /*16890*/  ULDC UR6, c[0x0][0xc14] ;  /* 0x0003050000067ab9 */ /* 0x000fe20000000800 */
[----:B------:R-:W-:Y:S02]  /*168a0*/  IMAD.MOV.U32 R16, RZ, RZ, R4 ;  /* 0x000000ffff107224 */ /* 0x000fe400078e0004 */
[----:B------:R-:W-:Y:S02]  /*168b0*/  IMAD.U32 R17, RZ, RZ, UR4 ;  /* 0x00000004ff117e24 */ /* 0x000fe4000f8e00ff */
[----:B------:R-:W-:Y:S02]  /*168c0*/  IMAD.U32 R18, RZ, RZ, UR5 ;  /* 0x00000005ff127e24 */ /* 0x000fe4000f8e00ff */
[----:B------:R-:W-:-:S07]  /*168d0*/  IMAD.U32 R19, RZ, RZ, UR6 ;  /* 0x00000006ff137e24 */ /* 0x000fce000f8e00ff */
.L_x_1234:
        /* <DEDUP_REMOVED lines=12> */
.L_x_1160:
[----:B-1----:R-:W3:Y:S01]  /*169a0*/  LDL.LU R0, [R1+0x18] ;  /* 0x0000180001007983 */ /* 0x002ee20000300800 */
[----:B------:R-:W-:Y:S01]  /*169b0*/  BSSY B0, `(.L_x_1236) ;  /* 0x000000b000007945 */ /* 0x000fe20003800000 */
[----:B------:R-:W1:Y:S01]  /*169c0*/  S2R R5, SR_CgaCtaId ;  /* 0x0000000000057919 */ /* 0x000e620000008800 */
[----:B---3--:R-:W-:-:S05]  /*169d0*/  VIADD R0, R0, 0x1 ;  /* 0x0000000100007836 */ /* 0x008fca0000000000 */
[----:B--2---:R-:W-:-:S04]  /*169e0*/  LEA.HI R2, R0, R0, RZ, 0x1 ;  /* 0x0000000000027211 */ /* 0x004fc800078f08ff */
[----:B------:R-:W-:-:S05]  /*169f0*/  LOP3.LUT R3, R2, 0xfffffffe, RZ, 0xc0, !PT ;  /* 0xfffffffe02037812 */ /* 0x000fca00078ec0ff */
[----:B------:R-:W-:Y:S01]  /*16a00*/  IMAD.IADD R3, R0, 0x1, -R3 ;  /* 0x0000000100037824 */ /* 0x000fe200078e0a03 */
[----:B------:R-:W-:-:S04]  /*16a10*/  MOV R0, 0x400 ;  /* 0x0000040000007802 */ /* 0x000fc80000000f00 */
[----:B-1----:R-:W-:Y:S02]  /*16a20*/  LEA R0, R5, R0, 0x18 ;  /* 0x0000000005007211 */ /* 0x002fe400078ec0ff */
[----:B------:R-:W-:-:S04]  /*16a30*/  SHF.L.U32 R3, R3, 0x1f, RZ ;  /* 0x0000001f03037819 */ /* 0x000fc800000006ff */
[----:B------:R-:W1:Y:S02]  /*16a40*/  SYNCS.PHASECHK.TRANS64.TRYWAIT P0, [R0+URZ+0x30820], R3 ;  /* 0x03082003000075a7 */ /* 0x000e64000800017f */
[----:B-1----:R-:W-:Y:S05]  /*16a50*/  @!P0 BRA `(.L_x_1237) ;  /* 0x0000001400108947 */ /* 0x002fea0003800000 */
.L_x_1290:
[----:B------:R-:W-:Y:S05]  /*16a60*/  BSYNC B0 ;  /* 0x0000000000007941 */ /* 0x000fea0003800000 */
.L_x_1236:
[----:B------:R-:W-:-:S03]  /*16a70*/  UMOV UR4, 0xffffffff ;  /* 0xffffffff00047882 */ /* 0x000fc60000000000 */
[----:B------:R-:W-:Y:S05]  /*16a80*/  BRA.DIV UR4, `(.L_x_1238) ;  /* 0x0000001604187947 */ /* 0x000fea000b800000 */
[----:B------:R-:W2:Y:S02]  /*16a90*/  S2R R2, SR_TID.X ;  /* 0x0000000000027919 */ /* 0x000ea40000002100 */
[----:B--2---:R-:W-:-:S04]  /*16aa0*/  SHF.R.U32.HI R2, RZ, 0x5, R2 ;  /* 0x00000005ff027819 */ /* 0x004fc80000011602 */
[----:B------:R-:W-:-:S05]  /*16ab0*/  LOP3.LUT R2, R2, 0x3, RZ, 0xc0, !PT ;  /* 0x0000000302027812 */ /* 0x000fca00078ec0ff */
[----:B------:R2:W3:Y:S02]  /*16ac0*/  SHFL.IDX PT, R14, R2, RZ, 0x1f ;  /* 0x00001fff020e7589 */ /* 0x0004e400000e0000 */
.L_x_1293:
[----:B---3--:R-:W-:Y:S01]  /*16ad0*/  ISETP.NE.AND P0, PT, R14, RZ, PT ;  /* 0x000000ff0e00720c */ /* 0x008fe20003f05270 */
[----:B------:R-:W-:-:S12]  /*16ae0*/  BSSY B0, `(.L_x_1239) ;  /* 0x0000029000007945 */ /* 0x000fd80003800000 */
[----:B------:R-:W-:Y:S05]  /*16af0*/  @P0 BRA `(.L_x_1240) ;  /* 0x00000000009c0947 */ /* 0x000fea0003800000 */
[----:B------:R-:W-:-:S03]  /*16b00*/  UMOV UR4, 0xffffffff ;  /* 0xffffffff00047882 */ /* 0x000fc60000000000 */
[----:B------:R-:W-:Y:S05]  /*16b10*/  BRA.DIV UR4, `(.L_x_1241) ;  /* 0x0000001604287947 */ /* 0x000fea000b800000 */
[----:B------:R-:W-:-:S13]  /*16b20*/  ELECT P6, URZ, PT ;  /* 0x00000000003f782f */ /* 0x000fda00038c0000 */
.L_x_1296:
[----:B------:R-:W-:Y:S05]  /*16b30*/  @!P6 BRA `(.L_x_1240) ;  /* 0x00000000008ce947 */ /* 0x000fea0003800000 */
[----:B--2---:R-:W2:Y:S02]  /*16b40*/  LDL R2, [R1+0x20] ;  /* 0x0000200001027983 */ /* 0x004ea40000100800 */
[----:B--2---:R-:W-:-:S13]  /*16b50*/  R2UR UR4, R2 ;  /* 0x00000000020472ca */ /* 0x004fda00000e0000 */
[----:B------:R-:W-:-:S06]  /*16b60*/  ULOP3.LUT UR4, UR4, 0x2, URZ, 0xfc, !UPT ;  /* 0x0000000204047892 */ /* 0x000fcc000f8efc3f */
[----:B------:R-:W-:-:S05]  /*16b70*/  IMAD.U32 R2, RZ, RZ, UR4 ;  /* 0x00000004ff027e24 */ /* 0x000fca000f8e00ff */
[----:B------:R-:W-:-:S13]  /*16b80*/  ISETP.NE.AND P2, PT, R2, 0x3, PT ;  /* 0x000000030200780c */ /* 0x000fda0003f45270 */
[----:B------:R-:W-:Y:S05]  /*16b90*/  @!P2 BRA `(.L_x_1242) ;  /* 0x000000000004a947 */ /* 0x000fea0003800000 */
[----:B------:R-:W-:Y:S01]  /*16ba0*/  BPT.TRAP 0x1 ;  /* 0x000000040000795c */ /* 0x000fe20000300000 */
.L_x_1242:
[----:B-1----:R-:W2:Y:S04]  /*16bb0*/  LDL R3, [R1] ;  /* 0x0000000001037983 */ /* 0x002ea80000100800 */
[----:B------:R-:W3:Y:S01]  /*16bc0*/  LDL.LU R7, [R1+0x8] ;  /* 0x0000080001077983 */ /* 0x000ee20000300800 */
[----:B------:R-:W-:-:S04]  /*16bd0*/  VIADD R2, R0, 0x30840 ;  /* 0x0003084000027836 */ /* 0x000fc80000000000 */
[C---:B--2---:R-:W-:Y:S02]  /*16be0*/  IMAD R6, R3.reuse, 0x8, R2 ;  /* 0x0000000803067824 */ /* 0x044fe400078e0202 */
[----:B------:R-:W-:Y:S01]  /*16bf0*/  VIADD R3, R3, 0x1 ;  /* 0x0000000103037836 */ /* 0x000fe20000000000 */
[----:B---3--:R-:W-:-:S04]  /*16c00*/  SHF.L.U32 R5, R7, 0x1f, RZ ;  /* 0x0000001f07057819 */ /* 0x008fc800000006ff */
[C---:B------:R-:W-:Y:S01]  /*16c10*/  ISETP.NE.AND P1, PT, R3.reuse, 0x2, PT ;  /* 0x000000020300780c */ /* 0x040fe20003f25270 */
[----:B------:R-:W1:Y:S03]  /*16c20*/  SYNCS.PHASECHK.TRANS64.TRYWAIT P0, [R6+URZ], R5 ;  /* 0x00000005060075a7 */ /* 0x000e66000800017f */
[----:B------:R-:W-:Y:S02]  /*16c30*/  SEL R4, RZ, 0x1, P1 ;  /* 0x00000001ff047807 */ /* 0x000fe40000800000 */
[----:B------:R-:W-:Y:S02]  /*16c40*/  SEL R3, R3, RZ, P1 ;  /* 0x000000ff03037207 */ /* 0x000fe40000800000 */
[----:B------:R-:W-:-:S03]  /*16c50*/  LOP3.LUT R4, R7, R4, RZ, 0x3c, !PT ;  /* 0x0000000407047212 */ /* 0x000fc600078e3cff */
[----:B------:R-:W-:Y:S01]  /*16c60*/  IMAD R7, R3, 0x8, R2 ;  /* 0x0000000803077824 */ /* 0x000fe200078e0202 */
[----:B------:R-:W-:Y:S01]  /*16c70*/  SHF.L.U32 R2, R4, 0x1f, RZ ;  /* 0x0000001f04027819 */ /* 0x000fe200000006ff */
[----:B-1----:R-:W-:Y:S06]  /*16c80*/  @!P0 BRA `(.L_x_1243) ;  /* 0x0000001000ec8947 */ /* 0x002fec0003800000 */
.L_x_1297:
[----:B------:R-:W2:Y:S02]  /*16c90*/  SYNCS.PHASECHK.TRANS64.TRYWAIT P0, [R7+URZ], R2 ;  /* 0x00000002070075a7 */ /* 0x000ea4000800017f */
[----:B--2---:R-:W-:Y:S05]  /*16ca0*/  @!P0 BRA `(.L_x_1244) ;  /* 0x0000001000f88947 */ /* 0x004fea0003800000 */
.L_x_1298:
[----:B------:R-:W-:Y:S05]  /*16cb0*/  @!P2 BRA `(.L_x_1245) ;  /* 0x000000000004a947 */ /* 0x000fea0003800000 */
[----:B------:R-:W-:Y:S01]  /*16cc0*/  BPT.TRAP 0x1 ;  /* 0x000000040000795c */ /* 0x000fe20000300000 */
.L_x_1245:
[----:B------:R-:W3:Y:S01]  /*16cd0*/  LDL.LU R4, [R1] ;  /* 0x0000000001047983 */ /* 0x000ee20000300800 */
[----:B------:R-:W-:-:S04]  /*16ce0*/  VIADD R0, R0, 0x30860 ;  /* 0x0003086000007836 */ /* 0x000fc80000000000 */
[----:B---3--:R-:W-:-:S04]  /*16cf0*/  IMAD R4, R4, 0x8, R0 ;  /* 0x0000000804047824 */ /* 0x008fc800078e0200 */
[----:B------:R-:W3:Y:S02]  /*16d00*/  SYNCS.PHASECHK.TRANS64.TRYWAIT P0, [R4+URZ], R5 ;  /* 0x00000005040075a7 */ /* 0x000ee4000800017f */
[----:B---3--:R-:W-:Y:S05]  /*16d10*/  @!P0 BRA `(.L_x_1246) ;  /* 0x0000001000f08947 */ /* 0x008fea0003800000 */
.L_x_1299:
[----:B------:R-:W-:-:S07]  /*16d20*/  IMAD R3, R3, 0x8, R0 ;  /* 0x0000000803037824 */ /* 0x000fce00078e0200 */
.L_x_1247:
[----:B----4-:R4:W0:Y:S02]  /*16d30*/  SYNCS.PHASECHK.TRANS64.TRYWAIT P0, [R3+URZ], R2 ;  /* 0x00000002030075a7 */ /* 0x010824000800017f */
[----:B0-----:R-:W-:Y:S05]  /*16d40*/  @!P0 NANOSLEEP.SYNCS 0x989680 ;  /* 0x009896800000895d */ /* 0x001fea0003900000 */
[----:B------:R-:W0:Y:S02]  /*16d50*/  @!P0 SYNCS.PHASECHK.TRANS64 P0, [R3+URZ], R2 ;  /* 0x00000002030085a7 */ /* 0x000e24000800007f */
[----:B0-----:R-:W-:Y:S05]  /*16d60*/  @!P0 BRA `(.L_x_1247) ;  /* 0xfffffffc00f08947 */ /* 0x001fea000383ffff */
.L_x_1240:
[----:B------:R-:W-:Y:S05]  /*16d70*/  BSYNC B0 ;  /* 0x0000000000007941 */ /* 0x000fea0003800000 */
.L_x_1239:
[----:B------:R-:W-:Y:S05]  /*16d80*/  EXIT ;  /* 0x000000000000794d */ /* 0x000fea0003800000 */
.L_x_1064:
[----:B0-----:R-:W-:-:S04]  /*16d90*/  IMAD.U32 R3, RZ, RZ, UR39 ;  /* 0x00000027ff037e24 */ /* 0x001fc8000f8e00ff */
[----:B------:R0:W1:Y:S03]  /*16da0*/  SYNCS.PHASECHK.TRANS64.TRYWAIT P1, [R3+URZ+0x30800], R0 ;  /* 0x03080000030075a7 */ /* 0x000066000802017f */
[----:B-1----:R-:W-:Y:S05]  /*16db0*/  @!P1 NANOSLEEP.SYNCS 0x989680 ;  /* 0x009896800000995d */ /* 0x002fea0003900000 */
[----:B------:R-:W1:Y:S02]  /*16dc0*/  @!P1 SYNCS.PHASECHK.TRANS64 P1, [R3+URZ+0x30800], R0 ;  /* 0x03080000030095a7 */ /* 0x000e64000802007f */
[----:B-1----:R-:W-:Y:S05]  /*16dd0*/  @!P1 BRA `(.L_x_1064) ;  /* 0xfffffffc00ec9947 */ /* 0x002fea000383ffff */
[----:B------:R-:W-:Y:S05]  /*16de0*/  BRA `(.L_x_1248) ;  /* 0xfffffeac006c7947 */ /* 0x000fea000383ffff */
.L_x_1068:
[----:B-1----:R1:W3:Y:S02]  /*16df0*/  SYNCS.PHASECHK.TRANS64.TRYWAIT P1, [R5+URZ+0x30830], R0 ;  /* 0x03083000050075a7 */ /* 0x0022e4000802017f */
[----:B---3--:R-:W-:Y:S05]  /*16e00*/  @!P1 NANOSLEEP.SYNCS 0x989680 ;  /* 0x009896800000995d */ /* 0x008fea0003900000 */
[----:B------:R-:W3:Y:S02]  /*16e10*/  @!P1 SYNCS.PHASECHK.TRANS64 P1, [R5+URZ+0x30830], R0 ;  /* 0x03083000050095a7 */ /* 0x000ee4000802007f */
[----:B---3--:R-:W-:Y:S05]  /*16e20*/  @!P1 BRA `(.L_x_1068) ;  /* 0xfffffffc00f09947 */ /* 0x008fea000383ffff */
[----:B------:R-:W-:Y:S05]  /*16e30*/  BRA `(.L_x_1067) ;  /* 0xfffffeac00a07947 */ /* 0x000fea000383ffff */
.L_x_1084:
[----:B-1----:R-:W-:-:S04]  /*16e40*/  IMAD.U32 R121, RZ, RZ, UR6 ;  /* 0x00000006ff797e24 */ /* 0x002fc8000f8e00ff */
[----:B------:R1:W2:Y:S03]  /*16e50*/  SYNCS.PHASECHK.TRANS64.TRYWAIT P1, [R121+URZ+0x30830], R10 ;  /* 0x0308300a790075a7 */ /* 0x0002a6000802017f */
[----:B--2---:R-:W-:Y:S05]  /*16e60*/  @!P1 NANOSLEEP.SYNCS 0x989680 ;  /* 0x009896800000995d */ /* 0x004fea0003900000 */
[----:B------:R-:W2:Y:S02]  /*16e70*/  @!P1 SYNCS.PHASECHK.TRANS64 P1, [R121+URZ+0x30830], R10 ;  /* 0x0308300a790095a7 */ /* 0x000ea4000802007f */
[----:B--2---:R-:W-:Y:S05]  /*16e80*/  @!P1 BRA `(.L_x_1084) ;  /* 0xfffffffc00ec9947 */ /* 0x004fea000383ffff */
[----:B------:R-:W-:Y:S05]  /*16e90*/  BRA `(.L_x_1083) ;  /* 0xfffffee000107947 */ /* 0x000fea000383ffff */
.L_x_1088:
[----:B--2---:R-:W-:-:S04]  /*16ea0*/  IMAD.U32 R195, RZ, RZ, UR14 ;  /* 0x0000000effc37e24 */ /* 0x004fc8000f8e00ff */
[----:B------:R2:W3:Y:S03]  /*16eb0*/  SYNCS.PHASECHK.TRANS64.TRYWAIT P1, [R195+URZ+0x30850], R0 ;  /* 0x03085000c30075a7 */ /* 0x0004e6000802017f */
[----:B---3--:R-:W-:Y:S05]  /*16ec0*/  @!P1 NANOSLEEP.SYNCS 0x989680 ;  /* 0x009896800000995d */ /* 0x008fea0003900000 */
[----:B------:R-:W3:Y:S02]  /*16ed0*/  @!P1 SYNCS.PHASECHK.TRANS64 P1, [R195+URZ+0x30850], R0 ;  /* 0x03085000c30095a7 */ /* 0x000ee4000802007f */
[----:B---3--:R-:W-:Y:S05]  /*16ee0*/  @!P1 BRA `(.L_x_1088) ;  /* 0xfffffffc00ec9947 */ /* 0x008fea000383ffff */
[----:B------:R-:W-:Y:S05]  /*16ef0*/  BRA `(.L_x_1087) ;  /* 0xfffffee800b87947 */ /* 0x000fea000383ffff */
.L_x_1105:
[----:B-1----:R-:W-:-:S04]  /*16f00*/  IMAD.U32 R4, RZ, RZ, UR6 ;  /* 0x00000006ff047e24 */ /* 0x002fc8000f8e00ff */
[----:B------:R1:W2:Y:S03]  /*16f10*/  SYNCS.PHASECHK.TRANS64.TRYWAIT P1, [R4+URZ+0x30830], R3 ;  /* 0x03083003040075a7 */ /* 0x0002a6000802017f */
[----:B--2---:R-:W-:Y:S05]  /*16f20*/  @!P1 NANOSLEEP.SYNCS 0x989680 ;  /* 0x009896800000995d */ /* 0x004fea0003900000 */
[----:B------:R-:W2:Y:S02]  /*16f30*/  @!P1 SYNCS.PHASECHK.TRANS64 P1, [R4+URZ+0x30830], R3 ;  /* 0x03083003040095a7 */ /* 0x000ea4000802007f */
[----:B--2---:R-:W-:Y:S05]  /*16f40*/  @!P1 BRA `(.L_x_1105) ;  /* 0xfffffffc00ec9947 */ /* 0x004fea000383ffff */
[----:B------:R-:W-:Y:S05]  /*16f50*/  BRA `(.L_x_1104) ;  /* 0xffffff1400bc7947 */ /* 0x000fea000383ffff */
.L_x_1109:
[----:B01----:R-:W-:-:S04]  /*16f60*/  IMAD.U32 R3, RZ, RZ, UR7 ;  /* 0x00000007ff037e24 */ /* 0x003fc8000f8e00ff */
[----:B------:R0:W1:Y:S03]  /*16f70*/  SYNCS.PHASECHK.TRANS64.TRYWAIT P1, [R3+URZ+0x30850], R0 ;  /* 0x03085000030075a7 */ /* 0x000066000802017f */
[----:B-1----:R-:W-:Y:S05]  /*16f80*/  @!P1 NANOSLEEP.SYNCS 0x989680 ;  /* 0x009896800000995d */ /* 0x002fea0003900000 */
[----:B------:R-:W1:Y:S02]  /*16f90*/  @!P1 SYNCS.PHASECHK.TRANS64 P1, [R3+URZ+0x30850], R0 ;  /* 0x03085000030095a7 */ /* 0x000e64000802007f */
[----:B-1----:R-:W-:Y:S05]  /*16fa0*/  @!P1 BRA `(.L_x_1109) ;  /* 0xfffffffc00ec9947 */ /* 0x002fea000383ffff */
[----:B------:R-:W-:Y:S05]  /*16fb0*/  BRA `(.L_x_1108) ;  /* 0xffffff2000647947 */ /* 0x000fea000383ffff */
.L_x_1115:
[----:B-1----:R-:W-:-:S04]  /*16fc0*/  IMAD.U32 R4, RZ, RZ, UR6 ;  /* 0x00000006ff047e24 */ /* 0x002fc8000f8e00ff */
[----:B------:R1:W2:Y:S03]  /*16fd0*/  SYNCS.PHASECHK.TRANS64.TRYWAIT P1, [R4+URZ+0x30830], R3 ;  /* 0x03083003040075a7 */ /* 0x0002a6000802017f */
[----:B--2---:R-:W-:Y:S05]  /*16fe0*/  @!P1 NANOSLEEP.SYNCS 0x989680 ;  /* 0x009896800000995d */ /* 0x004fea0003900000 */
[----:B------:R-:W2:Y:S02]  /*16ff0*/  @!P1 SYNCS.PHASECHK.TRANS64 P1, [R4+URZ+0x30830], R3 ;  /* 0x03083003040095a7 */ /* 0x000ea4000802007f */
[----:B--2---:R-:W-:Y:S05]  /*17000*/  @!P1 BRA `(.L_x_1115) ;  /* 0xfffffffc00ec9947 */ /* 0x004fea000383ffff */
[----:B------:R-:W-:Y:S05]  /*17010*/  BRA `(.L_x_1114) ;  /* 0xffffff3800b47947 */ /* 0x000fea000383ffff */
.L_x_1119:
[----:B01----:R-:W-:-:S04]  /*17020*/  IMAD.U32 R3, RZ, RZ, UR7 ;  /* 0x00000007ff037e24 */ /* 0x003fc8000f8e00ff */
[----:B------:R0:W1:Y:S03]  /*17030*/  SYNCS.PHASECHK.TRANS64.TRYWAIT P1, [R3+URZ+0x30850], R0 ;  /* 0x03085000030075a7 */ /* 0x000066000802017f */
[----:B-1----:R-:W-:Y:S05]  /*17040*/  @!P1 NANOSLEEP.SYNCS 0x989680 ;  /* 0x009896800000995d */ /* 0x002fea0003900000 */
[----:B------:R-:W1:Y:S02]  /*17050*/  @!P1 SYNCS.PHASECHK.TRANS64 P1, [R3+URZ+0x30850], R0 ;  /* 0x03085000030095a7 */ /* 0x000e64000802007f */
[----:B-1----:R-:W-:Y:S05]  /*17060*/  @!P1 BRA `(.L_x_1119) ;  /* 0xfffffffc00ec9947 */ /* 0x002fea000383ffff */
[----:B------:R-:W-:Y:S05]  /*17070*/  BRA `(.L_x_1118) ;  /* 0xffffff44005c7947 */ /* 0x000fea000383ffff */
.L_x_1132:
[----:B-1----:R-:W-:-:S04]  /*17080*/  IMAD.U32 R5, RZ, RZ, UR5 ;  /* 0x00000005ff057e24 */ /* 0x002fc8000f8e00ff */
[----:B------:R1:W2:Y:S03]  /*17090*/  SYNCS.PHASECHK.TRANS64.TRYWAIT P0, [R5+URZ+0x30850], R0 ;  /* 0x03085000050075a7 */ /* 0x0002a6000800017f */
[----:B--2---:R-:W-:Y:S05]  /*170a0*/  @!P0 NANOSLEEP.SYNCS 0x989680 ;  /* 0x009896800000895d */ /* 0x004fea0003900000 */
[----:B------:R-:W2:Y:S02]  /*170b0*/  @!P0 SYNCS.PHASECHK.TRANS64 P0, [R5+URZ+0x30850], R0 ;  /* 0x03085000050085a7 */ /* 0x000ea4000800007f */
[----:B--2---:R-:W-:Y:S05]  /*170c0*/  @!P0 BRA `(.L_x_1132) ;  /* 0xfffffffc00ec8947 */ /* 0x004fea000383ffff */
[----:B------:R-:W-:Y:S05]  /*170d0*/  BRA `(.L_x_1131) ;  /* 0xffffff7400247947 */ /* 0x000fea000383ffff */
.L_x_1181:
[----:B------:R-:W1:Y:S01]  /*170e0*/  S2R R9, SR_TID.X ;  /* 0x0000000000097919 */ /* 0x000e620000002100 */
[----:B------:R-:W-:Y:S01]  /*170f0*/  BSSY B0, `(.L_x_1249) ;  /* 0x000000a000007945 */ /* 0x000fe20003800000 */
[----:B------:R-:W-:Y:S02]  /*17100*/  IMAD.MOV.U32 R12, RZ, RZ, RZ ;  /* 0x000000ffff0c7224 */ /* 0x000fe400078e00ff */
[----:B0-----:R-:W-:Y:S02]  /*17110*/  IMAD.MOV.U32 R11, RZ, RZ, 0x1f ;  /* 0x0000001fff0b7424 */ /* 0x001fe400078e00ff */
[----:B------:R-:W-:Y:S01]  /*17120*/  IMAD.MOV.U32 R15, RZ, RZ, -0x1 ;  /* 0xffffffffff0f7424 */ /* 0x000fe200078e00ff */
[----:B-1----:R-:W-:-:S04]  /*17130*/  SHF.R.U32.HI R9, RZ, 0x5, R9 ;  /* 0x00000005ff097819 */ /* 0x002fc80000011609 */
[----:B------:R-:W-:-:S05]  /*17140*/  LOP3.LUT R9, R9, 0x3, RZ, 0xc0, !PT ;  /* 0x0000000309097812 */ /* 0x000fca00078ec0ff */
[----:B------:R-:W-:-:S07]  /*17150*/  IMAD.MOV.U32 R13, RZ, RZ, R9 ;  /* 0x000000ffff0d7224 */ /* 0x000fce00078e0009 */
[----:B------:R-:W-:Y:S05]  /*17160*/  WARPSYNC.COLLECTIVE R15, `(.L_x_1250) ;  /* 0x000000000f087348 */ /* 0x000fea0003c00000 */
[----:B------:R0:W1:Y:S02]  /*17170*/  SHFL.IDX P6, R14, R13, R12, R11 ;  /* 0x0000000c0d0e7389 */ /* 0x00006400000c000b */
[----:B01----:R-:W-:Y:S01]  /*17180*/  ENDCOLLECTIVE ;  /* 0x000000000000791b */ /* 0x003fe20003800000 */
.L_x_1250:
[----:B------:R-:W-:Y:S05]  /*17190*/  BSYNC B0 ;  /* 0x0000000000007941 */ /* 0x000fea0003800000 */
.L_x_1249:
[----:B------:R-:W-:Y:S05]  /*171a0*/  BRA `(.L_x_1251) ;  /* 0xffffffc000e47947 */ /* 0x000fea000383ffff */
.L_x_1182:
[----:B------:R-:W-:Y:S01]  /*171b0*/  BSSY B0, `(.L_x_1252) ;  /* 0x0000006000007945 */ /* 0x000fe20003800000 */
[----:B------:R-:W-:-:S07]  /*171c0*/  IMAD.MOV.U32 R15, RZ, RZ, -0x1 ;  /* 0xffffffffff0f7424 */ /* 0x000fce00078e00ff */
[----:B0-----:R-:W-:Y:S05]  /*171d0*/  WARPSYNC.COLLECTIVE R15, `(.L_x_1253) ;  /* 0x000000000f0c7348 */ /* 0x001fea0003c00000 */
[----:B------:R-:W-:Y:S02]  /*171e0*/  ELECT P6, UR62, PT ;  /* 0x00000000003e782f */ /* 0x000fe400038c0000 */
[----:B------:R-:W-:Y:S01]  /*171f0*/  MOV R14, UR62 ;  /* 0x0000003e000e7c02 */ /* 0x000fe20008000f00 */
[----:B0-----:R-:W-:Y:S10]  /*17200*/  ENDCOLLECTIVE ;  /* 0x000000000000791b */ /* 0x001ff40003800000 */
.L_x_1253:
[----:B------:R-:W-:Y:S05]  /*17210*/  BSYNC B0 ;  /* 0x0000000000007941 */ /* 0x000fea0003800000 */
.L_x_1252:
[----:B------:R-:W-:Y:S05]  /*17220*/  BRA `(.L_x_1254) ;  /* 0xffffffc000d47947 */ /* 0x000fea000383ffff */
.L_x_1185:
[----:B0-----:R0:W1:Y:S02]  /*17230*/  SYNCS.PHASECHK.TRANS64.TRYWAIT P0, [R9+URZ+0x30840], R10 ;  /* 0x0308400a090075a7 */ /* 0x001064000800017f */
[----:B-1----:R-:W-:Y:S05]  /*17240*/  @!P0 NANOSLEEP.SYNCS 0x989680 ;  /* 0x009896800000895d */ /* 0x002fea0003900000 */
[----:B------:R-:W1:Y:S02]  /*17250*/  @!P0 SYNCS.PHASECHK.TRANS64 P0, [R9+URZ+0x30840], R10 ;  /* 0x0308400a090085a7 */ /* 0x000e64000800007f */
[----:B-1----:R-:W-:Y:S05]  /*17260*/  @!P0 BRA `(.L_x_1185) ;  /* 0xfffffffc00f08947 */ /* 0x002fea000383ffff */
[----:B------:R-:W-:Y:S05]  /*17270*/  BRA `(.L_x_1255) ;  /* 0xffffffc400407947 */ /* 0x000fea000383ffff */
.L_x_1188:
        /* <DEDUP_REMOVED lines=8> */
.L_x_1196:
[----:B0-----:R0:W1:Y:S02]  /*17300*/  SYNCS.PHASECHK.TRANS64.TRYWAIT P0, [R2+URZ+0x30840], R3 ;  /* 0x03084003020075a7 */ /* 0x001064000800017f */
[----:B-1----:R-:W-:Y:S05]  /*17310*/  @!P0 NANOSLEEP.SYNCS 0x989680 ;  /* 0x009896800000895d */ /* 0x002fea0003900000 */
[----:B------:R-:W1:Y:S02]  /*17320*/  @!P0 SYNCS.PHASECHK.TRANS64 P0, [R2+URZ+0x30840], R3 ;  /* 0x03084003020085a7 */ /* 0x000e64000800007f */
[----:B-1----:R-:W-:Y:S05]  /*17330*/  @!P0 BRA `(.L_x_1196) ;  /* 0xfffffffc00f08947 */ /* 0x002fea000383ffff */
[----:B------:R-:W-:Y:S05]  /*17340*/  BRA `(.L_x_1257) ;  /* 0xffffffcc004c7947 */ /* 0x000fea000383ffff */
.L_x_1198:
[----:B0-----:R0:W1:Y:S02]  /*17350*/  SYNCS.PHASECHK.TRANS64.TRYWAIT P0, [R3+URZ+0x60], R2 ;  /* 0x00006002030075a7 */ /* 0x001064000800017f */
[----:B-1----:R-:W-:Y:S05]  /*17360*/  @!P0 NANOSLEEP.SYNCS 0x989680 ;  /* 0x009896800000895d */ /* 0x002fea0003900000 */
[----:B------:R-:W1:Y:S02]  /*17370*/  @!P0 SYNCS.PHASECHK.TRANS64 P0, [R3+URZ+0x60], R2 ;  /* 0x00006002030085a7 */ /* 0x000e64000800007f */
[----:B-1----:R-:W-:Y:S05]  /*17380*/  @!P0 BRA `(.L_x_1198) ;  /* 0xfffffffc00f08947 */ /* 0x002fea000383ffff */
[----:B------:R-:W-:Y:S05]  /*17390*/  BRA `(.L_x_1258) ;  /* 0xffffffcc00f87947 */ /* 0x000fea000383ffff */
.L_x_1203:
[----:B-1----:R1:W2:Y:S02]  /*173a0*/  SYNCS.PHASECHK.TRANS64.TRYWAIT P0, [R2+URZ+0x30840], R3 ;  /* 0x03084003020075a7 */ /* 0x0022a4000800017f */
[----:B--2---:R-:W-:Y:S05]  /*173b0*/  @!P0 NANOSLEEP.SYNCS 0x989680 ;  /* 0x009896800000895d */ /* 0x004fea0003900000 */
[----:B------:R-:W2:Y:S02]  /*173c0*/  @!P0 SYNCS.PHASECHK.TRANS64 P0, [R2+URZ+0x30840], R3 ;  /* 0x03084003020085a7 */ /* 0x000ea4000800007f */
[----:B--2---:R-:W-:Y:S05]  /*173d0*/  @!P0 BRA `(.L_x_1203) ;  /* 0xfffffffc00f08947 */ /* 0x004fea000383ffff */
[----:B------:R-:W-:Y:S05]  /*173e0*/  BRA `(.L_x_1259) ;  /* 0xffffffd400787947 */ /* 0x000fea000383ffff */
.L_x_1205:
[----:B0-----:R0:W1:Y:S02]  /*173f0*/  SYNCS.PHASECHK.TRANS64.TRYWAIT P1, [R3+URZ+0x60], R2 ;  /* 0x00006002030075a7 */ /* 0x001064000802017f */
[----:B-1----:R-:W-:Y:S05]  /*17400*/  @!P1 NANOSLEEP.SYNCS 0x989680 ;  /* 0x009896800000995d */ /* 0x002fea0003900000 */
[----:B------:R-:W1:Y:S02]  /*17410*/  @!P1 SYNCS.PHASECHK.TRANS64 P1, [R3+URZ+0x60], R2 ;  /* 0x00006002030095a7 */ /* 0x000e64000802007f */
[----:B-1----:R-:W-:Y:S05]  /*17420*/  @!P1 BRA `(.L_x_1205) ;  /* 0xfffffffc00f09947 */ /* 0x002fea000383ffff */
[----:B------:R-:W-:Y:S05]  /*17430*/  BRA `(.L_x_1260) ;  /* 0xffffffd800247947 */ /* 0x000fea000383ffff */
.L_x_1210:
[----:B--2---:R2:W3:Y:S02]  /*17440*/  SYNCS.PHASECHK.TRANS64.TRYWAIT P0, [R2+URZ+0x30840], R3 ;  /* 0x03084003020075a7 */ /* 0x0044e4000800017f */
[----:B---3--:R-:W-:Y:S05]  /*17450*/  @!P0 NANOSLEEP.SYNCS 0x989680 ;  /* 0x009896800000895d */ /* 0x008fea0003900000 */
[----:B------:R-:W3:Y:S02]  /*17460*/  @!P0 SYNCS.PHASECHK.TRANS64 P0, [R2+URZ+0x30840], R3 ;  /* 0x03084003020085a7 */ /* 0x000ee4000800007f */
[----:B---3--:R-:W-:Y:S05]  /*17470*/  @!P0 BRA `(.L_x_1210) ;  /* 0xfffffffc00f08947 */ /* 0x008fea000383ffff */
[----:B------:R-:W-:Y:S05]  /*17480*/  BRA `(.L_x_1261) ;  /* 0xffffffdc00607947 */ /* 0x000fea000383ffff */
.L_x_1212:
[----:B0-----:R0:W1:Y:S02]  /*17490*/  SYNCS.PHASECHK.TRANS64.TRYWAIT P1, [R2+URZ+0x60], R9 ;  /* 0x00006009020075a7 */ /* 0x001064000802017f */
[----:B-1----:R-:W-:Y:S05]  /*174a0*/  @!P1 NANOSLEEP.SYNCS 0x989680 ;  /* 0x009896800000995d */ /* 0x002fea0003900000 */
[----:B------:R-:W1:Y:S02]  /*174b0*/  @!P1 SYNCS.PHASECHK.TRANS64 P1, [R2+URZ+0x60], R9 ;  /* 0x00006009020095a7 */ /* 0x000e64000802007f */
[----:B-1----:R-:W-:Y:S05]  /*174c0*/  @!P1 BRA `(.L_x_1212) ;  /* 0xfffffffc00f09947 */ /* 0x002fea000383ffff */
[----:B------:R-:W-:Y:S05]  /*174d0*/  BRA `(.L_x_1262) ;  /* 0xffffffe000107947 */ /* 0x000fea000383ffff */
.L_x_1219:
[----:B-1----:R1:W2:Y:S02]  /*174e0*/  SYNCS.PHASECHK.TRANS64.TRYWAIT P0, [R3+URZ+0x30860], R0 ;  /* 0x03086000030075a7 */ /* 0x0022a4000800017f */
[----:B--2---:R-:W-:Y:S05]  /*174f0*/  @!P0 NANOSLEEP.SYNCS 0x989680 ;  /* 0x009896800000895d */ /* 0x004fea0003900000 */
[----:B------:R-:W2:Y:S02]  /*17500*/  @!P0 SYNCS.PHASECHK.TRANS64 P0, [R3+URZ+0x30860], R0 ;  /* 0x03086000030085a7 */ /* 0x000ea4000800007f */
[----:B--2---:R-:W-:Y:S05]  /*17510*/  @!P0 BRA `(.L_x_1219) ;  /* 0xfffffffc00f08947 */ /* 0x004fea000383ffff */
[----:B------:R-:W-:Y:S05]  /*17520*/  BRA `(.L_x_1263) ;  /* 0xffffffe400307947 */ /* 0x000fea000383ffff */
.L_x_1221:
[----:B------:R-:W-:Y:S01]  /*17530*/  BSSY B0, `(.L_x_1264) ;  /* 0x0000008000007945 */ /* 0x000fe20003800000 */
[----:B------:R-:W-:Y:S02]  /*17540*/  IMAD.MOV.U32 R13, RZ, RZ, R16 ;  /* 0x000000ffff0d7224 */ /* 0x000fe400078e0010 */
[----:B------:R-:W-:Y:S02]  /*17550*/  IMAD.MOV.U32 R12, RZ, RZ, RZ ;  /* 0x000000ffff0c7224 */ /* 0x000fe400078e00ff */
[----:B0-----:R-:W-:Y:S02]  /*17560*/  IMAD.MOV.U32 R11, RZ, RZ, 0x1f ;  /* 0x0000001fff0b7424 */ /* 0x001fe400078e00ff */
[----:B------:R-:W-:-:S07]  /*17570*/  IMAD.MOV.U32 R15, RZ, RZ, -0x1 ;  /* 0xffffffffff0f7424 */ /* 0x000fce00078e00ff */
[----:B-1----:R-:W-:Y:S05]  /*17580*/  WARPSYNC.COLLECTIVE R15, `(.L_x_1265) ;  /* 0x000000000f087348 */ /* 0x002fea0003c00000 */
[----:B------:R0:W2:Y:S02]  /*17590*/  SHFL.IDX P6, R14, R13, R12, R11 ;  /* 0x0000000c0d0e7389 */ /* 0x0000a400000c000b */
[----:B012---:R-:W-:Y:S01]  /*175a0*/  ENDCOLLECTIVE ;  /* 0x000000000000791b */ /* 0x007fe20003800000 */
.L_x_1265:
[----:B------:R-:W-:Y:S05]  /*175b0*/  BSYNC B0 ;  /* 0x0000000000007941 */ /* 0x000fea0003800000 */
.L_x_1264:
        /* <DEDUP_REMOVED lines=8> */
.L_x_1266:
[----:B------:R-:W-:Y:S01]  /*17640*/  IMAD.MOV.U32 R16, RZ, RZ, R14 ;  /* 0x000000ffff107224 */ /* 0x000fe200078e000e */
[----:B------:R-:W-:Y:S06]  /*17650*/  BRA `(.L_x_1267) ;  /* 0xffffffe400d07947 */ /* 0x000fec000383ffff */
.L_x_1224:
[----:B------:R-:W-:Y:S01]  /*17660*/  BSSY B0, `(.L_x_1268) ;  /* 0x0000008000007945 */ /* 0x000fe20003800000 */
[----:B-----5:R-:W-:Y:S02]  /*17670*/  IMAD.MOV.U32 R13, RZ, RZ, R17 ;  /* 0x000000ffff0d7224 */ /* 0x020fe400078e0011 */
[----:B------:R-:W-:Y:S02]  /*17680*/  IMAD.MOV.U32 R12, RZ, RZ, 0x1 ;  /* 0x00000001ff0c7424 */ /* 0x000fe400078e00ff */
[----:B0-----:R-:W-:Y:S02]  /*17690*/  IMAD.MOV.U32 R11, RZ, RZ, RZ ;  /* 0x000000ffff0b7224 */ /* 0x001fe400078e00ff */
[----:B------:R-:W-:-:S07]  /*176a0*/  IMAD.MOV.U32 R15, RZ, RZ, -0x1 ;  /* 0xffffffffff0f7424 */ /* 0x000fce00078e00ff */
[----:B-1234-:R-:W-:Y:S05]  /*176b0*/  WARPSYNC.COLLECTIVE R15, `(.L_x_1269) ;  /* 0x000000000f087348 */ /* 0x01efea0003c00000 */
[----:B------:R0:W0:Y:S02]  /*176c0*/  SHFL.UP P6, R14, R13, R12, R11 ;  /* 0x0400000c0d0e7389 */ /* 0x00002400000c000b */
[----:B01234-:R-:W-:Y:S01]  /*176d0*/  ENDCOLLECTIVE ;  /* 0x000000000000791b */ /* 0x01ffe20003800000 */
.L_x_1269:
[----:B------:R-:W-:Y:S05]  /*176e0*/  BSYNC B0 ;  /* 0x0000000000007941 */ /* 0x000fea0003800000 */
.L_x_1268:
        /* <DEDUP_REMOVED lines=10> */
.L_x_1270:
        /* <DEDUP_REMOVED lines=8> */
.L_x_1271:
        /* <DEDUP_REMOVED lines=8> */
.L_x_1272:
        /* <DEDUP_REMOVED lines=8> */
.L_x_1273:
        /* <DEDUP_REMOVED lines=8> */
.L_x_1274:
[----:B------:R-:W-:Y:S05]  /*17990*/  BRA `(.L_x_1275) ;  /* 0xffffffe400987947 */ /* 0x000fea000383ffff */
.L_x_1229:
[----:B------:R-:W-:Y:S01]  /*179a0*/  BSSY B0, `(.L_x_1276) ;  /* 0x0000008000007945 */ /* 0x000fe20003800000 */
[----:B-----5:R-:W-:Y:S02]  /*179b0*/  IMAD.MOV.U32 R13, RZ, RZ, R17 ;  /* 0x000000ffff0d7224 */ /* 0x020fe400078e0011 */
[----:B------:R-:W-:Y:S02]  /*179c0*/  IMAD.MOV.U32 R12, RZ, RZ, 0x1 ;  /* 0x00000001ff0c7424 */ /* 0x000fe400078e00ff */
[----:B------:R-:W-:Y:S02]  /*179d0*/  IMAD.MOV.U32 R11, RZ, RZ, RZ ;  /* 0x000000ffff0b7224 */ /* 0x000fe400078e00ff */
[----:B------:R-:W-:-:S07]  /*179e0*/  IMAD.MOV.U32 R15, RZ, RZ, -0x1 ;  /* 0xffffffffff0f7424 */ /* 0x000fce00078e00ff */
[----:B0-----:R-:W-:Y:S05]  /*179f0*/  WARPSYNC.COLLECTIVE R15, `(.L_x_1277) ;  /* 0x000000000f087348 */ /* 0x001fea0003c00000 */
[----:B------:R1:W2:Y:S02]  /*17a00*/  SHFL.UP P6, R14, R13, R12, R11 ;  /* 0x0400000c0d0e7389 */ /* 0x0002a400000c000b */
[----:B012---:R-:W-:Y:S01]  /*17a10*/  ENDCOLLECTIVE ;  /* 0x000000000000791b */ /* 0x007fe20003800000 */
.L_x_1277:
[----:B------:R-:W-:Y:S05]  /*17a20*/  BSYNC B0 ;  /* 0x0000000000007941 */ /* 0x000fea0003800000 */
.L_x_1276:
        /* <DEDUP_REMOVED lines=10> */
.L_x_1278:
        /* <DEDUP_REMOVED lines=8> */
.L_x_1279:
        /* <DEDUP_REMOVED lines=8> */
.L_x_1280:
        /* <DEDUP_REMOVED lines=8> */
.L_x_1281:
        /* <DEDUP_REMOVED lines=8> */
.L_x_1282:
[----:B------:R-:W-:Y:S05]  /*17cd0*/  BRA `(.L_x_1283) ;  /* 0xffffffe400807947 */ /* 0x000fea000383ffff */
.L_x_1231:
[----:B------:R-:W-:Y:S01]  /*17ce0*/  BSSY B0, `(.L_x_1284) ;  /* 0x0000006000007945 */ /* 0x000fe20003800000 */
[----:B------:R-:W-:Y:S01]  /*17cf0*/  PLOP3.LUT P6, PT, P6, PT, PT, 0x8, 0x0 ;  /* 0x000000000000781c */ /* 0x000fe200037ce170 */
[----:B------:R-:W-:-:S12]  /*17d00*/  IMAD.MOV.U32 R15, RZ, RZ, -0x1 ;  /* 0xffffffffff0f7424 */ /* 0x000fd800078e00ff */
[----:B0-----:R-:W-:Y:S05]  /*17d10*/  WARPSYNC.COLLECTIVE R15, `(.L_x_1285) ;  /* 0x000000000f087348 */ /* 0x001fea0003c00000 */
[----:B------:R-:W-:Y:S01]  /*17d20*/  VOTE.ANY R14, PT, P6 ;  /* 0x00000000000e7806 */ /* 0x000fe200030e0100 */
[----:B0-----:R-:W-:Y:S06]  /*17d30*/  ENDCOLLECTIVE ;  /* 0x000000000000791b */ /* 0x001fec0003800000 */
.L_x_1285:
[----:B------:R-:W-:Y:S05]  /*17d40*/  BSYNC B0 ;  /* 0x0000000000007941 */ /* 0x000fea0003800000 */
.L_x_1284:
        /* <DEDUP_REMOVED lines=9> */
.L_x_1286:
[----:B------:R-:W-:Y:S01]  /*17de0*/  IMAD.MOV.U32 R17, RZ, RZ, R14 ;  /* 0x000000ffff117224 */ /* 0x000fe200078e000e */
[----:B------:R-:W-:Y:S06]  /*17df0*/  BRA `(.L_x_1287) ;  /* 0xffffffe400707947 */ /* 0x000fec000383ffff */
.L_x_1233:
[----:B------:R-:W-:Y:S01]  /*17e00*/  BSSY B0, `(.L_x_1288) ;  /* 0x0000007000007945 */ /* 0x000fe20003800000 */
[----:B------:R-:W-:Y:S02]  /*17e10*/  IMAD.MOV.U32 R13, RZ, RZ, R2 ;  /* 0x000000ffff0d7224 */ /* 0x000fe400078e0002 */
[----:B------:R-:W-:Y:S02]  /*17e20*/  IMAD.MOV.U32 R11, RZ, RZ, 0x1f ;  /* 0x0000001fff0b7424 */ /* 0x000fe400078e00ff */
[----:B------:R-:W-:-:S07]  /*17e30*/  IMAD.MOV.U32 R15, RZ, RZ, -0x1 ;  /* 0xffffffffff0f7424 */ /* 0x000fce00078e00ff */
[----:B012---:R-:W-:Y:S05]  /*17e40*/  WARPSYNC.COLLECTIVE R15, `(.L_x_1289) ;  /* 0x000000000f087348 */ /* 0x007fea0003c00000 */
[----:B------:R3:W4:Y:S02]  /*17e50*/  SHFL.IDX P6, R14, R13, R12, R11 ;  /* 0x0000000c0d0e7389 */ /* 0x00072400000c000b */
[----:B01234-:R-:W-:Y:S01]  /*17e60*/  ENDCOLLECTIVE ;  /* 0x000000000000791b */ /* 0x01ffe20003800000 */
.L_x_1289:
[----:B------:R-:W-:Y:S05]  /*17e70*/  BSYNC B0 ;  /* 0x0000000000007941 */ /* 0x000fea0003800000 */
.L_x_1288:
[----:B------:R-:W-:Y:S01]  /*17e80*/  IMAD.MOV.U32 R7, RZ, RZ, R14 ;  /* 0x000000ffff077224 */ /* 0x000fe200078e000e */
[----:B------:R-:W-:Y:S06]  /*17e90*/  BRA `(.L_x_1232) ;  /* 0xffffffe400647947 */ /* 0x000fec000383ffff */
.L_x_1237:
[----:B-1----:R1:W2:Y:S02]  /*17ea0*/  SYNCS.PHASECHK.TRANS64.TRYWAIT P0, [R0+URZ+0x30820], R3 ;  /* 0x03082003000075a7 */ /* 0x0022a4000800017f */
[----:B--2---:R-:W-:Y:S05]  /*17eb0*/  @!P0 NANOSLEEP.SYNCS 0x989680 ;  /* 0x009896800000895d */ /* 0x004fea0003900000 */
[----:B------:R-:W2:Y:S02]  /*17ec0*/  @!P0 SYNCS.PHASECHK.TRANS64 P0, [R0+URZ+0x30820], R3 ;  /* 0x03082003000085a7 */ /* 0x000ea4000800007f */
[----:B--2---:R-:W-:Y:S05]  /*17ed0*/  @!P0 BRA `(.L_x_1237) ;  /* 0xfffffffc00f08947 */ /* 0x004fea000383ffff */
[----:B------:R-:W-:Y:S05]  /*17ee0*/  BRA `(.L_x_1290) ;  /* 0xffffffe800dc7947 */ /* 0x000fea000383ffff */
.L_x_1238:
[----:B------:R-:W2:Y:S01]  /*17ef0*/  S2R R2, SR_TID.X ;  /* 0x0000000000027919 */ /* 0x000ea20000002100 */
[----:B------:R-:W-:Y:S01]  /*17f00*/  BSSY B0, `(.L_x_1291) ;  /* 0x000000a000007945 */ /* 0x000fe20003800000 */
[----:B------:R-:W-:Y:S02]  /*17f10*/  IMAD.MOV.U32 R12, RZ, RZ, RZ ;  /* 0x000000ffff0c7224 */ /* 0x000fe400078e00ff */
[----:B0-----:R-:W-:Y:S02]  /*17f20*/  IMAD.MOV.U32 R11, RZ, RZ, 0x1f ;  /* 0x0000001fff0b7424 */ /* 0x001fe400078e00ff */
[----:B------:R-:W-:Y:S01]  /*17f30*/  IMAD.MOV.U32 R15, RZ, RZ, -0x1 ;  /* 0xffffffffff0f7424 */ /* 0x000fe200078e00ff */
[----:B--2---:R-:W-:-:S04]  /*17f40*/  SHF.R.U32.HI R2, RZ, 0x5, R2 ;  /* 0x00000005ff027819 */ /* 0x004fc80000011602 */
[----:B------:R-:W-:-:S05]  /*17f50*/  LOP3.LUT R2, R2, 0x3, RZ, 0xc0, !PT ;  /* 0x0000000302027812 */ /* 0x000fca00078ec0ff */
[----:B------:R-:W-:-:S07]  /*17f60*/  IMAD.MOV.U32 R13, RZ, RZ, R2 ;  /* 0x000000ffff0d7224 */ /* 0x000fce00078e0002 */
[----:B-1----:R-:W-:Y:S05]  /*17f70*/  WARPSYNC.COLLECTIVE R15, `(.L_x_1292) ;  /* 0x000000000f087348 */ /* 0x002fea0003c00000 */
[----:B------:R0:W2:Y:S02]  /*17f80*/  SHFL.IDX P6, R14, R13, R12, R11 ;  /* 0x0000000c0d0e7389 */ /* 0x0000a400000c000b */
[----:B012---:R-:W-:Y:S01]  /*17f90*/  ENDCOLLECTIVE ;  /* 0x000000000000791b */ /* 0x007fe20003800000 */
.L_x_1292:
[----:B------:R-:W-:Y:S05]  /*17fa0*/  BSYNC B0 ;  /* 0x0000000000007941 */ /* 0x000fea0003800000 */
.L_x_1291:
[----:B------:R-:W-:Y:S05]  /*17fb0*/  BRA `(.L_x_1293) ;  /* 0xffffffe800c47947 */ /* 0x000fea000383ffff */
.L_x_1241:
[----:B------:R-:W-:Y:S01]  /*17fc0*/  BSSY B1, `(.L_x_1294) ;  /* 0x0000006000017945 */ /* 0x000fe20003800000 */
[----:B------:R-:W-:-:S07]  /*17fd0*/  IMAD.MOV.U32 R15, RZ, RZ, -0x1 ;  /* 0xffffffffff0f7424 */ /* 0x000fce00078e00ff */
[----:B012---:R-:W-:Y:S05]  /*17fe0*/  WARPSYNC.COLLECTIVE R15, `(.L_x_1295) ;  /* 0x000000000f0c7348 */ /* 0x007fea0003c00000 */
[----:B------:R-:W-:Y:S02]  /*17ff0*/  ELECT P6, UR62, PT ;  /* 0x00000000003e782f */ /* 0x000fe400038c0000 */
[----:B------:R-:W-:Y:S01]  /*18000*/  MOV R14, UR62 ;  /* 0x0000003e000e7c02 */ /* 0x000fe20008000f00 */
[----:B012---:R-:W-:Y:S10]  /*18010*/  ENDCOLLECTIVE ;  /* 0x000000000000791b */ /* 0x007ff40003800000 */
.L_x_1295:
[----:B------:R-:W-:Y:S05]  /*18020*/  BSYNC B1 ;  /* 0x0000000000017941 */ /* 0x000fea0003800000 */
.L_x_1294:
[----:B------:R-:W-:Y:S05]  /*18030*/  BRA `(.L_x_1296) ;  /* 0xffffffe800bc7947 */ /* 0x000fea000383ffff */
.L_x_1243:
[----:B-1----:R1:W2:Y:S02]  /*18040*/  SYNCS.PHASECHK.TRANS64.TRYWAIT P0, [R6+URZ], R5 ;  /* 0x00000005060075a7 */ /* 0x0022a4000800017f */
[----:B--2---:R-:W-:Y:S05]  /*18050*/  @!P0 NANOSLEEP.SYNCS 0x989680 ;  /* 0x009896800000895d */ /* 0x004fea0003900000 */
[----:B------:R-:W2:Y:S02]  /*18060*/  @!P0 SYNCS.PHASECHK.TRANS64 P0, [R6+URZ], R5 ;  /* 0x00000005060085a7 */ /* 0x000ea4000800007f */
[----:B--2---:R-:W-:Y:S05]  /*18070*/  @!P0 BRA `(.L_x_1243) ;  /* 0xfffffffc00f08947 */ /* 0x004fea000383ffff */
[----:B------:R-:W-:Y:S05]  /*18080*/  BRA `(.L_x_1297) ;  /* 0xffffffec00007947 */ /* 0x000fea000383ffff */
.L_x_1244:
[----:B--2---:R2:W3:Y:S02]  /*18090*/  SYNCS.PHASECHK.TRANS64.TRYWAIT P0, [R7+URZ], R2 ;  /* 0x00000002070075a7 */ /* 0x0044e4000800017f */
[----:B---3--:R-:W-:Y:S05]  /*180a0*/  @!P0 NANOSLEEP.SYNCS 0x989680 ;  /* 0x009896800000895d */ /* 0x008fea0003900000 */
[----:B------:R-:W3:Y:S02]  /*180b0*/  @!P0 SYNCS.PHASECHK.TRANS64 P0, [R7+URZ], R2 ;  /* 0x00000002070085a7 */ /* 0x000ee4000800007f */
[----:B---3--:R-:W-:Y:S05]  /*180c0*/  @!P0 BRA `(.L_x_1244) ;  /* 0xfffffffc00f08947 */ /* 0x008fea000383ffff */
[----:B------:R-:W-:Y:S05]  /*180d0*/  BRA `(.L_x_1298) ;  /* 0xffffffe800f47947 */ /* 0x000fea000383ffff */
.L_x_1246:
[----:B---3--:R3:W4:Y:S02]  /*180e0*/  SYNCS.PHASECHK.TRANS64.TRYWAIT P0, [R4+URZ], R5 ;  /* 0x00000005040075a7 */ /* 0x008724000800017f */
[----:B----4-:R-:W-:Y:S05]  /*180f0*/  @!P0 NANOSLEEP.SYNCS 0x989680 ;  /* 0x009896800000895d */ /* 0x010fea0003900000 */
[----:B------:R-:W4:Y:S02]  /*18100*/  @!P0 SYNCS.PHASECHK.TRANS64 P0, [R4+URZ], R5 ;  /* 0x00000005040085a7 */ /* 0x000f24000800007f */
[----:B----4-:R-:W-:Y:S05]  /*18110*/  @!P0 BRA `(.L_x_1246) ;  /* 0xfffffffc00f08947 */ /* 0x010fea000383ffff */
[----:B------:R-:W-:Y:S05]  /*18120*/  BRA `(.L_x_1299) ;  /* 0xffffffe800fc7947 */ /* 0x000fea000383ffff */
.L_x_1300:
        /* <DEDUP_REMOVED lines=13> */
.L_x_2660:


//--------------------- .text._ZN7cutlass13device_kernelIN5flash11enable_sm90INS1_16FlashAttnFwdSm90INS1_25CollectiveMainloopFwdSm90ILi2EN4cute5tupleIJNS5_1CILi1EEES8_S8_EEENS6_IJNS7_ILi128EEENS7_ILi96EEENS7_ILi192EEEEEELi192ENS_10bfloat16_tEfNS_4arch4Sm90ELb0ELb1ELb1ELb1ELb0ELb1ELb0ELb1ELb1ELb0ELb0ELb0EEENS1_21CollectiveEpilogueFwdINS6_IJSA_SC_SB_EEES9_SE_SG_Li256ELb1ELb0ELb0ELb0EEENS1_36VarlenDynamicPersistentTileSchedulerILi128ELi96ELi256ELi32ELb0ELb0ELb1ELb1ELb0ELb1EEEEEEEEEvNT_6ParamsE --------------------------
	.section	.text._ZN7cutlass13device_kernelIN5flash11enable_sm90INS1_16FlashAttnFwdSm90INS1_25CollectiveMainloopFwdSm90ILi2EN4cute5tupleIJNS5_1CILi1EEES8_S8_EEENS6_IJNS7_ILi128EEENS7_ILi96EEENS7_ILi192EEEEEELi192ENS_10bfloat16_tEfNS_4arch4Sm90ELb0ELb1ELb1ELb1ELb0ELb1ELb0ELb1ELb1ELb0ELb0ELb0EEENS1_21CollectiveEpilogueFwdINS6_IJSA_SC_SB_EEES9_SE_SG_Li256ELb1ELb0ELb0ELb0EEENS1_36VarlenDynamicPersistentTileSchedulerILi128ELi96ELi256ELi32ELb0ELb0ELb1ELb1ELb0ELb1EEEEEEEEEvNT_6ParamsE,"ax",@progbits
	.align	128
.text._ZN7cutlass13device_kernelIN5flash11enable_sm90INS1_16FlashAttnFwdSm90INS1_25CollectiveMainloopFwdSm90ILi2EN4cute5tupleIJNS5_1CILi1EEES8_S8_EEENS6_IJNS7_ILi128EEENS7_ILi96EEENS7_ILi192EEEEEELi192ENS_10bfloat16_tEfNS_4arch4Sm90ELb0ELb1ELb1ELb1ELb0ELb1ELb0ELb1ELb1ELb0ELb0ELb0EEENS1_21CollectiveEpilogueFwdINS6_IJSA_SC_SB_EEES9_SE_SG_Li256ELb1ELb0ELb0ELb0EEENS1_36VarlenDynamicPersistentTileSchedulerILi128ELi96ELi256ELi32ELb0ELb0ELb1ELb1ELb0ELb1EEEEEEEEEvNT_6ParamsE:
        .type           _ZN7cutlass13device_kernelIN5flash11enable_sm90INS1_16FlashAttnFwdSm90INS1_25CollectiveMainloopFwdSm90ILi2EN4cute5tupleIJNS5_1CILi1EEES8_S8_EEENS6_IJNS7_ILi128EEENS7_ILi96EEENS7_ILi192EEEEEELi192ENS_10bfloat16_tEfNS_4arch4Sm90ELb0ELb1ELb1ELb1ELb0ELb1ELb0ELb1ELb1ELb0ELb0ELb0EEENS1_21CollectiveEpilogueFwdINS6_IJSA_SC_SB_EEES9_SE_SG_Li256ELb1ELb0ELb0ELb0EEENS1_36VarlenDynamicPersistentTileSchedulerILi128ELi96ELi256ELi32ELb0ELb0ELb1ELb1ELb0ELb1EEEEEEEEEvNT_6ParamsE,@function
        .size           _ZN7cutlass13device_kernelIN5flash11enable_sm90INS1_16FlashAttnFwdSm90INS1_25CollectiveMainloopFwdSm90ILi2EN4cute5tupleIJNS5_1CILi1EEES8_S8_EEENS6_IJNS7_ILi128EEENS7_ILi96EEENS7_ILi192EEEEEELi192ENS_10bfloat16_tEfNS_4arch4Sm90ELb0ELb1ELb1ELb1ELb0ELb1ELb0ELb1ELb1ELb0ELb0ELb0EEENS1_21CollectiveEpilogueFwdINS6_IJSA_SC_SB_EEES9_SE_SG_Li256ELb1ELb0ELb0ELb0EEENS1_36VarlenDynamicPersistentTileSchedulerILi128ELi96ELi256ELi32ELb0ELb0ELb1ELb1ELb0ELb1EEEEEEEEEvNT_6ParamsE,(.L_x_2661 - _ZN7cutlass13device_kernelIN5flash11enable_sm90INS1_16FlashAttnFwdSm90INS1_25CollectiveMainloopFwdSm90ILi2EN4cute5tupleIJNS5_1CILi1EEES8_S8_EEENS6_IJNS7_ILi128EEENS7_ILi96EEENS7_ILi192EEEEEELi192ENS_10bfloat16_tEfNS_4arch4Sm90ELb0ELb1ELb1ELb1ELb0ELb1ELb0ELb1ELb1ELb0ELb0ELb0EEENS1_21CollectiveEpilogueFwdINS6_IJSA_SC_SB_EEES9_SE_SG_Li256ELb1ELb0ELb0ELb0EEENS1_36VarlenDynamicPersistentTileSchedulerILi128ELi96ELi256ELi32ELb0ELb0ELb1ELb1ELb0ELb1EEEEEEEEEvNT_6ParamsE)
        .other          _ZN7cutlass13device_kernelIN5flash11enable_sm90INS1_16FlashAttnFwdSm90INS1_25CollectiveMainloopFwdSm90ILi2EN4cute5tupleIJNS5_1CILi1EEES8_S8_EEENS6_IJNS7_ILi128EEENS7_ILi96EEENS7_ILi192EEEEEELi192ENS_10bfloat16_tEfNS_4arch4Sm90ELb0ELb1ELb1ELb1ELb0ELb1ELb0ELb1ELb1ELb0ELb0ELb0EEENS1_21CollectiveEpilogueFwdINS6_IJSA_SC_SB_EEES9_SE_SG_Li256ELb1ELb0ELb0ELb0EEENS1_36VarlenDynamicPersistentTileSchedulerILi128ELi96ELi256ELi32ELb0ELb0ELb1ELb1ELb0ELb1EEEEEEEEEvNT_6ParamsE,@"STO_CUDA_ENTRY STV_DEFAULT"
_ZN7cutlass13device_kernelIN5flash11enable_sm90INS1_16FlashAttnFwdSm90INS1_25CollectiveMainloopFwdSm90ILi2EN4cute5tupleIJNS5_1CILi1EEES8_S8_EEENS6_IJNS7_ILi128EEENS7_ILi96EEENS7_ILi192EEEEEELi192ENS_10bfloat16_tEfNS_4arch4Sm90ELb0ELb1ELb1ELb1ELb0ELb1ELb0ELb1ELb1ELb0ELb0ELb0EEENS1_21CollectiveEpilogueFwdINS6_IJSA_SC_SB_EEES9_SE_SG_Li256ELb1ELb0ELb0ELb0EEENS1_36VarlenDynamicPersistentTileSchedulerILi128ELi96ELi256ELi32ELb0ELb0ELb1ELb1ELb0ELb1EEEEEEEEEvNT_6ParamsE:
        /* <DEDUP_REMOVED lines=27> */
.L_x_1302:
[----:B------:R-:W-:Y:S05]  /*01b0*/  BSYNC B0 ;  /* 0x0000000000007941 */ /* 0x000fea0003800000 */
.L_x_1301:
        /* <DEDUP_REMOVED lines=41> */
.L_x_1303:
        /* <DEDUP_REMOVED lines=22> */
.L_x_1304:
        /* <DEDUP_REMOVED lines=18> */
.L_x_1305:
        /* <DEDUP_REMOVED lines=22> */
.L_x_1306:
        /* <DEDUP_REMOVED lines=22> */
.L_x_1307:
[----:B------:R-:W-:Y:S01]  /*0990*/  PLOP3.LUT P0, PT, PT, PT, UP0, 0x80, 0x0 ;  /* 0x000000000000781c */ /* 0x000fe20003f0f008 */
[----:B------:R-:W-:Y:S01]  /*09a0*/  UMOV UR60, 0x1 ;  /* 0x00000001003c7882 */ /* 0x000fe20000000000 */
[----:B------:R-:W-:Y:S01]  /*09b0*/  NOP ;  /* 0x0000000000007918 */ /* 0x000fe20000000000 */
[----:B------:R-:W-:Y:S01]  /*09c0*/  USEL UR60, UR60, 0x2, !UP0 ;  /* 0x000000023c3c7887 */ /* 0x000fe2000c000000 */
[----:B------:R-:W-:Y:S01]  /*09d0*/  BSSY B7, `(.L_x_1308) ;  /* 0x000297c000077945 */ /* 0x000fe20003800000 */
[----:B012-4-:R-:W-:Y:S08]  /*09e0*/  BAR.SYNC.DEFER_BLOCKING 0x0 ;  /* 0x0000000000007b1d */ /* 0x017ff00000010000 */
[----:B------:R-:W-:Y:S05]  /*09f0*/  @!P0 BRA `(.L_x_1309) ;  /* 0x0000022c00c88947 */ /* 0x000fea0003800000 */
.L_x_1310:
[----:B------:R-:W-:-:S08]  /*0a00*/  NOP ;  /* 0x0000000000007918 */ /* 0x000fd00000000000 */
[----:B------:R-:W0:Y:S02]  /*0a10*/  USETMAXREG.TRY_ALLOC.CTAPOOL UP0, 0xf0 ;  /* 0x000000f0000079c8 */ /* 0x000e240008000600 */
[----:B0-----:R-:W-:-:S13]  /*0a20*/  PLOP3.LUT P0, PT, PT, PT, UP0, 0x80, 0x0 ;  /* 0x000000000000781c */ /* 0x001fda0003f0f008 */
[----:B------:R-:W-:Y:S05]  /*0a30*/  @!P0 BRA `(.L_x_1310) ;  /* 0xfffffffc00f08947 */ /* 0x000fea000383ffff */
[----:B------:R-:W0:Y:S08]  /*0a40*/  S2UR UR5, SR_CgaCtaId ;  /* 0x00000000000579c3 */ /* 0x000e300000008800 */
[----:B------:R-:W-:Y:S06]  /*0a50*/  BAR.ARV 0x8, 0x120 ;  /* 0x0204800000007b1d */ /* 0x000fec0000002000 */
[----:B------:R-:W-:-:S02]  /*0a60*/  UMOV UR4, 0x400 ;  /* 0x0000040000047882 */ /* 0x000fc40000000000 */
[----:B------:R-:W-:Y:S01]  /*0a70*/  BAR.SYNC.DEFER_BLOCKING 0x5, 0x120 ;  /* 0x0144800000007b1d */ /* 0x000fe20000010000 */
[----:B0-----:R-:W-:-:S06]  /*0a80*/  ULEA UR4, UR5, UR4, 0x18 ;  /* 0x0000000405047291 */ /* 0x001fcc000f8ec03f */
[----:B------:R-:W-:Y:S01]  /*0a90*/  IMAD.U32 R17, RZ, RZ, UR4 ;  /* 0x00000004ff117e24 */ /* 0x000fe2000f8e00ff */
[----:B------:R-:W-:-:S04]  /*0aa0*/  ULDC UR4, c[0x0][0xc14] ;  /* 0x0003050000047ab9 */ /* 0x000fc80000000800 */
[----:B------:R-:W0:Y:S01]  /*0ab0*/  LDS.128 R200, [R17+0x308d0] ;  /* 0x0308d00011c87984 */ /* 0x000e220000000c00 */
[----:B------:R-:W-:Y:S06]  /*0ac0*/  BAR.ARV 0x4, 0x120 ;  /* 0x0104800000007b1d */ /* 0x000fec0000002000 */
[----:B0-----:R-:W-:-:S13]  /*0ad0*/  ISETP.GE.AND P0, PT, R203, UR4, PT ;  /* 0x00000004cb007c0c */ /* 0x001fda000bf06270 */
[----:B------:R-:W-:Y:S05]  /*0ae0*/  @P0 BRA `(.L_x_1311) ;  /* 0x0000029400a80947 */ /* 0x000fea0003800000 */
[----:B------:R-:W-:Y:S01]  /*0af0*/  VIADD R223, R4, 0xffffff80 ;  /* 0xffffff8004df7836 */ /* 0x000fe20000000000 */
[----:B------:R-:W-:Y:S01]  /*0b00*/  R2UR UR4, R17 ;  /* 0x00000000110472ca */ /* 0x000fe200000e0000 */
[----:B------:R-:W-:Y:S01]  /*0b10*/  ULOP3.LUT UR5, UR60, 0x1, URZ, 0xfc, !UPT ;  /* 0x000000013c057892 */ /* 0x000fe2000f8efc3f */
[----:B------:R-:W-:Y:S01]  /*0b20*/  IMAD.MOV.U32 R219, RZ, RZ, RZ ;  /* 0x000000ffffdb7224 */ /* 0x000fe200078e00ff */
[----:B------:R-:W-:Y:S02]  /*0b30*/  CS2R R22, SRZ ;  /* 0x0000000000167805 */ /* 0x000fe4000001ff00 */
[----:B------:R-:W-:Y:S01]  /*0b40*/  SHF.R.S32.HI R0, RZ, 0x1f, R223 ;  /* 0x0000001fff007819 */ /* 0x000fe200000114df */
[----:B------:R-:W-:Y:S02]  /*0b50*/  IMAD.MOV.U32 R204, RZ, RZ, RZ ;  /* 0x000000ffffcc7224 */ /* 0x000fe400078e00ff */
[----:B------:R-:W-:Y:S01]  /*0b60*/  IMAD.MOV.U32 R194, RZ, RZ, RZ ;  /* 0x000000ffffc27224 */ /* 0x000fe200078e00ff */
[----:B------:R-:W-:-:S02]  /*0b70*/  LEA.HI R3, R0, R223, RZ, 0x7 ;  /* 0x000000df00037211 */ /* 0x000fc400078f38ff */
[CC--:B------:R-:W-:Y:S02]  /*0b80*/  LEA.HI R2, R0.reuse, R223.reuse, RZ, 0x4 ;  /* 0x000000df00027211 */ /* 0x0c0fe400078f20ff */
[----:B------:R-:W-:Y:S01]  /*0b90*/  LOP3.LUT R226, R3, 0xffffff80, RZ, 0xc0, !PT ;  /* 0xffffff8003e27812 */ /* 0x000fe200078ec0ff */
[----:B------:R-:W-:Y:S01]  /*0ba0*/  UIADD3 UR4, UR4, 0x12400, URZ ;  /* 0x0001240004047890 */ /* 0x000fe2000fffe03f */
[----:B------:R-:W-:Y:S02]  /*0bb0*/  SHF.R.S32.HI R5, RZ, 0x4, R2 ;  /* 0x00000004ff057819 */ /* 0x000fe40000011402 */
[----:B------:R-:W-:Y:S01]  /*0bc0*/  LEA.HI R214, R0, R223, RZ, 0x3 ;  /* 0x000000df00d67211 */ /* 0x000fe200078f18ff */
[----:B------:R-:W-:Y:S01]  /*0bd0*/  IMAD.IADD R226, R223, 0x1, -R226 ;  /* 0x00000001dfe27824 */ /* 0x000fe200078e0ae2 */
[C---:B------:R-:W-:Y:S02]  /*0be0*/  LEA.HI R4, R2.reuse, R5, RZ, 0x1 ;  /* 0x0000000502047211 */ /* 0x040fe400078f08ff */
[----:B------:R-:W-:-:S02]  /*0bf0*/  LOP3.LUT R2, R2, 0x3fffff0, RZ, 0xc0, !PT ;  /* 0x03fffff002027812 */ /* 0x000fc400078ec0ff */
[----:B------:R-:W-:Y:S02]  /*0c00*/  SHF.R.S32.HI R7, RZ, 0x1f, R226 ;  /* 0x0000001fff077819 */ /* 0x000fe400000114e2 */
[----:B------:R-:W-:Y:S01]  /*0c10*/  SHF.R.S32.HI R234, RZ, 0x7, R3 ;  /* 0x00000007ffea7819 */ /* 0x000fe20000011403 */
[----:B------:R-:W-:Y:S01]  /*0c20*/  IMAD.IADD R2, R223, 0x1, -R2 ;  /* 0x00000001df027824 */ /* 0x000fe200078e0a02 */
[CC--:B------:R-:W-:Y:S02]  /*0c30*/  LEA.HI R8, R7.reuse, R226.reuse, RZ, 0x2 ;  /* 0x000000e207087211 */ /* 0x0c0fe400078f10ff */
[----:B------:R-:W-:Y:S02]  /*0c40*/  LEA.HI R7, R7, R226, RZ, 0x5 ;  /* 0x000000e207077211 */ /* 0x000fe400078f28ff */
[--C-:B------:R-:W-:Y:S02]  /*0c50*/  SHF.R.S32.HI R9, RZ, 0x2, R8.reuse ;  /* 0x00000002ff097819 */ /* 0x100fe40000011408 */
[----:B------:R-:W-:-:S02]  /*0c60*/  SHF.R.S32.HI R6, RZ, 0x1f, R8 ;  /* 0x0000001fff067819 */ /* 0x000fc40000011408 */
[----:B------:R-:W-:Y:S02]  /*0c70*/  SHF.R.S32.HI R7, RZ, 0x5, R7 ;  /* 0x00000005ff077819 */ /* 0x000fe40000011407 */
[----:B------:R-:W-:Y:S02]  /*0c80*/  LEA.HI R10, R6, R9, RZ, 0x3 ;  /* 0x00000009060a7211 */ /* 0x000fe400078f18ff */
[----:B------:R-:W-:Y:S02]  /*0c90*/  LOP3.LUT R6, R4, 0x1ffffffe, RZ, 0xc0, !PT ;  /* 0x1ffffffe04067812 */ /* 0x000fe400078ec0ff */
[-C--:B------:R-:W-:Y:S02]  /*0ca0*/  LEA.HI R4, R0, R223.reuse, RZ, 0x5 ;  /* 0x000000df00047211 */ /* 0x080fe400078f28ff */
[----:B------:R-:W-:Y:S01]  /*0cb0*/  LOP3.LUT R10, R10, 0xfffffff8, RZ, 0xc0, !PT ;  /* 0xfffffff80a0a7812 */ /* 0x000fe200078ec0ff */
[----:B------:R-:W-:Y:S01]  /*0cc0*/  IMAD.IADD R6, R5, 0x1, -R6 ;  /* 0x0000000105067824 */ /* 0x000fe200078e0a06 */
[----:B------:R-:W-:-:S02]  /*0cd0*/  LEA.HI R5, R0, R223, RZ, 0x2 ;  /* 0x000000df00057211 */ /* 0x000fc400078f10ff */
[----:B------:R-:W-:Y:S01]  /*0ce0*/  SHF.R.S32.HI R209, RZ, 0x5, R4 ;  /* 0x00000005ffd17819 */ /* 0x000fe20000011404 */
[----:B------:R-:W-:Y:S01]  /*0cf0*/  IMAD.IADD R10, R9, 0x1, -R10 ;  /* 0x00000001090a7824 */ /* 0x000fe200078e0a0a */
[----:B------:R-:W-:Y:S02]  /*0d00*/  LOP3.LUT R0, R214, 0x1ffffff8, RZ, 0xc0, !PT ;  /* 0x1ffffff8d6007812 */ /* 0x000fe400078ec0ff */
[----:B------:R-:W-:Y:S01]  /*0d10*/  LOP3.LUT R4, R5, 0xfffffffc, RZ, 0xc0, !PT ;  /* 0xfffffffc05047812 */ /* 0x000fe200078ec0ff */
[----:B------:R-:W-:Y:S01]  /*0d20*/  IMAD R10, R7, 0x10, R10 ;  /* 0x00000010070a7824 */ /* 0x000fe200078e020a */
[--C-:B------:R-:W-:Y:S01]  /*0d30*/  SHF.R.S32.HI R195, RZ, 0x2, R5.reuse ;  /* 0x00000002ffc37819 */ /* 0x100fe20000011405 */
[C---:B------:R-:W-:Y:S01]  /*0d40*/  IMAD.IADD R0, R223.reuse, 0x1, -R0 ;  /* 0x00000001df007824 */ /* 0x040fe200078e0a00 */
[----:B------:R-:W-:Y:S01]  /*0d50*/  SHF.R.S32.HI R12, RZ, 0x1f, R5 ;  /* 0x0000001fff0c7819 */ /* 0x000fe20000011405 */
[----:B------:R-:W-:Y:S01]  /*0d60*/  IMAD.IADD R223, R223, 0x1, -R4 ;  /* 0x00000001dfdf7824 */ /* 0x000fe200078e0a04 */
[----:B------:R-:W-:Y:S01]  /*0d70*/  LEA.HI R3, R3, R234, RZ, 0x1 ;  /* 0x000000ea03037211 */ /* 0x000fe200078f08ff */
[----:B------:R-:W-:Y:S01]  /*0d80*/  IMAD R5, R209, 0x10, R2 ;  /* 0x00000010d1057824 */ /* 0x000fe200078e0202 */
[----:B------:R-:W-:Y:S01]  /*0d90*/  LEA.HI R12, R12, R195, RZ, 0x3 ;  /* 0x000000c30c0c7211 */ /* 0x000fe200078f18ff */
[----:B------:R-:W-:Y:S01]  /*0da0*/  IMAD.SHL.U32 R192, R223, 0x8, RZ ;  /* 0x00000008dfc07824 */ /* 0x000fe200078e00ff */
[----:B------:R-:W-:Y:S01]  /*0db0*/  LOP3.LUT R3, R3, 0x3fffffe, RZ, 0xc0, !PT ;  /* 0x03fffffe03037812 */ /* 0x000fe200078ec0ff */
[----:B------:R-:W-:Y:S01]  /*0dc0*/  VIADD R220, R195, 0x40 ;  /* 0x00000040c3dc7836 */ /* 0x000fe20000000000 */
[----:B------:R-:W-:Y:S01]  /*0dd0*/  LOP3.LUT R12, R12, 0xfffffff8, RZ, 0xc0, !PT ;  /* 0xfffffff80c0c7812 */ /* 0x000fe200078ec0ff */
[----:B------:R-:W-:Y:S01]  /*0de0*/  VIADD R198, R192, 0x20 ;  /* 0x00000020c0c67836 */ /* 0x000fe20000000000 */
[----:B------:R-:W-:Y:S01]  /*0df0*/  SHF.R.S32.HI R214, RZ, 0x3, R214 ;  /* 0x00000003ffd67819 */ /* 0x000fe200000114d6 */
[----:B------:R-:W-:Y:S01]  /*0e00*/  IMAD R235, R5, 0x8, R6 ;  /* 0x0000000805eb7824 */ /* 0x000fe200078e0206 */
[----:B------:R-:W-:Y:S01]  /*0e10*/  SHF.R.S32.HI R5, RZ, 0x1f, R220 ;  /* 0x0000001fff057819 */ /* 0x000fe200000114dc */
[----:B------:R-:W-:Y:S01]  /*0e20*/  IMAD.IADD R216, R195, 0x1, -R12 ;  /* 0x00000001c3d87824 */ /* 0x000fe200078e0a0c */
[----:B------:R-:W-:Y:S01]  /*0e30*/  SHF.R.S32.HI R7, RZ, 0x1f, R198 ;  /* 0x0000001fff077819 */ /* 0x000fe200000114c6 */
[----:B------:R-:W-:Y:S01]  /*0e40*/  IMAD.SHL.U32 R205, R220, 0x40, RZ ;  /* 0x00000040dccd7824 */ /* 0x000fe200078e00ff */
[----:B------:R-:W-:Y:S01]  /*0e50*/  LEA.HI R5, R5, R220, RZ, 0x3 ;  /* 0x000000dc05057211 */ /* 0x000fe200078f18ff */
[----:B------:R-:W-:Y:S01]  /*0e60*/  IMAD.SHL.U32 R207, R216, 0x40, RZ ;  /* 0x00000040d8cf7824 */ /* 0x000fe200078e00ff */
[-C--:B------:R-:W-:Y:S01]  /*0e70*/  LEA.HI R4, R7, R198.reuse, RZ, 0x6 ;  /* 0x000000c607047211 */ /* 0x080fe200078f30ff */
[----:B------:R-:W-:Y:S01]  /*0e80*/  VIADD R199, R192, 0x40 ;  /* 0x00000040c0c77836 */ /* 0x000fe20000000000 */
[----:B------:R-:W-:Y:S01]  /*0e90*/  LOP3.LUT R205, R205, 0x1c0, RZ, 0xc0, !PT ;  /* 0x000001c0cdcd7812 */ /* 0x000fe200078ec0ff */
[----:B------:R-:W-:Y:S01]  /*0ea0*/  IMAD.SHL.U32 R5, R5, 0x40, RZ ;  /* 0x0000004005057824 */ /* 0x000fe200078e00ff */
[----:B------:R-:W-:Y:S01]  /*0eb0*/  LOP3.LUT R207, R207, 0x1c0, RZ, 0xc0, !PT ;  /* 0x000001c0cfcf7812 */ /* 0x000fe200078ec0ff */
[----:B------:R-:W-:Y:S01]  /*0ec0*/  IMAD.SHL.U32 R4, R4, 0x80, RZ ;  /* 0x0000008004047824 */ /* 0x000fe200078e00ff */
[----:B------:R-:W-:Y:S01]  /*0ed0*/  LEA.HI R2, R7, R198, RZ, 0x3 ;  /* 0x000000c607027211 */ /* 0x000fe200078f18ff */
[----:B------:R-:W-:Y:S01]  /*0ee0*/  IMAD.SHL.U32 R209, R209, 0x200, RZ ;  /* 0x00000200d1d17824 */ /* 0x000fe200078e00ff */
[----:B------:R-:W-:Y:S01]  /*0ef0*/  SHF.R.S32.HI R6, RZ, 0x1f, R199 ;  /* 0x0000001fff067819 */ /* 0x000fe200000114c7 */
[----:B------:R-:W-:Y:S01]  /*0f00*/  IMAD.IADD R3, R234, 0x1, -R3 ;  /* 0x00000001ea037824 */ /* 0x000fe200078e0a03 */
[----:B------:R-:W-:Y:S01]  /*0f10*/  SHF.R.U32.HI R233, RZ, 0x3, R205 ;  /* 0x00000003ffe97819 */ /* 0x000fe200000116cd */
[----:B------:R-:W-:Y:S01]  /*0f20*/  IMAD.SHL.U32 R212, R0, 0x8, RZ ;  /* 0x0000000800d47824 */ /* 0x000fe200078e00ff */
[----:B------:R-:W-:Y:S01]  /*0f30*/  SHF.R.U32.HI R208, RZ, 0x3, R207 ;  /* 0x00000003ffd07819 */ /* 0x000fe200000116cf */
[----:B------:R-:W-:Y:S01]  /*0f40*/  IMAD R213, R3, 0x40, R10 ;  /* 0x0000004003d57824 */ /* 0x000fe200078e020a */
[--C-:B------:R-:W-:Y:S01]  /*0f50*/  LOP3.LUT R7, R207, 0x38, R2.reuse, 0xf8, !PT ;  /* 0x00000038cf077812 */ /* 0x100fe200078ef802 */
[----:B------:R-:W-:Y:S01]  /*0f60*/  IMAD.U32 R3, RZ, RZ, UR5 ;  /* 0x00000005ff037e24 */ /* 0x000fe2000f8e00ff */
[----:B------:R-:W-:Y:S01]  /*0f70*/  LOP3.LUT R12, R205, 0x38, R2, 0xf8, !PT ;  /* 0x00000038cd0c7812 */ /* 0x000fe200078ef802 */
[----:B------:R-:W-:Y:S01]  /*0f80*/  IMAD.SHL.U32 R18, R223, 0x4, RZ ;  /* 0x00000004df127824 */ /* 0x000fe200078e00ff */
[----:B------:R-:W-:Y:S01]  /*0f90*/  LEA.HI R230, R6, R199, RZ, 0x3 ;  /* 0x000000c706e67211 */ /* 0x000fe200078f18ff */
[----:B------:R-:W-:Y:S01]  /*0fa0*/  IMAD.SHL.U32 R235, R235, 0x8, RZ ;  /* 0x00000008ebeb7824 */ /* 0x000fe200078e00ff */
[----:B------:R-:W-:-:S02]  /*0fb0*/  LOP3.LUT R210, R5, 0xfffffe00, RZ, 0xc0, !PT ;  /* 0xfffffe0005d27812 */ /* 0x000fc400078ec0ff */
[----:B------:R-:W-:Y:S02]  /*0fc0*/  LEA.HI R6, R6, R199, RZ, 0x6 ;  /* 0x000000c706067211 */ /* 0x000fe400078f30ff */
[----:B------:R-:W-:Y:S02]  /*0fd0*/  LOP3.LUT R4, R4, 0xffffe000, RZ, 0xc0, !PT ;  /* 0xffffe00004047812 */ /* 0x000fe400078ec0ff */
[----:B------:R-:W-:Y:S01]  /*0fe0*/  LOP3.LUT R7, R7, R208, RZ, 0x3c, !PT ;  /* 0x000000d007077212 */ /* 0x000fe200078e3cff */
[----:B------:R-:W-:Y:S01]  /*0ff0*/  IMAD.SHL.U32 R6, R6, 0x80, RZ ;  /* 0x0000008006067824 */ /* 0x000fe200078e00ff */
[----:B------:R-:W-:Y:S02]  /*1000*/  LOP3.LUT R5, R12, R233, RZ, 0x3c, !PT ;  /* 0x000000e90c057212 */ /* 0x000fe400078e3cff */
[-C--:B------:R-:W-:Y:S02]  /*1010*/  IADD3 R7, R7, R4.reuse, R209 ;  /* 0x0000000407077210 */ /* 0x080fe40007ffe0d1 */
[----:B------:R-:W-:-:S02]  /*1020*/  IADD3 R228, R5, R4, R210 ;  /* 0x0000000405e47210 */ /* 0x000fc40007ffe0d2 */
[--C-:B------:R-:W-:Y:S02]  /*1030*/  LOP3.LUT R5, R207, 0x38, R230.reuse, 0xf8, !PT ;  /* 0x00000038cf057812 */ /* 0x100fe400078ef8e6 */
[----:B------:R-:W-:Y:S02]  /*1040*/  LOP3.LUT R4, R205, 0x38, R230, 0xf8, !PT ;  /* 0x00000038cd047812 */ /* 0x000fe400078ef8e6 */
[----:B------:R-:W-:Y:S02]  /*1050*/  LOP3.LUT R6, R6, 0xffffe000, RZ, 0xc0, !PT ;  /* 0xffffe00006067812 */ /* 0x000fe400078ec0ff */
[----:B------:R-:W-:Y:S02]  /*1060*/  LOP3.LUT R5, R5, R208, RZ, 0x3c, !PT ;  /* 0x000000d005057212 */ /* 0x000fe400078e3cff */
[----:B------:R-:W-:Y:S02]  /*1070*/  LOP3.LUT R9, R4, R233, RZ, 0x3c, !PT ;  /* 0x000000e904097212 */ /* 0x000fe400078e3cff */
[----:B------:R-:W-:-:S02]  /*1080*/  IADD3 R5, R5, R6, R209 ;  /* 0x0000000605057210 */ /* 0x000fc40007ffe0d1 */
[----:B------:R-:W-:Y:S01]  /*1090*/  IADD3 R9, R9, R6, R210 ;  /* 0x0000000609097210 */ /* 0x000fe20007ffe0d2 */
[----:B------:R-:W-:Y:S01]  /*10a0*/  IMAD.U32 R6, RZ, RZ, UR4 ;  /* 0x00000004ff067e24 */ /* 0x000fe2000f8e00ff */
[----:B------:R-:W-:Y:S02]  /*10b0*/  LOP3.LUT R4, R205, 0x38, R192, 0xf8, !PT ;  /* 0x00000038cd047812 */ /* 0x000fe400078ef8c0 */
[----:B------:R-:W-:Y:S02]  /*10c0*/  LOP3.LUT R3, R8, 0x7ffffffc, RZ, 0xc0, !PT ;  /* 0x7ffffffc08037812 */ /* 0x000fe400078ec0ff */
[----:B------:R0:W-:Y:S01]  /*10d0*/  STL [R1+0x3c], R6 ;  /* 0x00003c0601007387 */ /* 0x0001e20000100800 */
[----:B------:R-:W-:Y:S02]  /*10e0*/  LOP3.LUT R4, R210, R4, R233, 0xf6, !PT ;  /* 0x00000004d2047212 */ /* 0x000fe400078ef6e9 */
[----:B------:R-:W-:Y:S01]  /*10f0*/  SHF.R.S32.HI R221, RZ, 0x1f, R195 ;  /* 0x0000001fffdd7819 */ /* 0x000fe200000114c3 */
[----:B------:R-:W-:Y:S01]  /*1100*/  IMAD.IADD R206, R226, 0x1, -R3 ;  /* 0x00000001e2ce7824 */ /* 0x000fe200078e0a03 */
[----:B------:R-:W-:-:S02]  /*1110*/  SHF.R.S32.HI R225, RZ, 0x3, R2 ;  /* 0x00000003ffe17819 */ /* 0x000fc40000011402 */
[----:B------:R-:W-:Y:S02]  /*1120*/  SHF.R.S32.HI R230, RZ, 0x3, R230 ;  /* 0x00000003ffe67819 */ /* 0x000fe400000114e6 */
[----:B------:R-:W-:Y:S02]  /*1130*/  LEA R231, R4, UR4, 0x1 ;  /* 0x0000000404e77c11 */ /* 0x000fe4000f8e08ff */
[----:B------:R-:W-:Y:S02]  /*1140*/  LEA R232, R7, UR4, 0x1 ;  /* 0x0000000407e87c11 */ /* 0x000fe4000f8e08ff */
[----:B------:R-:W-:Y:S02]  /*1150*/  LEA R228, R228, UR4, 0x1 ;  /* 0x00000004e4e47c11 */ /* 0x000fe4000f8e08ff */
[----:B------:R-:W-:Y:S02]  /*1160*/  LEA R229, R5, UR4, 0x1 ;  /* 0x0000000405e57c11 */ /* 0x000fe4000f8e08ff */
[----:B0-----:R-:W-:-:S07]  /*1170*/  LEA R227, R9, UR4, 0x1 ;  /* 0x0000000409e37c11 */ /* 0x001fce000f8e08ff */
.L_x_1609:
[----:B------:R-:W-:Y:S01]  /*1180*/  ULDC.64 UR4, c[0x0][0xa28] ;  /* 0x00028a0000047ab9 */ /* 0x000fe20000000a00 */
[----:B0-2345:R-:W0:Y:S01]  /*1190*/  LDC.64 R4, c[0x0][0xa08] ;  /* 0x00028200ff047b82 */ /* 0x03de220000000a00 */
[----:B------:R-:W-:Y:S01]  /*11a0*/  ISETP.NE.U32.AND P0, PT, RZ, UR4, PT ;  /* 0x00000004ff007c0c */ /* 0x000fe2000bf05070 */
[----:B------:R-:W-:Y:S01]  /*11b0*/  IMAD.MOV.U32 R0, RZ, RZ, RZ ;  /* 0x000000ffff007224 */ /* 0x000fe200078e00ff */
[----:B------:R-:W-:Y:S01]  /*11c0*/  ULDC.64 UR6, c[0x0][0x208] ;  /* 0x0000820000067ab9 */ /* 0x000fe20000000a00 */
[----:B------:R-:W-:Y:S01]  /*11d0*/  IMAD.MOV.U32 R26, RZ, RZ, RZ ;  /* 0x000000ffff1a7224 */ /* 0x000fe200078e00ff */
[----:B------:R-:W-:Y:S01]  /*11e0*/  ISETP.NE.AND.EX P0, PT, RZ, UR5, PT, P0 ;  /* 0x00000005ff007c0c */ /* 0x000fe2000bf05300 */
[----:B------:R-:W-:Y:S02]  /*11f0*/  ULDC.64 UR4, c[0x0][0xa18] ;  /* 0x0002860000047ab9 */ /* 0x000fe40000000a00 */
[----:B------:R-:W-:-:S04]  /*1200*/  ISETP.NE.U32.AND P1, PT, RZ, UR4, PT ;  /* 0x00000004ff007c0c */ /* 0x000fc8000bf25070 */
[----:B------:R-:W-:Y:S01]  /*1210*/  ISETP.NE.AND.EX P1, PT, RZ, UR5, PT, P1 ;  /* 0x00000005ff007c0c */ /* 0x000fe2000bf25310 */
[----:B------:R-:W-:Y:S02]  /*1220*/  ULDC.64 UR4, c[0x0][0xa08] ;  /* 0x0002820000047ab9 */ /* 0x000fe40000000a00 */
[----:B------:R-:W-:-:S03]  /*1230*/  ISETP.NE.U32.AND P3, PT, RZ, UR4, PT ;  /* 0x00000004ff007c0c */ /* 0x000fc6000bf65070 */
[----:B------:R-:W1:Y:S01]  /*1240*/  @P0 LDC.64 R2, c[0x0][0xa28] ;  /* 0x00028a00ff020b82 */ /* 0x000e620000000a00 */
[----:B------:R-:W-:Y:S01]  /*1250*/  ISETP.NE.AND.EX P3, PT, RZ, UR5, PT, P3 ;  /* 0x00000005ff007c0c */ /* 0x000fe2000bf65330 */
[----:B0-----:R-:W-:-:S06]  /*1260*/  IMAD.WIDE R8, R203, 0x4, R4 ;  /* 0x00000004cb087825 */ /* 0x001fcc00078e0204 */
[----:B------:R-:W0:Y:S01]  /*1270*/  @P1 LDC.64 R6, c[0x0][0xa18] ;  /* 0x00028600ff061b82 */ /* 0x000e220000000a00 */
[----:B------:R-:W-:Y:S02]  /*1280*/  ULDC UR4, c[0x0][0x288] ;  /* 0x0000a20000047ab9 */ /* 0x000fe40000000800 */
[----:B------:R-:W-:Y:S01]  /*1290*/  IMAD.U32 R197, RZ, RZ, UR4 ;  /* 0x00000004ffc57e24 */ /* 0x000fe2000f8e00ff */
[----:B------:R-:W-:Y:S02]  /*12a0*/  ULDC.64 UR4, c[0x0][0x3f8] ;  /* 0x0000fe0000047ab9 */ /* 0x000fe40000000a00 */
[----:B------:R-:W-:Y:S01]  /*12b0*/  UISETP.NE.U32.AND UP0, UPT, UR4, URZ, UPT ;  /* 0x0000003f0400728c */ /* 0x000fe2000bf05070 */
[----:B------:R2:W5:Y:S03]  /*12c0*/  @P3 LDG.E R26, desc[UR6][R8.64] ;  /* 0x00000006081a3981 */ /* 0x000566000c1e1900 */
[----:B------:R-:W-:-:S03]  /*12d0*/  UISETP.NE.AND.EX UP0, UPT, UR5, URZ, UPT, UP0 ;  /* 0x0000003f0500728c */ /* 0x000fc6000bf05300 */
[----:B------:R-:W-:Y:S01]  /*12e0*/  ULDC.64 UR4, c[0x0][0xa20] ;  /* 0x0002880000047ab9 */ /* 0x000fe20000000a00 */
[----:B-1----:R-:W-:Y:S01]  /*12f0*/  @P0 IMAD.WIDE R2, R203, 0x4, R2 ;  /* 0x00000004cb020825 */ /* 0x002fe200078e0202 */
[----:B------:R-:W-:-:S04]  /*1300*/  ISETP.NE.U32.AND P2, PT, RZ, UR4, PT ;  /* 0x00000004ff007c0c */ /* 0x000fc8000bf45070 */
[----:B------:R2:W5:Y:S01]  /*1310*/  @P0 LDG.E R0, desc[UR6][R2.64] ;  /* 0x0000000602000981 */ /* 0x000562000c1e1900 */
[----:B0-----:R-:W-:-:S05]  /*1320*/  @P1 IMAD.WIDE R4, R203, 0x4, R6 ;  /* 0x00000004cb041825 */ /* 0x001fca00078e0206 */
[----:B------:R2:W5:Y:S01]  /*1330*/  @P1 LDG.E R197, desc[UR6][R4.64] ;  /* 0x0000000604c51981 */ /* 0x000562000c1e1900 */
[----:B------:R-:W-:Y:S02]  /*1340*/  ULDC UR6, c[0x0][0x404] ;  /* 0x0001010000067ab9 */ /* 0x000fe40000000800 */
[----:B------:R-:W-:Y:S01]  /*1350*/  USEL UR4, UR6, 0x1, UP0 ;  /* 0x0000000106047887 */ /* 0x000fe20008000000 */
[----:B------:R-:W-:Y:S02]  /*1360*/  ISETP.NE.AND.EX P2, PT, RZ, UR5, PT, P2 ;  /* 0x00000005ff007c0c */ /* 0x000fe4000bf45320 */
[----:B------:R-:W-:Y:S01]  /*1370*/  ULDC UR6, c[0x0][0x2e0] ;  /* 0x0000b80000067ab9 */ /* 0x000fe20000000800 */
[----:B------:R-:W-:Y:S01]  /*1380*/  ULDC UR7, c[0x0][0x338] ;  /* 0x0000ce0000077ab9 */ /* 0x000fe20000000800 */
[----:B------:R-:W-:Y:S01]  /*1390*/  UIMAD UR6, UR4, UR6, URZ ;  /* 0x00000006040672a4 */ /* 0x000fe2000f8e023f */
[----:B------:R-:W-:Y:S02]  /*13a0*/  IMAD.MOV.U32 R222, RZ, RZ, R201 ;  /* 0x000000ffffde7224 */ /* 0x000fe400078e00c9 */
[----:B------:R-:W-:-:S02]  /*13b0*/  IMAD.MOV.U32 R217, RZ, RZ, R202 ;  /* 0x000000ffffd97224 */ /* 0x000fc400078e00ca */
[----:B------:R-:W-:Y:S01]  /*13c0*/  IMAD.MOV.U32 R218, RZ, RZ, R203 ;  /* 0x000000ffffda7224 */ /* 0x000fe200078e00cb */
[----:B--2---:R-:W-:Y:S06]  /*13d0*/  @P1 BRA `(.L_x_1312) ;  /* 0x0000000000281947 */ /* 0x004fec0003800000 */
[----:B------:R-:W-:Y:S02]  /*13e0*/  ULDC.64 UR4, c[0x0][0xa00] ;  /* 0x0002800000047ab9 */ /* 0x000fe40000000a00 */
[----:B------:R-:W-:-:S04]  /*13f0*/  ISETP.NE.U32.AND P0, PT, RZ, UR4, PT ;  /* 0x00000004ff007c0c */ /* 0x000fc8000bf05070 */
[----:B------:R-:W-:-:S13]  /*1400*/  ISETP.NE.AND.EX P0, PT, RZ, UR5, PT, P0 ;  /* 0x00000005ff007c0c */ /* 0x000fda000bf05300 */
[----:B------:R-:W-:Y:S05]  /*1410*/  @!P0 BRA `(.L_x_1312) ;  /* 0x0000000000188947 */ /* 0x000fea0003800000 */
[----:B------:R-:W0:Y:S01]  /*1420*/  LDC.64 R2, c[0x0][0xa00] ;  /* 0x00028000ff027b82 */ /* 0x000e220000000a00 */
[----:B------:R-:W-:Y:S01]  /*1430*/  ULDC.64 UR4, c[0x0][0x208] ;  /* 0x0000820000047ab9 */ /* 0x000fe20000000a00 */
[----:B0-----:R-:W-:-:S05]  /*1440*/  IMAD.WIDE R2, R203, 0x4, R2 ;  /* 0x00000004cb027825 */ /* 0x001fca00078e0202 */
[----:B-----5:R-:W2:Y:S04]  /*1450*/  LDG.E R197, desc[UR4][R2.64] ;  /* 0x0000000402c57981 */ /* 0x020ea8000c1e1900 */
[----:B------:R-:W2:Y:S02]  /*1460*/  LDG.E R4, desc[UR4][R2.64+0x4] ;  /* 0x0000040402047981 */ /* 0x000ea4000c1e1900 */
[----:B--2---:R-:W-:-:S07]  /*1470*/  IMAD.IADD R197, R4, 0x1, -R197 ;  /* 0x0000000104c57824 */ /* 0x004fce00078e0ac5 */
.L_x_1312:
[----:B------:R-:W-:Y:S02]  /*1480*/  IMAD.U32 R24, RZ, RZ, UR7 ;  /* 0x00000007ff187e24 */ /* 0x000fe4000f8e00ff */
[----:B------:R-:W-:Y:S01]  /*1490*/  IMAD.U32 R25, RZ, RZ, UR6 ;  /* 0x00000006ff197e24 */ /* 0x000fe2000f8e00ff */
[----:B------:R-:W-:Y:S06]  /*14a0*/  @!P2 BRA `(.L_x_1313) ;  /* 0x000000000014a947 */ /* 0x000fec0003800000 */
[----:B------:R-:W0:Y:S01]  /*14b0*/  LDC.64 R2, c[0x0][0xa20] ;  /* 0x00028800ff027b82 */ /* 0x000e220000000a00 */
[----:B------:R-:W-:Y:S01]  /*14c0*/  ULDC.64 UR4, c[0x0][0x208] ;  /* 0x0000820000047ab9 */ /* 0x000fe20000000a00 */
[----:B0-----:R-:W-:-:S05]  /*14d0*/  IMAD.WIDE R2, R203, 0x4, R2 ;  /* 0x00000004cb027825 */ /* 0x001fca00078e0202 */
[----:B------:R0:W5:Y:S01]  /*14e0*/  LDG.E R25, desc[UR4][R2.64] ;  /* 0x0000000402197981 */ /* 0x000162000c1e1900 */
[----:B------:R-:W-:Y:S05]  /*14f0*/  BRA `(.L_x_1314) ;  /* 0x0000000000147947 */ /* 0x000fea0003800000 */
.L_x_1313:
[----:B------:R-:W-:Y:S05]  /*1500*/  @!P3 BRA `(.L_x_1314) ;  /* 0x000000000010b947 */ /* 0x000fea0003800000 */
[----:B------:R-:W-:Y:S02]  /*1510*/  ULDC.64 UR4, c[0x0][0x208] ;  /* 0x0000820000047ab9 */ /* 0x000fe40000000a00 */
[----:B------:R-:W2:Y:S04]  /*1520*/  LDG.E R2, desc[UR4][R8.64] ;  /* 0x0000000408027981 */ /* 0x000ea8000c1e1900 */
[----:B------:R-:W2:Y:S02]  /*1530*/  LDG.E R25, desc[UR4][R8.64+0x4] ;  /* 0x0000040408197981 */ /* 0x000ea4000c1e1900 */
[----:B--2---:R-:W-:-:S07]  /*1540*/  IMAD.IADD R25, R25, 0x1, -R2 ;  /* 0x0000000119197824 */ /* 0x004fce00078e0a02 */
.L_x_1314:
[----:B------:R-:W-:Y:S01]  /*1550*/  ULDC.64 UR4, c[0x0][0xa10] ;  /* 0x0002840000047ab9 */ /* 0x000fe20000000a00 */
[----:B------:R-:W-:Y:S01]  /*1560*/  ULDC.64 UR6, c[0x0][0x208] ;  /* 0x0000820000067ab9 */ /* 0x000fe20000000a00 */
[----:B------:R-:W-:Y:S01]  /*1570*/  ISETP.NE.U32.AND P0, PT, RZ, UR4, PT ;  /* 0x00000004ff007c0c */ /* 0x000fe2000bf05070 */
[----:B------:R-:W1:Y:S03]  /*1580*/  LDC.64 R8, c[0x0][0x9e0] ;  /* 0x00027800ff087b82 */ /* 0x000e660000000a00 */
[----:B------:R-:W-:Y:S01]  /*1590*/  ISETP.NE.AND.EX P0, PT, RZ, UR5, PT, P0 ;  /* 0x00000005ff007c0c */ /* 0x000fe2000bf05300 */
[----:B------:R-:W-:Y:S02]  /*15a0*/  ULDC.64 UR4, c[0x0][0xa30] ;  /* 0x00028c0000047ab9 */ /* 0x000fe40000000a00 */
[----:B------:R-:W-:-:S04]  /*15b0*/  ISETP.NE.U32.AND P1, PT, RZ, UR4, PT ;  /* 0x00000004ff007c0c */ /* 0x000fc8000bf25070 */
[----:B------:R-:W-:-:S06]  /*15c0*/  ISETP.NE.AND.EX P1, PT, RZ, UR5, PT, P1 ;  /* 0x00000005ff007c0c */ /* 0x000fcc000bf25310 */
[----:B0-----:R-:W0:Y:S08]  /*15d0*/  @P0 LDC.64 R2, c[0x0][0xa10] ;  /* 0x00028400ff020b82 */ /* 0x001e300000000a00 */
[----:B------:R-:W2:Y:S01]  /*15e0*/  @P1 LDC.64 R4, c[0x0][0xa30] ;  /* 0x00028c00ff041b82 */ /* 0x000ea20000000a00 */
[----:B0-----:R-:W-:-:S05]  /*15f0*/  @P0 IMAD.WIDE R2, R203, 0x4, R2 ;  /* 0x00000004cb020825 */ /* 0x001fca00078e0202 */
[----:B------:R-:W3:Y:S04]  /*1600*/  @P0 LDG.E R6, desc[UR6][R2.64] ;  /* 0x0000000602060981 */ /* 0x000ee8000c1e1900 */
[----:B------:R-:W3:Y:S01]  /*1610*/  @P0 LDG.E R7, desc[UR6][R2.64+0x4] ;  /* 0x0000040602070981 */ /* 0x000ee2000c1e1900 */
[----:B-----5:R-:W-:Y:S02]  /*1620*/  IMAD.MOV.U32 R144, RZ, RZ, R25 ;  /* 0x000000ffff907224 */ /* 0x020fe400078e0019 */
[----:B------:R-:W-:Y:S02]  /*1630*/  IMAD.IADD R10, R25, 0x1, -R0 ;  /* 0x00000001190a7824 */ /* 0x000fe400078e0a00 */
[----:B--2---:R-:W-:-:S05]  /*1640*/  @P1 IMAD.WIDE R4, R203, 0x4, R4 ;  /* 0x00000004cb041825 */ /* 0x004fca00078e0204 */
[----:B------:R0:W5:Y:S01]  /*1650*/  @P1 LDG.E R144, desc[UR6][R4.64] ;  /* 0x0000000604901981 */ /* 0x000162000c1e1900 */
[----:B-1----:R-:W-:Y:S02]  /*1660*/  ISETP.GE.AND P1, PT, R9, 0x1, PT ;  /* 0x000000010900780c */ /* 0x002fe40003f26270 */
[----:B------:R-:W-:Y:S01]  /*1670*/  LEA R146, R201, 0x80, 0x7 ;  /* 0x00000080c9927811 */ /* 0x000fe200078e38ff */
[----:B---3--:R-:W-:-:S04]  /*1680*/  @P0 IMAD.IADD R24, R7, 0x1, -R6 ;  /* 0x0000000107180824 */ /* 0x008fc800078e0a06 */
[----:B------:R-:W-:-:S04]  /*1690*/  IMAD.IADD R196, R10, 0x1, R24 ;  /* 0x000000010ac47824 */ /* 0x000fc800078e0218 */
[C---:B------:R-:W-:Y:S01]  /*16a0*/  VIADD R0, R196.reuse, 0x5f ;  /* 0x0000005fc4007836 */ /* 0x040fe20000000000 */
[----:B------:R-:W-:-:S03]  /*16b0*/  IADD3 R146, R196, R146, -R197 ;  /* 0x00000092c4927210 */ /* 0x000fc60007ffe8c5 */
[----:B------:R-:W-:-:S05]  /*16c0*/  IMAD.HI R0, R0, 0x2aaaaaab, RZ ;  /* 0x2aaaaaab00007827 */ /* 0x000fca00078e02ff */
[----:B------:R-:W-:-:S04]  /*16d0*/  SHF.R.U32.HI R3, RZ, 0x1f, R0 ;  /* 0x0000001fff037819 */ /* 0x000fc80000011600 */
[----:B------:R-:W-:Y:S01]  /*16e0*/  LEA.HI.SX32 R150, R0, R3, 0x1c ;  /* 0x0000000300967211 */ /* 0x000fe200078fe2ff */
[----:B------:R-:W-:Y:S01]  /*16f0*/  IMAD.IADD R0, R146, 0x1, R8 ;  /* 0x0000000192007824 */ /* 0x000fe200078e0208 */
[----:B0-----:R-:W-:Y:S06]  /*1700*/  @!P1 BRA `(.L_x_1315) ;  /* 0x0000000000489947 */ /* 0x001fec0003800000 */
[C---:B------:R-:W-:Y:S01]  /*1710*/  ISETP.GT.AND P0, PT, R146.reuse, RZ, PT ;  /* 0x000000ff9200720c */ /* 0x040fe20003f04270 */
[----:B------:R-:W-:Y:S01]  /*1720*/  BSSY B0, `(.L_x_1316) ;  /* 0x000000e000007945 */ /* 0x000fe20003800000 */
[----:B------:R-:W-:-:S11]  /*1730*/  VIADD R2, R146, 0xffffffff ;  /* 0xffffffff92027836 */ /* 0x000fd60000000000 */
        /* <DEDUP_REMOVED lines=8> */
.L_x_1317:
[----:B------:R-:W-:-:S13]  /*17c0*/  ISETP.NE.AND P0, PT, R9, 0x1, PT ;  /* 0x000000010900780c */ /* 0x000fda0003f05270 */
[----:B------:R-:W0:Y:S02]  /*17d0*/  @P0 LDC.64 R4, c[0x0][0x9e8] ;  /* 0x00027a00ff040b82 */ /* 0x000e240000000a00 */
[----:B0-----:R-:W-:-:S05]  /*17e0*/  @P0 IMAD.HI.U32 R4, R2, R4, RZ ;  /* 0x0000000402040227 */ /* 0x001fca00078e00ff */
[----:B------:R-:W-:-:S07]  /*17f0*/  @P0 SHF.R.U32.HI R2, RZ, R5, R4 ;  /* 0x00000005ff020219 */ /* 0x000fce0000011604 */
.L_x_1318:
[----:B------:R-:W-:Y:S05]  /*1800*/  BSYNC B0 ;  /* 0x0000000000007941 */ /* 0x000fea0003800000 */
.L_x_1316:
[----:B------:R-:W-:-:S05]  /*1810*/  IMAD R3, R2, R9, R9 ;  /* 0x0000000902037224 */ /* 0x000fca00078e0209 */
[----:B------:R-:W-:-:S07]  /*1820*/  VIMNMX R0, R0, R3, PT ;  /* 0x0000000300007248 */ /* 0x000fce0003fe0100 */
.L_x_1315:
[----:B------:R-:W-:Y:S01]  /*1830*/  IMAD R145, R201, 0x80, -R197 ;  /* 0x00000080c9917824 */ /* 0x000fe200078e0ac5 */
[----:B------:R-:W-:-:S03]  /*1840*/  ULDC UR4, c[0x0][0x9dc] ;  /* 0x0002770000047ab9 */ /* 0x000fc60000000800 */
[----:B------:R-:W-:-:S04]  /*1850*/  IMAD.IADD R145, R196, 0x1, R145 ;  /* 0x00000001c4917824 */ /* 0x000fc800078e0291 */
[----:B------:R-:W-:Y:S01]  /*1860*/  VIADD R2, R145, -UR4 ;  /* 0x8000000491027c36 */ /* 0x000fe20008000000 */
[----:B------:R-:W-:Y:S06]  /*1870*/  @!P1 BRA `(.L_x_1319) ;  /* 0x0000000000489947 */ /* 0x000fec0003800000 */
[----:B------:R-:W-:Y:S01]  /*1880*/  ISETP.GT.AND P0, PT, R145, -0x1, PT ;  /* 0xffffffff9100780c */ /* 0x000fe20003f04270 */
[----:B------:R-:W-:-:S12]  /*1890*/  BSSY B0, `(.L_x_1320) ;  /* 0x000000e000007945 */ /* 0x000fd80003800000 */
        /* <DEDUP_REMOVED lines=8> */
.L_x_1321:
[----:B------:R-:W-:Y:S01]  /*1920*/  ISETP.NE.AND P0, PT, R9, 0x1, PT ;  /* 0x000000010900780c */ /* 0x000fe20003f05270 */
[----:B------:R-:W-:-:S12]  /*1930*/  IMAD.MOV.U32 R4, RZ, RZ, R145 ;  /* 0x000000ffff047224 */ /* 0x000fd800078e0091 */
[----:B------:R-:W0:Y:S02]  /*1940*/  @P0 LDC.64 R6, c[0x0][0x9e8] ;  /* 0x00027a00ff060b82 */ /* 0x000e240000000a00 */
[----:B0-----:R-:W-:-:S05]  /*1950*/  @P0 IMAD.HI.U32 R6, R145, R6, RZ ;  /* 0x0000000691060227 */ /* 0x001fca00078e00ff */
[----:B------:R-:W-:-:S07]  /*1960*/  @P0 SHF.R.U32.HI R4, RZ, R7, R6 ;  /* 0x00000007ff040219 */ /* 0x000fce0000011606 */
.L_x_1322:
[----:B------:R-:W-:Y:S05]  /*1970*/  BSYNC B0 ;  /* 0x0000000000007941 */ /* 0x000fea0003800000 */
.L_x_1320:
[----:B------:R-:W-:-:S05]  /*1980*/  IMAD R3, R4, R9, RZ ;  /* 0x0000000904037224 */ /* 0x000fca00078e02ff */
[----:B------:R-:W-:-:S07]  /*1990*/  VIMNMX R2, R2, R3, !PT ;  /* 0x0000000302027248 */ /* 0x000fce0007fe0100 */
.L_x_1319:
[----:B------:R-:W-:Y:S01]  /*19a0*/  VIADD R0, R0, 0x5f ;  /* 0x0000005f00007836 */ /* 0x000fe20000000000 */
[----:B------:R-:W-:Y:S01]  /*19b0*/  PLOP3.LUT P2, PT, PT, PT, PT, 0x80, 0x0 ;  /* 0x000000000000781c */ /* 0x000fe20003f4f070 */
[----:B------:R-:W-:-:S04]  /*19c0*/  IMAD.HI R2, R2, 0x2aaaaaab, RZ ;  /* 0x2aaaaaab02027827 */ /* 0x000fc800078e02ff */
[----:B------:R-:W-:Y:S01]  /*19d0*/  IMAD.HI R0, R0, 0x2aaaaaab, RZ ;  /* 0x2aaaaaab00007827 */ /* 0x000fe200078e02ff */
[----:B------:R-:W-:-:S04]  /*19e0*/  SHF.R.U32.HI R5, RZ, 0x1f, R2 ;  /* 0x0000001fff057819 */ /* 0x000fc80000011602 */
[----:B------:R-:W-:Y:S02]  /*19f0*/  SHF.R.U32.HI R3, RZ, 0x1f, R0 ;  /* 0x0000001fff037819 */ /* 0x000fe40000011600 */
[----:B------:R-:W-:Y:S02]  /*1a00*/  LEA.HI.SX32 R5, R2, R5, 0x1c ;  /* 0x0000000502057211 */ /* 0x000fe400078fe2ff */
[----:B------:R-:W-:Y:S02]  /*1a10*/  LEA.HI.SX32 R3, R0, R3, 0x1c ;  /* 0x0000000300037211 */ /* 0x000fe400078fe2ff */
[----:B------:R-:W-:Y:S02]  /*1a20*/  VIMNMX R5, RZ, R5, !PT ;  /* 0x00000005ff057248 */ /* 0x000fe40007fe0100 */
[----:B------:R-:W-:-:S03]  /*1a30*/  VIMNMX R3, R150, R3, PT ;  /* 0x0000000396037248 */ /* 0x000fc60003fe0100 */
[--C-:B------:R-:W-:Y:S02]  /*1a40*/  IMAD R5, R5, 0x60, -R10.reuse ;  /* 0x0000006005057824 */ /* 0x100fe400078e0a0a */
[----:B------:R-:W-:-:S03]  /*1a50*/  IMAD R3, R3, 0x60, -R10 ;  /* 0x0000006003037824 */ /* 0x000fc600078e0a0a */
[----:B------:R-:W-:Y:S02]  /*1a60*/  VIMNMX R5, RZ, R5, !PT ;  /* 0x00000005ff057248 */ /* 0x000fe40007fe0100 */
[----:B------:R-:W-:-:S03]  /*1a70*/  VIMNMX R0, R3, R24, PT ;  /* 0x0000001803007248 */ /* 0x000fc60003fe0100 */
[----:B------:R-:W-:Y:S01]  /*1a80*/  IMAD.WIDE.U32 R2, R5, -0x55555555, RZ ;  /* 0xaaaaaaab05027825 */ /* 0x000fe200078e00ff */
[----:B------:R-:W-:-:S04]  /*1a90*/  ISETP.GT.AND P0, PT, R0, R5, PT ;  /* 0x000000050000720c */ /* 0x000fc80003f04270 */
[----:B------:R-:W-:-:S05]  /*1aa0*/  SHF.R.U32.HI R125, RZ, 0x6, R3 ;  /* 0x00000006ff7d7819 */ /* 0x000fca0000011603 */
[----:B------:R-:W-:-:S04]  /*1ab0*/  IMAD.MOV.U32 R2, RZ, RZ, R125 ;  /* 0x000000ffff027224 */ /* 0x000fc800078e007d */
[----:B------:R-:W-:-:S04]  /*1ac0*/  @P0 VIADD R0, R0, 0x5f ;  /* 0x0000005f00000836 */ /* 0x000fc80000000000 */
[----:B------:R-:W-:-:S05]  /*1ad0*/  @P0 IMAD.HI R0, R0, 0x2aaaaaab, RZ ;  /* 0x2aaaaaab00000827 */ /* 0x000fca00078e02ff */
[----:B------:R-:W-:-:S04]  /*1ae0*/  @P0 SHF.R.U32.HI R3, RZ, 0x1f, R0 ;  /* 0x0000001fff030819 */ /* 0x000fc80000011600 */
[----:B------:R-:W-:-:S04]  /*1af0*/  @P0 LEA.HI.SX32 R2, R0, R3, 0x1c ;  /* 0x0000000300020211 */ /* 0x000fc800078fe2ff */
[----:B------:R-:W-:-:S13]  /*1b00*/  ISETP.GT.AND P0, PT, R2, R125, PT ;  /* 0x0000007d0200720c */ /* 0x000fda0003f04270 */
[----:B------:R-:W-:Y:S05]  /*1b10*/  @!P0 BRA `(.L_x_1323) ;  /* 0x0000009400088947 */ /* 0x000fea0003800000 */
        /* <DEDUP_REMOVED lines=20> */
.L_x_1325:
[----:B------:R-:W-:Y:S05]  /*1c60*/  BSYNC B6 ;  /* 0x0000000000067941 */ /* 0x000fea0003800000 */
.L_x_1324:
        /* <DEDUP_REMOVED lines=20> */
.L_x_1327:
[----:B------:R-:W-:Y:S05]  /*1db0*/  BSYNC B6 ;  /* 0x0000000000067941 */ /* 0x000fea0003800000 */
.L_x_1326:
[----:B------:R-:W-:Y:S01]  /*1dc0*/  ULDC.64 UR4, c[0x0][0x9f8] ;  /* 0x00027e0000047ab9 */ /* 0x000fe20000000a00 */
[----:B------:R-:W-:Y:S01]  /*1dd0*/  ULDC.64 UR6, c[0x0][0x208] ;  /* 0x0000820000067ab9 */ /* 0x000fe20000000a00 */
[----:B------:R-:W-:Y:S01]  /*1de0*/  ISETP.NE.U32.AND P0, PT, RZ, UR4, PT ;  /* 0x00000004ff007c0c */ /* 0x000fe2000bf05070 */
[----:B------:R-:W0:Y:S01]  /*1df0*/  LDC R0, c[0x0][0x428] ;  /* 0x00010a00ff007b82 */ /* 0x000e220000000800 */
[----:B------:R-:W-:Y:S02]  /*1e00*/  ULDC UR8, c[0x0][0x2e4] ;  /* 0x0000b90000087ab9 */ /* 0x000fe40000000800 */
[----:B------:R-:W-:-:S05]  /*1e10*/  ISETP.NE.AND.EX P0, PT, RZ, UR5, PT, P0 ;  /* 0x00000005ff007c0c */ /* 0x000fca000bf05300 */
[----:B------:R-:W1:Y:S01]  /*1e20*/  LDC.64 R104, c[0x0][0x2f0] ;  /* 0x0000bc00ff687b82 */ /* 0x000e620000000a00 */
[----:B------:R-:W-:Y:S01]  /*1e30*/  ISETP.GE.AND P2, PT, R198, UR8, PT ;  /* 0x00000008c6007c0c */ /* 0x000fe2000bf46270 */
[----:B------:R-:W-:Y:S01]  /*1e40*/  IMAD.IADD R26, R26, 0x1, R25 ;  /* 0x000000011a1a7824 */ /* 0x000fe200078e0219 */
[----:B------:R-:W-:Y:S01]  /*1e50*/  ISETP.GE.AND P1, PT, R192, UR8, PT ;  /* 0x00000008c0007c0c */ /* 0x000fe2000bf26270 */
[----:B------:R-:W-:-:S04]  /*1e60*/  ULDC.64 UR4, c[0x0][0x320] ;  /* 0x0000c80000047ab9 */ /* 0x000fc80000000a00 */
[----:B------:R-:W2:Y:S01]  /*1e70*/  @P0 LDC.64 R4, c[0x0][0x9f8] ;  /* 0x00027e00ff040b82 */ /* 0x000ea20000000a00 */
[----:B------:R-:W-:-:S07]  /*1e80*/  SHF.R.S32.HI R193, RZ, 0x1f, R192 ;  /* 0x0000001fffc17819 */ /* 0x000fce00000114c0 */
[----:B------:R-:W3:Y:S08]  /*1e90*/  LDC.64 R98, c[0x0][0x3e8] ;  /* 0x0000fa00ff627b82 */ /* 0x000ef00000000a00 */
[----:B------:R-:W4:Y:S01]  /*1ea0*/  LDC R33, c[0x0][0x3d4] ;  /* 0x0000f500ff217b82 */ /* 0x000f220000000800 */
[----:B--2---:R-:W-:-:S07]  /*1eb0*/  @P0 IMAD.WIDE R4, R203, 0x4, R4 ;  /* 0x00000004cb040825 */ /* 0x004fce00078e0204 */
[----:B------:R-:W2:Y:S01]  /*1ec0*/  LDC.64 R92, c[0x0][0x3d8] ;  /* 0x0000f600ff5c7b82 */ /* 0x000ea20000000a00 */
[----:B------:R1:W4:Y:S01]  /*1ed0*/  @P0 LDG.E R203, desc[UR6][R4.64] ;  /* 0x0000000604cb0981 */ /* 0x000322000c1e1900 */
[----:B0-----:R-:W-:Y:S01]  /*1ee0*/  ISETP.NE.AND P0, PT, R0, 0x1, PT ;  /* 0x000000010000780c */ /* 0x001fe20003f05270 */
[----:B------:R-:W-:Y:S01]  /*1ef0*/  VIADD R0, R192, 0x60 ;  /* 0x00000060c0007836 */ /* 0x000fe20000000000 */
[----:B------:R-:W-:Y:S01]  /*1f00*/  SEL R6, RZ, 0xffffffff, P2 ;  /* 0xffffffffff067807 */ /* 0x000fe20001000000 */
[----:B------:R-:W-:Y:S01]  /*1f10*/  ULDC.64 UR6, c[0x0][0x2f8] ;  /* 0x0000be0000067ab9 */ /* 0x000fe20000000a00 */
[----:B------:R-:W-:Y:S01]  /*1f20*/  SEL R3, RZ, 0x1, P1 ;  /* 0x00000001ff037807 */ /* 0x000fe20000800000 */
[----:B---3--:R-:W-:Y:S01]  /*1f30*/  IMAD.WIDE.U32 R100, R195, R98, R192 ;  /* 0x00000062c3647225 */ /* 0x008fe200078e00c0 */
[----:B------:R-:W-:Y:S01]  /*1f40*/  ISETP.GE.AND P1, PT, R199, UR8, PT ;  /* 0x00000008c7007c0c */ /* 0x000fe2000bf26270 */
[----:B------:R-:W0:Y:S01]  /*1f50*/  S2R R151, SR_TID.X ;  /* 0x0000000000977919 */ /* 0x000e220000002100 */
[----:B------:R-:W-:Y:S01]  /*1f60*/  ISETP.GE.AND P2, PT, R0, UR8, PT ;  /* 0x0000000800007c0c */ /* 0x000fe2000bf46270 */
[----:B-1----:R-:W-:Y:S01]  /*1f70*/  IMAD.SHL.U32 R4, R6, 0x2, RZ ;  /* 0x0000000206047824 */ /* 0x002fe200078e00ff */
[----:B------:R-:W-:Y:S01]  /*1f80*/  SEL R5, RZ, 0x4, P1 ;  /* 0x00000004ff057807 */ /* 0x000fe20000800000 */
[----:B------:R-:W-:Y:S01]  /*1f90*/  IMAD.SHL.U32 R136, R104, 0x40, RZ ;  /* 0x0000004068887824 */ /* 0x000fe200078e00ff */
[----:B------:R-:W-:Y:S01]  /*1fa0*/  SEL R6, RZ, 0x8, P2 ;  /* 0x00000008ff067807 */ /* 0x000fe20001000000 */
[----:B------:R-:W1:Y:S01]  /*1fb0*/  @P0 LDC R7, c[0x0][0x42c] ;  /* 0x00010b00ff070b82 */ /* 0x000e620000000800 */
[----:B------:R-:W-:Y:S01]  /*1fc0*/  LOP3.LUT R4, R4, 0x2, R3, 0xe2, !PT ;  /* 0x0000000204047812 */ /* 0x000fe200078ee203 */
[----:B------:R-:W-:Y:S01]  /*1fd0*/  VIADD R3, R192, 0x80 ;  /* 0x00000080c0037836 */ /* 0x000fe20000000000 */
[----:B------:R-:W-:Y:S01]  /*1fe0*/  SHF.R.S32.HI R15, RZ, 0x1f, R26 ;  /* 0x0000001fff0f7819 */ /* 0x000fe2000001141a */
[----:B------:R-:W-:Y:S01]  /*1ff0*/  IMAD R25, R99, 0x60, RZ ;  /* 0x0000006063197824 */ /* 0x000fe200078e02ff */
[----:B------:R-:W-:Y:S01]  /*2000*/  LOP3.LUT R5, R6, R4, R5, 0xfe, !PT ;  /* 0x0000000406057212 */ /* 0x000fe200078efe05 */
[----:B--2---:R-:W-:Y:S01]  /*2010*/  IMAD.WIDE.U32 R94, R195, R92, R192 ;  /* 0x0000005cc35e7225 */ /* 0x004fe200078e00c0 */
[----:B------:R-:W-:Y:S01]  /*2020*/  ISETP.GE.AND P1, PT, R3, UR8, PT ;  /* 0x0000000803007c0c */ /* 0x000fe2000bf26270 */
[----:B------:R-:W2:Y:S01]  /*2030*/  @P0 LDC R9, c[0x0][0x430] ;  /* 0x00010c00ff090b82 */ /* 0x000ea20000000800 */
[-C--:B----4-:R-:W-:Y:S01]  /*2040*/  ISETP.GE.AND P3, PT, R199, R33.reuse, PT ;  /* 0x00000021c700720c */ /* 0x090fe20003f66270 */
[----:B------:R-:W-:Y:S01]  /*2050*/  IMAD.SHL.U32 R91, R98, 0x40, RZ ;  /* 0x00000040625b7824 */ /* 0x000fe200078e00ff */
[----:B------:R-:W-:Y:S01]  /*2060*/  SEL R6, RZ, 0x10, P1 ;  /* 0x00000010ff067807 */ /* 0x000fe20000800000 */
[----:B------:R-:W-:Y:S01]  /*2070*/  IMAD R133, R93, 0x60, RZ ;  /* 0x000000605d857824 */ /* 0x000fe200078e02ff */
[--C-:B------:R-:W-:Y:S01]  /*2080*/  SHF.R.S32.HI R19, RZ, 0x1f, R18.reuse ;  /* 0x0000001fff137819 */ /* 0x100fe20000011412 */
[----:B------:R-:W-:Y:S01]  /*2090*/  IMAD.SHL.U32 R111, R92, 0x40, RZ ;  /* 0x000000405c6f7824 */ /* 0x000fe200078e00ff */
[----:B------:R-:W-:Y:S01]  /*20a0*/  LOP3.LUT R21, R5, R6, RZ, 0xfc, !PT ;  /* 0x0000000605157212 */ /* 0x000fe200078efcff */
[----:B------:R-:W-:Y:S01]  /*20b0*/  IMAD R6, R15, R104, RZ ;  /* 0x000000680f067224 */ /* 0x000fe200078e02ff */
[----:B------:R-:W-:Y:S01]  /*20c0*/  ISETP.GE.AND P1, PT, R198, R33, PT ;  /* 0x00000021c600720c */ /* 0x000fe20003f26270 */
[----:B------:R-:W-:Y:S01]  /*20d0*/  IMAD.WIDE.U32 R102, R195, R98, R18 ;  /* 0x00000062c3667225 */ /* 0x000fe200078e0012 */
[----:B------:R-:W-:-:S02]  /*20e0*/  LOP3.LUT P2, RZ, R216, 0x4, RZ, 0xc0, !PT ;  /* 0x00000004d8ff7812 */ /* 0x000fc4000784c0ff */
[----:B------:R-:W-:Y:S01]  /*20f0*/  LOP3.LUT R16, R16, 0xfffffffe, RZ, 0xc0, !PT ;  /* 0xfffffffe10107812 */ /* 0x000fe200078ec0ff */
[----:B------:R-:W-:Y:S01]  /*2100*/  IMAD.WIDE.U32 R96, R195, R92, R18 ;  /* 0x0000005cc3607225 */ /* 0x000fe200078e0012 */
[----:B------:R-:W-:Y:S02]  /*2110*/  SHF.L.U64.HI R135, R104, 0x6, R105 ;  /* 0x0000000668877819 */ /* 0x000fe40000010269 */
[----:B------:R-:W-:Y:S01]  /*2120*/  @P3 LOP3.LUT R16, R16, 0x1, RZ, 0xfc, !PT ;  /* 0x0000000110103812 */ /* 0x000fe200078efcff */
[----:B-1----:R-:W-:Y:S01]  /*2130*/  @P0 IMAD.HI.U32 R4, R202, R7, RZ ;  /* 0x00000007ca040227 */ /* 0x002fe200078e00ff */
[----:B------:R-:W-:Y:S02]  /*2140*/  SHF.L.U64.HI R110, R92, 0x6, R93 ;  /* 0x000000065c6e7819 */ /* 0x000fe4000001025d */
[----:B------:R-:W-:Y:S01]  /*2150*/  LOP3.LUT R16, R16, 0xfffffffb, RZ, 0xc0, !PT ;  /* 0xfffffffb10107812 */ /* 0x000fe200078ec0ff */
[C---:B------:R-:W-:Y:S01]  /*2160*/  IMAD R7, R26.reuse, R105, R6 ;  /* 0x000000691a077224 */ /* 0x040fe200078e0206 */
[----:B------:R-:W-:Y:S01]  /*2170*/  SHF.R.S32.HI R148, RZ, 0x1f, R220 ;  /* 0x0000001fff947819 */ /* 0x000fe200000114dc */
[----:B------:R-:W-:Y:S01]  /*2180*/  IMAD.SHL.U32 R124, R33, 0x2, RZ ;  /* 0x00000002217c7824 */ /* 0x000fe200078e00ff */
[----:B--2---:R-:W-:Y:S01]  /*2190*/  @P0 SHF.R.U32.HI R202, RZ, R9, R4 ;  /* 0x00000009ffca0219 */ /* 0x004fe20000011604 */
[----:B------:R-:W-:Y:S01]  /*21a0*/  IMAD.WIDE.U32 R4, R26, R104, RZ ;  /* 0x000000681a047225 */ /* 0x000fe200078e00ff */
[----:B------:R-:W-:-:S02]  /*21b0*/  @P2 LOP3.LUT R16, R16, 0x4, RZ, 0xfc, !PT ;  /* 0x0000000410102812 */ /* 0x000fc400078efcff */
[----:B------:R-:W-:Y:S01]  /*21c0*/  SHF.R.S32.HI R8, RZ, 0x1f, R202 ;  /* 0x0000001fff087819 */ /* 0x000fe200000114ca */
[----:B------:R-:W-:Y:S01]  /*21d0*/  IMAD.IADD R5, R5, 0x1, R7 ;  /* 0x0000000105057824 */ /* 0x000fe200078e0207 */
[----:B0-----:R-:W-:Y:S01]  /*21e0*/  LEA.HI R151, R151, 0x8, RZ, 0x19 ;  /* 0x0000000897977811 */ /* 0x001fe200078fc8ff */
[----:B------:R-:W-:-:S04]  /*21f0*/  IMAD.WIDE.U32 R6, R202, UR4, R192 ;  /* 0x00000004ca067c25 */ /* 0x000fc8000f8e00c0 */
[----:B------:R-:W-:Y:S02]  /*2200*/  IMAD R9, R8, UR4, RZ ;  /* 0x0000000408097c24 */ /* 0x000fe4000f8e02ff */
[----:B------:R-:W-:-:S04]  /*2210*/  IMAD.WIDE.U32 R4, R202, UR6, R4 ;  /* 0x00000006ca047c25 */ /* 0x000fc8000f8e0004 */
[----:B------:R-:W-:Y:S01]  /*2220*/  IMAD R107, R202, UR5, R9 ;  /* 0x00000005ca6b7c24 */ /* 0x000fe2000f8e0209 */
[----:B------:R-:W-:Y:S01]  /*2230*/  ULDC.64 UR4, c[0x0][0xa08] ;  /* 0x0002820000047ab9 */ /* 0x000fe20000000a00 */
[----:B------:R-:W-:Y:S01]  /*2240*/  IMAD R9, R8, UR6, RZ ;  /* 0x0000000608097c24 */ /* 0x000fe2000f8e02ff */
[----:B------:R-:W-:Y:S01]  /*2250*/  ISETP.NE.U32.AND P0, PT, RZ, UR4, PT ;  /* 0x00000004ff007c0c */ /* 0x000fe2000bf05070 */
[----:B------:R-:W-:Y:S02]  /*2260*/  IMAD.IADD R107, R7, 0x1, R107 ;  /* 0x00000001076b7824 */ /* 0x000fe400078e026b */
[----:B------:R-:W-:Y:S01]  /*2270*/  IMAD R9, R202, UR7, R9 ;  /* 0x00000007ca097c24 */ /* 0x000fe2000f8e0209 */
[----:B------:R-:W-:Y:S01]  /*2280*/  ISETP.NE.AND.EX P0, PT, RZ, UR5, PT, P0 ;  /* 0x00000005ff007c0c */ /* 0x000fe2000bf05300 */
[----:B------:R-:W-:Y:S01]  /*2290*/  IMAD.MOV.U32 R106, RZ, RZ, R6 ;  /* 0x000000ffff6a7224 */ /* 0x000fe200078e0006 */
[----:B------:R-:W-:Y:S01]  /*22a0*/  ULDC.64 UR4, c[0x0][0x300] ;  /* 0x0000c00000047ab9 */ /* 0x000fe20000000a00 */
[----:B------:R-:W-:-:S02]  /*22b0*/  IMAD.IADD R5, R5, 0x1, R9 ;  /* 0x0000000105057824 */ /* 0x000fc400078e0209 */
[----:B------:R-:W-:-:S04]  /*22c0*/  IMAD R6, R221, R98, RZ ;  /* 0x00000062dd067224 */ /* 0x000fc800078e02ff */
[----:B------:R-:W-:-:S04]  /*22d0*/  IMAD R9, R195, R99, R6 ;  /* 0x00000063c3097224 */ /* 0x000fc800078e0206 */
[----:B------:R-:W-:Y:S02]  /*22e0*/  IMAD.IADD R103, R103, 0x1, R9 ;  /* 0x0000000167677824 */ /* 0x000fe400078e0209 */
[----:B------:R-:W-:Y:S01]  /*22f0*/  IMAD.IADD R101, R9, 0x1, R101 ;  /* 0x0000000109657824 */ /* 0x000fe200078e0265 */
[----:B------:R-:W-:Y:S01]  /*2300*/  SEL R9, R33, RZ, P1 ;  /* 0x000000ff21097207 */ /* 0x000fe20000800000 */
[----:B-----5:R-:W-:-:S04]  /*2310*/  IMAD.WIDE.U32 R102, R144, R98, R102 ;  /* 0x0000006290667225 */ /* 0x020fc800078e0066 */
[----:B------:R-:W-:Y:S02]  /*2320*/  IMAD.IADD R9, R198, 0x1, R9 ;  /* 0x00000001c6097824 */ /* 0x000fe400078e0209 */
[----:B------:R-:W-:Y:S01]  /*2330*/  IMAD.WIDE.U32 R100, R144, R98, R100 ;  /* 0x0000006290647225 */ /* 0x000fe200078e0064 */
[----:B------:R-:W-:Y:S02]  /*2340*/  SHF.R.S32.HI R7, RZ, 0x1f, R203 ;  /* 0x0000001fff077819 */ /* 0x000fe400000114cb */
[----:B------:R-:W-:Y:S02]  /*2350*/  SEL R203, R203, RZ, !P0 ;  /* 0x000000ffcbcb7207 */ /* 0x000fe40004000000 */
[----:B------:R-:W-:Y:S01]  /*2360*/  SEL R8, R7, RZ, !P0 ;  /* 0x000000ff07087207 */ /* 0x000fe20004000000 */
[----:B------:R-:W-:-:S04]  /*2370*/  IMAD.WIDE.U32 R6, R195, R104, R192 ;  /* 0x00000068c3067225 */ /* 0x000fc800078e00c0 */
[----:B------:R-:W-:Y:S02]  /*2380*/  IMAD R10, R8, UR4, RZ ;  /* 0x00000004080a7c24 */ /* 0x000fe4000f8e02ff */
[----:B------:R-:W-:-:S04]  /*2390*/  IMAD.WIDE.U32 R108, R203, UR4, R4 ;  /* 0x00000004cb6c7c25 */ /* 0x000fc8000f8e0004 */
[----:B------:R-:W-:Y:S01]  /*23a0*/  IMAD R4, R221, R104, RZ ;  /* 0x00000068dd047224 */ /* 0x000fe200078e02ff */
[----:B------:R-:W-:Y:S01]  /*23b0*/  IADD3 R5, P0, R108, R6, RZ ;  /* 0x000000066c057210 */ /* 0x000fe20007f1e0ff */
[----:B------:R-:W-:Y:S01]  /*23c0*/  IMAD R11, R203, UR5, R10 ;  /* 0x00000005cb0b7c24 */ /* 0x000fe2000f8e020a */
[----:B------:R-:W-:Y:S01]  /*23d0*/  ULDC.64 UR4, c[0x0][0x328] ;  /* 0x0000ca0000047ab9 */ /* 0x000fe20000000a00 */
[----:B------:R-:W-:Y:S01]  /*23e0*/  IMAD R13, R195, R105, R4 ;  /* 0x00000069c30d7224 */ /* 0x000fe200078e0204 */
[----:B------:R-:W-:Y:S01]  /*23f0*/  SHF.R.S32.HI R10, RZ, 0x1f, R9 ;  /* 0x0000001fff0a7819 */ /* 0x000fe20000011409 */
[----:B------:R-:W-:Y:S02]  /*2400*/  IMAD.IADD R4, R109, 0x1, R11 ;  /* 0x000000016d047824 */ /* 0x000fe400078e020b */
[----:B------:R-:W-:Y:S01]  /*2410*/  IMAD R8, R8, UR4, RZ ;  /* 0x0000000408087c24 */ /* 0x000fe2000f8e02ff */
[----:B------:R-:W-:Y:S01]  /*2420*/  LEA.HI R28, R10, R9, RZ, 0x3 ;  /* 0x000000090a1c7211 */ /* 0x000fe200078f18ff */
[----:B------:R-:W-:Y:S01]  /*2430*/  IMAD.WIDE.U32 R106, R203, UR4, R106 ;  /* 0x00000004cb6a7c25 */ /* 0x000fe2000f8e006a */
[----:B------:R-:W-:-:S02]  /*2440*/  IADD3.X R6, R4, R7, R13, P0, !PT ;  /* 0x0000000704067210 */ /* 0x000fc400007fe40d */
[----:B------:R-:W-:Y:S01]  /*2450*/  ISETP.GE.AND P0, PT, R192, R33, PT ;  /* 0x00000021c000720c */ /* 0x000fe20003f06270 */
[----:B------:R-:W-:Y:S01]  /*2460*/  IMAD R31, R203, UR5, R8 ;  /* 0x00000005cb1f7c24 */ /* 0x000fe2000f8e0208 */
[----:B------:R-:W-:Y:S01]  /*2470*/  SHF.R.S32.HI R116, RZ, 0x3, R28 ;  /* 0x00000003ff747819 */ /* 0x000fe2000001141c */
[----:B------:R-:W-:Y:S01]  /*2480*/  IMAD R8, R221, R92, RZ ;  /* 0x0000005cdd087224 */ /* 0x000fe200078e02ff */
[----:B------:R-:W-:-:S03]  /*2490*/  SEL R7, R33, RZ, P0 ;  /* 0x000000ff21077207 */ /* 0x000fc60000000000 */
[----:B------:R-:W-:Y:S01]  /*24a0*/  IMAD R11, R195, R93, R8 ;  /* 0x0000005dc30b7224 */ /* 0x000fe200078e0208 */
[----:B------:R-:W-:Y:S01]  /*24b0*/  SEL R8, R33, RZ, P3 ;  /* 0x000000ff21087207 */ /* 0x000fe20001800000 */
[----:B------:R-:W-:Y:S01]  /*24c0*/  IMAD.IADD R7, R192, 0x1, R7 ;  /* 0x00000001c0077824 */ /* 0x000fe200078e0207 */
[----:B------:R-:W-:Y:S01]  /*24d0*/  IADD3 R122, P3, R195, R26, RZ ;  /* 0x0000001ac37a7210 */ /* 0x000fe20007f7e0ff */
[----:B------:R-:W-:Y:S02]  /*24e0*/  IMAD.IADD R97, R97, 0x1, R11 ;  /* 0x0000000161617824 */ /* 0x000fe400078e020b */
[----:B------:R-:W-:Y:S01]  /*24f0*/  IMAD.IADD R12, R199, 0x1, R8 ;  /* 0x00000001c70c7824 */ /* 0x000fe200078e0208 */
[----:B------:R-:W-:Y:S01]  /*2500*/  SHF.R.S32.HI R8, RZ, 0x1f, R7 ;  /* 0x0000001fff087819 */ /* 0x000fe20000011407 */
[----:B------:R-:W-:Y:S01]  /*2510*/  IMAD.IADD R95, R11, 0x1, R95 ;  /* 0x000000010b5f7824 */ /* 0x000fe200078e025f */
[----:B------:R-:W-:Y:S01]  /*2520*/  LEA.HI R11, R10, R9, RZ, 0x6 ;  /* 0x000000090a0b7211 */ /* 0x000fe200078f30ff */
[----:B------:R-:W-:Y:S01]  /*2530*/  IMAD.WIDE.U32 R96, R144, R92, R96 ;  /* 0x0000005c90607225 */ /* 0x000fe200078e0060 */
[----:B------:R-:W-:-:S02]  /*2540*/  LEA.HI R14, R8, R7, RZ, 0x3 ;  /* 0x00000007080e7211 */ /* 0x000fc400078f18ff */
[----:B------:R-:W-:Y:S01]  /*2550*/  LEA.HI R7, R8, R7, RZ, 0x6 ;  /* 0x0000000708077211 */ /* 0x000fe200078f30ff */
[----:B------:R-:W-:Y:S01]  /*2560*/  IMAD.WIDE.U32 R94, R144, R92, R94 ;  /* 0x0000005c905e7225 */ /* 0x000fe200078e005e */
[----:B------:R-:W-:Y:S02]  /*2570*/  SHF.R.S32.HI R13, RZ, 0x1f, R12 ;  /* 0x0000001fff0d7819 */ /* 0x000fe4000001140c */
[----:B------:R-:W-:Y:S01]  /*2580*/  SHF.R.S32.HI R8, RZ, 0x6, R7 ;  /* 0x00000006ff087819 */ /* 0x000fe20000011407 */
[----:B------:R-:W-:Y:S01]  /*2590*/  IMAD.X R123, R221, 0x1, R15, P3 ;  /* 0x00000001dd7b7824 */ /* 0x000fe200018e060f */
[--C-:B------:R-:W-:Y:S02]  /*25a0*/  LOP3.LUT R7, R207, 0x38, R14.reuse, 0xf8, !PT ;  /* 0x00000038cf077812 */ /* 0x100fe400078ef80e */
[----:B------:R-:W-:Y:S01]  /*25b0*/  LOP3.LUT R10, R205, 0x38, R14, 0xf8, !PT ;  /* 0x00000038cd0a7812 */ /* 0x000fe200078ef80e */
[C---:B------:R-:W-:Y:S01]  /*25c0*/  IMAD R143, R8.reuse, 0x1800, R209 ;  /* 0x00001800088f7824 */ /* 0x040fe200078e02d1 */
[----:B------:R-:W-:Y:S01]  /*25d0*/  SHF.R.S32.HI R11, RZ, 0x6, R11 ;  /* 0x00000006ff0b7819 */ /* 0x000fe2000001140b */
[----:B------:R-:W-:Y:S01]  /*25e0*/  IMAD R141, R8, 0x1800, R210 ;  /* 0x00001800088d7824 */ /* 0x000fe200078e02d2 */
[----:B------:R-:W-:-:S02]  /*25f0*/  LOP3.LUT R8, R7, R208, RZ, 0x3c, !PT ;  /* 0x000000d007087212 */ /* 0x000fc400078e3cff */
[-C--:B------:R-:W-:Y:S01]  /*2600*/  LEA.HI R30, R13, R12.reuse, RZ, 0x3 ;  /* 0x0000000c0d1e7211 */ /* 0x080fe200078f18ff */
[----:B------:R-:W-:Y:S01]  /*2610*/  IMAD R139, R11, 0x1800, R210 ;  /* 0x000018000b8b7824 */ /* 0x000fe200078e02d2 */
[----:B------:R-:W-:Y:S01]  /*2620*/  LOP3.LUT R9, R207, 0x38, R28, 0xf8, !PT ;  /* 0x00000038cf097812 */ /* 0x000fe200078ef81c */
[----:B------:R-:W-:Y:S01]  /*2630*/  IMAD.IADD R143, R143, 0x1, R8 ;  /* 0x000000018f8f7824 */ /* 0x000fe200078e0208 */
[----:B------:R-:W-:Y:S01]  /*2640*/  LOP3.LUT R8, R205, 0x38, R28, 0xf8, !PT ;  /* 0x00000038cd087812 */ /* 0x000fe200078ef81c */
[----:B------:R-:W-:Y:S01]  /*2650*/  IMAD R142, R11, 0x1800, R209 ;  /* 0x000018000b8e7824 */ /* 0x000fe200078e02d1 */
[-C--:B------:R-:W-:Y:S02]  /*2660*/  LOP3.LUT R10, R10, R233.reuse, RZ, 0x3c, !PT ;  /* 0x000000e90a0a7212 */ /* 0x080fe400078e3cff */
[----:B------:R-:W-:Y:S01]  /*2670*/  LEA.HI R12, R13, R12, RZ, 0x6 ;  /* 0x0000000c0d0c7211 */ /* 0x000fe200078f30ff */
[----:B------:R-:W-:Y:S01]  /*2680*/  IMAD R13, R105, 0x60, RZ ;  /* 0x00000060690d7824 */ /* 0x000fe200078e02ff */
[----:B------:R-:W-:Y:S01]  /*2690*/  LOP3.LUT R8, R8, R233, RZ, 0x3c, !PT ;  /* 0x000000e908087212 */ /* 0x000fe200078e3cff */
[----:B------:R-:W-:Y:S01]  /*26a0*/  IMAD.IADD R141, R141, 0x1, R10 ;  /* 0x000000018d8d7824 */ /* 0x000fe200078e020a */
[----:B------:R-:W-:Y:S01]  /*26b0*/  LOP3.LUT R9, R9, R208, RZ, 0x3c, !PT ;  /* 0x000000d009097212 */ /* 0x000fe200078e3cff */
[----:B------:R-:W-:Y:S01]  /*26c0*/  IMAD.WIDE.U32 R104, R104, 0x60, RZ ;  /* 0x0000006068687825 */ /* 0x000fe200078e00ff */
[----:B------:R-:W-:-:S02]  /*26d0*/  SHF.R.S32.HI R12, RZ, 0x6, R12 ;  /* 0x00000006ff0c7819 */ /* 0x000fc4000001140c */
[----:B------:R-:W-:Y:S01]  /*26e0*/  LOP3.LUT R7, R207, 0x38, R30, 0xf8, !PT ;  /* 0x00000038cf077812 */ /* 0x000fe200078ef81e */
[----:B------:R-:W-:Y:S01]  /*26f0*/  IMAD.IADD R139, R139, 0x1, R8 ;  /* 0x000000018b8b7824 */ /* 0x000fe200078e0208 */
[----:B------:R-:W-:Y:S01]  /*2700*/  LOP3.LUT R10, R205, 0x38, R30, 0xf8, !PT ;  /* 0x00000038cd0a7812 */ /* 0x000fe200078ef81e */
[----:B------:R-:W-:Y:S01]  /*2710*/  IMAD.IADD R142, R142, 0x1, R9 ;  /* 0x000000018e8e7824 */ /* 0x000fe200078e0209 */
[----:B------:R-:W-:Y:S01]  /*2720*/  LOP3.LUT R7, R7, R208, RZ, 0x3c, !PT ;  /* 0x000000d007077212 */ /* 0x000fe200078e3cff */
[----:B------:R-:W-:Y:S01]  /*2730*/  VIADD R8, R192, 0xa0 ;  /* 0x000000a0c0087836 */ /* 0x000fe20000000000 */
[----:B------:R-:W-:Y:S01]  /*2740*/  LOP3.LUT R9, R10, R233, RZ, 0x3c, !PT ;  /* 0x000000e90a097212 */ /* 0x000fe200078e3cff */
[C---:B------:R-:W-:Y:S01]  /*2750*/  IMAD R140, R12.reuse, 0x1800, R209 ;  /* 0x000018000c8c7824 */ /* 0x040fe200078e02d1 */
[----:B------:R-:W-:Y:S01]  /*2760*/  SHF.R.S32.HI R11, RZ, 0x1f, R144 ;  /* 0x0000001fff0b7819 */ /* 0x000fe20000011490 */
[----:B------:R-:W-:Y:S01]  /*2770*/  IMAD R138, R12, 0x1800, R210 ;  /* 0x000018000c8a7824 */ /* 0x000fe200078e02d2 */
[----:B------:R-:W-:Y:S01]  /*2780*/  ISETP.GE.AND P2, PT, R8, UR8, PT ;  /* 0x0000000808007c0c */ /* 0x000fe2000bf46270 */
[----:B------:R-:W-:Y:S01]  /*2790*/  IMAD.IADD R140, R140, 0x1, R7 ;  /* 0x000000018c8c7824 */ /* 0x000fe200078e0207 */
[----:B------:R-:W-:Y:S01]  /*27a0*/  SHF.R.S32.HI R117, RZ, 0x3, R14 ;  /* 0x00000003ff757819 */ /* 0x000fe2000001140e */
[----:B------:R-:W-:Y:S01]  /*27b0*/  IMAD.IADD R138, R138, 0x1, R9 ;  /* 0x000000018a8a7824 */ /* 0x000fe200078e0209 */
[----:B------:R-:W-:Y:S01]  /*27c0*/  LOP3.LUT R9, R207, 0x18, R192, 0xf8, !PT ;  /* 0x00000018cf097812 */ /* 0x000fe200078ef8c0 */
[C---:B------:R-:W-:Y:S01]  /*27d0*/  IMAD R7, R11.reuse, R98, RZ ;  /* 0x000000620b077224 */ /* 0x040fe200078e02ff */
[----:B------:R-:W-:Y:S01]  /*27e0*/  SEL R20, RZ, 0x20, P2 ;  /* 0x00000020ff147807 */ /* 0x000fe20001000000 */
[----:B------:R-:W-:Y:S01]  /*27f0*/  IMAD R11, R11, R92, RZ ;  /* 0x0000005c0b0b7224 */ /* 0x000fe200078e02ff */
[----:B------:R-:W-:Y:S01]  /*2800*/  LOP3.LUT R10, R9, R208, RZ, 0x3c, !PT ;  /* 0x000000d0090a7212 */ /* 0x000fe200078e3cff */
[----:B------:R-:W-:Y:S01]  /*2810*/  IMAD R29, R144, R99, R7 ;  /* 0x00000063901d7224 */ /* 0x000fe200078e0207 */
[----:B------:R-:W-:Y:S01]  /*2820*/  SHF.L.U64.HI R7, R98, 0x6, R99 ;  /* 0x0000000662077819 */ /* 0x000fe20000010263 */
[----:B------:R-:W-:Y:S01]  /*2830*/  IMAD.IADD R132, R105, 0x1, R13 ;  /* 0x0000000169847824 */ /* 0x000fe200078e020d */
[----:B------:R-:W-:Y:S01]  /*2840*/  LOP3.LUT R13, R14, 0xfffffff8, RZ, 0xc0, !PT ;  /* 0xfffffff80e0d7812 */ /* 0x000fe200078ec0ff */
[----:B------:R-:W-:Y:S01]  /*2850*/  IMAD.WIDE.U32 R98, R98, 0x60, RZ ;  /* 0x0000006062627825 */ /* 0x000fe200078e00ff */
[----:B------:R-:W-:-:S02]  /*2860*/  LOP3.LUT R14, R28, 0xfffffff8, RZ, 0xc0, !PT ;  /* 0xfffffff81c0e7812 */ /* 0x000fc400078ec0ff */
[C---:B------:R-:W-:Y:S01]  /*2870*/  LOP3.LUT R28, R21.reuse, R20, RZ, 0xfc, !PT ;  /* 0x00000014151c7212 */ /* 0x040fe200078efcff */
[----:B------:R-:W-:Y:S01]  /*2880*/  IMAD R27, R144, R93, R11 ;  /* 0x0000005d901b7224 */ /* 0x000fe200078e020b */
[----:B------:R-:W-:Y:S01]  /*2890*/  LOP3.LUT R15, R30, 0xfffffff8, RZ, 0xc0, !PT ;  /* 0xfffffff81e0f7812 */ /* 0x000fe200078ec0ff */
[----:B------:R-:W-:Y:S01]  /*28a0*/  IMAD.WIDE.U32 R92, R92, 0x60, RZ ;  /* 0x000000605c5c7825 */ /* 0x000fe200078e00ff */
[----:B------:R-:W-:Y:S02]  /*28b0*/  LOP3.LUT R20, R21, 0x1, RZ, 0xc0, !PT ;  /* 0x0000000115147812 */ /* 0x000fe400078ec0ff */
[C---:B------:R-:W-:Y:S01]  /*28c0*/  LOP3.LUT R21, R28.reuse, 0x2, RZ, 0xc0, !PT ;  /* 0x000000021c157812 */ /* 0x040fe200078ec0ff */
[----:B------:R-:W-:Y:S01]  /*28d0*/  IMAD.IADD R137, R209, 0x1, R10 ;  /* 0x00000001d1897824 */ /* 0x000fe200078e020a */
[C---:B------:R-:W-:Y:S01]  /*28e0*/  LOP3.LUT R26, R28.reuse, 0x8, RZ, 0xc0, !PT ;  /* 0x000000081c1a7812 */ /* 0x040fe200078ec0ff */
[----:B------:R-:W-:Y:S01]  /*28f0*/  IMAD.IADD R134, R99, 0x1, R25 ;  /* 0x0000000163867824 */ /* 0x000fe200078e0219 */
[C---:B------:R-:W-:Y:S01]  /*2900*/  LOP3.LUT R25, R28.reuse, 0x4, RZ, 0xc0, !PT ;  /* 0x000000041c197812 */ /* 0x040fe200078ec0ff */
[----:B------:R-:W-:Y:S01]  /*2910*/  IMAD.IADD R11, R97, 0x1, R27 ;  /* 0x00000001610b7824 */ /* 0x000fe200078e021b */
[----:B------:R-:W-:Y:S01]  /*2920*/  SHF.R.S32.HI R115, RZ, 0x3, R30 ;  /* 0x00000003ff737819 */ /* 0x000fe2000001141e */
[----:B------:R-:W-:Y:S01]  /*2930*/  IMAD.IADD R12, R27, 0x1, R95 ;  /* 0x000000011b0c7824 */ /* 0x000fe200078e025f */
[C---:B------:R-:W-:Y:S01]  /*2940*/  LOP3.LUT R27, R28.reuse, 0x10, RZ, 0xc0, !PT ;  /* 0x000000101c1b7812 */ /* 0x040fe200078ec0ff */
[----:B------:R-:W-:Y:S01]  /*2950*/  IMAD.IADD R9, R103, 0x1, R29 ;  /* 0x0000000167097824 */ /* 0x000fe200078e021d */
[----:B------:R-:W-:Y:S01]  /*2960*/  SHF.R.S32.HI R114, RZ, 0x1f, R13 ;  /* 0x0000001fff727819 */ /* 0x000fe2000001140d */
[----:B------:R-:W-:Y:S01]  /*2970*/  IMAD.IADD R10, R29, 0x1, R101 ;  /* 0x000000011d0a7824 */ /* 0x000fe200078e0265 */
[----:B------:R-:W-:Y:S01]  /*2980*/  SHF.R.S32.HI R113, RZ, 0x1f, R14 ;  /* 0x0000001fff717819 */ /* 0x000fe2000001140e */
[----:B------:R-:W-:Y:S01]  /*2990*/  IMAD.IADD R133, R93, 0x1, R133 ;  /* 0x000000015d857824 */ /* 0x000fe200078e0285 */
[----:B------:R-:W-:Y:S01]  /*29a0*/  SHF.R.S32.HI R112, RZ, 0x1f, R15 ;  /* 0x0000001fff707819 */ /* 0x000fe2000001140f */
[----:B------:R-:W-:Y:S01]  /*29b0*/  IMAD.IADD R29, R107, 0x1, R31 ;  /* 0x000000016b1d7824 */ /* 0x000fe200078e021f */
[----:B------:R-:W-:-:S07]  /*29c0*/  LOP3.LUT R28, R28, 0x20, RZ, 0xc0, !PT ;  /* 0x000000201c1c7812 */ /* 0x000fce00078ec0ff */
.L_x_1427:
[----:B0-----:R-:W0:Y:S01]  /*29d0*/  LDC.64 R120, c[0x0][0x2d8] ;  /* 0x0000b600ff787b82 */ /* 0x001e220000000a00 */
[----:B------:R-:W-:Y:S01]  /*29e0*/  VIADD R41, R2, 0xffffffff ;  /* 0xffffffff02297836 */ /* 0x000fe20000000000 */
[----:B------:R-:W-:Y:S01]  /*29f0*/  LOP3.LUT P5, RZ, R216, 0x4, RZ, 0xc0, !PT ;  /* 0x00000004d8ff7812 */ /* 0x000fe200078ac0ff */
[----:B------:R-:W-:Y:S05]  /*2a00*/  YIELD ;  /* 0x0000000000007946 */ /* 0x000fea0003800000 */
[----:B------:R-:W1:Y:S01]  /*2a10*/  LDC R119, c[0x0][0x3d4] ;  /* 0x0000f500ff777b82 */ /* 0x000e620000000800 */
[----:B--23--:R-:W-:Y:S01]  /*2a20*/  SHF.R.S32.HI R34, RZ, 0x1f, R41 ;  /* 0x0000001fff227819 */ /* 0x00cfe20000011429 */
[-C--:B------:R-:W-:Y:S01]  /*2a30*/  IMAD R31, R132, R41.reuse, RZ ;  /* 0x00000029841f7224 */ /* 0x080fe200078e02ff */
[----:B------:R-:W-:Y:S01]  /*2a40*/  LOP3.LUT R16, R16, 0xfffffffd, RZ, 0xc0, !PT ;  /* 0xfffffffd10107812 */ /* 0x000fe200078ec0ff */
[----:B------:R-:W-:Y:S01]  /*2a50*/  IMAD.WIDE.U32 R128, R104, R41, RZ ;  /* 0x0000002968807225 */ /* 0x000fe200078e00ff */
[----:B------:R-:W-:Y:S03]  /*2a60*/  BSSY B0, `(.L_x_1328) ;  /* 0x00007e1000007945 */ /* 0x000fe60003800000 */
[----:B------:R-:W-:Y:S01]  /*2a70*/  IMAD R31, R34, R104, R31 ;  /* 0x00000068221f7224 */ /* 0x000fe200078e021f */
[----:B------:R-:W-:-:S02]  /*2a80*/  IADD3 R2, P2, P3, R5, R128, R136 ;  /* 0x0000008005027210 */ /* 0x000fc40007b5e088 */
[----:B------:R-:W-:Y:S01]  /*2a90*/  IADD3 R32, P4, R5, R128, RZ ;  /* 0x0000008005207210 */ /* 0x000fe20007f9e0ff */
[----:B------:R-:W-:Y:S02]  /*2aa0*/  IMAD.IADD R85, R129, 0x1, R31 ;  /* 0x0000000181557824 */ /* 0x000fe400078e021f */
[----:B------:R-:W-:Y:S02]  /*2ab0*/  IMAD R31, R22, 0x4800, R137 ;  /* 0x00004800161f7824 */ /* 0x000fe400078e0289 */
[----:B------:R-:W-:Y:S01]  /*2ac0*/  IMAD.X R33, R85, 0x1, R6, P4 ;  /* 0x0000000155217824 */ /* 0x000fe200020e0606 */
[----:B------:R-:W-:Y:S02]  /*2ad0*/  IADD3.X R30, R6, R85, R135, P2, P3 ;  /* 0x00000055061e7210 */ /* 0x000fe400017e6487 */
[----:B0-----:R-:W-:Y:S02]  /*2ae0*/  LEA R36, P2, R2, R120, 0x1 ;  /* 0x0000007802247211 */ /* 0x001fe400078408ff */
[----:B------:R-:W-:-:S02]  /*2af0*/  ISETP.GT.AND P3, PT, R41, R125, PT ;  /* 0x0000007d2900720c */ /* 0x000fc40003f64270 */
[----:B------:R-:W-:Y:S01]  /*2b00*/  LEA.HI.X R37, R2, R121, R30, 0x1, P2 ;  /* 0x0000007902257211 */ /* 0x000fe200010f0c1e */
[----:B------:R-:W-:Y:S01]  /*2b10*/  IMAD R30, R31, 0x2, R118 ;  /* 0x000000021f1e7824 */ /* 0x000fe200078e0276 */
[----:B-1----:R-:W-:Y:S01]  /*2b20*/  ISETP.GE.AND P2, PT, R119, 0x1, PT ;  /* 0x000000017700780c */ /* 0x002fe20003f46270 */
[----:B------:R-:W-:Y:S01]  /*2b30*/  IMAD.MOV.U32 R2, RZ, RZ, R41 ;  /* 0x000000ffff027224 */ /* 0x000fe200078e0029 */
[----:B------:R-:W-:-:S04]  /*2b40*/  LEA R38, P4, R32, R120, 0x1 ;  /* 0x0000007820267211 */ /* 0x000fc800078808ff */
[----:B------:R-:W-:Y:S01]  /*2b50*/  LEA.HI.X R39, R32, R121, R33, 0x1, P4 ;  /* 0x0000007920277211 */ /* 0x000fe200020f0c21 */
[C---:B------:R-:W-:Y:S02]  /*2b60*/  VIADD R33, R31.reuse, 0x20 ;  /* 0x000000201f217836 */ /* 0x040fe40000000000 */
[----:B------:R-:W-:Y:S01]  /*2b70*/  @P5 VIADD R33, R31, 0xffffffe0 ;  /* 0xffffffe01f215836 */ /* 0x000fe20000000000 */
[----:B------:R-:W-:-:S03]  /*2b80*/  @P3 LOP3.LUT R16, R16, 0x2, RZ, 0xfc, !PT ;  /* 0x0000000210103812 */ /* 0x000fc600078efcff */
[----:B------:R-:W-:Y:S01]  /*2b90*/  IMAD R31, R33, 0x2, R118 ;  /* 0x00000002211f7824 */ /* 0x000fe200078e0276 */
[----:B------:R-:W-:Y:S06]  /*2ba0*/  @!P2 BRA `(.L_x_1329) ;  /* 0x00000078004ca947 */ /* 0x000fec0003800000 */
[----:B------:R-:W-:Y:S01]  /*2bb0*/  ULDC.U8 UR4, c[0x0][0x3f0] ;  /* 0x0000fc0000047ab9 */ /* 0x000fe20000000000 */
[-C--:B------:R-:W-:Y:S01]  /*2bc0*/  IMAD R33, R133, R41.reuse, RZ ;  /* 0x0000002985217224 */ /* 0x080fe200078e02ff */
[----:B------:R-:W-:Y:S01]  /*2bd0*/  ISETP.NE.AND P2, PT, RZ, UR4, PT ;  /* 0x00000004ff007c0c */ /* 0x000fe2000bf45270 */
[-C--:B------:R-:W-:Y:S02]  /*2be0*/  IMAD R35, R134, R41.reuse, RZ ;  /* 0x0000002986237224 */ /* 0x080fe400078e02ff */
[----:B------:R-:W-:Y:S02]  /*2bf0*/  IMAD R88, R2, -0x60, R24 ;  /* 0xffffffa002587824 */ /* 0x000fe400078e0218 */
[C---:B------:R-:W-:Y:S02]  /*2c00*/  IMAD R33, R34.reuse, R92, R33 ;  /* 0x0000005c22217224 */ /* 0x040fe400078e0221 */
[----:B------:R-:W-:Y:S01]  /*2c10*/  IMAD R35, R34, R98, R35 ;  /* 0x0000006222237224 */ /* 0x000fe200078e0223 */
[----:B------:R-:W-:Y:S01]  /*2c20*/  VIMNMX R88, R88, 0x60, PT ;  /* 0x0000006058587848 */ /* 0x000fe20003fe0100 */
[----:B------:R-:W-:-:S04]  /*2c30*/  IMAD.WIDE.U32 R82, R92, R41, RZ ;  /* 0x000000295c527225 */ /* 0x000fc800078e00ff */
        /* <DEDUP_REMOVED lines=24> */
[----:B------:R-:W-:Y:S01]  /*2dc0*/  ULDC.64 UR6, c[0x0][0x208] ;  /* 0x0000820000067ab9 */ /* 0x000fe20000000a00 */
[----:B------:R-:W-:Y:S01]  /*2dd0*/  IMAD.X R34, R89, 0x1, R11, P2 ;  /* 0x0000000159227824 */ /* 0x000fe200010e060b */
[----:B------:R-:W-:-:S04]  /*2de0*/  LEA R32, P2, R33, UR4, 0x1 ;  /* 0x0000000421207c11 */ /* 0x000fc8000f8408ff */
[----:B------:R-:W-:Y:S01]  /*2df0*/  LEA.HI.X R33, R33, UR5, R34, 0x1, P2 ;  /* 0x0000000521217c11 */ /* 0x000fe200090f0c22 */
[----:B------:R-:W-:Y:S01]  /*2e00*/  ULDC.64 UR4, c[0x0][0x3e0] ;  /* 0x0000f80000047ab9 */ /* 0x000fe20000000a00 */
[----:B------:R-:W-:-:S05]  /*2e10*/  IADD3 R35, P2, R102, R80, RZ ;  /* 0x0000005066237210 */ /* 0x000fca0007f5e0ff */
[----:B------:R-:W-:Y:S01]  /*2e20*/  IMAD.X R42, R90, 0x1, R9, P2 ;  /* 0x000000015a2a7824 */ /* 0x000fe200010e0609 */
[----:B------:R-:W-:-:S04]  /*2e30*/  LEA R34, P2, R35, UR4, 0x1 ;  /* 0x0000000423227c11 */ /* 0x000fc8000f8408ff */
[----:B------:R-:W-:Y:S01]  /*2e40*/  LEA.HI.X R35, R35, UR5, R42, 0x1, P2 ;  /* 0x0000000523237c11 */ /* 0x000fe200090f0c2a */
[C---:B------:R-:W-:Y:S01]  /*2e50*/  VIADD R42, R18.reuse, 0x10 ;  /* 0x00000010122a7836 */ /* 0x040fe20000000000 */
        /* <DEDUP_REMOVED lines=32> */
.L_x_1332:
[----:B------:R-:W-:Y:S05]  /*3060*/  BSYNC B1 ;  /* 0x0000000000017941 */ /* 0x000fea0003800000 */
.L_x_1331:
        /* <DEDUP_REMOVED lines=20> */
[----:B------:R-:W-:Y:S01]  /*31b0*/  IADD3.X R89, R11, R89, R110, P2, P5 ;  /* 0x000000590b597210 */ /* 0x000fe200017ea46e */
[----:B------:R-:W-:Y:S01]  /*31c0*/  ULDC.64 UR6, c[0x0][0x208] ;  /* 0x0000820000067ab9 */ /* 0x000fe20000000a00 */
[----:B------:R-:W-:-:S04]  /*31d0*/  IADD3 R80, P2, P5, R102, R80, R91 ;  /* 0x0000005066507210 */ /* 0x000fc80007d5e05b */
[----:B0-----:R-:W-:Y:S02]  /*31e0*/  IADD3.X R35, R9, R90, R7, P2, P5 ;  /* 0x0000005a09237210 */ /* 0x001fe400017ea407 */
        /* <DEDUP_REMOVED lines=38> */
.L_x_1334:
[----:B------:R-:W-:Y:S05]  /*3450*/  BSYNC B1 ;  /* 0x0000000000017941 */ /* 0x000fea0003800000 */
.L_x_1333:
[----:B01----:R-:W-:Y:S01]  /*3460*/  IMAD.MOV.U32 R32, RZ, RZ, R68 ;  /* 0x000000ffff207224 */ /* 0x003fe200078e0044 */
        /* <DEDUP_REMOVED lines=56> */
[----:B------:R-:W-:Y:S01]  /*37f0*/  ULOP3.LUT UR4, UR60, 0x1, URZ, 0xfc, !UPT ;  /* 0x000000013c047892 */ /* 0x000fe2000f8efc3f */
        /* <DEDUP_REMOVED lines=9> */
[----:B------:R-:W-:Y:S01]  /*3890*/  UISETP.NE.AND UP0, UPT, UR4, 0x3, UPT ;  /* 0x000000030400788c */ /* 0x000fe2000bf05270 */
        /* <DEDUP_REMOVED lines=8> */
[----:B------:R-:W-:-:S02]  /*3920*/  PLOP3.LUT P2, PT, PT, PT, UP0, 0x80, 0x0 ;  /* 0x000000000000781c */ /* 0x000fc40003f4f008 */
        /* <DEDUP_REMOVED lines=16> */
[----:B------:R-:W-:-:S02]  /*3a30*/  PRMT R161, R34, 0x7610, R161 ;  /* 0x0000761022a17816 */ /* 0x000fc400000000a1 */
[----:B------:R-:W-:Y:S02]  /*3a40*/  PRMT R160, R35, 0x7610, R160 ;  /* 0x0000761023a07816 */ /* 0x000fe400000000a0 */
[----:B------:R-:W-:Y:S02]  /*3a50*/  PRMT R164, R33, 0x7610, R164 ;  /* 0x0000761021a47816 */ /* 0x000fe400000000a4 */
[----:B------:R-:W-:Y:S01]  /*3a60*/  PRMT R165, R32, 0x7610, R165 ;  /* 0x0000761020a57816 */ /* 0x000fe200000000a5 */
[----:B------:R-:W-:Y:S06]  /*3a70*/  @!P2 BRA `(.L_x_1335) ;  /* 0x000000000004a947 */ /* 0x000fec0003800000 */
[----:B------:R-:W-:Y:S01]  /*3a80*/  BPT.TRAP 0x1 ;  /* 0x000000040000795c */ /* 0x000fe20000300000 */
.L_x_1335:
[----:B------:R-:W-:Y:S01]  /*3a90*/  IMAD R89, R22, 0x8, R17 ;  /* 0x0000000816597824 */ /* 0x000fe200078e0211 */
[----:B------:R-:W-:Y:S01]  /*3aa0*/  SHF.L.U32 R90, R204, 0x1f, RZ ;  /* 0x0000001fcc5a7819 */ /* 0x000fe200000006ff */
[----:B------:R-:W-:Y:S03]  /*3ab0*/  BSSY B1, `(.L_x_1336) ;  /* 0x0000003000017945 */ /* 0x000fe60003800000 */
[----:B------:R-:W0:Y:S02]  /*3ac0*/  SYNCS.PHASECHK.TRANS64.TRYWAIT P5, [R89+URZ+0x30890], R90 ;  /* 0x0308905a590075a7 */ /* 0x000e2400080a017f */
[----:B0-----:R-:W-:Y:S05]  /*3ad0*/  @!P5 BRA `(.L_x_1337) ;  /* 0x0000026400b4d947 */ /* 0x001fea0003800000 */
.L_x_1730:
[----:B------:R-:W-:Y:S05]  /*3ae0*/  BSYNC B1 ;  /* 0x0000000000017941 */ /* 0x000fea0003800000 */
.L_x_1336:
        /* <DEDUP_REMOVED lines=9> */
[--C-:B------:R-:W-:Y:S01]  /*3b80*/  SHF.R.U64 R171, R126, 0x10, R127.reuse ;  /* 0x000000107eab7819 */ /* 0x100fe2000000127f */
[----:B--2---:R-:W-:Y:S01]  /*3b90*/  IMAD.U32 R173, R35, 0x10000, RZ ;  /* 0x0001000023ad7824 */ /* 0x004fe200078e00ff */
[----:B------:R-:W-:Y:S02]  /*3ba0*/  SHF.R.U32.HI R127, RZ, 0x10, R127 ;  /* 0x00000010ff7f7819 */ /* 0x000fe4000001167f */
[--C-:B------:R-:W-:Y:S02]  /*3bb0*/  SHF.R.U64 R172, R120, 0x10, R121.reuse ;  /* 0x0000001078ac7819 */ /* 0x100fe40000001279 */
[----:B------:R-:W-:Y:S01]  /*3bc0*/  SHF.R.U32.HI R174, RZ, 0x10, R121 ;  /* 0x00000010ffae7819 */ /* 0x000fe20000011679 */
[----:B------:R-:W-:Y:S01]  /*3bd0*/  IMAD.U32 R121, R34, 0x10000, RZ ;  /* 0x0001000022797824 */ /* 0x000fe200078e00ff */
        /* <DEDUP_REMOVED lines=13> */
[----:B------:R-:W-:-:S02]  /*3cb0*/  IMAD.U32 R35, R33, 0x10000, RZ ;  /* 0x0001000021237824 */ /* 0x000fc400078e00ff */
[C---:B------:R-:W-:Y:S01]  /*3cc0*/  FMUL.FTZ R178, R179.reuse, R174 ;  /* 0x000000aeb3b27220 */ /* 0x040fe20000410000 */
[----:B------:R-:W-:Y:S02]  /*3cd0*/  IMAD.U32 R33, R32, 0x10000, RZ ;  /* 0x0001000020217824 */ /* 0x000fe400078e00ff */
[----:B------:R-:W-:Y:S01]  /*3ce0*/  FMUL.FTZ R179, R179, R176 ;  /* 0x000000b0b3b37220 */ /* 0x000fe20000410000 */
        /* <DEDUP_REMOVED lines=22> */
.L_x_1343:
[----:B------:R-:W-:Y:S05]  /*3e50*/  BSYNC B3 ;  /* 0x0000000000037941 */ /* 0x000fea0003800000 */
.L_x_1342:
[----:B------:R-:W-:Y:S02]  /*3e60*/  ULDC.64 UR4, c[0x0][0x208] ;  /* 0x0000820000047ab9 */ /* 0x000fe40000000a00 */
[----:B--2---:R1:W-:Y:S03]  /*3e70*/  STG.E.128 desc[UR4][R38.64], R32 ;  /* 0x0000002026007986 */ /* 0x0043e6000c101d04 */
.L_x_1341:
[----:B------:R-:W-:Y:S05]  /*3e80*/  BSYNC B2 ;  /* 0x0000000000027941 */ /* 0x000fea0003800000 */
.L_x_1340:
        /* <DEDUP_REMOVED lines=53> */
.L_x_1347:
[----:B------:R-:W-:Y:S05]  /*41e0*/  BSYNC B3 ;  /* 0x0000000000037941 */ /* 0x000fea0003800000 */
.L_x_1346:
[----:B------:R-:W-:Y:S02]  /*41f0*/  ULDC.64 UR4, c[0x0][0x208] ;  /* 0x0000820000047ab9 */ /* 0x000fe40000000a00 */
[----:B--2---:R2:W-:Y:S03]  /*4200*/  STG.E.128 desc[UR4][R38.64+0x40], R32 ;  /* 0x0000402026007986 */ /* 0x0045e6000c101d04 */
.L_x_1345:
[----:B------:R-:W-:Y:S05]  /*4210*/  BSYNC B2 ;  /* 0x0000000000027941 */ /* 0x000fea0003800000 */
.L_x_1344:
        /* <DEDUP_REMOVED lines=13> */
[----:B------:R-:W-:Y:S02]  /*42f0*/  PRMT R200, R200, 0x5410, R87 ;  /* 0x00005410c8c87816 */ /* 0x000fe40000000057 */
[----:B------:R-:W-:Y:S01]  /*4300*/  SHF.R.U32.HI R84, RZ, 0x10, R77 ;  /* 0x00000010ff547819 */ /* 0x000fe2000001164d */
[----:B------:R-:W-:Y:S01]  /*4310*/  IMAD.U32 R77, R34, 0x10000, RZ ;  /* 0x00010000224d7824 */ /* 0x000fe200078e00ff */
[----:B------:R-:W-:-:S02]  /*4320*/  PRMT R186, R186, 0x5410, R85 ;  /* 0x00005410baba7816 */ /* 0x000fc40000000055 */
[----:B------:R-:W-:Y:S02]  /*4330*/  PRMT R202, R202, 0x5410, R79 ;  /* 0x00005410caca7816 */ /* 0x000fe4000000004f */
[----:B------:R-:W-:Y:S02]  /*4340*/  LOP3.LUT R33, R33, 0xffff0000, RZ, 0xc0, !PT ;  /* 0xffff000021217812 */ /* 0x000fe400078ec0ff */
[----:B------:R-:W-:Y:S01]  /*4350*/  LOP3.LUT R120, R200, 0xffff0000, RZ, 0xc0, !PT ;  /* 0xffff0000c8787812 */ /* 0x000fe200078ec0ff */
[----:B------:R-:W-:Y:S01]  /*4360*/  IMAD.U32 R79, R202, 0x10000, RZ ;  /* 0x00010000ca4f7824 */ /* 0x000fe200078e00ff */
[----:B------:R-:W-:Y:S02]  /*4370*/  PRMT R187, R187, 0x5410, R84 ;  /* 0x00005410bbbb7816 */ /* 0x000fe40000000054 */
[----:B------:R-:W-:Y:S01]  /*4380*/  LOP3.LUT R85, R186, 0xffff0000, RZ, 0xc0, !PT ;  /* 0xffff0000ba557812 */ /* 0x000fe200078ec0ff */
[-C--:B------:R-:W-:Y:S01]  /*4390*/  FMUL.FTZ R87, R33, R120.reuse ;  /* 0x0000007821577220 */ /* 0x080fe20000410000 */
[----:B------:R-:W-:Y:S01]  /*43a0*/  LOP3.LUT R34, R34, 0xffff0000, RZ, 0xc0, !PT ;  /* 0xffff000022227812 */ /* 0x000fe200078ec0ff */
[----:B------:R-:W-:Y:S01]  /*43b0*/  IMAD.U32 R84, R187, 0x10000, RZ ;  /* 0x00010000bb547824 */ /* 0x000fe200078e00ff */
[----:B------:R-:W-:Y:S01]  /*43c0*/  LOP3.LUT R76, R35, 0xffff0000, RZ, 0xc0, !PT ;  /* 0xffff0000234c7812 */ /* 0x000fe200078ec0ff */
[-C--:B------:R-:W-:Y:S01]  /*43d0*/  FMUL.FTZ R33, R33, R85.reuse ;  /* 0x0000005521217220 */ /* 0x080fe20000410000 */
[----:B------:R-:W-:Y:S01]  /*43e0*/  FFMA.FTZ R87, R86, R85, -R87 ;  /* 0x0000005556577223 */ /* 0x000fe20000010857 */
[----:B------:R-:W-:Y:S01]  /*43f0*/  FMUL.FTZ R126, R34, R79 ;  /* 0x0000004f227e7220 */ /* 0x000fe20000410000 */
[----:B------:R-:W-:Y:S01]  /*4400*/  LOP3.LUT R32, R32, 0xffff0000, RZ, 0xc0, !PT ;  /* 0xffff000020207812 */ /* 0x000fe200078ec0ff */
[----:B------:R-:W-:Y:S01]  /*4410*/  FFMA.FTZ R86, R86, R120, R33 ;  /* 0x0000007856567223 */ /* 0x000fe20000010021 */
[----:B------:R-:W-:Y:S01]  /*4420*/  FMUL.FTZ R34, R34, R84 ;  /* 0x0000005422227220 */ /* 0x000fe20000410000 */
[----:B------:R-:W-:Y:S01]  /*4430*/  LOP3.LUT R202, R202, 0xffff0000, RZ, 0xc0, !PT ;  /* 0xffff0000caca7812 */ /* 0x000fe200078ec0ff */
[----:B------:R-:W-:Y:S01]  /*4440*/  IMAD.U32 R33, R200, 0x10000, RZ ;  /* 0x00010000c8217824 */ /* 0x000fe200078e00ff */
[----:B------:R-:W-:Y:S01]  /*4450*/  LOP3.LUT R187, R187, 0xffff0000, RZ, 0xc0, !PT ;  /* 0xffff0000bbbb7812 */ /* 0x000fe200078ec0ff */
[----:B------:R-:W-:-:S02]  /*4460*/  IMAD.U32 R85, R186, 0x10000, RZ ;  /* 0x00010000ba557824 */ /* 0x000fc400078e00ff */
[C---:B------:R-:W-:Y:S01]  /*4470*/  FFMA.FTZ R126, R77.reuse, R84, -R126 ;  /* 0x000000544d7e7223 */ /* 0x040fe2000001087e */
[----:B------:R-:W-:Y:S01]  /*4480*/  FFMA.FTZ R77, R77, R79, R34 ;  /* 0x0000004f4d4d7223 */ /* 0x000fe20000010022 */
[----:B------:R-:W-:Y:S02]  /*4490*/  IMAD.U32 R35, R35, 0x10000, RZ ;  /* 0x0001000023237824 */ /* 0x000fe400078e00ff */
[CC--:B------:R-:W-:Y:S01]  /*44a0*/  FMUL.FTZ R34, R76.reuse, R202.reuse ;  /* 0x000000ca4c227220 */ /* 0x0c0fe20000410000 */
[----:B------:R-:W-:Y:S01]  /*44b0*/  FMUL.FTZ R121, R76, R187 ;  /* 0x000000bb4c797220 */ /* 0x000fe20000410000 */
        /* <DEDUP_REMOVED lines=8> */
[----:B------:R-:W-:Y:S02]  /*4540*/  F2FP.BF16.F32.PACK_AB R34, R77, R126 ;  /* 0x0000007e4d22723e */ /* 0x000fe400000010ff */
[----:B------:R-:W-:-:S07]  /*4550*/  F2FP.BF16.F32.PACK_AB R32, R32, R79 ;  /* 0x0000004f2020723e */ /* 0x000fce00000010ff */
.L_x_1351:
[----:B------:R-:W-:Y:S05]  /*4560*/  BSYNC B3 ;  /* 0x0000000000037941 */ /* 0x000fea0003800000 */
.L_x_1350:
[----:B------:R-:W-:Y:S02]  /*4570*/  ULDC.64 UR4, c[0x0][0x208] ;  /* 0x0000820000047ab9 */ /* 0x000fe40000000a00 */
[----:B--2---:R3:W-:Y:S03]  /*4580*/  STG.E.128 desc[UR4][R38.64+0x80], R32 ;  /* 0x0000802026007986 */ /* 0x0047e6000c101d04 */
.L_x_1349:
[----:B------:R-:W-:Y:S05]  /*4590*/  BSYNC B2 ;  /* 0x0000000000027941 */ /* 0x000fea0003800000 */
.L_x_1348:
        /* <DEDUP_REMOVED lines=8> */
[----:B------:R-:W-:Y:S02]  /*4620*/  SHF.R.U64 R77, R74, 0x10, R75 ;  /* 0x000000104a4d7819 */ /* 0x000fe4000000124b */
[--C-:B------:R-:W-:Y:S01]  /*4630*/  SHF.R.U64 R79, R72, 0x10, R73.reuse ;  /* 0x00000010484f7819 */ /* 0x100fe20000001249 */
[----:B--2---:R-:W-:Y:S01]  /*4640*/  IMAD.U32 R72, R34, 0x10000, RZ ;  /* 0x0001000022487824 */ /* 0x004fe200078e00ff */
[----:B------:R-:W-:Y:S02]  /*4650*/  SHF.R.U32.HI R76, RZ, 0x10, R73 ;  /* 0x00000010ff4c7819 */ /* 0x000fe40000011649 */
[----:B------:R-:W-:Y:S01]  /*4660*/  PRMT R190, R190, 0x5410, R77 ;  /* 0x00005410bebe7816 */ /* 0x000fe2000000004d */
[----:B------:R-:W-:Y:S01]  /*4670*/  IMAD.U32 R77, R33, 0x10000, RZ ;  /* 0x00010000214d7824 */ /* 0x000fe200078e00ff */
[----:B------:R-:W-:Y:S02]  /*4680*/  SHF.R.U32.HI R74, RZ, 0x10, R75 ;  /* 0x00000010ff4a7819 */ /* 0x000fe4000001164b */
[----:B------:R-:W-:-:S02]  /*4690*/  PRMT R184, R184, 0x5410, R79 ;  /* 0x00005410b8b87816 */ /* 0x000fc4000000004f */
[----:B------:R-:W-:Y:S02]  /*46a0*/  PRMT R185, R185, 0x5410, R76 ;  /* 0x00005410b9b97816 */ /* 0x000fe4000000004c */
[----:B------:R-:W-:Y:S01]  /*46b0*/  LOP3.LUT R75, R33, 0xffff0000, RZ, 0xc0, !PT ;  /* 0xffff0000214b7812 */ /* 0x000fe200078ec0ff */
[----:B------:R-:W-:Y:S01]  /*46c0*/  IMAD.U32 R33, R32, 0x10000, RZ ;  /* 0x0001000020217824 */ /* 0x000fe200078e00ff */
        /* <DEDUP_REMOVED lines=9> */
[-C--:B------:R-:W-:Y:S01]  /*4760*/  FMUL.FTZ R79, R75, R76.reuse ;  /* 0x0000004c4b4f7220 */ /* 0x080fe20000410000 */
[----:B------:R-:W-:Y:S01]  /*4770*/  LOP3.LUT R75, R32, 0xffff0000, RZ, 0xc0, !PT ;  /* 0xffff0000204b7812 */ /* 0x000fe200078ec0ff */
[----:B------:R-:W-:Y:S01]  /*4780*/  FFMA.FTZ R32, R77, R76, -R86 ;  /* 0x0000004c4d207223 */ /* 0x000fe20000010856 */
[----:B------:R-:W-:Y:S01]  /*4790*/  FMUL.FTZ R85, R73, R74 ;  /* 0x0000004a49557220 */ /* 0x000fe20000410000 */
[----:B------:R-:W-:Y:S01]  /*47a0*/  FFMA.FTZ R77, R77, R84, R79 ;  /* 0x000000544d4d7223 */ /* 0x000fe2000001004f */
[-C--:B------:R-:W-:Y:S01]  /*47b0*/  FMUL.FTZ R79, R73, R78.reuse ;  /* 0x0000004e494f7220 */ /* 0x080fe20000410000 */
[----:B------:R-:W-:Y:S01]  /*47c0*/  LOP3.LUT R191, R191, 0xffff0000, RZ, 0xc0, !PT ;  /* 0xffff0000bfbf7812 */ /* 0x000fe200078ec0ff */
[----:B------:R-:W-:Y:S01]  /*47d0*/  FFMA.FTZ R73, R72, R78, -R85 ;  /* 0x0000004e48497223 */ /* 0x000fe20000010855 */
[----:B------:R-:W-:Y:S01]  /*47e0*/  LOP3.LUT R185, R185, 0xffff0000, RZ, 0xc0, !PT ;  /* 0xffff0000b9b97812 */ /* 0x000fe200078ec0ff */
[----:B------:R-:W-:-:S02]  /*47f0*/  IMAD.U32 R184, R184, 0x10000, RZ ;  /* 0x00010000b8b87824 */ /* 0x000fc400078e00ff */
[----:B------:R-:W-:Y:S01]  /*4800*/  FFMA.FTZ R72, R72, R74, R79 ;  /* 0x0000004a48487223 */ /* 0x000fe2000001004f */
[C---:B------:R-:W-:Y:S01]  /*4810*/  FMUL.FTZ R74, R34.reuse, R191 ;  /* 0x000000bf224a7220 */ /* 0x040fe20000410000 */
[----:B------:R-:W-:Y:S02]  /*4820*/  IMAD.U32 R35, R35, 0x10000, RZ ;  /* 0x0001000023237824 */ /* 0x000fe400078e00ff */
        /* <DEDUP_REMOVED lines=11> */
[----:B------:R-:W-:-:S07]  /*48e0*/  F2FP.BF16.F32.PACK_AB R35, R35, R74 ;  /* 0x0000004a2323723e */ /* 0x000fce00000010ff */
.L_x_1355:
[----:B------:R-:W-:Y:S05]  /*48f0*/  BSYNC B3 ;  /* 0x0000000000037941 */ /* 0x000fea0003800000 */
.L_x_1354:
[----:B------:R-:W-:Y:S02]  /*4900*/  ULDC.64 UR4, c[0x0][0x208] ;  /* 0x0000820000047ab9 */ /* 0x000fe40000000a00 */
[----:B--2---:R4:W-:Y:S03]  /*4910*/  STG.E.128 desc[UR4][R38.64+0xc0], R32 ;  /* 0x0000c02026007986 */ /* 0x0049e6000c101d04 */
.L_x_1353:
[----:B------:R-:W-:Y:S05]  /*4920*/  BSYNC B2 ;  /* 0x0000000000027941 */ /* 0x000fea0003800000 */
.L_x_1352:
        /* <DEDUP_REMOVED lines=11> */
[--C-:B------:R-:W-:Y:S02]  /*49e0*/  SHF.R.U64 R69, R70, 0x10, R71.reuse ;  /* 0x0000001046457819 */ /* 0x100fe40000001247 */
[----:B------:R-:W-:Y:S02]  /*49f0*/  SHF.R.U32.HI R70, RZ, 0x10, R71 ;  /* 0x00000010ff467819 */ /* 0x000fe40000011647 */
[----:B------:R-:W-:Y:S01]  /*4a00*/  PRMT R182, R182, 0x5410, R69 ;  /* 0x00005410b6b67816 */ /* 0x000fe20000000045 */
[----:B------:R-:W-:Y:S01]  /*4a10*/  IMAD.U32 R69, R33, 0x10000, RZ ;  /* 0x0001000021457824 */ /* 0x000fe200078e00ff */
[----:B------:R-:W-:-:S02]  /*4a20*/  PRMT R170, R170, 0x5410, R73 ;  /* 0x00005410aaaa7816 */ /* 0x000fc40000000049 */
[----:B------:R-:W-:Y:S02]  /*4a30*/  PRMT R183, R183, 0x5410, R70 ;  /* 0x00005410b7b77816 */ /* 0x000fe40000000046 */
        /* <DEDUP_REMOVED lines=8> */
[C---:B------:R-:W-:Y:S01]  /*4ac0*/  FMUL.FTZ R76, R70.reuse, R74 ;  /* 0x0000004a464c7220 */ /* 0x040fe20000410000 */
[----:B------:R-:W-:Y:S01]  /*4ad0*/  LOP3.LUT R34, R35, 0xffff0000, RZ, 0xc0, !PT ;  /* 0xffff000023227812 */ /* 0x000fe200078ec0ff */
[----:B------:R-:W-:Y:S01]  /*4ae0*/  FMUL.FTZ R79, R71, R75 ;  /* 0x0000004b474f7220 */ /* 0x000fe20000410000 */
[----:B------:R-:W-:Y:S01]  /*4af0*/  LOP3.LUT R183, R183, 0xffff0000, RZ, 0xc0, !PT ;  /* 0xffff0000b7b77812 */ /* 0x000fe200078ec0ff */
[----:B------:R-:W-:Y:S01]  /*4b00*/  FMUL.FTZ R77, R70, R72 ;  /* 0x00000048464d7220 */ /* 0x000fe20000410000 */
[----:B------:R-:W-:Y:S01]  /*4b10*/  LOP3.LUT R181, R181, 0xffff0000, RZ, 0xc0, !PT ;  /* 0xffff0000b5b57812 */ /* 0x000fe200078ec0ff */
[----:B------:R-:W-:Y:S01]  /*4b20*/  FMUL.FTZ R71, R71, R73 ;  /* 0x0000004947477220 */ /* 0x000fe20000410000 */
[----:B------:R-:W-:Y:S01]  /*4b30*/  LOP3.LUT R32, R32, 0xffff0000, RZ, 0xc0, !PT ;  /* 0xffff000020207812 */ /* 0x000fe200078ec0ff */
[----:B------:R-:W-:-:S02]  /*4b40*/  IMAD.U32 R182, R182, 0x10000, RZ ;  /* 0x00010000b6b67824 */ /* 0x000fc400078e00ff */
[C---:B------:R-:W-:Y:S01]  /*4b50*/  FFMA.FTZ R76, R69.reuse, R72, -R76 ;  /* 0x00000048454c7223 */ /* 0x040fe2000001084c */
[----:B------:R-:W-:Y:S02]  /*4b60*/  IMAD.U32 R170, R170, 0x10000, RZ ;  /* 0x00010000aaaa7824 */ /* 0x000fe400078e00ff */
[----:B------:R-:W-:Y:S01]  /*4b70*/  FFMA.FTZ R77, R69, R74, R77 ;  /* 0x0000004a454d7223 */ /* 0x000fe2000001004d */
[----:B------:R-:W-:Y:S01]  /*4b80*/  FFMA.FTZ R79, R68, R73, -R79 ;  /* 0x00000049444f7223 */ /* 0x000fe2000001084f */
[C---:B------:R-:W-:Y:S01]  /*4b90*/  FMUL.FTZ R70, R34.reuse, R183 ;  /* 0x000000b722467220 */ /* 0x040fe20000410000 */
[----:B------:R-:W-:Y:S01]  /*4ba0*/  FMUL.FTZ R72, R34, R181 ;  /* 0x000000b522487220 */ /* 0x000fe20000410000 */
[----:B------:R-:W-:Y:S02]  /*4bb0*/  IMAD.U32 R35, R35, 0x10000, RZ ;  /* 0x0001000023237824 */ /* 0x000fe400078e00ff */
        /* <DEDUP_REMOVED lines=12> */
.L_x_1359:
[----:B------:R-:W-:Y:S05]  /*4c80*/  BSYNC B3 ;  /* 0x0000000000037941 */ /* 0x000fea0003800000 */
.L_x_1358:
[----:B------:R-:W-:Y:S02]  /*4c90*/  ULDC.64 UR4, c[0x0][0x208] ;  /* 0x0000820000047ab9 */ /* 0x000fe40000000a00 */
[----:B--2---:R1:W-:Y:S03]  /*4ca0*/  STG.E.128 desc[UR4][R38.64+0x100], R32 ;  /* 0x0001002026007986 */ /* 0x0043e6000c101d04 */
.L_x_1357:
[----:B------:R-:W-:Y:S05]  /*4cb0*/  BSYNC B2 ;  /* 0x0000000000027941 */ /* 0x000fea0003800000 */
.L_x_1356:
[----:B------:R-:W-:-:S13]  /*4cc0*/  ISETP.NE.AND P3, PT, R28, RZ, PT ;  /* 0x000000ff1c00720c */ /* 0x000fda0003f65270 */
[----:B------:R-:W-:Y:S05]  /*4cd0*/  @!P3 BRA `(.L_x_1339) ;  /* 0x0000000000d8b947 */ /* 0x000fea0003800000 */
[----:B-1234-:R1:W2:Y:S01]  /*4ce0*/  LDS.128 R32, [R31+0x24000] ;  /* 0x024000001f207984 */ /* 0x01e2a20000000c00 */
[----:B------:R-:W-:Y:S01]  /*4cf0*/  VIADD R68, R18, 0x50 ;  /* 0x0000005012447836 */ /* 0x000fe20000000000 */
[----:B------:R-:W-:Y:S04]  /*4d00*/  BSSY B2, `(.L_x_1360) ;  /* 0x0000031000027945 */ /* 0x000fe80003800000 */
[----:B------:R-:W-:-:S13]  /*4d10*/  ISETP.GE.AND P3, PT, R68, R119, PT ;  /* 0x000000774400720c */ /* 0x000fda0003f66270 */
[----:B-1----:R-:W-:Y:S05]  /*4d20*/  @P3 BRA `(.L_x_1361) ;  /* 0x0000000000b83947 */ /* 0x002fea0003800000 */
[----:B------:R-:W-:Y:S02]  /*4d30*/  SHF.R.U32.HI R68, RZ, 0x10, R67 ;  /* 0x00000010ff447819 */ /* 0x000fe40000011643 */
[----:B------:R-:W-:Y:S02]  /*4d40*/  SHF.R.U32.HI R70, RZ, 0x10, R65 ;  /* 0x00000010ff467819 */ /* 0x000fe40000011641 */
[----:B------:R-:W-:Y:S01]  /*4d50*/  SHF.R.U64 R69, R66, 0x10, R67 ;  /* 0x0000001042457819 */ /* 0x000fe20000001243 */
[----:B--2---:R-:W-:Y:S01]  /*4d60*/  IMAD.U32 R66, R35, 0x10000, RZ ;  /* 0x0001000023427824 */ /* 0x004fe200078e00ff */
[----:B------:R-:W-:Y:S01]  /*4d70*/  SHF.R.U64 R71, R64, 0x10, R65 ;  /* 0x0000001040477819 */ /* 0x000fe20000001241 */
[----:B------:R-:W-:Y:S01]  /*4d80*/  IMAD.U32 R64, R34, 0x10000, RZ ;  /* 0x0001000022407824 */ /* 0x000fe200078e00ff */
[----:B------:R-:W-:Y:S02]  /*4d90*/  PRMT R169, R169, 0x5410, R68 ;  /* 0x00005410a9a97816 */ /* 0x000fe40000000044 */
[----:B------:R-:W-:-:S02]  /*4da0*/  PRMT R167, R167, 0x5410, R70 ;  /* 0x00005410a7a77816 */ /* 0x000fc40000000046 */
[----:B------:R-:W-:Y:S02]  /*4db0*/  PRMT R168, R168, 0x5410, R69 ;  /* 0x00005410a8a87816 */ /* 0x000fe40000000045 */
[----:B------:R-:W-:Y:S01]  /*4dc0*/  LOP3.LUT R65, R34, 0xffff0000, RZ, 0xc0, !PT ;  /* 0xffff000022417812 */ /* 0x000fe200078ec0ff */
[----:B------:R-:W-:Y:S01]  /*4dd0*/  IMAD.U32 R69, R167, 0x10000, RZ ;  /* 0x00010000a7457824 */ /* 0x000fe200078e00ff */
[----:B------:R-:W-:Y:S01]  /*4de0*/  LOP3.LUT R67, R35, 0xffff0000, RZ, 0xc0, !PT ;  /* 0xffff000023437812 */ /* 0x000fe200078ec0ff */
[----:B------:R-:W-:Y:S01]  /*4df0*/  IMAD.U32 R34, R33, 0x10000, RZ ;  /* 0x0001000021227824 */ /* 0x000fe200078e00ff */
[----:B------:R-:W-:Y:S01]  /*4e00*/  PRMT R166, R166, 0x5410, R71 ;  /* 0x00005410a6a67816 */ /* 0x000fe20000000047 */
[----:B------:R-:W-:Y:S01]  /*4e10*/  IMAD.U32 R71, R169, 0x10000, RZ ;  /* 0x00010000a9477824 */ /* 0x000fe200078e00ff */
[----:B------:R-:W-:Y:S01]  /*4e20*/  LOP3.LUT R35, R33, 0xffff0000, RZ, 0xc0, !PT ;  /* 0xffff000021237812 */ /* 0x000fe200078ec0ff */
[----:B------:R-:W-:Y:S01]  /*4e30*/  IMAD.U32 R33, R32, 0x10000, RZ ;  /* 0x0001000020217824 */ /* 0x000fe200078e00ff */
[----:B------:R-:W-:Y:S01]  /*4e40*/  LOP3.LUT R70, R168, 0xffff0000, RZ, 0xc0, !PT ;  /* 0xffff0000a8467812 */ /* 0x000fe200078ec0ff */
[C---:B------:R-:W-:Y:S01]  /*4e50*/  FMUL.FTZ R75, R65.reuse, R71 ;  /* 0x00000047414b7220 */ /* 0x040fe20000410000 */
[----:B------:R-:W-:Y:S01]  /*4e60*/  LOP3.LUT R68, R166, 0xffff0000, RZ, 0xc0, !PT ;  /* 0xffff0000a6447812 */ /* 0x000fe200078ec0ff */
[-C--:B------:R-:W-:Y:S01]  /*4e70*/  FMUL.FTZ R65, R65, R69.reuse ;  /* 0x0000004541417220 */ /* 0x080fe20000410000 */
[----:B------:R-:W-:Y:S01]  /*4e80*/  LOP3.LUT R169, R169, 0xffff0000, RZ, 0xc0, !PT ;  /* 0xffff0000a9a97812 */ /* 0x000fe200078ec0ff */
[----:B------:R-:W-:Y:S01]  /*4e90*/  FMUL.FTZ R73, R35, R70 ;  /* 0x0000004623497220 */ /* 0x000fe20000410000 */
        /* <DEDUP_REMOVED lines=23> */
.L_x_1361:
[----:B------:R-:W-:Y:S05]  /*5010*/  BSYNC B2 ;  /* 0x0000000000027941 */ /* 0x000fea0003800000 */
.L_x_1360:
[----:B------:R-:W-:Y:S02]  /*5020*/  ULDC.64 UR4, c[0x0][0x208] ;  /* 0x0000820000047ab9 */ /* 0x000fe40000000a00 */
[----:B--2---:R1:W-:Y:S03]  /*5030*/  STG.E.128 desc[UR4][R38.64+0x140], R32 ;  /* 0x0001402026007986 */ /* 0x0043e6000c101d04 */
.L_x_1339:
[----:B------:R-:W-:Y:S05]  /*5040*/  BSYNC B1 ;  /* 0x0000000000017941 */ /* 0x000fea0003800000 */
.L_x_1338:
        /* <DEDUP_REMOVED lines=54> */
.L_x_1366:
[----:B------:R-:W-:Y:S05]  /*53b0*/  BSYNC B2 ;  /* 0x0000000000027941 */ /* 0x000fea0003800000 */
.L_x_1365:
[----:B------:R-:W-:Y:S02]  /*53c0*/  ULDC.64 UR4, c[0x0][0x208] ;  /* 0x0000820000047ab9 */ /* 0x000fe40000000a00 */
[----:B--2---:R1:W-:Y:S03]  /*53d0*/  STG.E.128 desc[UR4][R36.64], R32 ;  /* 0x0000002024007986 */ /* 0x0043e6000c101d04 */
.L_x_1364:
[----:B------:R-:W-:Y:S05]  /*53e0*/  BSYNC B1 ;  /* 0x0000000000017941 */ /* 0x000fea0003800000 */
.L_x_1363:
        /* <DEDUP_REMOVED lines=54> */
.L_x_1370:
[----:B------:R-:W-:Y:S05]  /*5750*/  BSYNC B2 ;  /* 0x0000000000027941 */ /* 0x000fea0003800000 */
.L_x_1369:
[----:B------:R-:W-:Y:S02]  /*5760*/  ULDC.64 UR4, c[0x0][0x208] ;  /* 0x0000820000047ab9 */ /* 0x000fe40000000a00 */
[----:B--2---:R1:W-:Y:S03]  /*5770*/  STG.E.128 desc[UR4][R36.64+0x40], R32 ;  /* 0x0000402024007986 */ /* 0x0043e6000c101d04 */
.L_x_1368:
[----:B------:R-:W-:Y:S05]  /*5780*/  BSYNC B1 ;  /* 0x0000000000017941 */ /* 0x000fea0003800000 */
.L_x_1367:
        /* <DEDUP_REMOVED lines=54> */
.L_x_1374:
[----:B------:R-:W-:Y:S05]  /*5af0*/  BSYNC B2 ;  /* 0x0000000000027941 */ /* 0x000fea0003800000 */
.L_x_1373:
[----:B------:R-:W-:Y:S02]  /*5b00*/  ULDC.64 UR4, c[0x0][0x208] ;  /* 0x0000820000047ab9 */ /* 0x000fe40000000a00 */
[----:B--2---:R1:W-:Y:S03]  /*5b10*/  STG.E.128 desc[UR4][R36.64+0x80], R32 ;  /* 0x0000802024007986 */ /* 0x0043e6000c101d04 */
.L_x_1372:
[----:B------:R-:W-:Y:S05]  /*5b20*/  BSYNC B1 ;  /* 0x0000000000017941 */ /* 0x000fea0003800000 */
.L_x_1371:
        /* <DEDUP_REMOVED lines=32> */
[-C--:B------:R-:W-:Y:S01]  /*5d30*/  FMUL.FTZ R39, R39, R51.reuse ;  /* 0x0000003327277220 */ /* 0x080fe20000410000 */
[----:B------:R-:W-:Y:S01]  /*5d40*/  LOP3.LUT R147, R147, 0xffff0000, RZ, 0xc0, !PT ;  /* 0xffff000093937812 */ /* 0x000fe200078ec0ff */
[----:B------:R-:W-:Y:S01]  /*5d50*/  IMAD.U32 R153, R153, 0x10000, RZ ;  /* 0x0001000099997824 */ /* 0x000fe200078e00ff */
[----:B------:R-:W-:Y:S01]  /*5d60*/  LOP3.LUT R152, R152, 0xffff0000, RZ, 0xc0, !PT ;  /* 0xffff000098987812 */ /* 0x000fe200078ec0ff */
[C---:B------:R-:W-:Y:S01]  /*5d70*/  FFMA.FTZ R55, R34.reuse, R50, -R55 ;  /* 0x0000003222377223 */ /* 0x040fe20000010837 */
[----:B------:R-:W-:Y:S01]  /*5d80*/  FFMA.FTZ R52, R34, R52, R35 ;  /* 0x0000003422347223 */ /* 0x000fe20000010023 */
[----:B------:R-:W-:Y:S01]  /*5d90*/  FFMA.FTZ R57, R38, R51, -R57 ;  /* 0x0000003326397223 */ /* 0x000fe20000010839 */
[----:B------:R-:W-:Y:S01]  /*5da0*/  FMUL.FTZ R34, R32, R149 ;  /* 0x0000009520227220 */ /* 0x000fe20000410000 */
[----:B------:R-:W-:Y:S01]  /*5db0*/  FFMA.FTZ R38, R38, R53, R39 ;  /* 0x0000003526267223 */ /* 0x000fe20000010027 */
        /* <DEDUP_REMOVED lines=13> */
.L_x_1378:
[----:B------:R-:W-:Y:S05]  /*5e90*/  BSYNC B2 ;  /* 0x0000000000027941 */ /* 0x000fea0003800000 */
.L_x_1377:
[----:B------:R-:W-:Y:S02]  /*5ea0*/  ULDC.64 UR4, c[0x0][0x208] ;  /* 0x0000820000047ab9 */ /* 0x000fe40000000a00 */
[----:B--2---:R1:W-:Y:S03]  /*5eb0*/  STG.E.128 desc[UR4][R36.64+0xc0], R32 ;  /* 0x0000c02024007986 */ /* 0x0043e6000c101d04 */
.L_x_1376:
[----:B------:R-:W-:Y:S05]  /*5ec0*/  BSYNC B1 ;  /* 0x0000000000017941 */ /* 0x000fea0003800000 */
.L_x_1375:
        /* <DEDUP_REMOVED lines=12> */
[----:B------:R-:W-:Y:S01]  /*5f90*/  SHF.R.U64 R48, R44, 0x10, R45 ;  /* 0x000000102c307819 */ /* 0x000fe2000000122d */
[----:B------:R-:W-:Y:S01]  /*5fa0*/  IMAD.U32 R44, R35, 0x10000, RZ ;  /* 0x00010000232c7824 */ /* 0x000fe200078e00ff */
[----:B------:R-:W-:Y:S02]  /*5fb0*/  PRMT R131, R131, 0x5410, R46 ;  /* 0x0000541083837816 */ /* 0x000fe4000000002e */
        /* <DEDUP_REMOVED lines=16> */
[C---:B------:R-:W-:Y:S01]  /*60c0*/  FMUL.FTZ R51, R35.reuse, R48 ;  /* 0x0000003023337220 */ /* 0x040fe20000410000 */
[----:B------:R-:W-:Y:S01]  /*60d0*/  LOP3.LUT R128, R128, 0xffff0000, RZ, 0xc0, !PT ;  /* 0xffff000080807812 */ /* 0x000fe200078ec0ff */
[-C--:B------:R-:W-:Y:S01]  /*60e0*/  FMUL.FTZ R35, R35, R46.reuse ;  /* 0x0000002e23237220 */ /* 0x080fe20000410000 */
[----:B------:R-:W-:Y:S01]  /*60f0*/  LOP3.LUT R32, R32, 0xffff0000, RZ, 0xc0, !PT ;  /* 0xffff000020207812 */ /* 0x000fe200078ec0ff */
[----:B------:R-:W-:Y:S01]  /*6100*/  FFMA.FTZ R51, R34, R46, -R51 ;  /* 0x0000002e22337223 */ /* 0x000fe20000010833 */
[----:B------:R-:W-:Y:S01]  /*6110*/  FFMA.FTZ R38, R38, R49, R39 ;  /* 0x0000003126267223 */ /* 0x000fe20000010027 */
[----:B------:R-:W-:-:S02]  /*6120*/  IMAD.U32 R130, R130, 0x10000, RZ ;  /* 0x0001000082827824 */ /* 0x000fc400078e00ff */
[----:B------:R-:W-:Y:S01]  /*6130*/  FMUL.FTZ R39, R45, R131 ;  /* 0x000000832d277220 */ /* 0x000fe20000410000 */
[----:B------:R-:W-:Y:S02]  /*6140*/  IMAD.U32 R129, R129, 0x10000, RZ ;  /* 0x0001000081817824 */ /* 0x000fe400078e00ff */
        /* <DEDUP_REMOVED lines=14> */
.L_x_1382:
[----:B------:R-:W-:Y:S05]  /*6230*/  BSYNC B2 ;  /* 0x0000000000027941 */ /* 0x000fea0003800000 */
.L_x_1381:
[----:B------:R-:W-:Y:S02]  /*6240*/  ULDC.64 UR4, c[0x0][0x208] ;  /* 0x0000820000047ab9 */ /* 0x000fe40000000a00 */
[----:B--2---:R1:W-:Y:S03]  /*6250*/  STG.E.128 desc[UR4][R36.64+0x100], R32 ;  /* 0x0001002024007986 */ /* 0x0043e6000c101d04 */
.L_x_1380:
[----:B------:R-:W-:Y:S05]  /*6260*/  BSYNC B1 ;  /* 0x0000000000017941 */ /* 0x000fea0003800000 */
.L_x_1379:
[----:B------:R-:W-:-:S13]  /*6270*/  ISETP.NE.AND P3, PT, R28, RZ, PT ;  /* 0x000000ff1c00720c */ /* 0x000fda0003f65270 */
        /* <DEDUP_REMOVED lines=52> */
.L_x_1384:
[----:B------:R-:W-:Y:S05]  /*65c0*/  BSYNC B1 ;  /* 0x0000000000017941 */ /* 0x000fea0003800000 */
.L_x_1383:
[----:B------:R-:W-:Y:S02]  /*65d0*/  ULDC.64 UR4, c[0x0][0x208] ;  /* 0x0000820000047ab9 */ /* 0x000fe40000000a00 */
[----:B--2---:R1:W-:Y:S01]  /*65e0*/  STG.E.128 desc[UR4][R36.64+0x140], R32 ;  /* 0x0001402024007986 */ /* 0x0043e2000c101d04 */
[----:B------:R-:W-:Y:S05]  /*65f0*/  BRA `(.L_x_1362) ;  /* 0x00000040009c7947 */ /* 0x000fea0003800000 */
.L_x_1330:
        /* <DEDUP_REMOVED lines=22> */
[C---:B------:R-:W-:Y:S02]  /*6760*/  LEA R56, P2, R32.reuse, UR4, 0x1 ;  /* 0x0000000420387c11 */ /* 0x040fe4000f8408ff */
[----:B------:R-:W-:Y:S01]  /*6770*/  CS2R R52, SRZ ;  /* 0x0000000000347805 */ /* 0x000fe2000001ff00 */
[----:B------:R-:W-:Y:S01]  /*6780*/  ULDC.64 UR6, c[0x0][0x208] ;  /* 0x0000820000067ab9 */ /* 0x000fe20000000a00 */
        /* <DEDUP_REMOVED lines=23> */
.L_x_1386:
[----:B------:R-:W-:Y:S05]  /*6900*/  BSYNC B1 ;  /* 0x0000000000017941 */ /* 0x000fea0003800000 */
.L_x_1385:
        /* <DEDUP_REMOVED lines=23> */
[----:B------:R-:W-:Y:S01]  /*6a80*/  CS2R R76, SRZ ;  /* 0x00000000004c7805 */ /* 0x000fe2000001ff00 */
[----:B------:R-:W-:Y:S01]  /*6a90*/  ULDC.64 UR6, c[0x0][0x208] ;  /* 0x0000820000067ab9 */ /* 0x000fe20000000a00 */
        /* <DEDUP_REMOVED lines=23> */
.L_x_1388:
[----:B------:R-:W-:Y:S05]  /*6c10*/  BSYNC B1 ;  /* 0x0000000000017941 */ /* 0x000fea0003800000 */
.L_x_1387:
[----:B0-----:R-:W-:Y:S01]  /*6c20*/  IMAD.MOV.U32 R80, RZ, RZ, R32 ;  /* 0x000000ffff507224 */ /* 0x001fe200078e0020 */
        /* <DEDUP_REMOVED lines=94> */
[----:B------:R-:W-:Y:S02]  /*7210*/  PRMT R188, R81, 0x7610, R188 ;  /* 0x0000761051bc7816 */ /* 0x000fe400000000bc */
[----:B------:R-:W-:Y:S01]  /*7220*/  PRMT R189, R80, 0x7610, R189 ;  /* 0x0000761050bd7816 */ /* 0x000fe200000000bd */
[----:B------:R-:W-:Y:S06]  /*7230*/  @!P2 BRA `(.L_x_1389) ;  /* 0x000000000004a947 */ /* 0x000fec0003800000 */
[----:B------:R-:W-:Y:S01]  /*7240*/  BPT.TRAP 0x1 ;  /* 0x000000040000795c */ /* 0x000fe20000300000 */
.L_x_1389:
[----:B------:R-:W-:Y:S01]  /*7250*/  IMAD R89, R22, 0x8, R17 ;  /* 0x0000000816597824 */ /* 0x000fe200078e0211 */
[----:B------:R-:W-:Y:S01]  /*7260*/  SHF.L.U32 R90, R204, 0x1f, RZ ;  /* 0x0000001fcc5a7819 */ /* 0x000fe200000006ff */
[----:B------:R-:W0:Y:S01]  /*7270*/  LDC R147, c[0x0][0x2e4] ;  /* 0x0000b900ff937b82 */ /* 0x000e220000000800 */
[----:B------:R-:W-:Y:S02]  /*7280*/  BSSY B1, `(.L_x_1390) ;  /* 0x0000004000017945 */ /* 0x000fe40003800000 */
[----:B------:R-:W1:Y:S05]  /*7290*/  SYNCS.PHASECHK.TRANS64.TRYWAIT P5, [R89+URZ+0x30890], R90 ;  /* 0x0308905a590075a7 */ /* 0x000e6a00080a017f */
[----:B------:R-:W2:Y:S01]  /*72a0*/  LDC.64 R126, c[0x0][0x2f0] ;  /* 0x0000bc00ff7e7b82 */ /* 0x000ea20000000a00 */
[----:B-1----:R-:W-:Y:S05]  /*72b0*/  @!P5 BRA `(.L_x_1391) ;  /* 0x0000022c00d0d947 */ /* 0x002fea0003800000 */
.L_x_1731:
[----:B------:R-:W-:Y:S05]  /*72c0*/  BSYNC B1 ;  /* 0x0000000000017941 */ /* 0x000fea0003800000 */
.L_x_1390:
        /* <DEDUP_REMOVED lines=34> */
[----:B------:R-:W-:Y:S02]  /*74f0*/  SHF.R.U32.HI R175, RZ, 0x10, R53 ;  /* 0x00000010ffaf7819 */ /* 0x000fe40000011635 */
[----:B------:R-:W-:Y:S02]  /*7500*/  SHF.R.U32.HI R174, RZ, 0x10, R41 ;  /* 0x00000010ffae7819 */ /* 0x000fe40000011629 */
[----:B------:R-:W-:Y:S02]  /*7510*/  PRMT R175, R173, 0x5410, R175 ;  /* 0x00005410adaf7816 */ /* 0x000fe400000000af */
[----:B------:R-:W-:Y:S02]  /*7520*/  PRMT R174, R156, 0x5432, R174 ;  /* 0x000054329cae7816 */ /* 0x000fe400000000ae */
[----:B------:R-:W-:Y:S01]  /*7530*/  SHF.R.U64 R40, R40, 0x10, R41 ;  /* 0x0000001028287819 */ /* 0x000fe20000001229 */
[----:B------:R-:W-:Y:S01]  /*7540*/  IMAD.U32 R176, R175, 0x10000, RZ ;  /* 0x00010000afb07824 */ /* 0x000fe200078e00ff */
[--C-:B------:R-:W-:Y:S01]  /*7550*/  SHF.R.U64 R41, R42, 0x10, R43.reuse ;  /* 0x000000102a297819 */ /* 0x100fe2000000122b */
[----:B--2---:R-:W-:Y:S01]  /*7560*/  IMAD.U32 R42, R85, 0x10000, RZ ;  /* 0x00010000552a7824 */ /* 0x004fe200078e00ff */
[----:B------:R-:W-:Y:S01]  /*7570*/  SHF.R.U32.HI R173, RZ, 0x10, R43 ;  /* 0x00000010ffad7819 */ /* 0x000fe2000001162b */
[----:B------:R-:W-:Y:S01]  /*7580*/  IMAD.U32 R177, R174, 0x10000, RZ ;  /* 0x00010000aeb17824 */ /* 0x000fe200078e00ff */
[----:B------:R-:W-:Y:S01]  /*7590*/  SHF.R.U64 R52, R52, 0x10, R53 ;  /* 0x0000001034347819 */ /* 0x000fe20000001235 */
[----:B0-----:R-:W-:-:S02]  /*75a0*/  IMAD.U32 R43, R81, 0x10000, RZ ;  /* 0x00010000512b7824 */ /* 0x001fc400078e00ff */
[CC--:B------:R-:W-:Y:S01]  /*75b0*/  FMUL.FTZ R178, R42.reuse, R176.reuse ;  /* 0x000000b02ab27220 */ /* 0x0c0fe20000410000 */
[-C--:B------:R-:W-:Y:S01]  /*75c0*/  FMUL.FTZ R179, R42, R177.reuse ;  /* 0x000000b12ab37220 */ /* 0x080fe20000410000 */
[----:B------:R-:W-:Y:S02]  /*75d0*/  LOP3.LUT R175, R175, 0xffff0000, RZ, 0xc0, !PT ;  /* 0xffff0000afaf7812 */ /* 0x000fe400078ec0ff */
[C---:B------:R-:W-:Y:S01]  /*75e0*/  FFMA.FTZ R53, R43.reuse, R177, -R178 ;  /* 0x000000b12b357223 */ /* 0x040fe200000108b2 */
[----:B------:R-:W-:Y:S01]  /*75f0*/  FFMA.FTZ R43, R43, R176, R179 ;  /* 0x000000b02b2b7223 */ /* 0x000fe200000100b3 */
[----:B------:R-:W-:Y:S02]  /*7600*/  LOP3.LUT R176, R85, 0xffff0000, RZ, 0xc0, !PT ;  /* 0xffff000055b07812 */ /* 0x000fe400078ec0ff */
[----:B------:R-:W-:Y:S01]  /*7610*/  SHF.R.U64 R42, R54, 0x10, R55 ;  /* 0x00000010362a7819 */ /* 0x000fe20000001237 */
[----:B------:R-:W-:Y:S01]  /*7620*/  IMAD.U32 R54, R80, 0x10000, RZ ;  /* 0x0001000050367824 */ /* 0x000fe200078e00ff */
[----:B------:R-:W-:-:S02]  /*7630*/  LOP3.LUT R177, R174, 0xffff0000, RZ, 0xc0, !PT ;  /* 0xffff0000aeb17812 */ /* 0x000fc400078ec0ff */
[----:B------:R-:W-:Y:S02]  /*7640*/  SHF.R.U32.HI R55, RZ, 0x10, R55 ;  /* 0x00000010ff377819 */ /* 0x000fe40000011637 */
[----:B------:R-:W-:Y:S01]  /*7650*/  LOP3.LUT R174, R81, 0xffff0000, RZ, 0xc0, !PT ;  /* 0xffff000051ae7812 */ /* 0x000fe200078ec0ff */
[C---:B------:R-:W-:Y:S01]  /*7660*/  FMUL.FTZ R81, R176.reuse, R175 ;  /* 0x000000afb0517220 */ /* 0x040fe20000410000 */
[-C--:B------:R-:W-:Y:S01]  /*7670*/  FMUL.FTZ R178, R176, R177.reuse ;  /* 0x000000b1b0b27220 */ /* 0x080fe20000410000 */
[----:B------:R-:W-:Y:S02]  /*7680*/  PRMT R55, R182, 0x5410, R55 ;  /* 0x00005410b6377816 */ /* 0x000fe40000000037 */
[----:B------:R-:W-:Y:S01]  /*7690*/  PRMT R85, R180, 0x5410, R173 ;  /* 0x00005410b4557816 */ /* 0x000fe200000000ad */
[C---:B------:R-:W-:Y:S01]  /*76a0*/  FFMA.FTZ R176, R174.reuse, R177, -R81 ;  /* 0x000000b1aeb07223 */ /* 0x040fe20000010851 */
[----:B------:R-:W-:Y:S01]  /*76b0*/  FFMA.FTZ R174, R174, R175, R178 ;  /* 0x000000afaeae7223 */ /* 0x000fe200000100b2 */
[C---:B------:R-:W-:Y:S01]  /*76c0*/  IMAD.U32 R178, R87.reuse, 0x10000, RZ ;  /* 0x0001000057b27824 */ /* 0x040fe200078e00ff */
[----:B------:R-:W-:Y:S01]  /*76d0*/  LOP3.LUT R87, R87, 0xffff0000, RZ, 0xc0, !PT ;  /* 0xffff000057577812 */ /* 0x000fe200078ec0ff */
[----:B------:R-:W-:Y:S01]  /*76e0*/  IMAD.U32 R173, R55, 0x10000, RZ ;  /* 0x0001000037ad7824 */ /* 0x000fe200078e00ff */
[----:B------:R-:W-:Y:S01]  /*76f0*/  PRMT R40, R155, 0x5432, R40 ;  /* 0x000054329b287816 */ /* 0x000fe20000000028 */
[----:B------:R-:W-:Y:S01]  /*7700*/  IMAD.U32 R175, R85, 0x10000, RZ ;  /* 0x0001000055af7824 */ /* 0x000fe200078e00ff */
[----:B------:R-:W-:Y:S01]  /*7710*/  PRMT R52, R163, 0x5432, R52 ;  /* 0x00005432a3347816 */ /* 0x000fe20000000034 */
[----:B------:R-:W-:Y:S01]  /*7720*/  FMUL.FTZ R177, R178, R173 ;  /* 0x000000adb2b17220 */ /* 0x000fe20000410000 */
[----:B------:R-:W-:-:S02]  /*7730*/  IMAD.U32 R180, R83, 0x10000, RZ ;  /* 0x0001000053b47824 */ /* 0x000fc400078e00ff */
[-C--:B------:R-:W-:Y:S01]  /*7740*/  FMUL.FTZ R178, R178, R175.reuse ;  /* 0x000000afb2b27220 */ /* 0x080fe20000410000 */
[C---:B------:R-:W-:Y:S01]  /*7750*/  IMAD.U32 R81, R84.reuse, 0x10000, RZ ;  /* 0x0001000054517824 */ /* 0x040fe200078e00ff */
[----:B------:R-:W-:Y:S01]  /*7760*/  LOP3.LUT R84, R84, 0xffff0000, RZ, 0xc0, !PT ;  /* 0xffff000054547812 */ /* 0x000fe200078ec0ff */
[C---:B------:R-:W-:Y:S01]  /*7770*/  FFMA.FTZ R175, R180.reuse, R175, -R177 ;  /* 0x000000afb4af7223 */ /* 0x040fe200000108b1 */
[----:B------:R-:W-:Y:S01]  /*7780*/  FFMA.FTZ R173, R180, R173, R178 ;  /* 0x000000adb4ad7223 */ /* 0x000fe200000100b2 */
[----:B------:R-:W-:Y:S01]  /*7790*/  LOP3.LUT R178, R55, 0xffff0000, RZ, 0xc0, !PT ;  /* 0xffff000037b27812 */ /* 0x000fe200078ec0ff */
[----:B------:R-:W-:Y:S01]  /*77a0*/  IMAD.U32 R55, R86, 0x10000, RZ ;  /* 0x0001000056377824 */ /* 0x000fe200078e00ff */
[----:B------:R-:W-:Y:S01]  /*77b0*/  LOP3.LUT R180, R85, 0xffff0000, RZ, 0xc0, !PT ;  /* 0xffff000055b47812 */ /* 0x000fe200078ec0ff */
[C---:B------:R-:W-:Y:S01]  /*77c0*/  IMAD.U32 R85, R40.reuse, 0x10000, RZ ;  /* 0x0001000028557824 */ /* 0x040fe200078e00ff */
[----:B------:R-:W-:Y:S01]  /*77d0*/  LOP3.LUT R177, R83, 0xffff0000, RZ, 0xc0, !PT ;  /* 0xffff000053b17812 */ /* 0x000fe200078ec0ff */
[----:B------:R-:W-:Y:S01]  /*77e0*/  FMUL.FTZ R182, R87, R178 ;  /* 0x000000b257b67220 */ /* 0x000fe20000410000 */
[----:B------:R-:W-:Y:S01]  /*77f0*/  PRMT R41, R181, 0x5410, R41 ;  /* 0x00005410b5297816 */ /* 0x000fe20000000029 */
[-C--:B------:R-:W-:Y:S01]  /*7800*/  FMUL.FTZ R87, R87, R180.reuse ;  /* 0x000000b457577220 */ /* 0x080fe20000410000 */
[----:B------:R-:W-:Y:S01]  /*7810*/  LOP3.LUT R181, R40, 0xffff0000, RZ, 0xc0, !PT ;  /* 0xffff000028b57812 */ /* 0x000fe200078ec0ff */
[C---:B------:R-:W-:Y:S01]  /*7820*/  FFMA.FTZ R182, R177.reuse, R180, -R182 ;  /* 0x000000b4b1b67223 */ /* 0x040fe200000108b6 */
[----:B------:R-:W-:Y:S01]  /*7830*/  LOP3.LUT R80, R80, 0xffff0000, RZ, 0xc0, !PT ;  /* 0xffff000050507812 */ /* 0x000fe200078ec0ff */
[----:B------:R-:W-:Y:S01]  /*7840*/  FFMA.FTZ R178, R177, R178, R87 ;  /* 0x000000b2b1b27223 */ /* 0x000fe20000010057 */
[C---:B------:R-:W-:Y:S01]  /*7850*/  IMAD.U32 R87, R52.reuse, 0x10000, RZ ;  /* 0x0001000034577824 */ /* 0x040fe200078e00ff */
[----:B------:R-:W-:Y:S01]  /*7860*/  LOP3.LUT R177, R52, 0xffff0000, RZ, 0xc0, !PT ;  /* 0xffff000034b17812 */ /* 0x000fe200078ec0ff */
[C---:B------:R-:W-:Y:S01]  /*7870*/  FMUL.FTZ R40, R81.reuse, R85 ;  /* 0x0000005551287220 */ /* 0x040fe20000410000 */
[----:B------:R-:W-:Y:S01]  /*7880*/  PRMT R42, R162, 0x5432, R42 ;  /* 0x00005432a22a7816 */ /* 0x000fe2000000002a */
[----:B------:R-:W-:Y:S01]  /*7890*/  FMUL.FTZ R179, R81, R87 ;  /* 0x0000005751b37220 */ /* 0x000fe20000410000 */
[----:B------:R-:W-:Y:S01]  /*78a0*/  LOP3.LUT R86, R86, 0xffff0000, RZ, 0xc0, !PT ;  /* 0xffff000056567812 */ /* 0x000fe200078ec0ff */
[----:B------:R-:W-:Y:S01]  /*78b0*/  FMUL.FTZ R81, R84, R177 ;  /* 0x000000b154517220 */ /* 0x000fe20000410000 */
[C---:B------:R-:W-:Y:S01]  /*78c0*/  FFMA.FTZ R40, R54.reuse, R87, R40 ;  /* 0x0000005736287223 */ /* 0x040fe20000010028 */
[----:B------:R-:W-:Y:S01]  /*78d0*/  FFMA.FTZ R179, R54, R85, -R179 ;  /* 0x0000005536b37223 */ /* 0x000fe200000108b3 */
[-C--:B------:R-:W-:Y:S01]  /*78e0*/  FMUL.FTZ R85, R84, R181.reuse ;  /* 0x000000b554557220 */ /* 0x080fe20000410000 */
[----:B------:R-:W-:Y:S01]  /*78f0*/  FFMA.FTZ R52, R80, R181, -R81 ;  /* 0x000000b550347223 */ /* 0x000fe20000010851 */
[C---:B------:R-:W-:Y:S01]  /*7900*/  IMAD.U32 R54, R42.reuse, 0x10000, RZ ;  /* 0x000100002a367824 */ /* 0x040fe200078e00ff */
[----:B------:R-:W-:Y:S01]  /*7910*/  LOP3.LUT R81, R42, 0xffff0000, RZ, 0xc0, !PT ;  /* 0xffff00002a517812 */ /* 0x000fe200078ec0ff */
[C---:B------:R-:W-:Y:S01]  /*7920*/  IMAD.U32 R84, R41.reuse, 0x10000, RZ ;  /* 0x0001000029547824 */ /* 0x040fe200078e00ff */
[----:B------:R-:W-:Y:S01]  /*7930*/  LOP3.LUT R41, R41, 0xffff0000, RZ, 0xc0, !PT ;  /* 0xffff000029297812 */ /* 0x000fe200078ec0ff */
[----:B------:R-:W-:-:S02]  /*7940*/  IMAD.U32 R83, R82, 0x10000, RZ ;  /* 0x0001000052537824 */ /* 0x000fc400078e00ff */
[C---:B------:R-:W-:Y:S01]  /*7950*/  FMUL.FTZ R42, R55.reuse, R54 ;  /* 0x00000036372a7220 */ /* 0x040fe20000410000 */
[----:B------:R-:W-:Y:S01]  /*7960*/  FMUL.FTZ R87, R55, R84 ;  /* 0x0000005437577220 */ /* 0x000fe20000410000 */
[----:B------:R-:W-:Y:S01]  /*7970*/  LOP3.LUT R82, R82, 0xffff0000, RZ, 0xc0, !PT ;  /* 0xffff000052527812 */ /* 0x000fe200078ec0ff */
[C---:B------:R-:W-:Y:S01]  /*7980*/  FMUL.FTZ R55, R86.reuse, R81 ;  /* 0x0000005156377220 */ /* 0x040fe20000410000 */
[----:B------:R-:W-:Y:S01]  /*7990*/  FMUL.FTZ R86, R86, R41 ;  /* 0x0000002956567220 */ /* 0x000fe20000410000 */
[----:B------:R-:W-:Y:S01]  /*79a0*/  FFMA.FTZ R85, R80, R177, R85 ;  /* 0x000000b150557223 */ /* 0x000fe20000010055 */
[C---:B------:R-:W-:Y:S01]  /*79b0*/  FFMA.FTZ R87, R83.reuse, R54, R87 ;  /* 0x0000003653577223 */ /* 0x040fe20000010057 */
[----:B------:R-:W-:Y:S01]  /*79c0*/  FFMA.FTZ R42, R83, R84, -R42 ;  /* 0x00000054532a7223 */ /* 0x000fe2000001082a */
[C---:B------:R-:W-:Y:S01]  /*79d0*/  FFMA.FTZ R86, R82.reuse, R81, R86 ;  /* 0x0000005152567223 */ /* 0x040fe20000010056 */
[----:B------:R-:W-:Y:S01]  /*79e0*/  FFMA.FTZ R55, R82, R41, -R55 ;  /* 0x0000002952377223 */ /* 0x000fe20000010837 */
        /* <DEDUP_REMOVED lines=10> */
.L_x_1397:
[----:B------:R-:W-:Y:S05]  /*7a90*/  BSYNC B3 ;  /* 0x0000000000037941 */ /* 0x000fea0003800000 */
.L_x_1396:
[----:B------:R-:W-:Y:S01]  /*7aa0*/  ISETP.GE.AND P4, PT, R172, R147, PT ;  /* 0x00000093ac00720c */ /* 0x000fe20003f86270 */
[----:B------:R-:W-:-:S12]  /*7ab0*/  ULDC.64 UR4, c[0x0][0x208] ;  /* 0x0000820000047ab9 */ /* 0x000fd80000000a00 */
        /* <DEDUP_REMOVED lines=9> */
.L_x_1395:
[----:B------:R-:W-:Y:S05]  /*7b50*/  BSYNC B2 ;  /* 0x0000000000027941 */ /* 0x000fea0003800000 */
.L_x_1394:
[----:B------:R-:W-:Y:S01]  /*7b60*/  ISETP.NE.AND P4, PT, R21, RZ, PT ;  /* 0x000000ff1500720c */ /* 0x000fe20003f85270 */
[----:B------:R-:W-:-:S12]  /*7b70*/  BSSY B2, `(.L_x_1398) ;  /* 0x0000082000027945 */ /* 0x000fd80003800000 */
[----:B------:R-:W-:Y:S05]  /*7b80*/  @!P4 BRA `(.L_x_1399) ;  /* 0x000000080000c947 */ /* 0x000fea0003800000 */
[----:B0-----:R-:W-:Y:S01]  /*7b90*/  SEL R40, R124, R149, !P1 ;  /* 0x000000957c287207 */ /* 0x001fe20004800000 */
        /* <DEDUP_REMOVED lines=30> */
[----:B------:R-:W-:Y:S02]  /*7d80*/  SHF.R.U32.HI R37, RZ, 0x10, R37 ;  /* 0x00000010ff257819 */ /* 0x000fe40000011625 */
        /* <DEDUP_REMOVED lines=14> */
[----:B------:R-:W-:Y:S01]  /*7e70*/  FMUL.FTZ R175, R86, R173 ;  /* 0x000000ad56af7220 */ /* 0x000fe20000410000 */
[----:B------:R-:W-:Y:S01]  /*7e80*/  LOP3.LUT R84, R41, 0xffff0000, RZ, 0xc0, !PT ;  /* 0xffff000029547812 */ /* 0x000fe200078ec0ff */
[----:B------:R-:W-:Y:S01]  /*7e90*/  FFMA.FTZ R178, R51, R176, -R178 ;  /* 0x000000b033b27223 */ /* 0x000fe200000108b2 */
[----:B------:R-:W-:Y:S01]  /*7ea0*/  LOP3.LUT R37, R37, 0xffff0000, RZ, 0xc0, !PT ;  /* 0xffff000025257812 */ /* 0x000fe200078ec0ff */
[----:B------:R-:W-:-:S02]  /*7eb0*/  IMAD.U32 R85, R50, 0x10000, RZ ;  /* 0x0001000032557824 */ /* 0x000fc400078e00ff */
[----:B------:R-:W-:Y:S01]  /*7ec0*/  FFMA.FTZ R48, R51, R174, R48 ;  /* 0x000000ae33307223 */ /* 0x000fe20000010030 */
[----:B------:R-:W-:Y:S01]  /*7ed0*/  IMAD.U32 R51, R83, 0x10000, RZ ;  /* 0x0001000053337824 */ /* 0x000fe200078e00ff */
[----:B------:R-:W-:Y:S01]  /*7ee0*/  PRMT R39, R160, 0x5432, R39 ;  /* 0x00005432a0277816 */ /* 0x000fe20000000027 */
[-C--:B------:R-:W-:Y:S01]  /*7ef0*/  FMUL.FTZ R177, R86, R37.reuse ;  /* 0x0000002556b17220 */ /* 0x080fe20000410000 */
[----:B------:R-:W-:Y:S01]  /*7f00*/  FFMA.FTZ R175, R84, R37, -R175 ;  /* 0x0000002554af7223 */ /* 0x000fe200000108af */
[C---:B------:R-:W-:Y:S01]  /*7f10*/  FMUL.FTZ R37, R172.reuse, R85 ;  /* 0x00000055ac257220 */ /* 0x040fe20000410000 */
[----:B------:R-:W-:Y:S01]  /*7f20*/  FMUL.FTZ R172, R172, R51 ;  /* 0x00000033acac7220 */ /* 0x000fe20000410000 */
[----:B------:R-:W-:Y:S01]  /*7f30*/  PRMT R36, R153, 0x5432, R36 ;  /* 0x0000543299247816 */ /* 0x000fe20000000024 */
[----:B------:R-:W-:Y:S01]  /*7f40*/  FFMA.FTZ R177, R84, R173, R177 ;  /* 0x000000ad54b17223 */ /* 0x000fe200000100b1 */
[----:B------:R-:W-:Y:S01]  /*7f50*/  LOP3.LUT R55, R55, 0xffff0000, RZ, 0xc0, !PT ;  /* 0xffff000037377812 */ /* 0x000fe200078ec0ff */
[----:B------:R-:W-:Y:S01]  /*7f60*/  FFMA.FTZ R37, R170, R51, -R37 ;  /* 0x00000033aa257223 */ /* 0x000fe20000010825 */
[----:B------:R-:W-:Y:S01]  /*7f70*/  LOP3.LUT R50, R50, 0xffff0000, RZ, 0xc0, !PT ;  /* 0xffff000032327812 */ /* 0x000fe200078ec0ff */
[----:B------:R-:W-:Y:S01]  /*7f80*/  FFMA.FTZ R172, R170, R85, R172 ;  /* 0x00000055aaac7223 */ /* 0x000fe200000100ac */
[C---:B------:R-:W-:Y:S01]  /*7f90*/  IMAD.U32 R53, R52.reuse, 0x10000, RZ ;  /* 0x0001000034357824 */ /* 0x040fe200078e00ff */
[----:B------:R-:W-:Y:S01]  /*7fa0*/  LOP3.LUT R84, R83, 0xffff0000, RZ, 0xc0, !PT ;  /* 0xffff000053547812 */ /* 0x000fe200078ec0ff */
[C---:B------:R-:W-:Y:S01]  /*7fb0*/  IMAD.U32 R170, R39.reuse, 0x10000, RZ ;  /* 0x0001000027aa7824 */ /* 0x040fe200078e00ff */
[----:B------:R-:W-:Y:S01]  /*7fc0*/  LOP3.LUT R52, R52, 0xffff0000, RZ, 0xc0, !PT ;  /* 0xffff000034347812 */ /* 0x000fe200078ec0ff */
[----:B------:R-:W-:Y:S01]  /*7fd0*/  IMAD.U32 R86, R36, 0x10000, RZ ;  /* 0x0001000024567824 */ /* 0x000fe200078e00ff */
        /* <DEDUP_REMOVED lines=8> */
[----:B------:R-:W-:Y:S01]  /*8060*/  PRMT R49, R158, 0x5432, R49 ;  /* 0x000054329e317816 */ /* 0x000fe20000000031 */
[----:B------:R-:W-:Y:S01]  /*8070*/  FMUL.FTZ R53, R53, R86 ;  /* 0x0000005635357220 */ /* 0x000fe20000410000 */
[----:B------:R-:W-:Y:S01]  /*8080*/  PRMT R38, R152, 0x5432, R38 ;  /* 0x0000543298267816 */ /* 0x000fe20000000026 */
[----:B------:R-:W-:Y:S01]  /*8090*/  FMUL.FTZ R55, R52, R39 ;  /* 0x0000002734377220 */ /* 0x000fe20000410000 */
[C---:B------:R-:W-:Y:S01]  /*80a0*/  FFMA.FTZ R174, R43.reuse, R84, -R174 ;  /* 0x000000542bae7223 */ /* 0x040fe200000108ae */
[----:B------:R-:W-:Y:S01]  /*80b0*/  LOP3.LUT R171, R42, 0xffff0000, RZ, 0xc0, !PT ;  /* 0xffff00002aab7812 */ /* 0x000fe200078ec0ff */
[----:B------:R-:W-:Y:S01]  /*80c0*/  FFMA.FTZ R43, R43, R50, R176 ;  /* 0x000000322b2b7223 */ /* 0x000fe200000100b0 */
[C---:B------:R-:W-:Y:S01]  /*80d0*/  FFMA.FTZ R36, R41.reuse, R86, -R36 ;  /* 0x0000005629247223 */ /* 0x040fe20000010824 */
[----:B------:R-:W-:Y:S01]  /*80e0*/  FFMA.FTZ R53, R41, R170, R53 ;  /* 0x000000aa29357223 */ /* 0x000fe20000010035 */
[----:B------:R-:W-:-:S02]  /*80f0*/  IMAD.U32 R42, R54, 0x10000, RZ ;  /* 0x00010000362a7824 */ /* 0x000fc400078e00ff */
[-C--:B------:R-:W-:Y:S01]  /*8100*/  FMUL.FTZ R41, R52, R51.reuse ;  /* 0x0000003334297220 */ /* 0x080fe20000410000 */
[----:B------:R-:W-:Y:S01]  /*8110*/  FFMA.FTZ R55, R40, R51, -R55 ;  /* 0x0000003328377223 */ /* 0x000fe20000010837 */
[C---:B------:R-:W-:Y:S01]  /*8120*/  IMAD.U32 R50, R49.reuse, 0x10000, RZ ;  /* 0x0001000031327824 */ /* 0x040fe200078e00ff */
[----:B------:R-:W-:Y:S01]  /*8130*/  LOP3.LUT R54, R54, 0xffff0000, RZ, 0xc0, !PT ;  /* 0xffff000036367812 */ /* 0x000fe200078ec0ff */
[----:B------:R-:W-:Y:S01]  /*8140*/  IMAD.U32 R51, R38, 0x10000, RZ ;  /* 0x0001000026337824 */ /* 0x000fe200078e00ff */
[----:B------:R-:W-:Y:S01]  /*8150*/  LOP3.LUT R49, R49, 0xffff0000, RZ, 0xc0, !PT ;  /* 0xffff000031317812 */ /* 0x000fe200078ec0ff */
[----:B------:R-:W-:Y:S01]  /*8160*/  FFMA.FTZ R52, R40, R39, R41 ;  /* 0x0000002728347223 */ /* 0x000fe20000010029 */
[----:B------:R-:W-:Y:S01]  /*8170*/  LOP3.LUT R38, R38, 0xffff0000, RZ, 0xc0, !PT ;  /* 0xffff000026267812 */ /* 0x000fe200078ec0ff */
[C---:B------:R-:W-:Y:S01]  /*8180*/  FMUL.FTZ R40, R42.reuse, R50 ;  /* 0x000000322a287220 */ /* 0x040fe20000410000 */
[----:B------:R-:W-:Y:S01]  /*8190*/  FMUL.FTZ R39, R42, R51 ;  /* 0x000000332a277220 */ /* 0x000fe20000410000 */
[----:B------:R-:W-:Y:S01]  /*81a0*/  FMUL.FTZ R42, R54, R49 ;  /* 0x00000031362a7220 */ /* 0x000fe20000410000 */
[----:B------:R-:W-:Y:S01]  /*81b0*/  F2FP.BF16.F32.PACK_AB R37, R174, R37 ;  /* 0x00000025ae25723e */ /* 0x000fe200000010ff */
[-C--:B------:R-:W-:Y:S01]  /*81c0*/  FMUL.FTZ R54, R54, R38.reuse ;  /* 0x0000002636367220 */ /* 0x080fe20000410000 */
[----:B------:R-:W-:Y:S01]  /*81d0*/  FFMA.FTZ R40, R87, R51, -R40 ;  /* 0x0000003357287223 */ /* 0x000fe20000010828 */
[----:B------:R-:W-:Y:S01]  /*81e0*/  FFMA.FTZ R41, R171, R38, -R42 ;  /* 0x00000026ab297223 */ /* 0x000fe2000001082a */
        /* <DEDUP_REMOVED lines=12> */
[----:B------:R-:W-:-:S02]  /*82b0*/  IMAD.MOV.U32 R41, RZ, RZ, R175 ;  /* 0x000000ffff297224 */ /* 0x000fc400078e00af */
[----:B------:R-:W-:-:S07]  /*82c0*/  IMAD.MOV.U32 R55, RZ, RZ, R172 ;  /* 0x000000ffff377224 */ /* 0x000fce00078e00ac */
.L_x_1401:
[----:B------:R-:W-:Y:S05]  /*82d0*/  BSYNC B3 ;  /* 0x0000000000037941 */ /* 0x000fea0003800000 */
.L_x_1400:
        /* <DEDUP_REMOVED lines=11> */
.L_x_1399:
[----:B------:R-:W-:Y:S05]  /*8390*/  BSYNC B2 ;  /* 0x0000000000027941 */ /* 0x000fea0003800000 */
.L_x_1398:
[----:B------:R-:W-:-:S13]  /*83a0*/  ISETP.NE.AND P4, PT, R25, RZ, PT ;  /* 0x000000ff1900720c */ /* 0x000fda0003f85270 */
[----:B------:R-:W-:Y:S05]  /*83b0*/  @!P4 BRA `(.L_x_1393) ;  /* 0x00000008000cc947 */ /* 0x000fea0003800000 */
[----:B------:R-:W-:Y:S01]  /*83c0*/  LOP3.LUT P6, RZ, R16, 0x1, RZ, 0xc0, !PT ;  /* 0x0000000110ff7812 */ /* 0x000fe200078cc0ff */
[----:B------:R-:W-:Y:S01]  /*83d0*/  BSSY B2, `(.L_x_1402) ;  /* 0x0000076000027945 */ /* 0x000fe20003800000 */
[----:B------:R-:W-:Y:S02]  /*83e0*/  IADD3 R48, P4, P5, R108, R130, R15 ;  /* 0x000000826c307210 */ /* 0x000fe40007d9e00f */
[----:B---3--:R-:W-:Y:S02]  /*83f0*/  SEL R36, R124, R149, !P6 ;  /* 0x000000957c247207 */ /* 0x008fe40007000000 */
[----:B------:R-:W-:Y:S02]  /*8400*/  IADD3.X R49, R4, R157, R112, P4, P5 ;  /* 0x0000009d04317210 */ /* 0x000fe400027ea470 */
[----:B------:R-:W-:Y:S02]  /*8410*/  SHF.R.S32.HI R37, RZ, 0x1f, R36 ;  /* 0x0000001fff257819 */ /* 0x000fe40000011424 */
[----:B------:R-:W-:-:S02]  /*8420*/  ISETP.GE.AND P4, PT, R199, R119, PT ;  /* 0x00000077c700720c */ /* 0x000fc40003f86270 */
        /* <DEDUP_REMOVED lines=25> */
[--C-:B------:R-:W-:Y:S01]  /*85c0*/  SHF.R.U64 R51, R32, 0x10, R33.reuse ;  /* 0x0000001020337819 */ /* 0x100fe20000001221 */
[----:B------:R-:W-:Y:S01]  /*85d0*/  IMAD.U32 R55, R38, 0x10000, RZ ;  /* 0x0001000026377824 */ /* 0x000fe200078e00ff */
[----:B------:R-:W-:-:S02]  /*85e0*/  SHF.R.U32.HI R33, RZ, 0x10, R33 ;  /* 0x00000010ff217819 */ /* 0x000fc40000011621 */
[----:B------:R-:W-:Y:S02]  /*85f0*/  PRMT R236, R236, 0x5410, R45 ;  /* 0x00005410ecec7816 */ /* 0x000fe4000000002d */
[----:B------:R-:W-:Y:S02]  /*8600*/  PRMT R202, R202, 0x5410, R33 ;  /* 0x00005410caca7816 */ /* 0x000fe40000000021 */
[--C-:B------:R-:W-:Y:S01]  /*8610*/  SHF.R.U64 R32, R46, 0x10, R47.reuse ;  /* 0x000000102e207819 */ /* 0x100fe2000000122f */
[----:B------:R-:W-:Y:S01]  /*8620*/  IMAD.U32 R33, R236, 0x10000, RZ ;  /* 0x00010000ec217824 */ /* 0x000fe200078e00ff */
[----:B------:R-:W-:Y:S02]  /*8630*/  SHF.R.U32.HI R46, RZ, 0x10, R47 ;  /* 0x00000010ff2e7819 */ /* 0x000fe4000001162f */
[----:B------:R-:W-:Y:S01]  /*8640*/  PRMT R224, R224, 0x5410, R35 ;  /* 0x00005410e0e07816 */ /* 0x000fe20000000023 */
[----:B------:R-:W-:Y:S02]  /*8650*/  IMAD.U32 R35, R202, 0x10000, RZ ;  /* 0x00010000ca237824 */ /* 0x000fe400078e00ff */
[----:B------:R-:W-:Y:S01]  /*8660*/  FMUL.FTZ R45, R52, R33 ;  /* 0x00000021342d7220 */ /* 0x000fe20000410000 */
[----:B------:R-:W-:-:S02]  /*8670*/  PRMT R191, R191, 0x5410, R34 ;  /* 0x00005410bfbf7816 */ /* 0x000fc40000000022 */
[----:B------:R-:W-:Y:S01]  /*8680*/  LOP3.LUT R54, R41, 0xffff0000, RZ, 0xc0, !PT ;  /* 0xffff000029367812 */ /* 0x000fe200078ec0ff */
[----:B------:R-:W-:Y:S01]  /*8690*/  IMAD.U32 R41, R40, 0x10000, RZ ;  /* 0x0001000028297824 */ /* 0x000fe200078e00ff */
[----:B------:R-:W-:Y:S02]  /*86a0*/  LOP3.LUT R34, R236, 0xffff0000, RZ, 0xc0, !PT ;  /* 0xffff0000ec227812 */ /* 0x000fe400078ec0ff */
[----:B------:R-:W-:Y:S01]  /*86b0*/  PRMT R200, R200, 0x5410, R51 ;  /* 0x00005410c8c87816 */ /* 0x000fe20000000033 */
[-C--:B------:R-:W-:Y:S01]  /*86c0*/  FMUL.FTZ R51, R52, R35.reuse ;  /* 0x0000002334337220 */ /* 0x080fe20000410000 */
[----:B------:R-:W-:Y:S01]  /*86d0*/  PRMT R203, R203, 0x5410, R32 ;  /* 0x00005410cbcb7816 */ /* 0x000fe20000000020 */
[----:B------:R-:W-:Y:S01]  /*86e0*/  FFMA.FTZ R32, R44, R35, -R45 ;  /* 0x000000232c207223 */ /* 0x000fe2000001082d */
[----:B------:R-:W-:Y:S01]  /*86f0*/  PRMT R211, R211, 0x5410, R46 ;  /* 0x00005410d3d37816 */ /* 0x000fe2000000002e */
[----:B------:R-:W-:Y:S01]  /*8700*/  FMUL.FTZ R46, R54, R34 ;  /* 0x00000022362e7220 */ /* 0x000fe20000410000 */
[----:B------:R-:W-:Y:S01]  /*8710*/  LOP3.LUT R35, R202, 0xffff0000, RZ, 0xc0, !PT ;  /* 0xffff0000ca237812 */ /* 0x000fe200078ec0ff */
[----:B------:R-:W-:Y:S01]  /*8720*/  FFMA.FTZ R33, R44, R33, R51 ;  /* 0x000000212c217223 */ /* 0x000fe20000010033 */
[----:B------:R-:W-:Y:S01]  /*8730*/  LOP3.LUT R47, R37, 0xffff0000, RZ, 0xc0, !PT ;  /* 0xffff0000252f7812 */ /* 0x000fe200078ec0ff */
[----:B------:R-:W-:Y:S01]  /*8740*/  IMAD.U32 R45, R211, 0x10000, RZ ;  /* 0x00010000d32d7824 */ /* 0x000fe200078e00ff */
[----:B------:R-:W-:Y:S01]  /*8750*/  PRMT R190, R190, 0x5410, R53 ;  /* 0x00005410bebe7816 */ /* 0x000fe20000000035 */
[----:B------:R-:W-:-:S02]  /*8760*/  IMAD.U32 R51, R191, 0x10000, RZ ;  /* 0x00010000bf337824 */ /* 0x000fc400078e00ff */
[-C--:B------:R-:W-:Y:S01]  /*8770*/  FMUL.FTZ R54, R54, R35.reuse ;  /* 0x0000002336367220 */ /* 0x080fe20000410000 */
[----:B------:R-:W-:Y:S01]  /*8780*/  FFMA.FTZ R35, R47, R35, -R46 ;  /* 0x000000232f237223 */ /* 0x000fe2000001082e */
[----:B------:R-:W-:Y:S01]  /*8790*/  LOP3.LUT R43, R43, 0xffff0000, RZ, 0xc0, !PT ;  /* 0xffff00002b2b7812 */ /* 0x000fe200078ec0ff */
[C---:B------:R-:W-:Y:S01]  /*87a0*/  FMUL.FTZ R53, R82.reuse, R45 ;  /* 0x0000002d52357220 */ /* 0x040fe20000410000 */
[----:B------:R-:W-:Y:S01]  /*87b0*/  LOP3.LUT R46, R211, 0xffff0000, RZ, 0xc0, !PT ;  /* 0xffff0000d32e7812 */ /* 0x000fe200078ec0ff */
[-C--:B------:R-:W-:Y:S01]  /*87c0*/  FMUL.FTZ R52, R82, R51.reuse ;  /* 0x0000003352347220 */ /* 0x080fe20000410000 */
[----:B------:R-:W-:Y:S01]  /*87d0*/  LOP3.LUT R82, R191, 0xffff0000, RZ, 0xc0, !PT ;  /* 0xffff0000bf527812 */ /* 0x000fe200078ec0ff */
[C---:B------:R-:W-:Y:S01]  /*87e0*/  FFMA.FTZ R44, R80.reuse, R51, -R53 ;  /* 0x00000033502c7223 */ /* 0x040fe20000010835 */
[----:B------:R-:W-:Y:S01]  /*87f0*/  LOP3.LUT R39, R39, 0xffff0000, RZ, 0xc0, !PT ;  /* 0xffff000027277812 */ /* 0x000fe200078ec0ff */
[----:B------:R-:W-:Y:S01]  /*8800*/  FFMA.FTZ R80, R80, R45, R52 ;  /* 0x0000002d50507223 */ /* 0x000fe20000010034 */
[----:B------:R-:W-:Y:S01]  /*8810*/  FMUL.FTZ R84, R43, R46 ;  /* 0x0000002e2b547220 */ /* 0x000fe20000410000 */
[----:B------:R-:W-:Y:S01]  /*8820*/  FFMA.FTZ R34, R47, R34, R54 ;  /* 0x000000222f227223 */ /* 0x000fe20000010036 */
[----:B------:R-:W-:Y:S01]  /*8830*/  IMAD.U32 R52, R224, 0x10000, RZ ;  /* 0x00010000e0347824 */ /* 0x000fe200078e00ff */
[----:B------:R-:W-:Y:S01]  /*8840*/  LOP3.LUT R40, R40, 0xffff0000, RZ, 0xc0, !PT ;  /* 0xffff000028287812 */ /* 0x000fe200078ec0ff */
[----:B------:R-:W-:-:S02]  /*8850*/  IMAD.U32 R54, R200, 0x10000, RZ ;  /* 0x00010000c8367824 */ /* 0x000fc400078e00ff */
[-C--:B------:R-:W-:Y:S01]  /*8860*/  FMUL.FTZ R86, R43, R82.reuse ;  /* 0x000000522b567220 */ /* 0x080fe20000410000 */
[----:B------:R-:W-:Y:S01]  /*8870*/  LOP3.LUT R45, R224, 0xffff0000, RZ, 0xc0, !PT ;  /* 0xffff0000e02d7812 */ /* 0x000fe200078ec0ff */
[----:B------:R-:W-:Y:S01]  /*8880*/  FFMA.FTZ R43, R39, R82, -R84 ;  /* 0x00000052272b7223 */ /* 0x000fe20000010854 */
[----:B------:R-:W-:Y:S02]  /*8890*/  IMAD.U32 R37, R36, 0x10000, RZ ;  /* 0x0001000024257824 */ /* 0x000fe400078e00ff */
[C---:B------:R-:W-:Y:S01]  /*88a0*/  FMUL.FTZ R82, R41.reuse, R52 ;  /* 0x0000003429527220 */ /* 0x040fe20000410000 */
[----:B------:R-:W-:Y:S01]  /*88b0*/  LOP3.LUT R47, R200, 0xffff0000, RZ, 0xc0, !PT ;  /* 0xffff0000c82f7812 */ /* 0x000fe200078ec0ff */
[-C--:B------:R-:W-:Y:S01]  /*88c0*/  FMUL.FTZ R51, R41, R54.reuse ;  /* 0x0000003629337220 */ /* 0x080fe20000410000 */
[----:B------:R-:W-:Y:S01]  /*88d0*/  LOP3.LUT R36, R36, 0xffff0000, RZ, 0xc0, !PT ;  /* 0xffff000024247812 */ /* 0x000fe200078ec0ff */
[C---:B------:R-:W-:Y:S01]  /*88e0*/  FMUL.FTZ R53, R40.reuse, R45 ;  /* 0x0000002d28357220 */ /* 0x040fe20000410000 */
[C---:B------:R-:W-:Y:S01]  /*88f0*/  FFMA.FTZ R41, R37.reuse, R54, -R82 ;  /* 0x0000003625297223 */ /* 0x040fe20000010852 */
[----:B------:R-:W-:Y:S01]  /*8900*/  FFMA.FTZ R37, R37, R52, R51 ;  /* 0x0000003425257223 */ /* 0x000fe20000010033 */
[-C--:B------:R-:W-:Y:S01]  /*8910*/  FMUL.FTZ R51, R40, R47.reuse ;  /* 0x0000002f28337220 */ /* 0x080fe20000410000 */
[----:B------:R-:W-:Y:S01]  /*8920*/  LOP3.LUT R81, R38, 0xffff0000, RZ, 0xc0, !PT ;  /* 0xffff000026517812 */ /* 0x000fe200078ec0ff */
[----:B------:R-:W-:Y:S01]  /*8930*/  FFMA.FTZ R40, R36, R47, -R53 ;  /* 0x0000002f24287223 */ /* 0x000fe20000010835 */
[----:B------:R-:W-:-:S02]  /*8940*/  IMAD.U32 R38, R42, 0x10000, RZ ;  /* 0x000100002a267824 */ /* 0x000fc400078e00ff */
[----:B------:R-:W-:Y:S01]  /*8950*/  FFMA.FTZ R39, R39, R46, R86 ;  /* 0x0000002e27277223 */ /* 0x000fe20000010056 */
[C---:B------:R-:W-:Y:S01]  /*8960*/  IMAD.U32 R47, R203.reuse, 0x10000, RZ ;  /* 0x00010000cb2f7824 */ /* 0x040fe200078e00ff */
[----:B------:R-:W-:Y:S01]  /*8970*/  LOP3.LUT R42, R42, 0xffff0000, RZ, 0xc0, !PT ;  /* 0xffff00002a2a7812 */ /* 0x000fe200078ec0ff */
[----:B------:R-:W-:Y:S01]  /*8980*/  IMAD.U32 R46, R190, 0x10000, RZ ;  /* 0x00010000be2e7824 */ /* 0x000fe200078e00ff */
[----:B------:R-:W-:Y:S01]  /*8990*/  LOP3.LUT R203, R203, 0xffff0000, RZ, 0xc0, !PT ;  /* 0xffff0000cbcb7812 */ /* 0x000fe200078ec0ff */
[----:B------:R-:W-:Y:S01]  /*89a0*/  FMUL.FTZ R52, R38, R47 ;  /* 0x0000002f26347220 */ /* 0x000fe20000410000 */
[----:B------:R-:W-:Y:S01]  /*89b0*/  LOP3.LUT R190, R190, 0xffff0000, RZ, 0xc0, !PT ;  /* 0xffff0000bebe7812 */ /* 0x000fe200078ec0ff */
[-C--:B------:R-:W-:Y:S01]  /*89c0*/  FMUL.FTZ R38, R38, R46.reuse ;  /* 0x0000002e26267220 */ /* 0x080fe20000410000 */
[----:B------:R-:W-:Y:S01]  /*89d0*/  FFMA.FTZ R36, R36, R45, R51 ;  /* 0x0000002d24247223 */ /* 0x000fe20000010033 */
[C---:B------:R-:W-:Y:S01]  /*89e0*/  FMUL.FTZ R54, R42.reuse, R203 ;  /* 0x000000cb2a367220 */ /* 0x040fe20000410000 */
[C---:B------:R-:W-:Y:S01]  /*89f0*/  FFMA.FTZ R52, R55.reuse, R46, -R52 ;  /* 0x0000002e37347223 */ /* 0x040fe20000010834 */
[-C--:B------:R-:W-:Y:S01]  /*8a00*/  FMUL.FTZ R42, R42, R190.reuse ;  /* 0x000000be2a2a7220 */ /* 0x080fe20000410000 */
[----:B------:R-:W-:Y:S01]  /*8a10*/  FFMA.FTZ R38, R55, R47, R38 ;  /* 0x0000002f37267223 */ /* 0x000fe20000010026 */
[----:B------:R-:W-:Y:S01]  /*8a20*/  FFMA.FTZ R45, R81, R190, -R54 ;  /* 0x000000be512d7223 */ /* 0x000fe20000010836 */
[----:B------:R-:W-:Y:S01]  /*8a30*/  F2FP.BF16.F32.PACK_AB R43, R43, R44 ;  /* 0x0000002c2b2b723e */ /* 0x000fe200000010ff */
        /* <DEDUP_REMOVED lines=12> */
[----:B------:R-:W-:Y:S02]  /*8b00*/  IMAD.MOV.U32 R41, RZ, RZ, R33 ;  /* 0x000000ffff297224 */ /* 0x000fe400078e0021 */
[----:B------:R-:W-:Y:S02]  /*8b10*/  IMAD.MOV.U32 R42, RZ, RZ, R81 ;  /* 0x000000ffff2a7224 */ /* 0x000fe400078e0051 */
[----:B------:R-:W-:-:S07]  /*8b20*/  IMAD.MOV.U32 R43, RZ, RZ, R80 ;  /* 0x000000ffff2b7224 */ /* 0x000fce00078e0050 */
.L_x_1403:
[----:B------:R-:W-:Y:S05]  /*8b30*/  BSYNC B2 ;  /* 0x0000000000027941 */ /* 0x000fea0003800000 */
.L_x_1402:
        /* <DEDUP_REMOVED lines=11> */
.L_x_1393:
[----:B------:R-:W-:Y:S05]  /*8bf0*/  BSYNC B1 ;  /* 0x0000000000017941 */ /* 0x000fea0003800000 */
.L_x_1392:
        /* <DEDUP_REMOVED lines=25> */
[----:B------:R-:W-:Y:S02]  /*8d90*/  LOP3.LUT R32, R205, 0x38, R37, 0xf8, !PT ;  /* 0x00000038cd207812 */ /* 0x000fe400078ef825 */
[----:B------:R-:W-:Y:S02]  /*8da0*/  LEA.HI R33, R33, R36, RZ, 0x3 ;  /* 0x0000002421217211 */ /* 0x000fe400078f18ff */
[----:B------:R-:W-:Y:S02]  /*8db0*/  LOP3.LUT R32, R32, R233, RZ, 0x3c, !PT ;  /* 0x000000e920207212 */ /* 0x000fe400078e3cff */
[----:B------:R-:W-:-:S02]  /*8dc0*/  SHF.R.S32.HI R33, RZ, 0x3, R33 ;  /* 0x00000003ff217819 */ /* 0x000fc40000011421 */
[----:B------:R-:W-:-:S03]  /*8dd0*/  ISETP.GE.AND P4, PT, R192, R119, PT ;  /* 0x00000077c000720c */ /* 0x000fc60003f86270 */
[----:B------:R-:W-:-:S04]  /*8de0*/  IMAD R33, R33, 0x1800, R210 ;  /* 0x0000180021217824 */ /* 0x000fc800078e02d2 */
        /* <DEDUP_REMOVED lines=11> */
[----:B0-----:R-:W-:Y:S01]  /*8ea0*/  IMAD.U32 R50, R33, 0x10000, RZ ;  /* 0x0001000021327824 */ /* 0x001fe200078e00ff */
[--C-:B------:R-:W-:Y:S01]  /*8eb0*/  SHF.R.U64 R65, R76, 0x10, R77.reuse ;  /* 0x000000104c417819 */ /* 0x100fe2000000124d */
[----:B------:R-:W-:Y:S01]  /*8ec0*/  IMAD.U32 R53, R39, 0x10000, RZ ;  /* 0x0001000027357824 */ /* 0x000fe200078e00ff */
[----:B------:R-:W-:Y:S01]  /*8ed0*/  SHF.R.U32.HI R76, RZ, 0x10, R77 ;  /* 0x00000010ff4c7819 */ /* 0x000fe2000001164d */
[----:B------:R-:W-:Y:S01]  /*8ee0*/  IMAD.U32 R49, R35, 0x10000, RZ ;  /* 0x0001000023317824 */ /* 0x000fe200078e00ff */
[----:B------:R-:W-:Y:S02]  /*8ef0*/  SHF.R.U64 R52, R66, 0x10, R67 ;  /* 0x0000001042347819 */ /* 0x000fe40000001243 */
[----:B------:R-:W-:-:S02]  /*8f00*/  PRMT R189, R189, 0x5410, R76 ;  /* 0x00005410bdbd7816 */ /* 0x000fc4000000004c */
[----:B------:R-:W-:Y:S02]  /*8f10*/  PRMT R185, R185, 0x5410, R64 ;  /* 0x00005410b9b97816 */ /* 0x000fe40000000040 */
[--C-:B------:R-:W-:Y:S01]  /*8f20*/  SHF.R.U64 R55, R78, 0x10, R79.reuse ;  /* 0x000000104e377819 */ /* 0x100fe2000000124f */
[----:B------:R-:W-:Y:S01]  /*8f30*/  IMAD.U32 R54, R189, 0x10000, RZ ;  /* 0x00010000bd367824 */ /* 0x000fe200078e00ff */
[----:B------:R-:W-:Y:S02]  /*8f40*/  SHF.R.U32.HI R78, RZ, 0x10, R79 ;  /* 0x00000010ff4e7819 */ /* 0x000fe4000001164f */
[----:B------:R-:W-:Y:S01]  /*8f50*/  PRMT R169, R169, 0x5410, R52 ;  /* 0x00005410a9a97816 */ /* 0x000fe20000000034 */
[----:B------:R-:W-:Y:S01]  /*8f60*/  IMAD.U32 R52, R185, 0x10000, RZ ;  /* 0x00010000b9347824 */ /* 0x000fe200078e00ff */
[----:B------:R-:W-:Y:S02]  /*8f70*/  SHF.R.U32.HI R66, RZ, 0x10, R67 ;  /* 0x00000010ff427819 */ /* 0x000fe40000011643 */
[----:B------:R-:W-:Y:S01]  /*8f80*/  PRMT R186, R186, 0x5410, R55 ;  /* 0x00005410baba7816 */ /* 0x000fe20000000037 */
[C---:B------:R-:W-:Y:S01]  /*8f90*/  FMUL.FTZ R55, R47.reuse, R54 ;  /* 0x000000362f377220 */ /* 0x040fe20000410000 */
[----:B------:R-:W-:Y:S01]  /*8fa0*/  PRMT R188, R188, 0x5410, R65 ;  /* 0x00005410bcbc7816 */ /* 0x000fe20000000041 */
[-C--:B------:R-:W-:Y:S01]  /*8fb0*/  FMUL.FTZ R65, R47, R52.reuse ;  /* 0x000000342f417220 */ /* 0x080fe20000410000 */
[----:B------:R-:W-:Y:S01]  /*8fc0*/  PRMT R187, R187, 0x5410, R78 ;  /* 0x00005410bbbb7816 */ /* 0x000fe2000000004e */
[C---:B------:R-:W-:Y:S01]  /*8fd0*/  FFMA.FTZ R47, R50.reuse, R52, -R55 ;  /* 0x00000034322f7223 */ /* 0x040fe20000010837 */
[----:B------:R-:W-:Y:S01]  /*8fe0*/  PRMT R183, R183, 0x5410, R66 ;  /* 0x00005410b7b77816 */ /* 0x000fe20000000042 */
[----:B------:R-:W-:Y:S01]  /*8ff0*/  FFMA.FTZ R50, R50, R54, R65 ;  /* 0x0000003632327223 */ /* 0x000fe20000010041 */
        /* <DEDUP_REMOVED lines=12> */
[C---:B------:R-:W-:Y:S01]  /*90c0*/  FFMA.FTZ R52, R48.reuse, R52, -R55 ;  /* 0x0000003430347223 */ /* 0x040fe20000010837 */
[----:B------:R-:W-:Y:S01]  /*90d0*/  FFMA.FTZ R51, R48, R189, R51 ;  /* 0x000000bd30337223 */ /* 0x000fe20000010033 */
[----:B------:R-:W-:Y:S01]  /*90e0*/  FFMA.FTZ R48, R49, R54, -R66 ;  /* 0x0000003631307223 */ /* 0x000fe20000010842 */
[----:B------:R-:W-:Y:S01]  /*90f0*/  LOP3.LUT R183, R183, 0xffff0000, RZ, 0xc0, !PT ;  /* 0xffff0000b7b77812 */ /* 0x000fe200078ec0ff */
[----:B------:R-:W-:Y:S01]  /*9100*/  FFMA.FTZ R49, R49, R64, R53 ;  /* 0x0000004031317223 */ /* 0x000fe20000010035 */
[----:B------:R-:W-:Y:S01]  /*9110*/  LOP3.LUT R46, R35, 0xffff0000, RZ, 0xc0, !PT ;  /* 0xffff0000232e7812 */ /* 0x000fe200078ec0ff */
[C---:B------:R-:W-:Y:S01]  /*9120*/  FMUL.FTZ R53, R39.reuse, R187 ;  /* 0x000000bb27357220 */ /* 0x040fe20000410000 */
[----:B------:R-:W-:Y:S01]  /*9130*/  PRMT R184, R184, 0x5410, R81 ;  /* 0x00005410b8b87816 */ /* 0x000fe20000000051 */
[----:B------:R-:W-:Y:S01]  /*9140*/  FMUL.FTZ R55, R39, R183 ;  /* 0x000000b727377220 */ /* 0x000fe20000410000 */
[----:B------:R-:W-:-:S02]  /*9150*/  IMAD.U32 R37, R36, 0x10000, RZ ;  /* 0x0001000024257824 */ /* 0x000fc400078e00ff */
[----:B------:R-:W-:Y:S01]  /*9160*/  FFMA.FTZ R183, R46, R183, -R53 ;  /* 0x000000b72eb77223 */ /* 0x000fe20000010835 */
[----:B------:R-:W-:Y:S01]  /*9170*/  LOP3.LUT R44, R36, 0xffff0000, RZ, 0xc0, !PT ;  /* 0xffff0000242c7812 */ /* 0x000fe200078ec0ff */
[C---:B------:R-:W-:Y:S01]  /*9180*/  IMAD.U32 R64, R188.reuse, 0x10000, RZ ;  /* 0x00010000bc407824 */ /* 0x040fe200078e00ff */
[----:B------:R-:W-:Y:S01]  /*9190*/  LOP3.LUT R53, R188, 0xffff0000, RZ, 0xc0, !PT ;  /* 0xffff0000bc357812 */ /* 0x000fe200078ec0ff */
[C---:B------:R-:W-:Y:S01]  /*91a0*/  IMAD.U32 R54, R184.reuse, 0x10000, RZ ;  /* 0x00010000b8367824 */ /* 0x040fe200078e00ff */
[----:B------:R-:W-:Y:S01]  /*91b0*/  LOP3.LUT R39, R184, 0xffff0000, RZ, 0xc0, !PT ;  /* 0xffff0000b8277812 */ /* 0x000fe200078ec0ff */
[C---:B------:R-:W-:Y:S01]  /*91c0*/  IMAD.U32 R33, R32.reuse, 0x10000, RZ ;  /* 0x0001000020217824 */ /* 0x040fe200078e00ff */
[----:B------:R-:W-:Y:S01]  /*91d0*/  LOP3.LUT R32, R32, 0xffff0000, RZ, 0xc0, !PT ;  /* 0xffff000020207812 */ /* 0x000fe200078ec0ff */
[C---:B------:R-:W-:Y:S01]  /*91e0*/  FMUL.FTZ R66, R37.reuse, R64 ;  /* 0x0000004025427220 */ /* 0x040fe20000410000 */
[----:B------:R-:W-:Y:S01]  /*91f0*/  FFMA.FTZ R46, R46, R187, R55 ;  /* 0x000000bb2e2e7223 */ /* 0x000fe20000010037 */
[----:B------:R-:W-:Y:S01]  /*9200*/  FMUL.FTZ R37, R37, R54 ;  /* 0x0000003625257220 */ /* 0x000fe20000410000 */
[----:B------:R-:W-:Y:S01]  /*9210*/  FMUL.FTZ R55, R44, R53 ;  /* 0x000000352c377220 */ /* 0x000fe20000410000 */
[C---:B------:R-:W-:Y:S01]  /*9220*/  IMAD.U32 R35, R34.reuse, 0x10000, RZ ;  /* 0x0001000022237824 */ /* 0x040fe200078e00ff */
[----:B------:R-:W-:Y:S01]  /*9230*/  LOP3.LUT R36, R34, 0xffff0000, RZ, 0xc0, !PT ;  /* 0xffff000022247812 */ /* 0x000fe200078ec0ff */
[----:B------:R-:W-:-:S02]  /*9240*/  IMAD.U32 R34, R38, 0x10000, RZ ;  /* 0x0001000026227824 */ /* 0x000fc400078e00ff */
[C---:B------:R-:W-:Y:S01]  /*9250*/  FFMA.FTZ R66, R33.reuse, R54, -R66 ;  /* 0x0000003621427223 */ /* 0x040fe20000010842 */
[----:B------:R-:W-:Y:S01]  /*9260*/  FFMA.FTZ R64, R33, R64, R37 ;  /* 0x0000004021407223 */ /* 0x000fe20000010025 */
[-C--:B------:R-:W-:Y:S01]  /*9270*/  FMUL.FTZ R65, R44, R39.reuse ;  /* 0x000000272c417220 */ /* 0x080fe20000410000 */
[----:B------:R-:W-:Y:S01]  /*9280*/  FFMA.FTZ R55, R32, R39, -R55 ;  /* 0x0000002720377223 */ /* 0x000fe20000010837 */
[----:B------:R-:W-:Y:S01]  /*9290*/  LOP3.LUT R38, R38, 0xffff0000, RZ, 0xc0, !PT ;  /* 0xffff000026267812 */ /* 0x000fe200078ec0ff */
[C---:B------:R-:W-:Y:S01]  /*92a0*/  IMAD.U32 R33, R169.reuse, 0x10000, RZ ;  /* 0x00010000a9217824 */ /* 0x040fe200078e00ff */
[C---:B------:R-:W-:Y:S01]  /*92b0*/  LOP3.LUT R39, R186.reuse, 0xffff0000, RZ, 0xc0, !PT ;  /* 0xffff0000ba277812 */ /* 0x040fe200078ec0ff */
[----:B------:R-:W-:Y:S01]  /*92c0*/  IMAD.U32 R37, R186, 0x10000, RZ ;  /* 0x00010000ba257824 */ /* 0x000fe200078e00ff */
[----:B------:R-:W-:Y:S01]  /*92d0*/  LOP3.LUT R169, R169, 0xffff0000, RZ, 0xc0, !PT ;  /* 0xffff0000a9a97812 */ /* 0x000fe200078ec0ff */
[----:B------:R-:W-:Y:S01]  /*92e0*/  FFMA.FTZ R65, R32, R53, R65 ;  /* 0x0000003520417223 */ /* 0x000fe20000010041 */
[----:B------:R-:W-:Y:S01]  /*92f0*/  F2FP.BF16.F32.PACK_AB R46, R46, R49 ;  /* 0x000000312e2e723e */ /* 0x000fe200000010ff */
[----:B------:R-:W-:Y:S01]  /*9300*/  FMUL.FTZ R32, R34, R37 ;  /* 0x0000002522207220 */ /* 0x000fe20000410000 */
        /* <DEDUP_REMOVED lines=18> */
.L_x_1407:
[----:B------:R-:W-:Y:S05]  /*9430*/  BSYNC B2 ;  /* 0x0000000000027941 */ /* 0x000fea0003800000 */
.L_x_1406:
[----:B------:R-:W-:Y:S02]  /*9440*/  ULDC.64 UR4, c[0x0][0x208] ;  /* 0x0000820000047ab9 */ /* 0x000fe40000000a00 */
[----:B0-----:R4:W-:Y:S04]  /*9450*/  STG.E.128 desc[UR4][R40.64], R32 ;  /* 0x0000002028007986 */ /* 0x0019e8000c101d04 */
[----:B--2---:R4:W-:Y:S02]  /*9460*/  @!P3 STG.E.128 desc[UR4][R42.64], R36 ;  /* 0x000000242a00b986 */ /* 0x0049e4000c101d04 */
.L_x_1405:
[----:B------:R-:W-:Y:S05]  /*9470*/  BSYNC B1 ;  /* 0x0000000000017941 */ /* 0x000fea0003800000 */
.L_x_1404:
        /* <DEDUP_REMOVED lines=38> */
[----:B------:R-:W-:Y:S01]  /*96e0*/  SHF.R.U64 R62, R72, 0x10, R73 ;  /* 0x00000010483e7819 */ /* 0x000fe20000001249 */
[----:B------:R-:W-:Y:S01]  /*96f0*/  IMAD.U32 R52, R39, 0x10000, RZ ;  /* 0x0001000027347824 */ /* 0x000fe200078e00ff */
[----:B------:R-:W-:Y:S01]  /*9700*/  SHF.R.U32.HI R61, RZ, 0x10, R61 ;  /* 0x00000010ff3d7819 */ /* 0x000fe2000001163d */
[----:B------:R-:W-:Y:S01]  /*9710*/  IMAD.U32 R49, R35, 0x10000, RZ ;  /* 0x0001000023317824 */ /* 0x000fe200078e00ff */
[----:B------:R-:W-:Y:S01]  /*9720*/  SHF.R.U32.HI R73, RZ, 0x10, R73 ;  /* 0x00000010ff497819 */ /* 0x000fe20000011649 */
[----:B------:R-:W-:Y:S01]  /*9730*/  IMAD.U32 R44, R32, 0x10000, RZ ;  /* 0x00010000202c7824 */ /* 0x000fe200078e00ff */
        /* <DEDUP_REMOVED lines=8> */
[----:B------:R-:W-:-:S02]  /*97c0*/  PRMT R166, R166, 0x5410, R75 ;  /* 0x00005410a6a67816 */ /* 0x000fc4000000004b */
[----:B------:R-:W-:Y:S01]  /*97d0*/  PRMT R167, R167, 0x5410, R62 ;  /* 0x00005410a7a77816 */ /* 0x000fe2000000003e */
[CC--:B------:R-:W-:Y:S01]  /*97e0*/  FMUL.FTZ R62, R50.reuse, R53.reuse ;  /* 0x00000035323e7220 */ /* 0x0c0fe20000410000 */
[----:B------:R-:W-:Y:S01]  /*97f0*/  PRMT R165, R165, 0x5410, R60 ;  /* 0x00005410a5a57816 */ /* 0x000fe2000000003c */
[-C--:B------:R-:W-:Y:S01]  /*9800*/  FMUL.FTZ R60, R50, R54.reuse ;  /* 0x00000036323c7220 */ /* 0x080fe20000410000 */
[----:B------:R-:W-:Y:S01]  /*9810*/  LOP3.LUT R51, R37, 0xffff0000, RZ, 0xc0, !PT ;  /* 0xffff000025337812 */ /* 0x000fe200078ec0ff */
[----:B------:R-:W-:Y:S01]  /*9820*/  IMAD.U32 R50, R166, 0x10000, RZ ;  /* 0x00010000a6327824 */ /* 0x000fe200078e00ff */
[----:B------:R-:W-:Y:S01]  /*9830*/  PRMT R162, R162, 0x5410, R63 ;  /* 0x00005410a2a27816 */ /* 0x000fe2000000003f */
[C---:B------:R-:W-:Y:S01]  /*9840*/  FFMA.FTZ R60, R47.reuse, R53, -R60 ;  /* 0x000000352f3c7223 */ /* 0x040fe2000001083c */
[----:B------:R-:W-:Y:S01]  /*9850*/  LOP3.LUT R168, R168, 0xffff0000, RZ, 0xc0, !PT ;  /* 0xffff0000a8a87812 */ /* 0x000fe200078ec0ff */
[----:B------:R-:W-:Y:S01]  /*9860*/  FFMA.FTZ R62, R47, R54, R62 ;  /* 0x000000362f3e7223 */ /* 0x000fe2000001003e */
[----:B------:R-:W-:Y:S01]  /*9870*/  LOP3.LUT R164, R164, 0xffff0000, RZ, 0xc0, !PT ;  /* 0xffff0000a4a47812 */ /* 0x000fe200078ec0ff */
[----:B------:R-:W-:Y:S01]  /*9880*/  IMAD.U32 R47, R162, 0x10000, RZ ;  /* 0x00010000a22f7824 */ /* 0x000fe200078e00ff */
[----:B------:R-:W-:Y:S01]  /*9890*/  LOP3.LUT R48, R33, 0xffff0000, RZ, 0xc0, !PT ;  /* 0xffff000021307812 */ /* 0x000fe200078ec0ff */
[----:B------:R-:W-:Y:S01]  /*98a0*/  FMUL.FTZ R53, R51, R168 ;  /* 0x000000a833357220 */ /* 0x000fe20000410000 */
[----:B------:R-:W-:Y:S01]  /*98b0*/  PRMT R163, R163, 0x5410, R64 ;  /* 0x00005410a3a37816 */ /* 0x000fe20000000040 */
[----:B------:R-:W-:Y:S01]  /*98c0*/  FMUL.FTZ R51, R51, R164 ;  /* 0x000000a433337220 */ /* 0x000fe20000410000 */
[C---:B------:R-:W-:Y:S01]  /*98d0*/  FMUL.FTZ R54, R52.reuse, R50 ;  /* 0x0000003234367220 */ /* 0x040fe20000410000 */
[----:B------:R-:W-:Y:S01]  /*98e0*/  LOP3.LUT R39, R39, 0xffff0000, RZ, 0xc0, !PT ;  /* 0xffff000027277812 */ /* 0x000fe200078ec0ff */
[----:B------:R-:W-:Y:S01]  /*98f0*/  FMUL.FTZ R55, R52, R47 ;  /* 0x0000002f34377220 */ /* 0x000fe20000410000 */
[----:B------:R-:W-:Y:S01]  /*9900*/  LOP3.LUT R166, R166, 0xffff0000, RZ, 0xc0, !PT ;  /* 0xffff0000a6a67812 */ /* 0x000fe200078ec0ff */
[----:B------:R-:W-:Y:S01]  /*9910*/  FFMA.FTZ R53, R48, R164, -R53 ;  /* 0x000000a430357223 */ /* 0x000fe20000010835 */
[----:B------:R-:W-:Y:S01]  /*9920*/  LOP3.LUT R162, R162, 0xffff0000, RZ, 0xc0, !PT ;  /* 0xffff0000a2a27812 */ /* 0x000fe200078ec0ff */
[----:B------:R-:W-:Y:S01]  /*9930*/  FFMA.FTZ R51, R48, R168, R51 ;  /* 0x000000a830337223 */ /* 0x000fe20000010033 */
[----:B------:R-:W-:-:S02]  /*9940*/  IMAD.U32 R37, R36, 0x10000, RZ ;  /* 0x0001000024257824 */ /* 0x000fc400078e00ff */
[----:B------:R-:W-:Y:S01]  /*9950*/  FFMA.FTZ R54, R49, R47, -R54 ;  /* 0x0000002f31367223 */ /* 0x000fe20000010836 */
[----:B------:R-:W-:Y:S02]  /*9960*/  IMAD.U32 R48, R167, 0x10000, RZ ;  /* 0x00010000a7307824 */ /* 0x000fe400078e00ff */
[----:B------:R-:W-:Y:S01]  /*9970*/  FFMA.FTZ R55, R49, R50, R55 ;  /* 0x0000003231377223 */ /* 0x000fe20000010037 */
[----:B------:R-:W-:Y:S02]  /*9980*/  IMAD.U32 R47, R163, 0x10000, RZ ;  /* 0x00010000a32f7824 */ /* 0x000fe400078e00ff */
[C---:B------:R-:W-:Y:S01]  /*9990*/  FMUL.FTZ R49, R39.reuse, R166 ;  /* 0x000000a627317220 */ /* 0x040fe20000410000 */
[----:B------:R-:W-:Y:S01]  /*99a0*/  FMUL.FTZ R63, R39, R162 ;  /* 0x000000a2273f7220 */ /* 0x000fe20000410000 */
[----:B------:R-:W-:Y:S01]  /*99b0*/  LOP3.LUT R46, R35, 0xffff0000, RZ, 0xc0, !PT ;  /* 0xffff0000232e7812 */ /* 0x000fe200078ec0ff */
[C---:B------:R-:W-:Y:S01]  /*99c0*/  FMUL.FTZ R39, R37.reuse, R48 ;  /* 0x0000003025277220 */ /* 0x040fe20000410000 */
[----:B------:R-:W-:Y:S01]  /*99d0*/  LOP3.LUT R36, R36, 0xffff0000, RZ, 0xc0, !PT ;  /* 0xffff000024247812 */ /* 0x000fe200078ec0ff */
[-C--:B------:R-:W-:Y:S01]  /*99e0*/  FMUL.FTZ R37, R37, R47.reuse ;  /* 0x0000002f25257220 */ /* 0x080fe20000410000 */
[----:B------:R-:W-:Y:S01]  /*99f0*/  LOP3.LUT R167, R167, 0xffff0000, RZ, 0xc0, !PT ;  /* 0xffff0000a7a77812 */ /* 0x000fe200078ec0ff */
[----:B------:R-:W-:Y:S01]  /*9a00*/  FFMA.FTZ R61, R46, R162, -R49 ;  /* 0x000000a22e3d7223 */ /* 0x000fe20000010831 */
[----:B------:R-:W-:Y:S01]  /*9a10*/  LOP3.LUT R163, R163, 0xffff0000, RZ, 0xc0, !PT ;  /* 0xffff0000a3a37812 */ /* 0x000fe200078ec0ff */
[----:B------:R-:W-:Y:S01]  /*9a20*/  FFMA.FTZ R39, R44, R47, -R39 ;  /* 0x0000002f2c277223 */ /* 0x000fe20000010827 */
[----:B------:R-:W-:Y:S01]  /*9a30*/  LOP3.LUT R32, R32, 0xffff0000, RZ, 0xc0, !PT ;  /* 0xffff000020207812 */ /* 0x000fe200078ec0ff */
[----:B------:R-:W-:Y:S01]  /*9a40*/  FFMA.FTZ R37, R44, R48, R37 ;  /* 0x000000302c257223 */ /* 0x000fe20000010025 */
[----:B------:R-:W-:-:S02]  /*9a50*/  IMAD.U32 R35, R38, 0x10000, RZ ;  /* 0x0001000026237824 */ /* 0x000fc400078e00ff */
[C---:B------:R-:W-:Y:S01]  /*9a60*/  FMUL.FTZ R49, R36.reuse, R167 ;  /* 0x000000a724317220 */ /* 0x040fe20000410000 */
[-C--:B------:R-:W-:Y:S01]  /*9a70*/  FMUL.FTZ R47, R36, R163.reuse ;  /* 0x000000a3242f7220 */ /* 0x080fe20000410000 */
[----:B------:R-:W-:Y:S01]  /*9a80*/  IMAD.U32 R44, R165, 0x10000, RZ ;  /* 0x00010000a52c7824 */ /* 0x000fe200078e00ff */
[----:B------:R-:W-:Y:S01]  /*9a90*/  LOP3.LUT R38, R38, 0xffff0000, RZ, 0xc0, !PT ;  /* 0xffff000026267812 */ /* 0x000fe200078ec0ff */
[----:B------:R-:W-:Y:S01]  /*9aa0*/  IMAD.U32 R36, R161, 0x10000, RZ ;  /* 0x00010000a1247824 */ /* 0x000fe200078e00ff */
[----:B------:R-:W-:Y:S01]  /*9ab0*/  LOP3.LUT R165, R165, 0xffff0000, RZ, 0xc0, !PT ;  /* 0xffff0000a5a57812 */ /* 0x000fe200078ec0ff */
[----:B------:R-:W-:Y:S01]  /*9ac0*/  FFMA.FTZ R166, R46, R166, R63 ;  /* 0x000000a62ea67223 */ /* 0x000fe2000001003f */
[----:B------:R-:W-:Y:S01]  /*9ad0*/  LOP3.LUT R161, R161, 0xffff0000, RZ, 0xc0, !PT ;  /* 0xffff0000a1a17812 */ /* 0x000fe200078ec0ff */
[----:B------:R-:W-:Y:S01]  /*9ae0*/  FFMA.FTZ R46, R32, R163, -R49 ;  /* 0x000000a3202e7223 */ /* 0x000fe20000010831 */
[----:B------:R-:W-:Y:S02]  /*9af0*/  IMAD.U32 R33, R34, 0x10000, RZ ;  /* 0x0001000022217824 */ /* 0x000fe400078e00ff */
[----:B------:R-:W-:Y:S01]  /*9b00*/  FFMA.FTZ R32, R32, R167, R47 ;  /* 0x000000a720207223 */ /* 0x000fe2000001002f */
[----:B------:R-:W-:Y:S01]  /*9b10*/  LOP3.LUT R34, R34, 0xffff0000, RZ, 0xc0, !PT ;  /* 0xffff000022227812 */ /* 0x000fe200078ec0ff */
[C---:B------:R-:W-:Y:S01]  /*9b20*/  FMUL.FTZ R48, R35.reuse, R44 ;  /* 0x0000002c23307220 */ /* 0x040fe20000410000 */
        /* <DEDUP_REMOVED lines=19> */
.L_x_1411:
[----:B------:R-:W-:Y:S05]  /*9c60*/  BSYNC B2 ;  /* 0x0000000000027941 */ /* 0x000fea0003800000 */
.L_x_1410:
[----:B------:R-:W-:Y:S02]  /*9c70*/  ULDC.64 UR4, c[0x0][0x208] ;  /* 0x0000820000047ab9 */ /* 0x000fe40000000a00 */
[----:B0-----:R0:W-:Y:S04]  /*9c80*/  STG.E.128 desc[UR4][R40.64], R32 ;  /* 0x0000002028007986 */ /* 0x0011e8000c101d04 */
[----:B--2---:R0:W-:Y:S02]  /*9c90*/  @!P3 STG.E.128 desc[UR4][R42.64], R36 ;  /* 0x000000242a00b986 */ /* 0x0041e4000c101d04 */
.L_x_1409:
[----:B------:R-:W-:Y:S05]  /*9ca0*/  BSYNC B1 ;  /* 0x0000000000017941 */ /* 0x000fea0003800000 */
.L_x_1408:
[----:B------:R-:W-:-:S13]  /*9cb0*/  ISETP.NE.AND P3, PT, R25, RZ, PT ;  /* 0x000000ff1900720c */ /* 0x000fda0003f65270 */
[----:B------:R-:W-:Y:S05]  /*9cc0*/  @!P3 BRA `(.L_x_1362) ;  /* 0x0000000800e8b947 */ /* 0x000fea0003800000 */
[----:B------:R-:W-:Y:S01]  /*9cd0*/  LOP3.LUT P5, RZ, R16, 0x1, RZ, 0xc0, !PT ;  /* 0x0000000110ff7812 */ /* 0x000fe200078ac0ff */
[----:B------:R-:W-:Y:S01]  /*9ce0*/  BSSY B1, `(.L_x_1412) ;  /* 0x0000073000017945 */ /* 0x000fe20003800000 */
[----:B0---4-:R-:W-:Y:S02]  /*9cf0*/  IADD3 R35, P3, P4, R108, R128, R15 ;  /* 0x000000806c237210 */ /* 0x011fe40007c7e00f */
[----:B------:R-:W-:Y:S02]  /*9d00*/  SEL R149, R124, R149, !P5 ;  /* 0x000000957c957207 */ /* 0x000fe40006800000 */
[----:B---3--:R-:W-:Y:S02]  /*9d10*/  IADD3.X R38, R4, R45, R112, P3, P4 ;  /* 0x0000002d04267210 */ /* 0x008fe40001fe8470 */
[----:B------:R-:W-:Y:S02]  /*9d20*/  SHF.R.S32.HI R32, RZ, 0x1f, R149 ;  /* 0x0000001fff207819 */ /* 0x000fe40000011495 */
[----:B------:R-:W-:-:S02]  /*9d30*/  LEA R40, P3, R35, R120, 0x1 ;  /* 0x0000007823287211 */ /* 0x000fc400078608ff */
[----:B------:R-:W-:Y:S02]  /*9d40*/  LEA.HI R32, R32, R149, RZ, 0x4 ;  /* 0x0000009520207211 */ /* 0x000fe400078f20ff */
[----:B------:R-:W-:Y:S02]  /*9d50*/  LEA.HI.X R41, R35, R121, R38, 0x1, P3 ;  /* 0x0000007923297211 */ /* 0x000fe400018f0c26 */
[----:B------:R-:W-:Y:S02]  /*9d60*/  LEA.HI.SX32 R32, R32, R115, 0x1c ;  /* 0x0000007320207211 */ /* 0x000fe400078fe2ff */
[----:B------:R-:W-:Y:S02]  /*9d70*/  ISETP.GE.AND P3, PT, R199, R119, PT ;  /* 0x00000077c700720c */ /* 0x000fe40003f66270 */
        /* <DEDUP_REMOVED lines=21> */
[----:B------:R-:W-:Y:S02]  /*9ed0*/  SHF.R.U32.HI R56, RZ, 0x10, R57 ;  /* 0x00000010ff387819 */ /* 0x000fe40000011639 */
[----:B------:R-:W-:Y:S02]  /*9ee0*/  PRMT R160, R160, 0x5410, R69 ;  /* 0x00005410a0a07816 */ /* 0x000fe40000000045 */
[----:B------:R-:W-:-:S02]  /*9ef0*/  SHF.R.U64 R53, R58, 0x10, R59 ;  /* 0x000000103a357819 */ /* 0x000fc4000000123b */
[----:B------:R-:W-:Y:S02]  /*9f00*/  SHF.R.U64 R57, R70, 0x10, R71 ;  /* 0x0000001046397819 */ /* 0x000fe40000001247 */
[----:B------:R-:W-:Y:S01]  /*9f10*/  PRMT R154, R154, 0x5410, R55 ;  /* 0x000054109a9a7816 */ /* 0x000fe20000000037 */
[----:B------:R-:W-:Y:S01]  /*9f20*/  IMAD.U32 R55, R160, 0x10000, RZ ;  /* 0x00010000a0377824 */ /* 0x000fe200078e00ff */
[----:B------:R-:W-:Y:S02]  /*9f30*/  PRMT R155, R155, 0x5410, R56 ;  /* 0x000054109b9b7816 */ /* 0x000fe40000000038 */
[----:B------:R-:W-:Y:S02]  /*9f40*/  SHF.R.U32.HI R71, RZ, 0x10, R71 ;  /* 0x00000010ff477819 */ /* 0x000fe40000011647 */
[----:B------:R-:W-:Y:S02]  /*9f50*/  SHF.R.U32.HI R58, RZ, 0x10, R59 ;  /* 0x00000010ff3a7819 */ /* 0x000fe4000001163b */
[----:B------:R-:W-:Y:S01]  /*9f60*/  PRMT R152, R152, 0x5410, R53 ;  /* 0x0000541098987816 */ /* 0x000fe20000000035 */
[----:B------:R-:W-:Y:S01]  /*9f70*/  IMAD.U32 R53, R155, 0x10000, RZ ;  /* 0x000100009b357824 */ /* 0x000fe200078e00ff */
[----:B------:R-:W-:Y:S01]  /*9f80*/  PRMT R156, R156, 0x5410, R57 ;  /* 0x000054109c9c7816 */ /* 0x000fe20000000039 */
[----:B------:R-:W-:Y:S01]  /*9f90*/  FMUL.FTZ R57, R48, R55 ;  /* 0x0000003730397220 */ /* 0x000fe20000410000 */
[----:B------:R-:W-:Y:S01]  /*9fa0*/  PRMT R158, R158, 0x5410, R71 ;  /* 0x000054109e9e7816 */ /* 0x000fe20000000047 */
[-C--:B------:R-:W-:Y:S01]  /*9fb0*/  FMUL.FTZ R59, R48, R53.reuse ;  /* 0x00000035303b7220 */ /* 0x080fe20000410000 */
[----:B------:R-:W-:Y:S01]  /*9fc0*/  PRMT R153, R153, 0x5410, R58 ;  /* 0x0000541099997816 */ /* 0x000fe2000000003a */
[----:B------:R-:W-:Y:S01]  /*9fd0*/  FFMA.FTZ R54, R44, R53, -R57 ;  /* 0x000000352c367223 */ /* 0x000fe20000010839 */
[----:B------:R-:W-:Y:S01]  /*9fe0*/  LOP3.LUT R49, R37, 0xffff0000, RZ, 0xc0, !PT ;  /* 0xffff000025317812 */ /* 0x000fe200078ec0ff */
[----:B------:R-:W-:Y:S01]  /*9ff0*/  IMAD.U32 R57, R158, 0x10000, RZ ;  /* 0x000100009e397824 */ /* 0x000fe200078e00ff */
[----:B------:R-:W-:Y:S01]  /*a000*/  LOP3.LUT R160, R160, 0xffff0000, RZ, 0xc0, !PT ;  /* 0xffff0000a0a07812 */ /* 0x000fe200078ec0ff */
[----:B------:R-:W-:Y:S01]  /*a010*/  IMAD.U32 R53, R153, 0x10000, RZ ;  /* 0x0001000099357824 */ /* 0x000fe200078e00ff */
[----:B------:R-:W-:Y:S01]  /*a020*/  LOP3.LUT R155, R155, 0xffff0000, RZ, 0xc0, !PT ;  /* 0xffff00009b9b7812 */ /* 0x000fe200078ec0ff */
[----:B------:R-:W-:Y:S01]  /*a030*/  FFMA.FTZ R59, R44, R55, R59 ;  /* 0x000000372c3b7223 */ /* 0x000fe2000001003b */
        /* <DEDUP_REMOVED lines=8> */
[----:B------:R-:W-:Y:S01]  /*a0c0*/  PRMT R159, R159, 0x5410, R52 ;  /* 0x000054109f9f7816 */ /* 0x000fe20000000034 */
[----:B------:R-:W-:-:S02]  /*a0d0*/  IMAD.U32 R36, R35, 0x10000, RZ ;  /* 0x0001000023247824 */ /* 0x000fc400078e00ff */
[----:B------:R-:W-:Y:S01]  /*a0e0*/  FMUL.FTZ R50, R50, R53 ;  /* 0x0000003532327220 */ /* 0x000fe20000410000 */
[----:B------:R-:W-:Y:S01]  /*a0f0*/  LOP3.LUT R35, R35, 0xffff0000, RZ, 0xc0, !PT ;  /* 0xffff000023237812 */ /* 0x000fe200078ec0ff */
[C---:B------:R-:W-:Y:S01]  /*a100*/  FFMA.FTZ R61, R46.reuse, R155, -R61 ;  /* 0x0000009b2e3d7223 */ /* 0x040fe2000001083d */
[----:B------:R-:W-:Y:S01]  /*a110*/  LOP3.LUT R44, R153, 0xffff0000, RZ, 0xc0, !PT ;  /* 0xffff0000992c7812 */ /* 0x000fe200078ec0ff */
[----:B------:R-:W-:Y:S01]  /*a120*/  FFMA.FTZ R160, R46, R160, R49 ;  /* 0x000000a02ea07223 */ /* 0x000fe20000010031 */
[----:B------:R-:W-:Y:S01]  /*a130*/  FMUL.FTZ R48, R51, R158 ;  /* 0x0000009e33307220 */ /* 0x000fe20000410000 */
[C---:B------:R-:W-:Y:S01]  /*a140*/  FFMA.FTZ R55, R36.reuse, R53, -R55 ;  /* 0x0000003524377223 */ /* 0x040fe20000010837 */
[----:B------:R-:W-:Y:S01]  /*a150*/  FFMA.FTZ R57, R36, R57, R50 ;  /* 0x0000003924397223 */ /* 0x000fe20000010032 */
[----:B------:R-:W-:Y:S02]  /*a160*/  IMAD.U32 R46, R159, 0x10000, RZ ;  /* 0x000100009f2e7824 */ /* 0x000fe400078e00ff */
[----:B------:R-:W-:Y:S01]  /*a170*/  FFMA.FTZ R56, R35, R44, -R48 ;  /* 0x0000002c23387223 */ /* 0x000fe20000010830 */
[----:B------:R-:W-:-:S02]  /*a180*/  IMAD.U32 R36, R154, 0x10000, RZ ;  /* 0x000100009a247824 */ /* 0x000fc400078e00ff */
[----:B------:R-:W-:Y:S01]  /*a190*/  FMUL.FTZ R50, R51, R44 ;  /* 0x0000002c33327220 */ /* 0x000fe20000410000 */
[C---:B------:R-:W-:Y:S01]  /*a1a0*/  FMUL.FTZ R48, R37.reuse, R46 ;  /* 0x0000002e25307220 */ /* 0x040fe20000410000 */
[----:B------:R-:W-:Y:S02]  /*a1b0*/  IMAD.U32 R33, R32, 0x10000, RZ ;  /* 0x0001000020217824 */ /* 0x000fe400078e00ff */
[-C--:B------:R-:W-:Y:S01]  /*a1c0*/  FMUL.FTZ R37, R37, R36.reuse ;  /* 0x0000002425257220 */ /* 0x080fe20000410000 */
[----:B------:R-:W-:Y:S01]  /*a1d0*/  LOP3.LUT R44, R159, 0xffff0000, RZ, 0xc0, !PT ;  /* 0xffff00009f2c7812 */ /* 0x000fe200078ec0ff */
[C---:B------:R-:W-:Y:S02]  /*a1e0*/  IMAD.U32 R39, R38.reuse, 0x10000, RZ ;  /* 0x0001000026277824 */ /* 0x040fe400078e00ff */
[C---:B------:R-:W-:Y:S01]  /*a1f0*/  FFMA.FTZ R48, R33.reuse, R36, -R48 ;  /* 0x0000002421307223 */ /* 0x040fe20000010830 */
[----:B------:R-:W-:Y:S01]  /*a200*/  FFMA.FTZ R46, R33, R46, R37 ;  /* 0x0000002e212e7223 */ /* 0x000fe20000010025 */
[----:B------:R-:W-:Y:S01]  /*a210*/  LOP3.LUT R38, R38, 0xffff0000, RZ, 0xc0, !PT ;  /* 0xffff000026267812 */ /* 0x000fe200078ec0ff */
[----:B------:R-:W-:Y:S01]  /*a220*/  FFMA.FTZ R158, R35, R158, R50 ;  /* 0x0000009e239e7223 */ /* 0x000fe20000010032 */
[----:B------:R-:W-:Y:S01]  /*a230*/  LOP3.LUT R154, R154, 0xffff0000, RZ, 0xc0, !PT ;  /* 0xffff00009a9a7812 */ /* 0x000fe200078ec0ff */
[C---:B------:R-:W-:Y:S01]  /*a240*/  IMAD.U32 R36, R156.reuse, 0x10000, RZ ;  /* 0x000100009c247824 */ /* 0x040fe200078e00ff */
[----:B------:R-:W-:Y:S01]  /*a250*/  LOP3.LUT R37, R156, 0xffff0000, RZ, 0xc0, !PT ;  /* 0xffff00009c257812 */ /* 0x000fe200078ec0ff */
[----:B------:R-:W-:Y:S01]  /*a260*/  IMAD.U32 R33, R152, 0x10000, RZ ;  /* 0x0001000098217824 */ /* 0x000fe200078e00ff */
[----:B------:R-:W-:Y:S01]  /*a270*/  LOP3.LUT R43, R32, 0xffff0000, RZ, 0xc0, !PT ;  /* 0xffff0000202b7812 */ /* 0x000fe200078ec0ff */
[----:B------:R-:W-:Y:S01]  /*a280*/  FMUL.FTZ R50, R47, R44 ;  /* 0x0000002c2f327220 */ /* 0x000fe20000410000 */
[----:B------:R-:W-:Y:S01]  /*a290*/  LOP3.LUT R35, R152, 0xffff0000, RZ, 0xc0, !PT ;  /* 0xffff000098237812 */ /* 0x000fe200078ec0ff */
[----:B------:R-:W-:-:S02]  /*a2a0*/  IMAD.U32 R32, R34, 0x10000, RZ ;  /* 0x0001000022207824 */ /* 0x000fc400078e00ff */
[----:B------:R-:W-:Y:S01]  /*a2b0*/  FMUL.FTZ R49, R39, R36 ;  /* 0x0000002427317220 */ /* 0x000fe20000410000 */
[----:B------:R-:W-:Y:S01]  /*a2c0*/  LOP3.LUT R34, R34, 0xffff0000, RZ, 0xc0, !PT ;  /* 0xffff000022227812 */ /* 0x000fe200078ec0ff */
[-C--:B------:R-:W-:Y:S01]  /*a2d0*/  FMUL.FTZ R52, R47, R154.reuse ;  /* 0x0000009a2f347220 */ /* 0x080fe20000410000 */
[----:B------:R-:W-:Y:S01]  /*a2e0*/  FMUL.FTZ R39, R39, R33 ;  /* 0x0000002127277220 */ /* 0x000fe20000410000 */
[C---:B------:R-:W-:Y:S01]  /*a2f0*/  FMUL.FTZ R51, R38.reuse, R37 ;  /* 0x0000002526337220 */ /* 0x040fe20000410000 */
[C---:B------:R-:W-:Y:S01]  /*a300*/  FFMA.FTZ R47, R43.reuse, R154, -R50 ;  /* 0x0000009a2b2f7223 */ /* 0x040fe20000010832 */
[----:B------:R-:W-:Y:S01]  /*a310*/  FMUL.FTZ R38, R38, R35 ;  /* 0x0000002326267220 */ /* 0x000fe20000410000 */
[C---:B------:R-:W-:Y:S01]  /*a320*/  FFMA.FTZ R49, R32.reuse, R33, -R49 ;  /* 0x0000002120317223 */ /* 0x040fe20000010831 */
[----:B------:R-:W-:Y:S01]  /*a330*/  FFMA.FTZ R39, R32, R36, R39 ;  /* 0x0000002420277223 */ /* 0x000fe20000010027 */
        /* <DEDUP_REMOVED lines=13> */
.L_x_1413:
[----:B------:R-:W-:Y:S05]  /*a410*/  BSYNC B1 ;  /* 0x0000000000017941 */ /* 0x000fea0003800000 */
.L_x_1412:
[----:B------:R-:W-:Y:S01]  /*a420*/  ISETP.GE.AND P3, PT, R42, R147, PT ;  /* 0x000000932a00720c */ /* 0x000fe20003f66270 */
[----:B------:R-:W-:Y:S02]  /*a430*/  ULDC.64 UR4, c[0x0][0x208] ;  /* 0x0000820000047ab9 */ /* 0x000fe40000000a00 */
[----:B0-----:R0:W-:Y:S10]  /*a440*/  STG.E.128 desc[UR4][R40.64], R32 ;  /* 0x0000002028007986 */ /* 0x0011f4000c101d04 */
[----:B------:R-:W-:Y:S05]  /*a450*/  @P3 BRA `(.L_x_1362) ;  /* 0x0000000400043947 */ /* 0x000fea0003800000 */
[--C-:B0-----:R-:W-:Y:S01]  /*a460*/  SHF.R.S32.HI R32, RZ, 0x1f, R42.reuse ;  /* 0x0000001fff207819 */ /* 0x101fe2000001142a */
[----:B------:R-:W-:Y:S01]  /*a470*/  ULDC.64 UR4, c[0x0][0x208] ;  /* 0x0000820000047ab9 */ /* 0x000fe20000000a00 */
[----:B------:R-:W-:-:S04]  /*a480*/  IADD3 R42, P3, P4, R108, R128, R42 ;  /* 0x000000806c2a7210 */ /* 0x000fc80007c7e02a */
[----:B------:R-:W-:Y:S02]  /*a490*/  IADD3.X R45, R4, R45, R32, P3, P4 ;  /* 0x0000002d042d7210 */ /* 0x000fe40001fe8420 */
[----:B------:R-:W-:-:S04]  /*a4a0*/  LEA R120, P3, R42, R120, 0x1 ;  /* 0x000000782a787211 */ /* 0x000fc800078608ff */
[----:B------:R-:W-:-:S05]  /*a4b0*/  LEA.HI.X R121, R42, R121, R45, 0x1, P3 ;  /* 0x000000792a797211 */ /* 0x000fca00018f0c2d */
[----:B--2---:R0:W-:Y:S01]  /*a4c0*/  STG.E.128 desc[UR4][R120.64], R36 ;  /* 0x0000002478007986 */ /* 0x0041e2000c101d04 */
[----:B------:R-:W-:Y:S05]  /*a4d0*/  BRA `(.L_x_1362) ;  /* 0x0000000000e47947 */ /* 0x000fea0003800000 */
.L_x_1329:
[----:B------:R-:W-:-:S04]  /*a4e0*/  ULOP3.LUT UR4, UR60, 0x1, URZ, 0xfc, !UPT ;  /* 0x000000013c047892 */ /* 0x000fc8000f8efc3f */
[----:B------:R-:W-:-:S06]  /*a4f0*/  UISETP.NE.AND UP0, UPT, UR4, 0x3, UPT ;  /* 0x000000030400788c */ /* 0x000fcc000bf05270 */
[----:B------:R-:W-:-:S13]  /*a500*/  PLOP3.LUT P2, PT, PT, PT, UP0, 0x80, 0x0 ;  /* 0x000000000000781c */ /* 0x000fda0003f4f008 */
[----:B------:R-:W-:Y:S05]  /*a510*/  @!P2 BRA `(.L_x_1414) ;  /* 0x000000000004a947 */ /* 0x000fea0003800000 */
[----:B------:R-:W-:Y:S01]  /*a520*/  BPT.TRAP 0x1 ;  /* 0x000000040000795c */ /* 0x000fe20000300000 */
.L_x_1414:
[----:B------:R-:W-:Y:S01]  /*a530*/  IMAD R89, R22, 0x8, R17 ;  /* 0x0000000816597824 */ /* 0x000fe200078e0211 */
[----:B------:R-:W-:Y:S01]  /*a540*/  SHF.L.U32 R90, R204, 0x1f, RZ ;  /* 0x0000001fcc5a7819 */ /* 0x000fe200000006ff */
[----:B------:R-:W-:Y:S01]  /*a550*/  IMAD R88, R2, -0x60, R24 ;  /* 0xffffffa002587824 */ /* 0x000fe200078e0218 */
[----:B------:R-:W-:Y:S02]  /*a560*/  BSSY B1, `(.L_x_1415) ;  /* 0x0000004000017945 */ /* 0x000fe40003800000 */
[----:B------:R-:W0:Y:S02]  /*a570*/  SYNCS.PHASECHK.TRANS64.TRYWAIT P3, [R89+URZ+0x30890], R90 ;  /* 0x0308905a590075a7 */ /* 0x000e24000806017f */
[----:B------:R-:W-:Y:S01]  /*a580*/  VIMNMX R88, R88, 0x60, PT ;  /* 0x0000006058587848 */ /* 0x000fe20003fe0100 */
[----:B0-----:R-:W-:Y:S06]  /*a590*/  @!P3 BRA `(.L_x_1416) ;  /* 0x000001fc002cb947 */ /* 0x001fec0003800000 */
.L_x_1732:
[----:B------:R-:W-:Y:S05]  /*a5a0*/  BSYNC B1 ;  /* 0x0000000000017941 */ /* 0x000fea0003800000 */
.L_x_1415:
[----:B------:R-:W-:Y:S01]  /*a5b0*/  ISETP.GE.AND P3, PT, R195, R88, PT ;  /* 0x00000058c300720c */ /* 0x000fe20003f66270 */
[----:B------:R-:W-:-:S12]  /*a5c0*/  BSSY B1, `(.L_x_1417) ;  /* 0x0000015000017945 */ /* 0x000fd80003800000 */
[----:B------:R-:W-:Y:S05]  /*a5d0*/  @P3 BRA `(.L_x_1418) ;  /* 0x00000000004c3947 */ /* 0x000fea0003800000 */
[----:B------:R-:W-:Y:S01]  /*a5e0*/  ISETP.NE.AND P3, PT, R20, RZ, PT ;  /* 0x000000ff1400720c */ /* 0x000fe20003f65270 */
[----:B------:R-:W-:-:S12]  /*a5f0*/  ULDC.64 UR4, c[0x0][0x208] ;  /* 0x0000820000047ab9 */ /* 0x000fd80000000a00 */
[----:B------:R-:W1:Y:S04]  /*a600*/  @P3 LDS.128 R32, [R30+0x1e000] ;  /* 0x01e000001e203984 */ /* 0x000e680000000c00 */
[----:B-1----:R-:W-:Y:S01]  /*a610*/  @P3 STG.E.128 desc[UR4][R38.64], R32 ;  /* 0x0000002026003986 */ /* 0x002fe2000c101d04 */
[----:B------:R-:W-:-:S13]  /*a620*/  ISETP.NE.AND P3, PT, R21, RZ, PT ;  /* 0x000000ff1500720c */ /* 0x000fda0003f65270 */
        /* <DEDUP_REMOVED lines=13> */
[----:B-1----:R1:W-:Y:S02]  /*a700*/  @P3 STG.E.128 desc[UR4][R38.64+0x140], R32 ;  /* 0x0001402026003986 */ /* 0x0023e4000c101d04 */
.L_x_1418:
[----:B------:R-:W-:Y:S05]  /*a710*/  BSYNC B1 ;  /* 0x0000000000017941 */ /* 0x000fea0003800000 */
.L_x_1417:
[----:B------:R-:W-:-:S13]  /*a720*/  ISETP.GE.AND P3, PT, R220, R88, PT ;  /* 0x00000058dc00720c */ /* 0x000fda0003f66270 */
[----:B------:R-:W-:Y:S05]  /*a730*/  @P3 BRA `(.L_x_1362) ;  /* 0x00000000004c3947 */ /* 0x000fea0003800000 */
[----:B------:R-:W-:Y:S01]  /*a740*/  ISETP.NE.AND P3, PT, R20, RZ, PT ;  /* 0x000000ff1400720c */ /* 0x000fe20003f65270 */
[----:B------:R-:W-:-:S12]  /*a750*/  ULDC.64 UR4, c[0x0][0x208] ;  /* 0x0000820000047ab9 */ /* 0x000fd80000000a00 */
[----:B-1----:R-:W1:Y:S04]  /*a760*/  @P3 LDS.128 R32, [R30+0x20000] ;  /* 0x020000001e203984 */ /* 0x002e680000000c00 */
        /* <DEDUP_REMOVED lines=16> */
.L_x_1362:
[----:B------:R-:W-:Y:S05]  /*a870*/  BSYNC B0 ;  /* 0x0000000000007941 */ /* 0x000fea0003800000 */
.L_x_1328:
        /* <DEDUP_REMOVED lines=17> */
.L_x_1420:
[----:B------:R-:W-:Y:S05]  /*a990*/  BSYNC B0 ;  /* 0x0000000000007941 */ /* 0x000fea0003800000 */
.L_x_1419:
[----:B------:R-:W1:Y:S01]  /*a9a0*/  SYNCS.PHASECHK.TRANS64.TRYWAIT P2, [R89+URZ+0x308b0], R90 ;  /* 0x0308b05a590075a7 */ /* 0x000e62000804017f */
[----:B------:R-:W-:Y:S01]  /*a9b0*/  ULDC UR61, c[0x0][0x2e4] ;  /* 0x0000b900003d7ab9 */ /* 0x000fe20000000800 */
[----:B------:R-:W-:Y:S01]  /*a9c0*/  ULDC.64 UR56, c[0x0][0x318] ;  /* 0x0000c60000387ab9 */ /* 0x000fe20000000a00 */
[----:B------:R-:W-:Y:S01]  /*a9d0*/  ULDC.64 UR58, c[0x0][0x308] ;  /* 0x0000c200003a7ab9 */ /* 0x000fe20000000a00 */
[----:B------:R-:W-:Y:S04]  /*a9e0*/  BSSY B0, `(.L_x_1421) ;  /* 0x0000002000007945 */ /* 0x000fe80003800000 */
[----:B-1----:R-:W-:Y:S05]  /*a9f0*/  @!P2 BRA `(.L_x_1422) ;  /* 0x000001f80028a947 */ /* 0x002fea0003800000 */
.L_x_1733:
[----:B------:R-:W-:Y:S05]  /*aa00*/  BSYNC B0 ;  /* 0x0000000000007941 */ /* 0x000fea0003800000 */
.L_x_1421:
[----:B------:R-:W-:Y:S01]  /*aa10*/  ISETP.GE.AND P2, PT, R195, R88, PT ;  /* 0x00000058c300720c */ /* 0x000fe20003f46270 */
[----:B------:R-:W-:Y:S01]  /*aa20*/  BSSY B0, `(.L_x_1423) ;  /* 0x000001e000007945 */ /* 0x000fe20003800000 */
[----:B------:R-:W-:-:S11]  /*aa30*/  IMAD.WIDE R36, R2, 0x60, R122 ;  /* 0x0000006002247825 */ /* 0x000fd600078e027a */
[----:B------:R-:W-:Y:S05]  /*aa40*/  @P2 BRA `(.L_x_1424) ;  /* 0x00000000006c2947 */ /* 0x000fea0003800000 */
[----:B------:R-:W-:Y:S01]  /*aa50*/  IMAD R35, R37, UR56, RZ ;  /* 0x0000003825237c24 */ /* 0x000fe2000f8e02ff */
[----:B------:R-:W-:Y:S01]  /*aa60*/  ULDC.64 UR4, c[0x0][0x208] ;  /* 0x0000820000047ab9 */ /* 0x000fe20000000a00 */
[----:B0-----:R-:W-:Y:S02]  /*aa70*/  IMAD.MOV.U32 R32, RZ, RZ, R106 ;  /* 0x000000ffff207224 */ /* 0x001fe400078e006a */
[----:B------:R-:W-:Y:S02]  /*aa80*/  IMAD.MOV.U32 R33, RZ, RZ, R29 ;  /* 0x000000ffff217224 */ /* 0x000fe400078e001d */
[C---:B------:R-:W-:Y:S02]  /*aa90*/  IMAD R35, R36.reuse, UR57, R35 ;  /* 0x0000003924237c24 */ /* 0x040fe4000f8e0223 */
[----:B------:R-:W-:-:S04]  /*aaa0*/  IMAD.WIDE.U32 R32, R36, UR56, R32 ;  /* 0x0000003824207c25 */ /* 0x000fc8000f8e0020 */
[----:B------:R-:W-:Y:S01]  /*aab0*/  IMAD.IADD R33, R33, 0x1, R35 ;  /* 0x0000000121217824 */ /* 0x000fe200078e0223 */
[----:B------:R-:W-:-:S04]  /*aac0*/  LEA R38, P2, R32, UR58, 0x1 ;  /* 0x0000003a20267c11 */ /* 0x000fc8000f8408ff */
[----:B------:R-:W-:Y:S02]  /*aad0*/  LEA.HI.X R39, R32, UR59, R33, 0x1, P2 ;  /* 0x0000003b20277c11 */ /* 0x000fe400090f0c21 */
[----:B------:R-:W-:-:S13]  /*aae0*/  ISETP.GE.AND P2, PT, R192, UR61, PT ;  /* 0x0000003dc0007c0c */ /* 0x000fda000bf46270 */
[----:B------:R-:W0:Y:S04]  /*aaf0*/  @!P2 LDS.128 R32, [R30] ;  /* 0x000000001e20a984 */ /* 0x000e280000000c00 */
[----:B0-----:R-:W-:Y:S01]  /*ab00*/  @!P2 STG.E.128 desc[UR4][R38.64], R32 ;  /* 0x000000202600a986 */ /* 0x001fe2000c101d04 */
[----:B------:R-:W-:-:S13]  /*ab10*/  ISETP.GE.AND P2, PT, R198, UR61, PT ;  /* 0x0000003dc6007c0c */ /* 0x000fda000bf46270 */
[----:B------:R-:W0:Y:S04]  /*ab20*/  @!P2 LDS.128 R32, [R31] ;  /* 0x000000001f20a984 */ /* 0x000e280000000c00 */
[----:B0-----:R-:W-:Y:S01]  /*ab30*/  @!P2 STG.E.128 desc[UR4][R38.64+0x40], R32 ;  /* 0x000040202600a986 */ /* 0x001fe2000c101d04 */
[----:B------:R-:W-:-:S13]  /*ab40*/  ISETP.GE.AND P2, PT, R199, UR61, PT ;  /* 0x0000003dc7007c0c */ /* 0x000fda000bf46270 */
[----:B------:R-:W0:Y:S04]  /*ab50*/  @!P2 LDS.128 R32, [R30+0x3000] ;  /* 0x003000001e20a984 */ /* 0x000e280000000c00 */
        /* <DEDUP_REMOVED lines=9> */
[----:B0-----:R2:W-:Y:S02]  /*abf0*/  @!P2 STG.E.128 desc[UR4][R38.64+0x140], R32 ;  /* 0x000140202600a986 */ /* 0x0015e4000c101d04 */
.L_x_1424:
[----:B------:R-:W-:Y:S05]  /*ac00*/  BSYNC B0 ;  /* 0x0000000000007941 */ /* 0x000fea0003800000 */
.L_x_1423:
[----:B------:R-:W-:Y:S01]  /*ac10*/  ISETP.GE.AND P2, PT, R220, R88, PT ;  /* 0x00000058dc00720c */ /* 0x000fe20003f46270 */
[----:B------:R-:W-:-:S12]  /*ac20*/  BSSY B0, `(.L_x_1425) ;  /* 0x000001f000007945 */ /* 0x000fd80003800000 */
[----:B------:R-:W-:Y:S05]  /*ac30*/  @P2 BRA `(.L_x_1426) ;  /* 0x0000000000742947 */ /* 0x000fea0003800000 */
[----:B--2---:R-:W-:Y:S01]  /*ac40*/  IADD3 R35, P2, R36, 0x40, RZ ;  /* 0x0000004024237810 */ /* 0x004fe20007f5e0ff */
[----:B0-----:R-:W-:Y:S01]  /*ac50*/  IMAD.MOV.U32 R32, RZ, RZ, R106 ;  /* 0x000000ffff207224 */ /* 0x001fe200078e006a */
[----:B------:R-:W-:Y:S01]  /*ac60*/  ULDC.64 UR4, c[0x0][0x208] ;  /* 0x0000820000047ab9 */ /* 0x000fe20000000a00 */
[----:B------:R-:W-:Y:S02]  /*ac70*/  IMAD.MOV.U32 R33, RZ, RZ, R29 ;  /* 0x000000ffff217224 */ /* 0x000fe400078e001d */
[----:B------:R-:W-:Y:S02]  /*ac80*/  IMAD.X R36, RZ, RZ, R37, P2 ;  /* 0x000000ffff247224 */ /* 0x000fe400010e0625 */
[----:B------:R-:W-:-:S04]  /*ac90*/  IMAD.WIDE.U32 R32, R35, UR56, R32 ;  /* 0x0000003823207c25 */ /* 0x000fc8000f8e0020 */
[----:B------:R-:W-:-:S04]  /*aca0*/  IMAD R36, R36, UR56, RZ ;  /* 0x0000003824247c24 */ /* 0x000fc8000f8e02ff */
[----:B------:R-:W-:Y:S01]  /*acb0*/  IMAD R35, R35, UR57, R36 ;  /* 0x0000003923237c24 */ /* 0x000fe2000f8e0224 */
[----:B------:R-:W-:-:S03]  /*acc0*/  LEA R36, P2, R32, UR58, 0x1 ;  /* 0x0000003a20247c11 */ /* 0x000fc6000f8408ff */
[----:B------:R-:W-:-:S05]  /*acd0*/  IMAD.IADD R33, R33, 0x1, R35 ;  /* 0x0000000121217824 */ /* 0x000fca00078e0223 */
[----:B------:R-:W-:Y:S02]  /*ace0*/  LEA.HI.X R37, R32, UR59, R33, 0x1, P2 ;  /* 0x0000003b20257c11 */ /* 0x000fe400090f0c21 */
        /* <DEDUP_REMOVED lines=18> */
.L_x_1426:
[----:B------:R-:W-:Y:S05]  /*ae10*/  BSYNC B0 ;  /* 0x0000000000007941 */ /* 0x000fea0003800000 */
.L_x_1425:
[----:B------:R-:W-:Y:S01]  /*ae20*/  @!PT LDS RZ, [RZ] ;  /* 0x00000000fffff984 */ /* 0x000fe20000000800 */
[----:B------:R-:W-:Y:S01]  /*ae30*/  @!PT LDS RZ, [RZ] ;  /* 0x00000000fffff984 */ /* 0x000fe20000000800 */
[----:B------:R-:W-:Y:S01]  /*ae40*/  @!PT LDS RZ, [RZ] ;  /* 0x00000000fffff984 */ /* 0x000fe20000000800 */
[----:B------:R-:W-:Y:S01]  /*ae50*/  @!PT LDS RZ, [RZ] ;  /* 0x00000000fffff984 */ /* 0x000fe20000000800 */
[----:B------:R4:W-:Y:S06]  /*ae60*/  MEMBAR.ALL.CTA ;  /* 0x0000000000007992 */ /* 0x0009ec0000008000 */
[----:B----4-:R-:W4:Y:S01]  /*ae70*/  FENCE.VIEW.ASYNC.S ;  /* 0x00000000000073c6 */ /* 0x010f220000000000 */
[----:B-1----:R-:W-:Y:S01]  /*ae80*/  @!P3 VIADD R89, R89, 0x308c0 ;  /* 0x000308c05959b836 */ /* 0x002fe20000000000 */
[----:B----4-:R1:W-:Y:S01]  /*ae90*/  BAR.SYNC.DEFER_BLOCKING R151, 0x80 ;  /* 0x000200970000751d */ /* 0x0103e20000010000 */
[----:B------:R-:W-:Y:S01]  /*aea0*/  LOP3.LUT P4, RZ, R16, 0x2, RZ, 0xc0, !PT ;  /* 0x0000000210ff7812 */ /* 0x000fe2000788c0ff */
[----:B------:R-:W-:-:S02]  /*aeb0*/  VIADD R22, R22, 0x1 ;  /* 0x0000000116167836 */ /* 0x000fc40000000000 */
[----:B------:R-:W-:Y:S02]  /*aec0*/  @!P3 PRMT R89, RZ, 0x654, R89 ;  /* 0x00000654ff59b816 */ /* 0x000fe40000000059 */
[----:B------:R-:W-:Y:S02]  /*aed0*/  PLOP3.LUT P2, PT, PT, PT, PT, 0x8, 0x0 ;  /* 0x000000000000781c */ /* 0x000fe40003f4e170 */
[----:B------:R1:W-:Y:S01]  /*aee0*/  @!P3 SYNCS.ARRIVE.TRANS64.RED.A1T0 RZ, [R89+URZ], RZ ;  /* 0x000000ff59ffb9a7 */ /* 0x0003e2000810043f */
[----:B------:R-:W-:-:S04]  /*aef0*/  ISETP.NE.AND P3, PT, R22, 0x2, PT ;  /* 0x000000021600780c */ /* 0x000fc80003f65270 */
[----:B------:R-:W-:Y:S02]  /*af00*/  SEL R31, RZ, 0x1, P3 ;  /* 0x00000001ff1f7807 */ /* 0x000fe40001800000 */
[----:B------:R-:W-:Y:S02]  /*af10*/  SEL R22, R22, RZ, P3 ;  /* 0x000000ff16167207 */ /* 0x000fe40001800000 */
[----:B------:R-:W-:Y:S01]  /*af20*/  LOP3.LUT R204, R204, R31, RZ, 0x3c, !PT ;  /* 0x0000001fcccc7212 */ /* 0x000fe200078e3cff */
[----:B-1----:R-:W-:Y:S06]  /*af30*/  @P4 BRA `(.L_x_1427) ;  /* 0xffffff7800a44947 */ /* 0x002fec000383ffff */
.L_x_1323:
[----:B------:R-:W1:Y:S01]  /*af40*/  LDC.64 R4, c[0x0][0x9e0] ;  /* 0x00027800ff047b82 */ /* 0x000e620000000a00 */
[----:B------:R-:W-:Y:S01]  /*af50*/  BSSY B0, `(.L_x_1428) ;  /* 0x0000005000007945 */ /* 0x000fe20003800000 */
[----:B-1----:R-:W-:-:S03]  /*af60*/  ISETP.GE.AND P0, PT, R5, 0x1, PT ;  /* 0x000000010500780c */ /* 0x002fc60003f06270 */
[----:B------:R-:W-:Y:S10]  /*af70*/  @P2 BRA `(.L_x_1429) ;  /* 0x0000000000082947 */ /* 0x000ff40003800000 */
[----:B------:R-:W1:Y:S02]  /*af80*/  FENCE.VIEW.ASYNC.G ;  /* 0x00000000000073c6 */ /* 0x000e640000000100 */
[----:B-1----:R-:W-:Y:S06]  /*af90*/  BAR.ARV 0xc, 0x120 ;  /* 0x0304800000007b1d */ /* 0x002fec0000002000 */
.L_x_1429:
[----:B------:R-:W-:Y:S05]  /*afa0*/  BSYNC B0 ;  /* 0x0000000000007941 */ /* 0x000fea0003800000 */
.L_x_1428:
[----:B------:R-:W-:Y:S01]  /*afb0*/  IMAD.IADD R0, R146, 0x1, R4 ;  /* 0x0000000192007824 */ /* 0x000fe200078e0204 */
[----:B------:R-:W-:Y:S06]  /*afc0*/  @!P0 BRA `(.L_x_1430) ;  /* 0x0000000000488947 */ /* 0x000fec0003800000 */
[C---:B------:R-:W-:Y:S01]  /*afd0*/  ISETP.GT.AND P1, PT, R146.reuse, RZ, PT ;  /* 0x000000ff9200720c */ /* 0x040fe20003f24270 */
[----:B------:R-:W-:Y:S01]  /*afe0*/  BSSY B0, `(.L_x_1431) ;  /* 0x000000e000007945 */ /* 0x000fe20003800000 */
[----:B------:R-:W-:-:S11]  /*aff0*/  VIADD R2, R146, 0xffffffff ;  /* 0xffffffff92027836 */ /* 0x000fd60000000000 */
        /* <DEDUP_REMOVED lines=8> */
.L_x_1432:
[----:B------:R-:W-:-:S13]  /*b080*/  ISETP.NE.AND P1, PT, R5, 0x1, PT ;  /* 0x000000010500780c */ /* 0x000fda0003f25270 */
[----:B------:R-:W1:Y:S02]  /*b090*/  @P1 LDC.64 R6, c[0x0][0x9e8] ;  /* 0x00027a00ff061b82 */ /* 0x000e640000000a00 */
[----:B-1----:R-:W-:-:S05]  /*b0a0*/  @P1 IMAD.HI.U32 R4, R2, R6, RZ ;  /* 0x0000000602041227 */ /* 0x002fca00078e00ff */
[----:B------:R-:W-:-:S07]  /*b0b0*/  @P1 SHF.R.U32.HI R2, RZ, R7, R4 ;  /* 0x00000007ff021219 */ /* 0x000fce0000011604 */
.L_x_1433:
[----:B------:R-:W-:Y:S05]  /*b0c0*/  BSYNC B0 ;  /* 0x0000000000007941 */ /* 0x000fea0003800000 */
.L_x_1431:
[----:B------:R-:W-:-:S05]  /*b0d0*/  IMAD R3, R2, R5, R5 ;  /* 0x0000000502037224 */ /* 0x000fca00078e0205 */
[----:B------:R-:W-:-:S07]  /*b0e0*/  VIMNMX R0, R0, R3, PT ;  /* 0x0000000300007248 */ /* 0x000fce0003fe0100 */
.L_x_1430:
[----:B------:R-:W-:Y:S01]  /*b0f0*/  VIADD R0, R0, 0x5f ;  /* 0x0000005f00007836 */ /* 0x000fe20000000000 */
[----:B------:R-:W-:-:S03]  /*b100*/  ULDC UR4, c[0x0][0x9dc] ;  /* 0x0002770000047ab9 */ /* 0x000fc60000000800 */
[----:B------:R-:W-:-:S05]  /*b110*/  IMAD.HI R0, R0, 0x2aaaaaab, RZ ;  /* 0x2aaaaaab00007827 */ /* 0x000fca00078e02ff */
[----:B------:R-:W-:-:S04]  /*b120*/  SHF.R.U32.HI R3, RZ, 0x1f, R0 ;  /* 0x0000001fff037819 */ /* 0x000fc80000011600 */
[----:B------:R-:W-:Y:S01]  /*b130*/  LEA.HI.SX32 R3, R0, R3, 0x1c ;  /* 0x0000000300037211 */ /* 0x000fe200078fe2ff */
[----:B------:R-:W-:-:S03]  /*b140*/  VIADD R0, R145, -UR4 ;  /* 0x8000000491007c36 */ /* 0x000fc60008000000 */
[----:B------:R-:W-:Y:S01]  /*b150*/  VIMNMX R150, R150, R3, PT ;  /* 0x0000000396967248 */ /* 0x000fe20003fe0100 */
[----:B------:R-:W-:Y:S06]  /*b160*/  @!P0 BRA `(.L_x_1434) ;  /* 0x0000000000448947 */ /* 0x000fec0003800000 */
[----:B------:R-:W-:Y:S01]  /*b170*/  ISETP.GT.AND P0, PT, R145, -0x1, PT ;  /* 0xffffffff9100780c */ /* 0x000fe20003f04270 */
[----:B------:R-:W-:-:S12]  /*b180*/  BSSY B0, `(.L_x_1435) ;  /* 0x000000d000007945 */ /* 0x000fd80003800000 */
        /* <DEDUP_REMOVED lines=8> */
.L_x_1436:
[----:B------:R-:W-:-:S13]  /*b210*/  ISETP.NE.AND P0, PT, R5, 0x1, PT ;  /* 0x000000010500780c */ /* 0x000fda0003f05270 */
[----:B------:R-:W1:Y:S02]  /*b220*/  @P0 LDC.64 R2, c[0x0][0x9e8] ;  /* 0x00027a00ff020b82 */ /* 0x000e640000000a00 */
[----:B-1----:R-:W-:-:S05]  /*b230*/  @P0 IMAD.HI.U32 R2, R145, R2, RZ ;  /* 0x0000000291020227 */ /* 0x002fca00078e00ff */
[----:B------:R-:W-:-:S07]  /*b240*/  @P0 SHF.R.U32.HI R145, RZ, R3, R2 ;  /* 0x00000003ff910219 */ /* 0x000fce0000011602 */
.L_x_1437:
[----:B------:R-:W-:Y:S05]  /*b250*/  BSYNC B0 ;  /* 0x0000000000007941 */ /* 0x000fea0003800000 */
.L_x_1435:
[----:B------:R-:W-:-:S05]  /*b260*/  IMAD R145, R145, R5, RZ ;  /* 0x0000000591917224 */ /* 0x000fca00078e02ff */
[----:B------:R-:W-:-:S07]  /*b270*/  VIMNMX R0, R0, R145, !PT ;  /* 0x0000009100007248 */ /* 0x000fce0007fe0100 */
.L_x_1434:
[----:B------:R-:W-:Y:S01]  /*b280*/  IMAD.HI R2, R0, 0x2aaaaaab, RZ ;  /* 0x2aaaaaab00027827 */ /* 0x000fe200078e02ff */
[----:B------:R-:W-:Y:S02]  /*b290*/  PLOP3.LUT P0, PT, PT, PT, PT, 0x80, 0x0 ;  /* 0x000000000000781c */ /* 0x000fe40003f0f070 */
[----:B------:R-:W-:Y:S02]  /*b2a0*/  CS2R R118, SRZ ;  /* 0x0000000000767805 */ /* 0x000fe4000001ff00 */
[----:B------:R-:W-:Y:S01]  /*b2b0*/  CS2R R116, SRZ ;  /* 0x0000000000747805 */ /* 0x000fe2000001ff00 */
[----:B------:R-:W-:Y:S01]  /*b2c0*/  IMAD.MOV.U32 R0, RZ, RZ, RZ ;  /* 0x000000ffff007224 */ /* 0x000fe200078e00ff */
[----:B------:R-:W-:Y:S02]  /*b2d0*/  SHF.R.U32.HI R3, RZ, 0x1f, R2 ;  /* 0x0000001fff037819 */ /* 0x000fe40000011602 */
[----:B------:R-:W-:Y:S02]  /*b2e0*/  CS2R R114, SRZ ;  /* 0x0000000000727805 */ /* 0x000fe4000001ff00 */
[----:B------:R-:W-:-:S02]  /*b2f0*/  CS2R R112, SRZ ;  /* 0x0000000000707805 */ /* 0x000fc4000001ff00 */
[----:B------:R-:W-:Y:S02]  /*b300*/  CS2R R106, SRZ ;  /* 0x00000000006a7805 */ /* 0x000fe4000001ff00 */
[----:B------:R-:W-:Y:S02]  /*b310*/  LEA.HI.SX32 R211, R2, R3, 0x1c ;  /* 0x0000000302d37211 */ /* 0x000fe400078fe2ff */
[----:B------:R-:W-:Y:S01]  /*b320*/  CS2R R2, SRZ ;  /* 0x0000000000027805 */ /* 0x000fe2000001ff00 */
[----:B------:R-:W-:Y:S01]  /*b330*/  IMAD.MOV.U32 R110, RZ, RZ, RZ ;  /* 0x000000ffff6e7224 */ /* 0x000fe200078e00ff */
[----:B------:R-:W-:Y:S02]  /*b340*/  CS2R R108, SRZ ;  /* 0x00000000006c7805 */ /* 0x000fe4000001ff00 */
[----:B------:R-:W-:Y:S02]  /*b350*/  VIMNMX R211, RZ, R211, !PT ;  /* 0x000000d3ffd37248 */ /* 0x000fe40007fe0100 */
[----:B------:R-:W-:-:S02]  /*b360*/  CS2R R54, SRZ ;  /* 0x0000000000367805 */ /* 0x000fc4000001ff00 */
[----:B------:R-:W-:Y:S01]  /*b370*/  CS2R R104, SRZ ;  /* 0x0000000000687805 */ /* 0x000fe2000001ff00 */
[----:B------:R-:W-:Y:S01]  /*b380*/  IMAD.MOV.U32 R103, RZ, RZ, RZ ;  /* 0x000000ffff677224 */ /* 0x000fe200078e00ff */
[----:B------:R-:W-:Y:S02]  /*b390*/  ISETP.GT.AND P1, PT, R150, R211, PT ;  /* 0x000000d39600720c */ /* 0x000fe40003f24270 */
[----:B------:R-:W-:Y:S02]  /*b3a0*/  CS2R R98, SRZ ;  /* 0x0000000000627805 */ /* 0x000fe4000001ff00 */
[----:B------:R-:W-:Y:S02]  /*b3b0*/  CS2R R100, SRZ ;  /* 0x0000000000647805 */ /* 0x000fe4000001ff00 */
[----:B------:R-:W-:Y:S01]  /*b3c0*/  CS2R R96, SRZ ;  /* 0x0000000000607805 */ /* 0x000fe2000001ff00 */
[----:B------:R-:W-:Y:S01]  /*b3d0*/  IMAD.MOV.U32 R95, RZ, RZ, RZ ;  /* 0x000000ffff5f7224 */ /* 0x000fe200078e00ff */
[----:B------:R-:W-:-:S02]  /*b3e0*/  CS2R R90, SRZ ;  /* 0x00000000005a7805 */ /* 0x000fc4000001ff00 */
[----:B------:R-:W-:Y:S02]  /*b3f0*/  CS2R R92, SRZ ;  /* 0x00000000005c7805 */ /* 0x000fe4000001ff00 */
[----:B------:R-:W-:Y:S02]  /*b400*/  CS2R R62, SRZ ;  /* 0x00000000003e7805 */ /* 0x000fe4000001ff00 */
[----:B------:R-:W-:Y:S01]  /*b410*/  CS2R R88, SRZ ;  /* 0x0000000000587805 */ /* 0x000fe2000001ff00 */
[----:B------:R-:W-:Y:S01]  /*b420*/  IMAD.MOV.U32 R87, RZ, RZ, RZ ;  /* 0x000000ffff577224 */ /* 0x000fe200078e00ff */
[----:B------:R-:W-:Y:S02]  /*b430*/  CS2R R82, SRZ ;  /* 0x0000000000527805 */ /* 0x000fe4000001ff00 */
[----:B------:R-:W-:Y:S02]  /*b440*/  CS2R R84, SRZ ;  /* 0x0000000000547805 */ /* 0x000fe4000001ff00 */
[----:B------:R-:W-:Y:S01]  /*b450*/  CS2R R80, SRZ ;  /* 0x0000000000507805 */ /* 0x000fe2000001ff00 */
[----:B------:R-:W-:Y:S01]  /*b460*/  IMAD.MOV.U32 R79, RZ, RZ, RZ ;  /* 0x000000ffff4f7224 */ /* 0x000fe200078e00ff */
        /* <DEDUP_REMOVED lines=20> */
[----:B---3--:R-:W-:Y:S02]  /*b5b0*/  CS2R R36, SRZ ;  /* 0x0000000000247805 */ /* 0x008fe4000001ff00 */
[----:B------:R-:W-:Y:S02]  /*b5c0*/  CS2R R132, SRZ ;  /* 0x0000000000847805 */ /* 0x000fe4000001ff00 */
[----:B------:R-:W-:Y:S02]  /*b5d0*/  CS2R R122, SRZ ;  /* 0x00000000007a7805 */ /* 0x000fe4000001ff00 */
[----:B0-2---:R-:W-:Y:S01]  /*b5e0*/  CS2R R32, SRZ ;  /* 0x0000000000207805 */ /* 0x005fe2000001ff00 */
[----:B------:R-:W-:Y:S01]  /*b5f0*/  IMAD.MOV.U32 R6, RZ, RZ, RZ ;  /* 0x000000ffff067224 */ /* 0x000fe200078e00ff */
[----:B------:R-:W-:Y:S01]  /*b600*/  CS2R R28, SRZ ;  /* 0x00000000001c7805 */ /* 0x000fe2000001ff00 */
[----:B------:R-:W-:Y:S01]  /*b610*/  IMAD.MOV.U32 R134, RZ, RZ, RZ ;  /* 0x000000ffff867224 */ /* 0x000fe200078e00ff */
        /* <DEDUP_REMOVED lines=30> */
.L_x_1439:
        /* <DEDUP_REMOVED lines=12> */
.L_x_1443:
[----:B-1----:R1:W2:Y:S02]  /*b8c0*/  SYNCS.PHASECHK.TRANS64.TRYWAIT P0, [R17+URZ+0x30800], R0 ;  /* 0x03080000110075a7 */ /* 0x0022a4000800017f */
[----:B--2---:R-:W-:Y:S05]  /*b8d0*/  @!P0 NANOSLEEP.SYNCS 0x989680 ;  /* 0x009896800000895d */ /* 0x004fea0003900000 */
[----:B------:R-:W2:Y:S02]  /*b8e0*/  @!P0 SYNCS.PHASECHK.TRANS64 P0, [R17+URZ+0x30800], R0 ;  /* 0x03080000110085a7 */ /* 0x000ea4000800007f */
[----:B--2---:R-:W-:Y:S05]  /*b8f0*/  @!P0 BRA `(.L_x_1443) ;  /* 0xfffffffc00f08947 */ /* 0x004fea000383ffff */
.L_x_1442:
[----:B------:R-:W-:Y:S05]  /*b900*/  BSYNC B0 ;  /* 0x0000000000007941 */ /* 0x000fea0003800000 */
.L_x_1441:
[----:B------:R-:W-:Y:S05]  /*b910*/  BRA `(.L_x_1444) ;  /* 0x00000074001c7947 */ /* 0x000fea0003800000 */
.L_x_1440:
[----:B------:R-:W2:Y:S01]  /*b920*/  LDL R0, [R1+0x3c] ;  /* 0x00003c0001007983 */ /* 0x000ea20000100800 */
[----:B------:R-:W0:Y:S01]  /*b930*/  LDC.64 R10, c[0x0][0x3d8] ;  /* 0x0000f600ff0a7b82 */ /* 0x000e220000000a00 */
[----:B-----5:R-:W-:Y:S01]  /*b940*/  SHF.R.S32.HI R9, RZ, 0x1f, R144 ;  /* 0x0000001fff097819 */ /* 0x020fe20000011490 */
[--C-:B------:R-:W-:Y:S01]  /*b950*/  IMAD.MOV.U32 R2, RZ, RZ, R18.reuse ;  /* 0x000000ffff027224 */ /* 0x100fe200078e0012 */
[----:B------:R-:W-:Y:S02]  /*b960*/  SHF.R.S32.HI R3, RZ, 0x1f, R18 ;  /* 0x0000001fff037819 */ /* 0x000fe40000011412 */
[----:B------:R-:W-:-:S03]  /*b970*/  SHF.R.S32.HI R7, RZ, 0x1f, R192 ;  /* 0x0000001fff077819 */ /* 0x000fc600000114c0 */
[----:B------:R-:W1:Y:S01]  /*b980*/  LDC.64 R12, c[0x0][0x3e8] ;  /* 0x0000fa00ff0c7b82 */ /* 0x000e620000000a00 */
[-C--:B0-----:R-:W-:Y:S01]  /*b990*/  IMAD R6, R221, R10.reuse, RZ ;  /* 0x0000000add067224 */ /* 0x081fe200078e02ff */
[----:B------:R-:W-:Y:S01]  /*b9a0*/  SHF.L.U64.HI R74, R10, 0x6, R11 ;  /* 0x000000060a4a7819 */ /* 0x000fe2000001020b */
[----:B------:R-:W-:-:S04]  /*b9b0*/  IMAD.WIDE.U32 R72, R144, R10, RZ ;  /* 0x0000000a90487225 */ /* 0x000fc800078e00ff */
[----:B------:R-:W-:Y:S01]  /*b9c0*/  IMAD.WIDE.U32 R4, R195, R10, R2 ;  /* 0x0000000ac3047225 */ /* 0x000fe200078e0002 */
[----:B-1----:R-:W-:-:S03]  /*b9d0*/  SHF.L.U64.HI R69, R12, 0x6, R13 ;  /* 0x000000060c457819 */ /* 0x002fc6000001020d */
[C---:B------:R-:W-:Y:S01]  /*b9e0*/  IMAD R83, R195.reuse, R11, R6 ;  /* 0x0000000bc3537224 */ /* 0x040fe200078e0206 */
[----:B------:R-:W-:Y:S01]  /*b9f0*/  IADD3 R79, P0, R4, R72, RZ ;  /* 0x00000048044f7210 */ /* 0x000fe20007f1e0ff */
[----:B------:R-:W-:Y:S02]  /*ba00*/  IMAD.MOV.U32 R6, RZ, RZ, R192 ;  /* 0x000000ffff067224 */ /* 0x000fe400078e00c0 */
[----:B------:R-:W-:-:S04]  /*ba10*/  IMAD.WIDE.U32 R2, R195, R12, R2 ;  /* 0x0000000cc3027225 */ /* 0x000fc800078e0002 */
[----:B------:R-:W-:Y:S02]  /*ba20*/  IMAD.SHL.U32 R76, R10, 0x40, RZ ;  /* 0x000000400a4c7824 */ /* 0x000fe400078e00ff */
[----:B------:R-:W-:Y:S01]  /*ba30*/  IMAD.SHL.U32 R75, R12, 0x40, RZ ;  /* 0x000000400c4b7824 */ /* 0x000fe200078e00ff */
[----:B--2---:R-:W-:Y:S01]  /*ba40*/  R2UR UR4, R0 ;  /* 0x00000000000472ca */ /* 0x004fe200000e0000 */
[C---:B------:R-:W-:Y:S02]  /*ba50*/  IMAD R0, R9.reuse, R10, RZ ;  /* 0x0000000a09007224 */ /* 0x040fe400078e02ff */
[----:B------:R-:W-:Y:S02]  /*ba60*/  IMAD R9, R9, R12, RZ ;  /* 0x0000000c09097224 */ /* 0x000fe400078e02ff */
[C---:B------:R-:W-:Y:S02]  /*ba70*/  IMAD R61, R144.reuse, R11, R0 ;  /* 0x0000000b903d7224 */ /* 0x040fe400078e0200 */
[----:B------:R-:W-:-:S02]  /*ba80*/  IMAD R9, R144, R13, R9 ;  /* 0x0000000d90097224 */ /* 0x000fc400078e0209 */
[----:B------:R-:W-:Y:S02]  /*ba90*/  IMAD.IADD R61, R61, 0x1, R73 ;  /* 0x000000013d3d7824 */ /* 0x000fe400078e0249 */
[----:B------:R-:W-:Y:S02]  /*baa0*/  IMAD R0, R221, R12, RZ ;  /* 0x0000000cdd007224 */ /* 0x000fe400078e02ff */
[----:B------:R-:W-:Y:S01]  /*bab0*/  ULOP3.LUT UP0, URZ, UR4, 0x3ff, URZ, 0xc0, !UPT ;  /* 0x000003ff043f7892 */ /* 0x000fe2000f80c03f */
[----:B------:R-:W-:Y:S01]  /*bac0*/  IADD3.X R81, R61, R5, R83, P0, !PT ;  /* 0x000000053d517210 */ /* 0x000fe200007fe453 */
[----:B------:R-:W-:-:S04]  /*bad0*/  IMAD.WIDE.U32 R4, R195, R10, R6 ;  /* 0x0000000ac3047225 */ /* 0x000fc800078e0006 */
[----:B------:R-:W-:Y:S01]  /*bae0*/  IMAD.WIDE.U32 R144, R144, R12, RZ ;  /* 0x0000000c90907225 */ /* 0x000fe200078e00ff */
[----:B------:R-:W-:-:S03]  /*baf0*/  IADD3 R71, P1, R4, R72, RZ ;  /* 0x0000004804477210 */ /* 0x000fc60007f3e0ff */
[----:B------:R-:W-:Y:S01]  /*bb00*/  IMAD.WIDE.U32 R6, R195, R12, R6 ;  /* 0x0000000cc3067225 */ /* 0x000fe200078e0006 */
[----:B------:R-:W-:Y:S02]  /*bb10*/  IADD3.X R83, R61, R83, R5, P1, !PT ;  /* 0x000000533d537210 */ /* 0x000fe40000ffe405 */
[----:B------:R-:W-:Y:S01]  /*bb20*/  PLOP3.LUT P1, PT, PT, PT, UP0, 0x80, 0x0 ;  /* 0x000000000000781c */ /* 0x000fe20003f2f008 */
[----:B------:R-:W-:Y:S01]  /*bb30*/  IMAD R0, R195, R13, R0 ;  /* 0x0000000dc3007224 */ /* 0x000fe200078e0200 */
[-C--:B------:R-:W-:Y:S01]  /*bb40*/  IADD3 R60, P0, R2, R144.reuse, RZ ;  /* 0x00000090023c7210 */ /* 0x080fe20007f1e0ff */
[----:B------:R-:W-:Y:S01]  /*bb50*/  IMAD.IADD R77, R9, 0x1, R145 ;  /* 0x00000001094d7824 */ /* 0x000fe200078e0291 */
[----:B------:R-:W-:-:S04]  /*bb60*/  IADD3 R70, P2, R6, R144, RZ ;  /* 0x0000009006467210 */ /* 0x000fc80007f5e0ff */
[C---:B------:R-:W-:Y:S02]  /*bb70*/  IADD3.X R78, R77.reuse, R3, R0, P0, !PT ;  /* 0x000000034d4e7210 */ /* 0x040fe400007fe400 */
[----:B------:R-:W-:-:S03]  /*bb80*/  IADD3.X R80, R77, R0, R7, P2, !PT ;  /* 0x000000004d507210 */ /* 0x000fc600017fe407 */
        /* <DEDUP_REMOVED lines=17> */
.L_x_1445:
[----:B------:R-:W0:Y:S01]  /*bca0*/  LDC.64 R12, c[0x0][0x3d8] ;  /* 0x0000f600ff0c7b82 */ /* 0x000e220000000a00 */
[----:B------:R-:W-:Y:S01]  /*bcb0*/  SHF.R.S32.HI R5, RZ, 0x1f, R201 ;  /* 0x0000001fff057819 */ /* 0x000fe200000114c9 */
[----:B------:R-:W-:Y:S01]  /*bcc0*/  ULDC.U8 UR4, c[0x0][0x3f0] ;  /* 0x0000fc0000047ab9 */ /* 0x000fe20000000000 */
[----:B------:R-:W-:Y:S01]  /*bcd0*/  BSSY B0, `(.L_x_1446) ;  /* 0x0000703000007945 */ /* 0x000fe20003800000 */
[----:B------:R-:W-:-:S04]  /*bce0*/  ISETP.NE.AND P0, PT, RZ, UR4, PT ;  /* 0x00000004ff007c0c */ /* 0x000fc8000bf05270 */
[----:B------:R-:W1:Y:S01]  /*bcf0*/  LDC.64 R2, c[0x0][0x3e8] ;  /* 0x0000fa00ff027b82 */ /* 0x000e620000000a00 */
[----:B0-----:R-:W-:-:S04]  /*bd00*/  IMAD R0, R5, R12, RZ ;  /* 0x0000000c05007224 */ /* 0x001fc800078e02ff */
[C---:B------:R-:W-:Y:S02]  /*bd10*/  IMAD R9, R201.reuse, R13, R0 ;  /* 0x0000000dc9097224 */ /* 0x040fe400078e0200 */
[----:B------:R-:W-:Y:S02]  /*bd20*/  IMAD R0, R201, -0x80, R197 ;  /* 0xffffff80c9007824 */ /* 0x000fe400078e02c5 */
[----:B-1----:R-:W-:Y:S02]  /*bd30*/  IMAD R8, R5, R2, RZ ;  /* 0x0000000205087224 */ /* 0x002fe400078e02ff */
[----:B------:R-:W-:-:S04]  /*bd40*/  IMAD.WIDE.U32 R4, R201, R12, RZ ;  /* 0x0000000cc9047225 */ /* 0x000fc800078e00ff */
[----:B------:R-:W-:-:S04]  /*bd50*/  IMAD.WIDE.U32 R6, R201, R2, RZ ;  /* 0x00000002c9067225 */ /* 0x000fc800078e00ff */
[----:B------:R-:W-:Y:S01]  /*bd60*/  IMAD R11, R201, R3, R8 ;  /* 0x00000003c90b7224 */ /* 0x000fe200078e0208 */
[----:B------:R-:W-:Y:S01]  /*bd70*/  VIMNMX R8, R0, 0x80, PT ;  /* 0x0000008000087848 */ /* 0x000fe20003fe0100 */
[----:B------:R-:W-:Y:S02]  /*bd80*/  IMAD.IADD R9, R5, 0x1, R9 ;  /* 0x0000000105097824 */ /* 0x000fe400078e0209 */
[----:B------:R-:W-:Y:S02]  /*bd90*/  IMAD.IADD R5, R7, 0x1, R11 ;  /* 0x0000000107057824 */ /* 0x000fe400078e020b */
[C---:B------:R-:W-:Y:S01]  /*bda0*/  IMAD.SHL.U32 R84, R4.reuse, 0x80, RZ ;  /* 0x0000008004547824 */ /* 0x040fe200078e00ff */
[----:B------:R-:W-:Y:S01]  /*bdb0*/  SHF.L.U64.HI R82, R4, 0x7, R9 ;  /* 0x0000000704527819 */ /* 0x000fe20000010209 */
[C---:B------:R-:W-:Y:S01]  /*bdc0*/  IMAD.SHL.U32 R87, R6.reuse, 0x80, RZ ;  /* 0x0000008006577824 */ /* 0x040fe200078e00ff */
[----:B------:R-:W-:Y:S01]  /*bdd0*/  SHF.L.U64.HI R85, R6, 0x7, R5 ;  /* 0x0000000706557819 */ /* 0x000fe20000010205 */
[----:B------:R-:W-:Y:S06]  /*bde0*/  @!P0 BRA `(.L_x_1447) ;  /* 0x0000003400ec8947 */ /* 0x000fec0003800000 */
[----:B------:R-:W0:Y:S01]  /*bdf0*/  LDC R80, c[0x0][0x428] ;  /* 0x00010a00ff507b82 */ /* 0x000e220000000800 */
        /* <DEDUP_REMOVED lines=18> */
[----:B------:R-:W-:Y:S01]  /*bf20*/  VIADD R7, R18, 0x20 ;  /* 0x0000002012077836 */ /* 0x000fe20000000000 */
[----:B------:R-:W-:Y:S01]  /*bf30*/  ULDC UR6, c[0x0][0x3d4] ;  /* 0x0000f50000067ab9 */ /* 0x000fe20000000800 */
[----:B------:R-:W-:Y:S01]  /*bf40*/  LEA R4, P3, R0, UR4, 0x1 ;  /* 0x0000000400047c11 */ /* 0x000fe2000f8608ff */
[----:B------:R-:W-:Y:S01]  /*bf50*/  IMAD.X R5, R82, 0x1, R81, P1 ;  /* 0x0000000152057824 */ /* 0x000fe200008e0651 */
[----:B------:R-:W-:Y:S01]  /*bf60*/  CS2R R66, SRZ ;  /* 0x0000000000427805 */ /* 0x000fe2000001ff00 */
[C---:B------:R-:W-:Y:S01]  /*bf70*/  VIADD R6, R18.reuse, 0x10 ;  /* 0x0000001012067836 */ /* 0x040fe20000000000 */
[----:B------:R-:W-:Y:S01]  /*bf80*/  ISETP.GE.AND P1, PT, R7, UR6, PT ;  /* 0x0000000607007c0c */ /* 0x000fe2000bf26270 */
[----:B------:R-:W-:Y:S01]  /*bf90*/  VIADD R9, R18, 0x30 ;  /* 0x0000003012097836 */ /* 0x000fe20000000000 */
[----:B------:R-:W-:Y:S01]  /*bfa0*/  LEA.HI.X R5, R0, UR5, R5, 0x1, P3 ;  /* 0x0000000500057c11 */ /* 0x000fe200098f0c05 */
[----:B------:R-:W-:Y:S01]  /*bfb0*/  ULDC.64 UR4, c[0x0][0x3e0] ;  /* 0x0000f80000047ab9 */ /* 0x000fe20000000a00 */
[----:B------:R-:W-:Y:S01]  /*bfc0*/  IADD3 R0, P4, R87, R60, RZ ;  /* 0x0000003c57007210 */ /* 0x000fe20007f9e0ff */
[----:B------:R-:W-:Y:S01]  /*bfd0*/  VIADD R10, R18, 0x40 ;  /* 0x00000040120a7836 */ /* 0x000fe20000000000 */
[----:B------:R-:W-:Y:S01]  /*bfe0*/  ISETP.GE.AND P2, PT, R6, UR6, PT ;  /* 0x0000000606007c0c */ /* 0x000fe2000bf46270 */
[----:B------:R-:W-:Y:S01]  /*bff0*/  VIADD R11, R18, 0x50 ;  /* 0x00000050120b7836 */ /* 0x000fe20000000000 */
[----:B------:R-:W-:Y:S01]  /*c000*/  LEA R6, P6, R0, UR4, 0x1 ;  /* 0x0000000400067c11 */ /* 0x000fe2000f8c08ff */
[----:B------:R-:W-:Y:S01]  /*c010*/  IMAD.X R7, R85, 0x1, R78, P4 ;  /* 0x0000000155077824 */ /* 0x000fe200020e064e */
[----:B------:R-:W-:-:S02]  /*c020*/  ISETP.GE.AND P3, PT, R18, UR6, PT ;  /* 0x0000000612007c0c */ /* 0x000fc4000bf66270 */
[----:B------:R-:W-:Y:S02]  /*c030*/  CS2R R62, SRZ ;  /* 0x00000000003e7805 */ /* 0x000fe4000001ff00 */
[----:B------:R-:W-:Y:S02]  /*c040*/  ISETP.GE.AND P5, PT, R9, UR6, PT ;  /* 0x0000000609007c0c */ /* 0x000fe4000bfa6270 */
[----:B------:R-:W-:Y:S02]  /*c050*/  CS2R R56, SRZ ;  /* 0x0000000000387805 */ /* 0x000fe4000001ff00 */
[----:B------:R-:W-:Y:S02]  /*c060*/  LEA.HI.X R7, R0, UR5, R7, 0x1, P6 ;  /* 0x0000000500077c11 */ /* 0x000fe4000b0f0c07 */
[----:B------:R-:W-:Y:S02]  /*c070*/  CS2R R52, SRZ ;  /* 0x0000000000347805 */ /* 0x000fe4000001ff00 */
[----:B------:R-:W-:-:S02]  /*c080*/  ISETP.GE.AND P4, PT, R10, UR6, PT ;  /* 0x000000060a007c0c */ /* 0x000fc4000bf86270 */
[----:B------:R-:W-:Y:S02]  /*c090*/  CS2R R48, SRZ ;  /* 0x0000000000307805 */ /* 0x000fe4000001ff00 */
[----:B------:R-:W-:Y:S02]  /*c0a0*/  ISETP.GE.AND P6, PT, R11, UR6, PT ;  /* 0x000000060b007c0c */ /* 0x000fe4000bfc6270 */
[----:B------:R-:W-:Y:S02]  /*c0b0*/  CS2R R44, SRZ ;  /* 0x00000000002c7805 */ /* 0x000fe4000001ff00 */
[----:B------:R-:W-:Y:S02]  /*c0c0*/  CS2R R70, SRZ ;  /* 0x0000000000467805 */ /* 0x000fe4000001ff00 */
[----:B------:R-:W-:Y:S02]  /*c0d0*/  CS2R R64, SRZ ;  /* 0x0000000000407805 */ /* 0x000fe4000001ff00 */
[----:B------:R-:W-:-:S02]  /*c0e0*/  CS2R R58, SRZ ;  /* 0x00000000003a7805 */ /* 0x000fc4000001ff00 */
[----:B------:R-:W-:Y:S02]  /*c0f0*/  CS2R R54, SRZ ;  /* 0x0000000000367805 */ /* 0x000fe4000001ff00 */
[----:B------:R-:W-:Y:S02]  /*c100*/  CS2R R50, SRZ ;  /* 0x0000000000327805 */ /* 0x000fe4000001ff00 */
[----:B------:R-:W-:Y:S01]  /*c110*/  CS2R R46, SRZ ;  /* 0x00000000002e7805 */ /* 0x000fe2000001ff00 */
[----:B------:R-:W-:Y:S02]  /*c120*/  ULDC.64 UR8, c[0x0][0x208] ;  /* 0x0000820000087ab9 */ /* 0x000fe40000000a00 */
        /* <DEDUP_REMOVED lines=12> */
.L_x_1449:
[----:B------:R-:W-:Y:S05]  /*c1f0*/  BSYNC B1 ;  /* 0x0000000000017941 */ /* 0x000fea0003800000 */
.L_x_1448:
[----:B------:R-:W-:Y:S01]  /*c200*/  ISETP.GE.AND P1, PT, R220, R8, PT ;  /* 0x00000008dc00720c */ /* 0x000fe20003f26270 */
[----:B------:R-:W-:Y:S01]  /*c210*/  BSSY B1, `(.L_x_1450) ;  /* 0x000003e000017945 */ /* 0x000fe20003800000 */
[----:B-1----:R-:W-:Y:S02]  /*c220*/  LOP3.LUT R5, R207, 0x18, R192, 0xf8, !PT ;  /* 0x00000018cf057812 */ /* 0x002fe400078ef8c0 */
        /* <DEDUP_REMOVED lines=10> */
[----:B------:R-:W-:Y:S02]  /*c2d0*/  LOP3.LUT R10, R5, R208, RZ, 0x3c, !PT ;  /* 0x000000d0050a7212 */ /* 0x000fe400078e3cff */
[----:B------:R-:W-:Y:S01]  /*c2e0*/  CS2R R20, SRZ ;  /* 0x0000000000147805 */ /* 0x000fe2000001ff00 */
[----:B------:R-:W-:Y:S06]  /*c2f0*/  @P1 BRA `(.L_x_1451) ;  /* 0x0000000000bc1947 */ /* 0x000fec0003800000 */
[----:B------:R-:W-:Y:S01]  /*c300*/  IADD3 R75, P4, P5, R60, R75, R87 ;  /* 0x0000004b3c4b7210 */ /* 0x000fe20007d9e057 */
[C---:B------:R-:W-:Y:S01]  /*c310*/  VIADD R4, R18.reuse, 0x10 ;  /* 0x0000001012047836 */ /* 0x040fe20000000000 */
[----:B------:R-:W-:Y:S01]  /*c320*/  IADD3 R76, P2, P3, R79, R76, R84 ;  /* 0x0000004c4f4c7210 */ /* 0x000fe20007b5e054 */
[----:B------:R-:W-:Y:S01]  /*c330*/  VIADD R6, R18, 0x20 ;  /* 0x0000002012067836 */ /* 0x000fe20000000000 */
[----:B------:R-:W-:Y:S01]  /*c340*/  ULDC UR8, c[0x0][0x3d4] ;  /* 0x0000f50000087ab9 */ /* 0x000fe20000000800 */
[----:B------:R-:W-:Y:S01]  /*c350*/  IADD3.X R0, R78, R69, R85, P4, P5 ;  /* 0x000000454e007210 */ /* 0x000fe200027ea455 */
[----:B------:R-:W-:Y:S01]  /*c360*/  ULDC.64 UR4, c[0x0][0x3c8] ;  /* 0x0000f20000047ab9 */ /* 0x000fe20000000a00 */
[----:B------:R-:W-:Y:S01]  /*c370*/  IADD3.X R5, R81, R74, R82, P2, P3 ;  /* 0x0000004a51057210 */ /* 0x000fe200017e6452 */
[----:B------:R-:W-:Y:S01]  /*c380*/  ULDC.64 UR6, c[0x0][0x3e0] ;  /* 0x0000f80000067ab9 */ /* 0x000fe20000000a00 */
[C---:B------:R-:W-:Y:S01]  /*c390*/  ISETP.GE.AND P5, PT, R18.reuse, UR8, PT ;  /* 0x0000000812007c0c */ /* 0x040fe2000bfa6270 */
[----:B------:R-:W-:Y:S01]  /*c3a0*/  VIADD R7, R18, 0x30 ;  /* 0x0000003012077836 */ /* 0x000fe20000000000 */
[----:B------:R-:W-:-:S02]  /*c3b0*/  ISETP.GE.AND P2, PT, R4, UR8, PT ;  /* 0x0000000804007c0c */ /* 0x000fc4000bf46270 */
[----:B------:R-:W-:Y:S02]  /*c3c0*/  CS2R R42, SRZ ;  /* 0x00000000002a7805 */ /* 0x000fe4000001ff00 */
[----:B------:R-:W-:Y:S02]  /*c3d0*/  LEA R4, P3, R76, UR4, 0x1 ;  /* 0x000000044c047c11 */ /* 0x000fe4000f8608ff */
[----:B------:R-:W-:Y:S02]  /*c3e0*/  CS2R R40, SRZ ;  /* 0x0000000000287805 */ /* 0x000fe4000001ff00 */
[----:B------:R-:W-:Y:S01]  /*c3f0*/  ISETP.GE.AND P4, PT, R6, UR8, PT ;  /* 0x0000000806007c0c */ /* 0x000fe2000bf86270 */
[----:B------:R-:W-:Y:S01]  /*c400*/  VIADD R8, R18, 0x40 ;  /* 0x0000004012087836 */ /* 0x000fe20000000000 */
[----:B------:R-:W-:Y:S01]  /*c410*/  LEA R6, P6, R75, UR6, 0x1 ;  /* 0x000000064b067c11 */ /* 0x000fe2000f8c08ff */
[----:B------:R-:W-:Y:S01]  /*c420*/  ULDC.64 UR10, c[0x0][0x208] ;  /* 0x00008200000a7ab9 */ /* 0x000fe20000000a00 */
[----:B------:R-:W-:-:S02]  /*c430*/  LEA.HI.X R5, R76, UR5, R5, 0x1, P3 ;  /* 0x000000054c057c11 */ /* 0x000fc400098f0c05 */
[----:B------:R-:W-:Y:S02]  /*c440*/  ISETP.GE.AND P3, PT, R7, UR8, PT ;  /* 0x0000000807007c0c */ /* 0x000fe4000bf66270 */
[----:B------:R-:W-:Y:S01]  /*c450*/  LEA.HI.X R7, R75, UR7, R0, 0x1, P6 ;  /* 0x000000074b077c11 */ /* 0x000fe2000b0f0c00 */
[----:B------:R-:W-:Y:S01]  /*c460*/  VIADD R0, R18, 0x50 ;  /* 0x0000005012007836 */ /* 0x000fe20000000000 */
[----:B------:R1:W5:Y:S01]  /*c470*/  @!P5 LDG.E.64 R42, desc[UR10][R4.64] ;  /* 0x0000000a042ad981 */ /* 0x000362000c1e1b00 */
[----:B------:R-:W-:-:S03]  /*c480*/  ISETP.GE.AND P6, PT, R8, UR8, PT ;  /* 0x0000000808007c0c */ /* 0x000fc6000bfc6270 */
[----:B------:R1:W5:Y:S01]  /*c490*/  @!P5 LDG.E.64 R40, desc[UR10][R6.64] ;  /* 0x0000000a0628d981 */ /* 0x000362000c1e1b00 */
[----:B------:R-:W-:Y:S02]  /*c4a0*/  ISETP.GE.AND P5, PT, R0, UR8, PT ;  /* 0x0000000800007c0c */ /* 0x000fe4000bfa6270 */
        /* <DEDUP_REMOVED lines=20> */
.L_x_1451:
[----:B------:R-:W-:Y:S05]  /*c5f0*/  BSYNC B1 ;  /* 0x0000000000017941 */ /* 0x000fea0003800000 */
.L_x_1450:
[----:B------:R-:W-:Y:S01]  /*c600*/  LOP3.LUT P2, RZ, R216, 0x4, RZ, 0xc0, !PT ;  /* 0x00000004d8ff7812 */ /* 0x000fe2000784c0ff */
[----:B------:R-:W-:Y:S01]  /*c610*/  IMAD.IADD R10, R209, 0x1, R10 ;  /* 0x00000001d10a7824 */ /* 0x000fe200078e020a */
[----:B------:R-:W-:Y:S01]  /*c620*/  ULDC.64 UR4, c[0x0][0x3c8] ;  /* 0x0000f20000047ab9 */ /* 0x000fe20000000a00 */
[----:B-----5:R-:W-:Y:S01]  /*c630*/  IMAD.MOV.U32 R0, RZ, RZ, R58 ;  /* 0x000000ffff007224 */ /* 0x020fe200078e003a */
[----:B------:R-:W-:Y:S01]  /*c640*/  ULDC.64 UR6, c[0x0][0x3e0] ;  /* 0x0000f80000067ab9 */ /* 0x000fe20000000a00 */
[----:B------:R-:W-:Y:S02]  /*c650*/  IMAD R60, R10, 0x2, R17 ;  /* 0x000000020a3c7824 */ /* 0x000fe400078e0211 */
[----:B------:R-:W-:Y:S01]  /*c660*/  IMAD.MOV.U32 R11, RZ, RZ, R59 ;  /* 0x000000ffff0b7224 */ /* 0x000fe200078e003b */
[----:B------:R-:W-:Y:S01]  /*c670*/  PRMT R98, R0, 0x7610, R98 ;  /* 0x0000761000627816 */ /* 0x000fe20000000062 */
[----:B------:R-:W-:Y:S02]  /*c680*/  VIADD R15, R60, 0x12400 ;  /* 0x000124003c0f7836 */ /* 0x000fe40000000000 */
[----:B------:R-:W-:Y:S01]  /*c690*/  IMAD.MOV.U32 R14, RZ, RZ, R64 ;  /* 0x000000ffff0e7224 */ /* 0x000fe200078e0040 */
[----:B------:R-:W-:Y:S01]  /*c6a0*/  PRMT R99, R11, 0x7610, R99 ;  /* 0x000076100b637816 */ /* 0x000fe20000000063 */
[----:B------:R-:W-:-:S02]  /*c6b0*/  IMAD.MOV.U32 R0, RZ, RZ, R65 ;  /* 0x000000ffff007224 */ /* 0x000fc400078e0041 */
[----:B------:R-:W-:Y:S01]  /*c6c0*/  VIADD R10, R60, 0x12440 ;  /* 0x000124403c0a7836 */ /* 0x000fe20000000000 */
[----:B------:R-:W-:Y:S01]  /*c6d0*/  PRMT R103, R14, 0x7610, R103 ;  /* 0x000076100e677816 */ /* 0x000fe20000000067 */
[----:B------:R-:W-:Y:S01]  /*c6e0*/  @P2 VIADD R10, R15, 0xffffffc0 ;  /* 0xffffffc00f0a2836 */ /* 0x000fe20000000000 */
[----:B0-----:R-:W-:Y:S01]  /*c6f0*/  ISETP.NE.AND P2, PT, R80, 0x1, PT ;  /* 0x000000015000780c */ /* 0x001fe20003f45270 */
        /* <DEDUP_REMOVED lines=13> */
[----:B-1----:R-:W-:Y:S01]  /*c7d0*/  IMAD.MOV.U32 R5, RZ, RZ, R61 ;  /* 0x000000ffff057224 */ /* 0x002fe200078e003d */
[----:B------:R-:W-:Y:S01]  /*c7e0*/  PRMT R86, R0, 0x7610, R86 ;  /* 0x0000761000567816 */ /* 0x000fe20000000056 */
[----:B------:R-:W0:Y:S01]  /*c7f0*/  @P2 LDC R14, c[0x0][0x42c] ;  /* 0x00010b00ff0e2b82 */ /* 0x000e220000000800 */
[----:B------:R-:W-:Y:S01]  /*c800*/  IMAD.MOV.U32 R0, RZ, RZ, R47 ;  /* 0x000000ffff007224 */ /* 0x000fe200078e002f */
[----:B------:R-:W-:Y:S01]  /*c810*/  PRMT R80, R11, 0x7610, R80 ;  /* 0x000076100b507816 */ /* 0x000fe20000000050 */
[----:B------:R-:W-:-:S02]  /*c820*/  IMAD.MOV.U32 R11, RZ, RZ, R66 ;  /* 0x000000ffff0b7224 */ /* 0x000fc400078e0042 */
[----:B------:R-:W-:Y:S01]  /*c830*/  IMAD.MOV.U32 R61, RZ, RZ, R67 ;  /* 0x000000ffff3d7224 */ /* 0x000fe200078e0043 */
[----:B------:R-:W-:Y:S01]  /*c840*/  PRMT R81, R0, 0x7610, R81 ;  /* 0x0000761000517816 */ /* 0x000fe20000000051 */
[----:B------:R-:W-:Y:S01]  /*c850*/  IMAD.MOV.U32 R0, RZ, RZ, R62 ;  /* 0x000000ffff007224 */ /* 0x000fe200078e003e */
[----:B------:R-:W1:Y:S01]  /*c860*/  @P2 LDC R15, c[0x0][0x430] ;  /* 0x00010c00ff0f2b82 */ /* 0x000e620000000800 */
[----:B------:R-:W-:Y:S01]  /*c870*/  IMAD.MOV.U32 R69, RZ, RZ, R56 ;  /* 0x000000ffff457224 */ /* 0x000fe200078e0038 */
[----:B------:R-:W-:Y:S01]  /*c880*/  PRMT R61, R61, 0x5410, R11 ;  /* 0x000054103d3d7816 */ /* 0x000fe2000000000b */
[----:B------:R-:W-:Y:S01]  /*c890*/  IMAD.MOV.U32 R11, RZ, RZ, R63 ;  /* 0x000000ffff0b7224 */ /* 0x000fe200078e003f */
[----:B------:R-:W-:Y:S01]  /*c8a0*/  PRMT R105, R0, 0x7610, R105 ;  /* 0x0000761000697816 */ /* 0x000fe20000000069 */
[----:B------:R-:W-:Y:S01]  /*c8b0*/  IMAD R0, R201, 0x80, R195 ;  /* 0x00000080c9007824 */ /* 0x000fe200078e02c3 */
[----:B------:R-:W-:Y:S01]  /*c8c0*/  PRMT R100, R69, 0x7610, R100 ;  /* 0x0000761045647816 */ /* 0x000fe20000000064 */
[----:B------:R-:W-:Y:S01]  /*c8d0*/  IMAD.MOV.U32 R69, RZ, RZ, R57 ;  /* 0x000000ffff457224 */ /* 0x000fe200078e0039 */
[----:B------:R-:W-:Y:S01]  /*c8e0*/  PRMT R104, R11, 0x7610, R104 ;  /* 0x000076100b687816 */ /* 0x000fe20000000068 */
[----:B------:R-:W-:Y:S01]  /*c8f0*/  IMAD R11, R223, 0x40, R0 ;  /* 0x00000040df0b7824 */ /* 0x000fe200078e0200 */
[----:B------:R-:W-:Y:S01]  /*c900*/  PRMT R110, R61, 0x7610, R110 ;  /* 0x000076103d6e7816 */ /* 0x000fe2000000006e */
[----:B------:R-:W-:Y:S01]  /*c910*/  IMAD.MOV.U32 R0, RZ, RZ, R52 ;  /* 0x000000ffff007224 */ /* 0x000fe200078e0034 */
[----:B------:R-:W-:Y:S01]  /*c920*/  PRMT R101, R69, 0x7610, R101 ;  /* 0x0000761045657816 */ /* 0x000fe20000000065 */
[----:B------:R-:W-:-:S02]  /*c930*/  IMAD.MOV.U32 R4, RZ, RZ, R72 ;  /* 0x000000ffff047224 */ /* 0x000fc400078e0048 */
[----:B------:R-:W-:Y:S01]  /*c940*/  IMAD.MOV.U32 R69, RZ, RZ, R48 ;  /* 0x000000ffff457224 */ /* 0x000fe200078e0030 */
[----:B------:R-:W-:Y:S01]  /*c950*/  PRMT R96, R0, 0x7610, R96 ;  /* 0x0000761000607816 */ /* 0x000fe20000000060 */
[----:B0-----:R-:W-:-:S03]  /*c960*/  @P2 IMAD.HI.U32 R0, R11, R14, RZ ;  /* 0x0000000e0b002227 */ /* 0x001fc600078e00ff */
[----:B------:R-:W-:Y:S01]  /*c970*/  PRMT R90, R69, 0x7610, R90 ;  /* 0x00007610455a7816 */ /* 0x000fe2000000005a */
[----:B------:R-:W-:Y:S02]  /*c980*/  IMAD.MOV.U32 R14, RZ, RZ, R49 ;  /* 0x000000ffff0e7224 */ /* 0x000fe400078e0031 */
[----:B------:R-:W-:Y:S01]  /*c990*/  IMAD.MOV.U32 R72, RZ, RZ, R53 ;  /* 0x000000ffff487224 */ /* 0x000fe200078e0035 */
[----:B-1----:R-:W-:Y:S01]  /*c9a0*/  @P2 SHF.R.U32.HI R11, RZ, R15, R0 ;  /* 0x0000000fff0b2219 */ /* 0x002fe20000011600 */
[----:B------:R-:W-:Y:S01]  /*c9b0*/  IMAD.MOV.U32 R0, RZ, RZ, R40 ;  /* 0x000000ffff007224 */ /* 0x000fe200078e0028 */
[----:B------:R-:W-:Y:S01]  /*c9c0*/  PRMT R91, R14, 0x7610, R91 ;  /* 0x000076100e5b7816 */ /* 0x000fe2000000005b */
[----:B------:R-:W-:Y:S01]  /*c9d0*/  IMAD.MOV.U32 R14, RZ, RZ, R41 ;  /* 0x000000ffff0e7224 */ /* 0x000fe200078e0029 */
[----:B------:R-:W-:Y:S01]  /*c9e0*/  SHF.R.S32.HI R15, RZ, 0x1f, R11 ;  /* 0x0000001fff0f7819 */ /* 0x000fe2000001140b */
[----:B------:R-:W-:Y:S01]  /*c9f0*/  IMAD.MOV.U32 R69, RZ, RZ, R44 ;  /* 0x000000ffff457224 */ /* 0x000fe200078e002c */
[----:B------:R-:W-:Y:S01]  /*ca00*/  PRMT R78, R0, 0x7610, R78 ;  /* 0x00007610004e7816 */ /* 0x000fe2000000004e */
[----:B------:R-:W-:Y:S01]  /*ca10*/  IMAD.MOV.U32 R6, RZ, RZ, R144 ;  /* 0x000000ffff067224 */ /* 0x000fe200078e0090 */
[----:B------:R-:W-:Y:S01]  /*ca20*/  PRMT R97, R72, 0x7610, R97 ;  /* 0x0000761048617816 */ /* 0x000fe20000000061 */
[----:B------:R-:W-:Y:S01]  /*ca30*/  IMAD R0, R15, R12, RZ ;  /* 0x0000000c0f007224 */ /* 0x000fe200078e02ff */
[----:B------:R-:W-:Y:S01]  /*ca40*/  PRMT R79, R14, 0x7610, R79 ;  /* 0x000076100e4f7816 */ /* 0x000fe2000000004f */
[----:B------:R-:W-:Y:S01]  /*ca50*/  IMAD.MOV.U32 R7, RZ, RZ, R77 ;  /* 0x000000ffff077224 */ /* 0x000fe200078e004d */
[----:B------:R-:W-:Y:S01]  /*ca60*/  PRMT R84, R69, 0x7610, R84 ;  /* 0x0000761045547816 */ /* 0x000fe20000000054 */
[----:B------:R-:W-:-:S02]  /*ca70*/  IMAD.MOV.U32 R72, RZ, RZ, R45 ;  /* 0x000000ffff487224 */ /* 0x000fc400078e002d */
[----:B------:R-:W-:Y:S02]  /*ca80*/  IMAD R14, R15, R2, RZ ;  /* 0x000000020f0e7224 */ /* 0x000fe400078e02ff */
[----:B------:R-:W-:Y:S01]  /*ca90*/  IMAD.WIDE.U32 R4, R11, R12, R4 ;  /* 0x0000000c0b047225 */ /* 0x000fe200078e0004 */
[----:B------:R-:W-:-:S03]  /*caa0*/  PRMT R85, R72, 0x7610, R85 ;  /* 0x0000761048557816 */ /* 0x000fc60000000055 */
[C---:B------:R-:W-:Y:S02]  /*cab0*/  IMAD R13, R11.reuse, R13, R0 ;  /* 0x0000000d0b0d7224 */ /* 0x040fe400078e0200 */
[----:B------:R-:W-:-:S04]  /*cac0*/  IMAD.WIDE.U32 R6, R11, R2, R6 ;  /* 0x000000020b067225 */ /* 0x000fc800078e0006 */
[----:B------:R-:W-:Y:S01]  /*cad0*/  IMAD R15, R11, R3, R14 ;  /* 0x000000030b0f7224 */ /* 0x000fe200078e020e */
[----:B------:R-:W-:Y:S01]  /*cae0*/  LEA R3, P2, R4, UR4, 0x1 ;  /* 0x0000000404037c11 */ /* 0x000fe2000f8408ff */
[----:B------:R-:W-:Y:S01]  /*caf0*/  IMAD.MOV.U32 R69, RZ, RZ, R36 ;  /* 0x000000ffff457224 */ /* 0x000fe200078e0024 */
[----:B------:R-:W-:Y:S01]  /*cb00*/  LEA R0, P3, R6, UR6, 0x1 ;  /* 0x0000000606007c11 */ /* 0x000fe2000f8608ff */
[----:B------:R-:W-:Y:S01]  /*cb10*/  IMAD.MOV.U32 R72, RZ, RZ, R37 ;  /* 0x000000ffff487224 */ /* 0x000fe200078e0025 */
[----:B------:R-:W-:Y:S01]  /*cb20*/  UMOV UR4, 0xffffffff ;  /* 0xffffffff00047882 */ /* 0x000fe20000000000 */
[----:B------:R-:W-:Y:S01]  /*cb30*/  IMAD.MOV.U32 R2, RZ, RZ, R32 ;  /* 0x000000ffff027224 */ /* 0x000fe200078e0020 */
[----:B------:R-:W-:Y:S01]  /*cb40*/  PRMT R61, R69, 0x7610, R61 ;  /* 0x00007610453d7816 */ /* 0x000fe2000000003d */
[----:B------:R-:W-:Y:S01]  /*cb50*/  IMAD.IADD R11, R5, 0x1, R13 ;  /* 0x00000001050b7824 */ /* 0x000fe200078e020d */
[----:B------:R-:W-:Y:S01]  /*cb60*/  PRMT R69, R72, 0x7610, R69 ;  /* 0x0000761048457816 */ /* 0x000fe20000000045 */
[----:B------:R-:W-:Y:S01]  /*cb70*/  IMAD.IADD R5, R7, 0x1, R15 ;  /* 0x0000000107057824 */ /* 0x000fe200078e020f */
[----:B------:R-:W-:Y:S01]  /*cb80*/  PRMT R72, R2, 0x7610, R72 ;  /* 0x0000761002487816 */ /* 0x000fe20000000048 */
[----:B------:R-:W-:Y:S01]  /*cb90*/  IMAD.MOV.U32 R12, RZ, RZ, R33 ;  /* 0x000000ffff0c7224 */ /* 0x000fe200078e0021 */
[----:B------:R-:W-:-:S02]  /*cba0*/  LEA.HI.X R4, R4, UR5, R11, 0x1, P2 ;  /* 0x0000000504047c11 */ /* 0x000fc400090f0c0b */
[----:B------:R-:W-:Y:S02]  /*cbb0*/  LEA.HI.X R2, R6, UR7, R5, 0x1, P3 ;  /* 0x0000000706027c11 */ /* 0x000fe400098f0c05 */
[----:B------:R-:W-:Y:S02]  /*cbc0*/  PRMT R73, R12, 0x7610, R73 ;  /* 0x000076100c497816 */ /* 0x000fe40000000049 */
[----:B------:R-:W-:Y:S01]  /*cbd0*/  LEA.HI R5, R219, R219, RZ, 0x1 ;  /* 0x000000dbdb057211 */ /* 0x000fe200078f08ff */
[----:B------:R-:W-:Y:S06]  /*cbe0*/  BRA.DIV UR4, `(.L_x_1452) ;  /* 0x000001d604c07947 */ /* 0x000fec000b800000 */
.L_x_1736:
[----:B------:R-:W-:-:S03]  /*cbf0*/  UMOV UR4, 0xffffffff ;  /* 0xffffffff00047882 */ /* 0x000fc60000000000 */
[----:B------:R-:W-:Y:S05]  /*cc00*/  BRA.DIV UR4, `(.L_x_1453) ;  /* 0x000001d604e07947 */ /* 0x000fea000b800000 */
.L_x_1739:
[----:B------:R-:W-:-:S03]  /*cc10*/  UMOV UR4, 0xffffffff ;  /* 0xffffffff00047882 */ /* 0x000fc60000000000 */
[----:B------:R-:W-:Y:S05]  /*cc20*/  BRA.DIV UR4, `(.L_x_1454) ;  /* 0x000001da04007947 */ /* 0x000fea000b800000 */
.L_x_1742:
[----:B------:R-:W-:-:S03]  /*cc30*/  UMOV UR4, 0xffffffff ;  /* 0xffffffff00047882 */ /* 0x000fc60000000000 */
[----:B------:R-:W-:Y:S05]  /*cc40*/  BRA.DIV UR4, `(.L_x_1455) ;  /* 0x000001da04207947 */ /* 0x000fea000b800000 */
.L_x_1745:
[----:B------:R-:W-:-:S03]  /*cc50*/  UMOV UR4, 0xffffffff ;  /* 0xffffffff00047882 */ /* 0x000fc60000000000 */
[----:B------:R-:W-:Y:S05]  /*cc60*/  BRA.DIV UR4, `(.L_x_1456) ;  /* 0x000001da04407947 */ /* 0x000fea000b800000 */
.L_x_1748:
[----:B------:R-:W-:Y:S01]  /*cc70*/  UMOV UR4, 0xffffffff ;  /* 0xffffffff00047882 */ /* 0x000fe20000000000 */
[----:B------:R-:W-:Y:S02]  /*cc80*/  LOP3.LUT R4, R5, 0xfffffffe, RZ, 0xc0, !PT ;  /* 0xfffffffe05047812 */ /* 0x000fe400078ec0ff */
[----:B------:R-:W-:Y:S05]  /*cc90*/  BRA.DIV UR4, `(.L_x_1457) ;  /* 0x000001da045c7947 */ /* 0x000fea000b800000 */
.L_x_1751:
[----:B------:R-:W-:Y:S01]  /*cca0*/  UMOV UR4, 0xffffffff ;  /* 0xffffffff00047882 */ /* 0x000fe20000000000 */
[----:B------:R-:W-:Y:S02]  /*ccb0*/  IMAD.IADD R4, R219, 0x1, -R4 ;  /* 0x00000001db047824 */ /* 0x000fe400078e0a04 */
[----:B------:R-:W-:Y:S05]  /*ccc0*/  BRA.DIV UR4, `(.L_x_1458) ;  /* 0x000001da04787947 */ /* 0x000fea000b800000 */
.L_x_1754:
[----:B------:R-:W-:Y:S01]  /*ccd0*/  UMOV UR4, 0xffffffff ;  /* 0xffffffff00047882 */ /* 0x000fe20000000000 */
[----:B------:R-:W-:Y:S02]  /*cce0*/  SHF.L.U32 R4, R4, 0x1f, RZ ;  /* 0x0000001f04047819 */ /* 0x000fe400000006ff */
[----:B------:R-:W-:Y:S05]  /*ccf0*/  BRA.DIV UR4, `(.L_x_1459) ;  /* 0x000001da04947947 */ /* 0x000fea000b800000 */
.L_x_1757:
[----:B------:R-:W0:Y:S01]  /*cd00*/  SYNCS.PHASECHK.TRANS64.TRYWAIT P2, [R17+URZ+0x30800], R4 ;  /* 0x03080004110075a7 */ /* 0x000e22000804017f */
[----:B------:R-:W-:Y:S01]  /*cd10*/  IMAD.MOV.U32 R3, RZ, RZ, R24 ;  /* 0x000000ffff037224 */ /* 0x000fe200078e0018 */
[----:B------:R-:W-:Y:S01]  /*cd20*/  BSSY B1, `(.L_x_1460) ;  /* 0x0000021000017945 */ /* 0x000fe20003800000 */
        /* <DEDUP_REMOVED lines=29> */
[----:B------:R-:W-:-:S02]  /*cf00*/  IMAD.MOV.U32 R3, RZ, RZ, R20 ;  /* 0x000000ffff037224 */ /* 0x000fc400078e0014 */
[----:B------:R-:W-:Y:S01]  /*cf10*/  IMAD.MOV.U32 R5, RZ, RZ, R21 ;  /* 0x000000ffff057224 */ /* 0x000fe200078e0015 */
[----:B0-----:R-:W-:Y:S06]  /*cf20*/  @!P2 BRA `(.L_x_1461) ;  /* 0x000001d80030a947 */ /* 0x001fec0003800000 */
.L_x_1758:
[----:B------:R-:W-:Y:S05]  /*cf30*/  BSYNC B1 ;  /* 0x0000000000017941 */ /* 0x000fea0003800000 */
.L_x_1460:
[----:B------:R-:W-:Y:S01]  /*cf40*/  BSSY B1, `(.L_x_1462) ;  /* 0x0000133000017945 */ /* 0x000fe20003800000 */
[----:B------:R-:W-:-:S03]  /*cf50*/  PRMT R11, R5, 0x7610, R11 ;  /* 0x00007610050b7816 */ /* 0x000fc6000000000b */
[----:B------:R-:W-:Y:S05]  /*cf60*/  @P0 BRA `(.L_x_1463) ;  /* 0x0000001000c00947 */ /* 0x000fea0003800000 */
[----:B------:R-:W1:Y:S01]  /*cf70*/  LDC R5, c[0x0][0x3d4] ;  /* 0x0000f500ff057b82 */ /* 0x000e620000000800 */
[C---:B0-----:R-:W-:Y:S01]  /*cf80*/  VIADD R4, R18.reuse, 0x10 ;  /* 0x0000001012047836 */ /* 0x041fe20000000000 */
[----:B------:R-:W-:Y:S01]  /*cf90*/  BSSY B2, `(.L_x_1464) ;  /* 0x000003a000027945 */ /* 0x000fe20003800000 */
[C---:B------:R-:W-:Y:S02]  /*cfa0*/  VIADD R6, R18.reuse, 0x20 ;  /* 0x0000002012067836 */ /* 0x040fe40000000000 */
[C---:B------:R-:W-:Y:S01]  /*cfb0*/  VIADD R108, R18.reuse, 0x30 ;  /* 0x00000030126c7836 */ /* 0x040fe20000000000 */
[-C--:B-1----:R-:W-:Y:S02]  /*cfc0*/  ISETP.GE.AND P0, PT, R18, R5.reuse, PT ;  /* 0x000000051200720c */ /* 0x082fe40003f06270 */
        /* <DEDUP_REMOVED lines=9> */
[--C-:B------:R-:W-:Y:S02]  /*d060*/  SHF.R.U64 R108, R66, 0x10, R67.reuse ;  /* 0x00000010426c7819 */ /* 0x100fe40000001243 */
[----:B------:R-:W-:Y:S02]  /*d070*/  SHF.R.U32.HI R109, RZ, 0x10, R67 ;  /* 0x00000010ff6d7819 */ /* 0x000fe40000011643 */
[--C-:B------:R-:W-:Y:S02]  /*d080*/  SHF.R.U64 R67, R70, 0x10, R71.reuse ;  /* 0x0000001046437819 */ /* 0x100fe40000001247 */
[----:B------:R-:W-:Y:S02]  /*d090*/  SHF.R.U32.HI R70, RZ, 0x10, R71 ;  /* 0x00000010ff467819 */ /* 0x000fe40000011647 */
[----:B------:R-:W-:Y:S02]  /*d0a0*/  PRMT R109, R110, 0x5410, R109 ;  /* 0x000054106e6d7816 */ /* 0x000fe4000000006d */
[----:B------:R-:W-:-:S02]  /*d0b0*/  PRMT R107, R107, 0x5410, R70 ;  /* 0x000054106b6b7816 */ /* 0x000fc40000000046 */
[----:B------:R-:W-:Y:S01]  /*d0c0*/  PRMT R110, R106, 0x5410, R67 ;  /* 0x000054106a6e7816 */ /* 0x000fe20000000043 */
[C---:B------:R-:W-:Y:S01]  /*d0d0*/  IMAD.U32 R106, R109.reuse, 0x10000, RZ ;  /* 0x000100006d6a7824 */ /* 0x040fe200078e00ff */
[----:B------:R-:W-:Y:S01]  /*d0e0*/  LOP3.LUT R109, R109, 0xffff0000, RZ, 0xc0, !PT ;  /* 0xffff00006d6d7812 */ /* 0x000fe200078ec0ff */
[C---:B------:R-:W-:Y:S01]  /*d0f0*/  IMAD.U32 R111, R107.reuse, 0x10000, RZ ;  /* 0x000100006b6f7824 */ /* 0x040fe200078e00ff */
[----:B------:R-:W-:Y:S02]  /*d100*/  LOP3.LUT R107, R107, 0xffff0000, RZ, 0xc0, !PT ;  /* 0xffff00006b6b7812 */ /* 0x000fe400078ec0ff */
[----:B------:R-:W-:Y:S02]  /*d110*/  PRMT R108, R61, 0x5432, R108 ;  /* 0x000054323d6c7816 */ /* 0x000fe4000000006c */
[C---:B0-----:R-:W-:Y:S01]  /*d120*/  LOP3.LUT R67, R6.reuse, 0xffff0000, RZ, 0xc0, !PT ;  /* 0xffff000006437812 */ /* 0x041fe200078ec0ff */
[----:B------:R-:W-:Y:S01]  /*d130*/  IMAD.U32 R66, R6, 0x10000, RZ ;  /* 0x0001000006427824 */ /* 0x000fe200078e00ff */
[C---:B------:R-:W-:Y:S01]  /*d140*/  LOP3.LUT R71, R7.reuse, 0xffff0000, RZ, 0xc0, !PT ;  /* 0xffff000007477812 */ /* 0x040fe200078ec0ff */
[----:B------:R-:W-:-:S02]  /*d150*/  IMAD.U32 R70, R7, 0x10000, RZ ;  /* 0x0001000007467824 */ /* 0x000fc400078e00ff */
[C---:B------:R-:W-:Y:S01]  /*d160*/  FMUL.FTZ R113, R67.reuse, R111 ;  /* 0x0000006f43717220 */ /* 0x040fe20000410000 */
[-C--:B------:R-:W-:Y:S01]  /*d170*/  FMUL.FTZ R112, R67, R106.reuse ;  /* 0x0000006a43707220 */ /* 0x080fe20000410000 */
[C---:B------:R-:W-:Y:S01]  /*d180*/  FMUL.FTZ R67, R71.reuse, R107 ;  /* 0x0000006b47437220 */ /* 0x040fe20000410000 */
[----:B------:R-:W-:Y:S02]  /*d190*/  IMAD.U32 R6, R4, 0x10000, RZ ;  /* 0x0001000004067824 */ /* 0x000fe400078e00ff */
[C---:B------:R-:W-:Y:S01]  /*d1a0*/  FFMA.FTZ R113, R66.reuse, R106, -R113 ;  /* 0x0000006a42717223 */ /* 0x040fe20000010871 */
[----:B------:R-:W-:Y:S01]  /*d1b0*/  FFMA.FTZ R112, R66, R111, R112 ;  /* 0x0000006f42707223 */ /* 0x000fe20000010070 */
[-C--:B------:R-:W-:Y:S01]  /*d1c0*/  FMUL.FTZ R111, R71, R109.reuse ;  /* 0x0000006d476f7220 */ /* 0x080fe20000410000 */
[----:B------:R-:W-:Y:S01]  /*d1d0*/  FFMA.FTZ R106, R70, R109, -R67 ;  /* 0x0000006d466a7223 */ /* 0x000fe20000010843 */
[C---:B------:R-:W-:Y:S01]  /*d1e0*/  IMAD.U32 R7, R5.reuse, 0x10000, RZ ;  /* 0x0001000005077824 */ /* 0x040fe200078e00ff */
[----:B------:R-:W-:Y:S01]  /*d1f0*/  LOP3.LUT R4, R4, 0xffff0000, RZ, 0xc0, !PT ;  /* 0xffff000004047812 */ /* 0x000fe200078ec0ff */
[----:B------:R-:W-:Y:S01]  /*d200*/  IMAD.U32 R71, R110, 0x10000, RZ ;  /* 0x000100006e477824 */ /* 0x000fe200078e00ff */
[----:B------:R-:W-:Y:S01]  /*d210*/  LOP3.LUT R5, R5, 0xffff0000, RZ, 0xc0, !PT ;  /* 0xffff000005057812 */ /* 0x000fe200078ec0ff */
[----:B------:R-:W-:Y:S01]  /*d220*/  IMAD.U32 R67, R108, 0x10000, RZ ;  /* 0x000100006c437824 */ /* 0x000fe200078e00ff */
        /* <DEDUP_REMOVED lines=16> */
.L_x_1465:
[----:B------:R-:W-:Y:S05]  /*d330*/  BSYNC B2 ;  /* 0x0000000000027941 */ /* 0x000fea0003800000 */
.L_x_1464:
[----:B------:R-:W-:Y:S04]  /*d340*/  BSSY B2, `(.L_x_1466) ;  /* 0x0000030000027945 */ /* 0x000fe80003800000 */
[----:B------:R-:W-:Y:S05]  /*d350*/  @P2 BRA `(.L_x_1467) ;  /* 0x0000000000b82947 */ /* 0x000fea0003800000 */
[----:B0-----:R-:W0:Y:S01]  /*d360*/  LDS.128 R4, [R10] ;  /* 0x000000000a047984 */ /* 0x001e220000000c00 */
[----:B------:R-:W-:Y:S02]  /*d370*/  SHF.R.U64 R66, R62, 0x10, R63 ;  /* 0x000000103e427819 */ /* 0x000fe4000000123f */
[----:B------:R-:W-:Y:S02]  /*d380*/  SHF.R.U64 R62, R64, 0x10, R65 ;  /* 0x00000010403e7819 */ /* 0x000fe40000001241 */
[----:B------:R-:W-:Y:S02]  /*d390*/  SHF.R.U32.HI R63, RZ, 0x10, R63 ;  /* 0x00000010ff3f7819 */ /* 0x000fe4000001163f */
[----:B------:R-:W-:Y:S02]  /*d3a0*/  SHF.R.U32.HI R65, RZ, 0x10, R65 ;  /* 0x00000010ff417819 */ /* 0x000fe40000011641 */
[----:B------:R-:W-:Y:S02]  /*d3b0*/  PRMT R104, R104, 0x5410, R63 ;  /* 0x0000541068687816 */ /* 0x000fe4000000003f */
[----:B------:R-:W-:-:S02]  /*d3c0*/  PRMT R102, R102, 0x5410, R65 ;  /* 0x0000541066667816 */ /* 0x000fc40000000041 */
[----:B------:R-:W-:Y:S01]  /*d3d0*/  PRMT R105, R105, 0x5410, R66 ;  /* 0x0000541069697816 */ /* 0x000fe20000000042 */
[----:B------:R-:W-:Y:S01]  /*d3e0*/  IMAD.U32 R66, R104, 0x10000, RZ ;  /* 0x0001000068427824 */ /* 0x000fe200078e00ff */
[----:B------:R-:W-:Y:S01]  /*d3f0*/  PRMT R103, R103, 0x5410, R62 ;  /* 0x0000541067677816 */ /* 0x000fe2000000003e */
[C---:B------:R-:W-:Y:S01]  /*d400*/  IMAD.U32 R67, R102.reuse, 0x10000, RZ ;  /* 0x0001000066437824 */ /* 0x040fe200078e00ff */
[----:B------:R-:W-:Y:S02]  /*d410*/  LOP3.LUT R102, R102, 0xffff0000, RZ, 0xc0, !PT ;  /* 0xffff000066667812 */ /* 0x000fe400078ec0ff */
[----:B------:R-:W-:Y:S02]  /*d420*/  LOP3.LUT R104, R104, 0xffff0000, RZ, 0xc0, !PT ;  /* 0xffff000068687812 */ /* 0x000fe400078ec0ff */
[C---:B0-----:R-:W-:Y:S01]  /*d430*/  LOP3.LUT R63, R6.reuse, 0xffff0000, RZ, 0xc0, !PT ;  /* 0xffff0000063f7812 */ /* 0x041fe200078ec0ff */
[----:B------:R-:W-:Y:S01]  /*d440*/  IMAD.U32 R62, R6, 0x10000, RZ ;  /* 0x00010000063e7824 */ /* 0x000fe200078e00ff */
[C---:B------:R-:W-:Y:S01]  /*d450*/  LOP3.LUT R65, R7.reuse, 0xffff0000, RZ, 0xc0, !PT ;  /* 0xffff000007417812 */ /* 0x040fe200078ec0ff */
[----:B------:R-:W-:-:S02]  /*d460*/  IMAD.U32 R64, R7, 0x10000, RZ ;  /* 0x0001000007407824 */ /* 0x000fc400078e00ff */
[C---:B------:R-:W-:Y:S01]  /*d470*/  FMUL.FTZ R70, R63.reuse, R66 ;  /* 0x000000423f467220 */ /* 0x040fe20000410000 */
[-C--:B------:R-:W-:Y:S01]  /*d480*/  FMUL.FTZ R71, R63, R67.reuse ;  /* 0x000000433f477220 */ /* 0x080fe20000410000 */
[----:B------:R-:W-:Y:S01]  /*d490*/  FMUL.FTZ R63, R65, R102 ;  /* 0x00000066413f7220 */ /* 0x000fe20000410000 */
[----:B------:R-:W-:Y:S02]  /*d4a0*/  IMAD.U32 R6, R4, 0x10000, RZ ;  /* 0x0001000004067824 */ /* 0x000fe400078e00ff */
[C---:B------:R-:W-:Y:S01]  /*d4b0*/  FFMA.FTZ R107, R62.reuse, R67, R70 ;  /* 0x000000433e6b7223 */ /* 0x040fe20000010046 */
[----:B------:R-:W-:Y:S02]  /*d4c0*/  IMAD.U32 R7, R5, 0x10000, RZ ;  /* 0x0001000005077824 */ /* 0x000fe400078e00ff */
[----:B------:R-:W-:Y:S01]  /*d4d0*/  FFMA.FTZ R106, R62, R66, -R71 ;  /* 0x000000423e6a7223 */ /* 0x000fe20000010847 */
[-C--:B------:R-:W-:Y:S01]  /*d4e0*/  FMUL.FTZ R67, R65, R104.reuse ;  /* 0x0000006841437220 */ /* 0x080fe20000410000 */
[----:B------:R-:W-:Y:S01]  /*d4f0*/  LOP3.LUT R4, R4, 0xffff0000, RZ, 0xc0, !PT ;  /* 0xffff000004047812 */ /* 0x000fe200078ec0ff */
[C---:B------:R-:W-:Y:S01]  /*d500*/  FFMA.FTZ R104, R64.reuse, R104, -R63 ;  /* 0x0000006840687223 */ /* 0x040fe2000001083f */
[----:B------:R-:W-:Y:S01]  /*d510*/  LOP3.LUT R5, R5, 0xffff0000, RZ, 0xc0, !PT ;  /* 0xffff000005057812 */ /* 0x000fe200078ec0ff */
[C---:B------:R-:W-:Y:S01]  /*d520*/  IMAD.U32 R65, R103.reuse, 0x10000, RZ ;  /* 0x0001000067417824 */ /* 0x040fe200078e00ff */
[----:B------:R-:W-:Y:S01]  /*d530*/  LOP3.LUT R66, R103, 0xffff0000, RZ, 0xc0, !PT ;  /* 0xffff000067427812 */ /* 0x000fe200078ec0ff */
[C---:B------:R-:W-:Y:S01]  /*d540*/  IMAD.U32 R63, R105.reuse, 0x10000, RZ ;  /* 0x00010000693f7824 */ /* 0x040fe200078e00ff */
[----:B------:R-:W-:Y:S01]  /*d550*/  LOP3.LUT R62, R105, 0xffff0000, RZ, 0xc0, !PT ;  /* 0xffff0000693e7812 */ /* 0x000fe200078ec0ff */
        /* <DEDUP_REMOVED lines=14> */
.L_x_1467:
[----:B------:R-:W-:Y:S05]  /*d640*/  BSYNC B2 ;  /* 0x0000000000027941 */ /* 0x000fea0003800000 */
.L_x_1466:
[----:B------:R-:W-:Y:S04]  /*d650*/  BSSY B2, `(.L_x_1468) ;  /* 0x0000030000027945 */ /* 0x000fe80003800000 */
[----:B------:R-:W-:Y:S05]  /*d660*/  @P3 BRA `(.L_x_1469) ;  /* 0x0000000000b83947 */ /* 0x000fea0003800000 */
[----:B01----:R-:W0:Y:S01]  /*d670*/  LDS.128 R4, [R60+0x16400] ;  /* 0x016400003c047984 */ /* 0x003e220000000c00 */
[--C-:B------:R-:W-:Y:S02]  /*d680*/  SHF.R.U64 R63, R56, 0x10, R57.reuse ;  /* 0x00000010383f7819 */ /* 0x100fe40000001239 */
[----:B------:R-:W-:Y:S02]  /*d690*/  SHF.R.U32.HI R56, RZ, 0x10, R57 ;  /* 0x00000010ff387819 */ /* 0x000fe40000011639 */
[--C-:B------:R-:W-:Y:S02]  /*d6a0*/  SHF.R.U64 R57, R58, 0x10, R59.reuse ;  /* 0x000000103a397819 */ /* 0x100fe4000000123b */
        /* <DEDUP_REMOVED lines=13> */
[CC--:B------:R-:W-:Y:S01]  /*d780*/  FMUL.FTZ R64, R57.reuse, R62.reuse ;  /* 0x0000003e39407220 */ /* 0x0c0fe20000410000 */
[----:B------:R-:W-:Y:S01]  /*d790*/  FMUL.FTZ R65, R57, R63 ;  /* 0x0000003f39417220 */ /* 0x000fe20000410000 */
[C---:B------:R-:W-:Y:S01]  /*d7a0*/  FMUL.FTZ R57, R59.reuse, R99 ;  /* 0x000000633b397220 */ /* 0x040fe20000410000 */
[----:B------:R-:W-:Y:S02]  /*d7b0*/  IMAD.U32 R6, R4, 0x10000, RZ ;  /* 0x0001000004067824 */ /* 0x000fe400078e00ff */
        /* <DEDUP_REMOVED lines=9> */
[----:B------:R-:W-:Y:S01]  /*d850*/  FFMA.FTZ R62, R56, R62, -R65 ;  /* 0x0000003e383e7223 */ /* 0x000fe20000010841 */
        /* <DEDUP_REMOVED lines=15> */
.L_x_1469:
[----:B------:R-:W-:Y:S05]  /*d950*/  BSYNC B2 ;  /* 0x0000000000027941 */ /* 0x000fea0003800000 */
.L_x_1468:
[----:B------:R-:W-:Y:S04]  /*d960*/  BSSY B2, `(.L_x_1470) ;  /* 0x0000030000027945 */ /* 0x000fe80003800000 */
[----:B------:R-:W-:Y:S05]  /*d970*/  @P4 BRA `(.L_x_1471) ;  /* 0x0000000000b84947 */ /* 0x000fea0003800000 */
[----:B012---:R-:W0:Y:S01]  /*d980*/  LDS.128 R4, [R10+0x4000] ;  /* 0x004000000a047984 */ /* 0x007e220000000c00 */
        /* <DEDUP_REMOVED lines=45> */
.L_x_1471:
[----:B------:R-:W-:Y:S05]  /*dc60*/  BSYNC B2 ;  /* 0x0000000000027941 */ /* 0x000fea0003800000 */
.L_x_1470:
[----:B------:R-:W-:Y:S04]  /*dc70*/  BSSY B2, `(.L_x_1472) ;  /* 0x0000030000027945 */ /* 0x000fe80003800000 */
[----:B------:R-:W-:Y:S05]  /*dc80*/  @P5 BRA `(.L_x_1473) ;  /* 0x0000000000b85947 */ /* 0x000fea0003800000 */
[----:B0123--:R-:W0:Y:S01]  /*dc90*/  LDS.128 R4, [R60+0x1a400] ;  /* 0x01a400003c047984 */ /* 0x00fe220000000c00 */
        /* <DEDUP_REMOVED lines=45> */
.L_x_1473:
[----:B------:R-:W-:Y:S05]  /*df70*/  BSYNC B2 ;  /* 0x0000000000027941 */ /* 0x000fea0003800000 */
.L_x_1472:
[----:B------:R-:W-:Y:S05]  /*df80*/  @P6 BRA `(.L_x_1463) ;  /* 0x0000000000b86947 */ /* 0x000fea0003800000 */
[----:B01234-:R-:W0:Y:S01]  /*df90*/  LDS.128 R4, [R10+0x8000] ;  /* 0x008000000a047984 */ /* 0x01fe220000000c00 */
        /* <DEDUP_REMOVED lines=45> */
.L_x_1463:
[----:B------:R-:W-:Y:S05]  /*e270*/  BSYNC B1 ;  /* 0x0000000000017941 */ /* 0x000fea0003800000 */
.L_x_1462:
        /* <DEDUP_REMOVED lines=61> */
.L_x_1476:
[----:B------:R-:W-:Y:S05]  /*e650*/  BSYNC B1 ;  /* 0x0000000000017941 */ /* 0x000fea0003800000 */
.L_x_1475:
[----:B------:R-:W-:Y:S04]  /*e660*/  BSSY B1, `(.L_x_1477) ;  /* 0x0000030000017945 */ /* 0x000fe80003800000 */
[----:B------:R-:W-:Y:S05]  /*e670*/  @P1 BRA `(.L_x_1478) ;  /* 0x0000000000b81947 */ /* 0x000fea0003800000 */
[----:B0-----:R-:W0:Y:S01]  /*e680*/  LDS.128 R4, [R10+0x2000] ;  /* 0x002000000a047984 */ /* 0x001e220000000c00 */
[----:B------:R-:W-:Y:S02]  /*e690*/  SHF.R.U64 R41, R38, 0x10, R39 ;  /* 0x0000001026297819 */ /* 0x000fe40000001227 */
[----:B------:R-:W-:Y:S02]  /*e6a0*/  SHF.R.U64 R38, R36, 0x10, R37 ;  /* 0x0000001024267819 */ /* 0x000fe40000001225 */
[----:B------:R-:W-:Y:S02]  /*e6b0*/  SHF.R.U32.HI R40, RZ, 0x10, R39 ;  /* 0x00000010ff287819 */ /* 0x000fe40000011627 */
        /* <DEDUP_REMOVED lines=20> */
[----:B------:R-:W-:Y:S02]  /*e800*/  IMAD.U32 R7, R5, 0x10000, RZ ;  /* 0x0001000005077824 */ /* 0x000fe400078e00ff */
[----:B------:R-:W-:Y:S01]  /*e810*/  FFMA.FTZ R42, R36, R40, -R43 ;  /* 0x00000028242a7223 */ /* 0x000fe2000001082b */
        /* <DEDUP_REMOVED lines=8> */
[----:B------:R-:W-:-:S02]  /*e8a0*/  FMUL.FTZ R38, R4, R37 ;  /* 0x0000002504267220 */ /* 0x000fc40000410000 */
[C---:B------:R-:W-:Y:S01]  /*e8b0*/  FMUL.FTZ R40, R5.reuse, R36 ;  /* 0x0000002405287220 */ /* 0x040fe20000410000 */
[C---:B------:R-:W-:Y:S01]  /*e8c0*/  FFMA.FTZ R4, R6.reuse, R37, -R41 ;  /* 0x0000002506047223 */ /* 0x040fe20000010829 */
[-C--:B------:R-:W-:Y:S01]  /*e8d0*/  FMUL.FTZ R43, R5, R88.reuse ;  /* 0x00000058052b7220 */ /* 0x080fe20000410000 */
[----:B------:R-:W-:Y:S01]  /*e8e0*/  FFMA.FTZ R39, R6, R39, R38 ;  /* 0x0000002706277223 */ /* 0x000fe20000010026 */
[----:B------:R-:W-:Y:S01]  /*e8f0*/  FFMA.FTZ R5, R7, R88, -R40 ;  /* 0x0000005807057223 */ /* 0x000fe20000010828 */
[----:B------:R-:W-:Y:S01]  /*e900*/  F2FP.BF16.F32.PACK_AB R6, R45, R42 ;  /* 0x0000002a2d06723e */ /* 0x000fe200000010ff */
[----:B------:R-:W-:Y:S01]  /*e910*/  FFMA.FTZ R36, R7, R36, R43 ;  /* 0x0000002407247223 */ /* 0x000fe2000001002b */
[----:B------:R-:W-:Y:S02]  /*e920*/  F2FP.BF16.F32.PACK_AB R7, R44, R89 ;  /* 0x000000592c07723e */ /* 0x000fe400000010ff */
[----:B------:R-:W-:Y:S02]  /*e930*/  F2FP.BF16.F32.PACK_AB R4, R39, R4 ;  /* 0x000000042704723e */ /* 0x000fe400000010ff */
[----:B------:R-:W-:-:S05]  /*e940*/  F2FP.BF16.F32.PACK_AB R5, R36, R5 ;  /* 0x000000052405723e */ /* 0x000fca00000010ff */
[----:B------:R1:W-:Y:S02]  /*e950*/  STS.128 [R10+0x2000], R4 ;  /* 0x002000040a007388 */ /* 0x0003e40000000c00 */
.L_x_1478:
[----:B------:R-:W-:Y:S05]  /*e960*/  BSYNC B1 ;  /* 0x0000000000017941 */ /* 0x000fea0003800000 */
.L_x_1477:
        /* <DEDUP_REMOVED lines=48> */
.L_x_1480:
[----:B------:R-:W-:Y:S05]  /*ec70*/  BSYNC B1 ;  /* 0x0000000000017941 */ /* 0x000fea0003800000 */
.L_x_1479:
        /* <DEDUP_REMOVED lines=48> */
.L_x_1482:
[----:B------:R-:W-:Y:S05]  /*ef80*/  BSYNC B1 ;  /* 0x0000000000017941 */ /* 0x000fea0003800000 */
.L_x_1481:
[----:B------:R-:W-:Y:S04]  /*ef90*/  BSSY B1, `(.L_x_1483) ;  /* 0x0000030000017945 */ /* 0x000fe80003800000 */
[----:B------:R-:W-:Y:S05]  /*efa0*/  @P4 BRA `(.L_x_1484) ;  /* 0x0000000000b84947 */ /* 0x000fea0003800000 */
[----:B0123--:R-:W0:Y:S01]  /*efb0*/  LDS.128 R4, [R60+0x1c400] ;  /* 0x01c400003c047984 */ /* 0x00fe220000000c00 */
[----:B------:R-:W-:Y:S02]  /*efc0*/  SHF.R.U64 R29, R26, 0x10, R27 ;  /* 0x000000101a1d7819 */ /* 0x000fe4000000121b */
[----:B------:R-:W-:Y:S02]  /*efd0*/  SHF.R.U32.HI R28, RZ, 0x10, R25 ;  /* 0x00000010ff1c7819 */ /* 0x000fe40000011619 */
[----:B------:R-:W-:Y:S02]  /*efe0*/  SHF.R.U32.HI R26, RZ, 0x10, R27 ;  /* 0x00000010ff1a7819 */ /* 0x000fe4000001161b */
[----:B------:R-:W-:Y:S02]  /*eff0*/  SHF.R.U64 R27, R24, 0x10, R25 ;  /* 0x00000010181b7819 */ /* 0x000fe40000001219 */
[----:B------:R-:W-:Y:S02]  /*f000*/  PRMT R28, R13, 0x5410, R28 ;  /* 0x000054100d1c7816 */ /* 0x000fe4000000001c */
[----:B------:R-:W-:-:S02]  /*f010*/  PRMT R25, R15, 0x5410, R26 ;  /* 0x000054100f197816 */ /* 0x000fc4000000001a */
[----:B------:R-:W-:Y:S01]  /*f020*/  PRMT R24, R14, 0x5410, R29 ;  /* 0x000054100e187816 */ /* 0x000fe2000000001d */
[C---:B------:R-:W-:Y:S01]  /*f030*/  IMAD.U32 R29, R28.reuse, 0x10000, RZ ;  /* 0x000100001c1d7824 */ /* 0x040fe200078e00ff */
[----:B------:R-:W-:Y:S01]  /*f040*/  LOP3.LUT R28, R28, 0xffff0000, RZ, 0xc0, !PT ;  /* 0xffff00001c1c7812 */ /* 0x000fe200078ec0ff */
[C---:B------:R-:W-:Y:S01]  /*f050*/  IMAD.U32 R26, R25.reuse, 0x10000, RZ ;  /* 0x00010000191a7824 */ /* 0x040fe200078e00ff */
[----:B------:R-:W-:Y:S02]  /*f060*/  PRMT R27, R12, 0x5410, R27 ;  /* 0x000054100c1b7816 */ /* 0x000fe4000000001b */
[----:B------:R-:W-:Y:S02]  /*f070*/  LOP3.LUT R25, R25, 0xffff0000, RZ, 0xc0, !PT ;  /* 0xffff000019197812 */ /* 0x000fe400078ec0ff */
[C---:B0-----:R-:W-:Y:S01]  /*f080*/  LOP3.LUT R13, R6.reuse, 0xffff0000, RZ, 0xc0, !PT ;  /* 0xffff0000060d7812 */ /* 0x041fe200078ec0ff */
[----:B------:R-:W-:Y:S01]  /*f090*/  IMAD.U32 R12, R6, 0x10000, RZ ;  /* 0x00010000060c7824 */ /* 0x000fe200078e00ff */
[C---:B------:R-:W-:Y:S01]  /*f0a0*/  LOP3.LUT R15, R7.reuse, 0xffff0000, RZ, 0xc0, !PT ;  /* 0xffff0000070f7812 */ /* 0x040fe200078ec0ff */
[----:B------:R-:W-:-:S02]  /*f0b0*/  IMAD.U32 R14, R7, 0x10000, RZ ;  /* 0x00010000070e7824 */ /* 0x000fc400078e00ff */
[CC--:B------:R-:W-:Y:S01]  /*f0c0*/  FMUL.FTZ R31, R13.reuse, R29.reuse ;  /* 0x0000001d0d1f7220 */ /* 0x0c0fe20000410000 */
[----:B------:R-:W-:Y:S01]  /*f0d0*/  FMUL.FTZ R30, R13, R26 ;  /* 0x0000001a0d1e7220 */ /* 0x000fe20000410000 */
[----:B------:R-:W-:Y:S01]  /*f0e0*/  FMUL.FTZ R13, R15, R28 ;  /* 0x0000001c0f0d7220 */ /* 0x000fe20000410000 */
[----:B------:R-:W-:Y:S02]  /*f0f0*/  IMAD.U32 R6, R4, 0x10000, RZ ;  /* 0x0001000004067824 */ /* 0x000fe400078e00ff */
[C---:B------:R-:W-:Y:S01]  /*f100*/  FFMA.FTZ R31, R12.reuse, R26, -R31 ;  /* 0x0000001a0c1f7223 */ /* 0x040fe2000001081f */
[----:B------:R-:W-:Y:S01]  /*f110*/  FFMA.FTZ R30, R12, R29, R30 ;  /* 0x0000001d0c1e7223 */ /* 0x000fe2000001001e */
[-C--:B------:R-:W-:Y:S01]  /*f120*/  FFMA.FTZ R29, R14, R25.reuse, -R13 ;  /* 0x000000190e1d7223 */ /* 0x080fe2000001080d */
[C---:B------:R-:W-:Y:S01]  /*f130*/  IMAD.U32 R7, R5.reuse, 0x10000, RZ ;  /* 0x0001000005077824 */ /* 0x040fe200078e00ff */
[----:B------:R-:W-:Y:S01]  /*f140*/  LOP3.LUT R4, R4, 0xffff0000, RZ, 0xc0, !PT ;  /* 0xffff000004047812 */ /* 0x000fe200078ec0ff */
[C---:B------:R-:W-:Y:S01]  /*f150*/  IMAD.U32 R13, R24.reuse, 0x10000, RZ ;  /* 0x00010000180d7824 */ /* 0x040fe200078e00ff */
[----:B------:R-:W-:Y:S01]  /*f160*/  LOP3.LUT R5, R5, 0xffff0000, RZ, 0xc0, !PT ;  /* 0xffff000005057812 */ /* 0x000fe200078ec0ff */
[----:B------:R-:W-:Y:S01]  /*f170*/  FMUL.FTZ R33, R15, R25 ;  /* 0x000000190f217220 */ /* 0x000fe20000410000 */
[C---:B------:R-:W-:Y:S01]  /*f180*/  LOP3.LUT R12, R27.reuse, 0xffff0000, RZ, 0xc0, !PT ;  /* 0xffff00001b0c7812 */ /* 0x040fe200078ec0ff */
[----:B------:R-:W-:Y:S01]  /*f190*/  IMAD.U32 R15, R27, 0x10000, RZ ;  /* 0x000100001b0f7824 */ /* 0x000fe200078e00ff */
[----:B------:R-:W-:Y:S01]  /*f1a0*/  LOP3.LUT R24, R24, 0xffff0000, RZ, 0xc0, !PT ;  /* 0xffff000018187812 */ /* 0x000fe200078ec0ff */
[----:B------:R-:W-:Y:S01]  /*f1b0*/  FFMA.FTZ R28, R14, R28, R33 ;  /* 0x0000001c0e1c7223 */ /* 0x000fe20000010021 */
[C---:B------:R-:W-:Y:S01]  /*f1c0*/  FMUL.FTZ R14, R4.reuse, R13 ;  /* 0x0000000d040e7220 */ /* 0x040fe20000410000 */
[-C--:B------:R-:W-:Y:S01]  /*f1d0*/  FMUL.FTZ R25, R4, R15.reuse ;  /* 0x0000000f04197220 */ /* 0x080fe20000410000 */
[C---:B------:R-:W-:Y:S01]  /*f1e0*/  FMUL.FTZ R26, R5.reuse, R12 ;  /* 0x0000000c051a7220 */ /* 0x040fe20000410000 */
[-C--:B------:R-:W-:Y:S01]  /*f1f0*/  FMUL.FTZ R27, R5, R24.reuse ;  /* 0x00000018051b7220 */ /* 0x080fe20000410000 */
[C---:B------:R-:W-:Y:S01]  /*f200*/  FFMA.FTZ R15, R6.reuse, R15, R14 ;  /* 0x0000000f060f7223 */ /* 0x040fe2000001000e */
[----:B------:R-:W-:Y:S01]  /*f210*/  FFMA.FTZ R4, R6, R13, -R25 ;  /* 0x0000000d06047223 */ /* 0x000fe20000010819 */
[C---:B------:R-:W-:Y:S01]  /*f220*/  FFMA.FTZ R5, R7.reuse, R24, -R26 ;  /* 0x0000001807057223 */ /* 0x040fe2000001081a */
[----:B------:R-:W-:Y:S01]  /*f230*/  FFMA.FTZ R12, R7, R12, R27 ;  /* 0x0000000c070c7223 */ /* 0x000fe2000001001b */
[----:B------:R-:W-:-:S02]  /*f240*/  F2FP.BF16.F32.PACK_AB R6, R30, R31 ;  /* 0x0000001f1e06723e */ /* 0x000fc400000010ff */
[----:B------:R-:W-:Y:S02]  /*f250*/  F2FP.BF16.F32.PACK_AB R7, R28, R29 ;  /* 0x0000001d1c07723e */ /* 0x000fe400000010ff */
[----:B------:R-:W-:Y:S02]  /*f260*/  F2FP.BF16.F32.PACK_AB R4, R15, R4 ;  /* 0x000000040f04723e */ /* 0x000fe400000010ff */
[----:B------:R-:W-:-:S05]  /*f270*/  F2FP.BF16.F32.PACK_AB R5, R12, R5 ;  /* 0x000000050c05723e */ /* 0x000fca00000010ff */
[----:B------:R4:W-:Y:S02]  /*f280*/  STS.128 [R60+0x1c400], R4 ;  /* 0x01c400043c007388 */ /* 0x0009e40000000c00 */
.L_x_1484:
[----:B------:R-:W-:Y:S05]  /*f290*/  BSYNC B1 ;  /* 0x0000000000017941 */ /* 0x000fea0003800000 */
.L_x_1483:
[----:B------:R-:W-:Y:S05]  /*f2a0*/  @P5 BRA `(.L_x_1474) ;  /* 0x0000003800945947 */ /* 0x000fea0003800000 */
[----:B01234-:R-:W0:Y:S01]  /*f2b0*/  LDS.128 R4, [R10+0xa000] ;  /* 0x00a000000a047984 */ /* 0x01fe220000000c00 */
[----:B------:R-:W-:Y:S02]  /*f2c0*/  SHF.R.U64 R15, R8, 0x10, R9 ;  /* 0x00000010080f7819 */ /* 0x000fe40000001209 */
[----:B------:R-:W-:Y:S02]  /*f2d0*/  SHF.R.U64 R12, R20, 0x10, R21 ;  /* 0x00000010140c7819 */ /* 0x000fe40000001215 */
[----:B------:R-:W-:Y:S02]  /*f2e0*/  SHF.R.U32.HI R9, RZ, 0x10, R9 ;  /* 0x00000010ff097819 */ /* 0x000fe40000011609 */
[----:B------:R-:W-:Y:S02]  /*f2f0*/  SHF.R.U32.HI R20, RZ, 0x10, R21 ;  /* 0x00000010ff147819 */ /* 0x000fe40000011615 */
[----:B------:R-:W-:Y:S02]  /*f300*/  PRMT R14, R2, 0x5410, R9 ;  /* 0x00005410020e7816 */ /* 0x000fe40000000009 */
[----:B------:R-:W-:-:S02]  /*f310*/  PRMT R11, R11, 0x5410, R20 ;  /* 0x000054100b0b7816 */ /* 0x000fc40000000014 */
[C---:B------:R-:W-:Y:S01]  /*f320*/  LOP3.LUT R20, R14.reuse, 0xffff0000, RZ, 0xc0, !PT ;  /* 0xffff00000e147812 */ /* 0x040fe200078ec0ff */
[----:B------:R-:W-:Y:S01]  /*f330*/  IMAD.U32 R21, R14, 0x10000, RZ ;  /* 0x000100000e157824 */ /* 0x000fe200078e00ff */
[C---:B------:R-:W-:Y:S01]  /*f340*/  LOP3.LUT R14, R11.reuse, 0xffff0000, RZ, 0xc0, !PT ;  /* 0xffff00000b0e7812 */ /* 0x040fe200078ec0ff */
[----:B------:R-:W-:Y:S01]  /*f350*/  IMAD.U32 R13, R11, 0x10000, RZ ;  /* 0x000100000b0d7824 */ /* 0x000fe200078e00ff */
[----:B------:R-:W-:Y:S02]  /*f360*/  PRMT R15, R0, 0x5410, R15 ;  /* 0x00005410000f7816 */ /* 0x000fe4000000000f */
[----:B------:R-:W-:Y:S01]  /*f370*/  PRMT R12, R3, 0x5410, R12 ;  /* 0x00005410030c7816 */ /* 0x000fe2000000000c */
        /* <DEDUP_REMOVED lines=8> */
[----:B------:R-:W-:Y:S01]  /*f400*/  FMUL.FTZ R26, R7, R20 ;  /* 0x00000014071a7220 */ /* 0x000fe20000410000 */
[C---:B------:R-:W-:Y:S01]  /*f410*/  IMAD.U32 R3, R5.reuse, 0x10000, RZ ;  /* 0x0001000005037824 */ /* 0x040fe200078e00ff */
[----:B------:R-:W-:Y:S01]  /*f420*/  LOP3.LUT R4, R5, 0xffff0000, RZ, 0xc0, !PT ;  /* 0xffff000005047812 */ /* 0x000fe200078ec0ff */
[----:B------:R-:W-:Y:S01]  /*f430*/  FFMA.FTZ R24, R8, R21, R6 ;  /* 0x0000001508187223 */ /* 0x000fe20000010006 */
[-C--:B------:R-:W-:Y:S01]  /*f440*/  FMUL.FTZ R6, R7, R14.reuse ;  /* 0x0000000e07067220 */ /* 0x080fe20000410000 */
[C---:B------:R-:W-:Y:S01]  /*f450*/  IMAD.U32 R7, R15.reuse, 0x10000, RZ ;  /* 0x000100000f077824 */ /* 0x040fe200078e00ff */
[----:B------:R-:W-:Y:S01]  /*f460*/  LOP3.LUT R15, R15, 0xffff0000, RZ, 0xc0, !PT ;  /* 0xffff00000f0f7812 */ /* 0x000fe200078ec0ff */
[C---:B------:R-:W-:Y:S01]  /*f470*/  IMAD.U32 R5, R12.reuse, 0x10000, RZ ;  /* 0x000100000c057824 */ /* 0x040fe200078e00ff */
[----:B------:R-:W-:Y:S01]  /*f480*/  LOP3.LUT R12, R12, 0xffff0000, RZ, 0xc0, !PT ;  /* 0xffff00000c0c7812 */ /* 0x000fe200078ec0ff */
[----:B------:R-:W-:Y:S01]  /*f490*/  FFMA.FTZ R11, R8, R13, -R11 ;  /* 0x0000000d080b7223 */ /* 0x000fe2000001080b */
[C---:B------:R-:W-:Y:S01]  /*f4a0*/  FFMA.FTZ R26, R9.reuse, R14, -R26 ;  /* 0x0000000e091a7223 */ /* 0x040fe2000001081a */
        /* <DEDUP_REMOVED lines=13> */
[----:B------:R0:W-:Y:S01]  /*f580*/  STS.128 [R10+0xa000], R4 ;  /* 0x00a000040a007388 */ /* 0x0001e20000000c00 */
[----:B------:R-:W-:Y:S05]  /*f590*/  BRA `(.L_x_1474) ;  /* 0x0000003400d87947 */ /* 0x000fea0003800000 */
.L_x_1447:
[----:B------:R-:W0:Y:S01]  /*f5a0*/  LDC R78, c[0x0][0x428] ;  /* 0x00010a00ff4e7b82 */ /* 0x000e220000000800 */
[-C--:B------:R-:W-:Y:S01]  /*f5b0*/  ISETP.GE.AND P0, PT, R195, R8.reuse, PT ;  /* 0x00000008c300720c */ /* 0x080fe20003f06270 */
[----:B------:R-:W-:Y:S01]  /*f5c0*/  BSSY B1, `(.L_x_1485) ;  /* 0x000003f000017945 */ /* 0x000fe20003800000 */
[----:B------:R-:W-:Y:S01]  /*f5d0*/  ISETP.GE.AND P1, PT, R220, R8, PT ;  /* 0x00000008dc00720c */ /* 0x000fe20003f26270 */
[----:B------:R-:W-:Y:S01]  /*f5e0*/  IMAD.MOV.U32 R9, RZ, RZ, R61 ;  /* 0x000000ffff097224 */ /* 0x000fe200078e003d */
[----:B------:R-:W-:Y:S01]  /*f5f0*/  CS2R R40, SRZ ;  /* 0x0000000000287805 */ /* 0x000fe2000001ff00 */
[----:B------:R-:W-:Y:S01]  /*f600*/  IMAD.MOV.U32 R8, RZ, RZ, R72 ;  /* 0x000000ffff087224 */ /* 0x000fe200078e0048 */
[----:B------:R-:W-:Y:S01]  /*f610*/  CS2R R4, SRZ ;  /* 0x0000000000047805 */ /* 0x000fe2000001ff00 */
[----:B------:R-:W-:Y:S01]  /*f620*/  IMAD.MOV.U32 R10, RZ, RZ, R144 ;  /* 0x000000ffff0a7224 */ /* 0x000fe200078e0090 */
[----:B------:R-:W-:Y:S01]  /*f630*/  CS2R R6, SRZ ;  /* 0x0000000000067805 */ /* 0x000fe2000001ff00 */
[----:B------:R-:W-:Y:S01]  /*f640*/  IMAD.MOV.U32 R11, RZ, RZ, R77 ;  /* 0x000000ffff0b7224 */ /* 0x000fe200078e004d */
        /* <DEDUP_REMOVED lines=20> */
[----:B0-----:R-:W-:Y:S06]  /*f790*/  @P0 BRA `(.L_x_1486) ;  /* 0x0000000000840947 */ /* 0x001fec0003800000 */
[----:B------:R-:W-:Y:S01]  /*f7a0*/  IADD3 R4, P2, R84, R71, RZ ;  /* 0x0000004754047210 */ /* 0x000fe20007f5e0ff */
[----:B------:R-:W-:Y:S01]  /*f7b0*/  ULDC.64 UR4, c[0x0][0x3c8] ;  /* 0x0000f20000047ab9 */ /* 0x000fe20000000a00 */
[----:B------:R-:W-:Y:S01]  /*f7c0*/  IADD3 R0, P3, R87, R70, RZ ;  /* 0x0000004657007210 */ /* 0x000fe20007f7e0ff */
[----:B------:R-:W-:Y:S01]  /*f7d0*/  ULDC.64 UR6, c[0x0][0x3e0] ;  /* 0x0000f80000067ab9 */ /* 0x000fe20000000a00 */
[----:B------:R-:W-:Y:S01]  /*f7e0*/  CS2R R32, SRZ ;  /* 0x0000000000207805 */ /* 0x000fe2000001ff00 */
[----:B------:R-:W-:Y:S01]  /*f7f0*/  IMAD.X R7, R82, 0x1, R83, P2 ;  /* 0x0000000152077824 */ /* 0x000fe200010e0653 */
[----:B------:R-:W-:Y:S01]  /*f800*/  LEA R14, P2, R4, UR4, 0x1 ;  /* 0x00000004040e7c11 */ /* 0x000fe2000f8408ff */
[----:B------:R-:W-:Y:S01]  /*f810*/  IMAD.X R5, R85, 0x1, R80, P3 ;  /* 0x0000000155057824 */ /* 0x000fe200018e0650 */
[----:B------:R-:W-:Y:S01]  /*f820*/  LEA R20, P3, R0, UR6, 0x1 ;  /* 0x0000000600147c11 */ /* 0x000fe2000f8608ff */
[----:B------:R-:W-:Y:S01]  /*f830*/  ULDC UR4, c[0x0][0x3d4] ;  /* 0x0000f50000047ab9 */ /* 0x000fe20000000800 */
[----:B------:R-:W-:-:S02]  /*f840*/  LEA.HI.X R15, R4, UR5, R7, 0x1, P2 ;  /* 0x00000005040f7c11 */ /* 0x000fc400090f0c07 */
[----:B------:R-:W-:Y:S02]  /*f850*/  CS2R R34, SRZ ;  /* 0x0000000000227805 */ /* 0x000fe4000001ff00 */
[----:B------:R-:W-:Y:S02]  /*f860*/  LEA.HI.X R21, R0, UR7, R5, 0x1, P3 ;  /* 0x0000000700157c11 */ /* 0x000fe400098f0c05 */
[----:B------:R-:W-:Y:S02]  /*f870*/  CS2R R36, SRZ ;  /* 0x0000000000247805 */ /* 0x000fe4000001ff00 */
[----:B------:R-:W-:Y:S02]  /*f880*/  ISETP.GE.AND P2, PT, R192, UR4, PT ;  /* 0x00000004c0007c0c */ /* 0x000fe4000bf46270 */
        /* <DEDUP_REMOVED lines=12> */
[----:B------:R0:W5:Y:S04]  /*f950*/  @!P2 LDG.E.128 R32, desc[UR8][R14.64] ;  /* 0x000000080e20a981 */ /* 0x000168000c1e1d00 */
[----:B------:R0:W5:Y:S04]  /*f960*/  @!P3 LDG.E.128 R36, desc[UR8][R14.64+0x40] ;  /* 0x000040080e24b981 */ /* 0x000168000c1e1d00 */
[----:B------:R0:W5:Y:S04]  /*f970*/  @!P4 LDG.E.128 R60, desc[UR8][R14.64+0x80] ;  /* 0x000080080e3cc981 */ /* 0x000168000c1e1d00 */
[----:B------:R0:W5:Y:S04]  /*f980*/  @!P2 LDG.E.128 R4, desc[UR8][R20.64] ;  /* 0x000000081404a981 */ /* 0x000168000c1e1d00 */
[----:B------:R0:W5:Y:S04]  /*f990*/  @!P3 LDG.E.128 R24, desc[UR8][R20.64+0x40] ;  /* 0x000040081418b981 */ /* 0x000168000c1e1d00 */
[----:B------:R0:W5:Y:S02]  /*f9a0*/  @!P4 LDG.E.128 R28, desc[UR8][R20.64+0x80] ;  /* 0x00008008141cc981 */ /* 0x000164000c1e1d00 */
.L_x_1486:
[----:B------:R-:W-:Y:S05]  /*f9b0*/  BSYNC B1 ;  /* 0x0000000000017941 */ /* 0x000fea0003800000 */
.L_x_1485:
[----:B------:R-:W-:Y:S01]  /*f9c0*/  BSSY B1, `(.L_x_1487) ;  /* 0x0000027000017945 */ /* 0x000fe20003800000 */
[----:B-----5:R-:W-:Y:S01]  /*f9d0*/  IMAD.MOV.U32 R72, RZ, RZ, R4 ;  /* 0x000000ffff487224 */ /* 0x020fe200078e0004 */
[----:B------:R-:W-:Y:S01]  /*f9e0*/  CS2R R66, SRZ ;  /* 0x0000000000427805 */ /* 0x000fe2000001ff00 */
[----:B------:R-:W-:Y:S02]  /*f9f0*/  IMAD.MOV.U32 R73, RZ, RZ, R5 ;  /* 0x000000ffff497224 */ /* 0x000fe400078e0005 */
[----:B------:R-:W-:Y:S01]  /*fa00*/  IMAD.MOV.U32 R77, RZ, RZ, R6 ;  /* 0x000000ffff4d7224 */ /* 0x000fe200078e0006 */
[----:B------:R-:W-:Y:S06]  /*fa10*/  @P1 BRA `(.L_x_1488) ;  /* 0x0000000000841947 */ /* 0x000fec0003800000 */
[----:B------:R-:W-:Y:S01]  /*fa20*/  IADD3 R76, P2, P3, R71, R76, R84 ;  /* 0x0000004c474c7210 */ /* 0x000fe20007b5e054 */
[----:B------:R-:W-:Y:S01]  /*fa30*/  ULDC.64 UR4, c[0x0][0x3c8] ;  /* 0x0000f20000047ab9 */ /* 0x000fe20000000a00 */
[----:B------:R-:W-:Y:S01]  /*fa40*/  IADD3 R75, P4, P5, R70, R75, R87 ;  /* 0x0000004b464b7210 */ /* 0x000fe20007d9e057 */
[----:B------:R-:W-:Y:S01]  /*fa50*/  ULDC.64 UR6, c[0x0][0x3e0] ;  /* 0x0000f80000067ab9 */ /* 0x000fe20000000a00 */
[----:B0-----:R-:W-:Y:S02]  /*fa60*/  IADD3.X R15, R83, R74, R82, P2, P3 ;  /* 0x0000004a530f7210 */ /* 0x001fe400017e6452 */
[----:B------:R-:W-:Y:S02]  /*fa70*/  CS2R R52, SRZ ;  /* 0x0000000000347805 */ /* 0x000fe4000001ff00 */
[----:B------:R-:W-:Y:S01]  /*fa80*/  LEA R14, P2, R76, UR4, 0x1 ;  /* 0x000000044c0e7c11 */ /* 0x000fe2000f8408ff */
[----:B------:R-:W-:Y:S01]  /*fa90*/  ULDC UR4, c[0x0][0x3d4] ;  /* 0x0000f50000047ab9 */ /* 0x000fe20000000800 */
[----:B------:R-:W-:-:S02]  /*faa0*/  IADD3.X R0, R80, R69, R85, P4, P5 ;  /* 0x0000004550007210 */ /* 0x000fc400027ea455 */
[----:B------:R-:W-:Y:S02]  /*fab0*/  CS2R R54, SRZ ;  /* 0x0000000000367805 */ /* 0x000fe4000001ff00 */
[C---:B------:R-:W-:Y:S02]  /*fac0*/  LEA R20, P3, R75.reuse, UR6, 0x1 ;  /* 0x000000064b147c11 */ /* 0x040fe4000f8608ff */
[----:B------:R-:W-:Y:S02]  /*fad0*/  CS2R R56, SRZ ;  /* 0x0000000000387805 */ /* 0x000fe4000001ff00 */
[----:B------:R-:W-:Y:S02]  /*fae0*/  LEA.HI.X R15, R76, UR5, R15, 0x1, P2 ;  /* 0x000000054c0f7c11 */ /* 0x000fe400090f0c0f */
[----:B------:R-:W-:Y:S02]  /*faf0*/  CS2R R58, SRZ ;  /* 0x00000000003a7805 */ /* 0x000fe4000001ff00 */
[----:B------:R-:W-:-:S02]  /*fb00*/  LEA.HI.X R21, R75, UR7, R0, 0x1, P3 ;  /* 0x000000074b157c11 */ /* 0x000fc400098f0c00 */
        /* <DEDUP_REMOVED lines=18> */
.L_x_1488:
[----:B------:R-:W-:Y:S05]  /*fc30*/  BSYNC B1 ;  /* 0x0000000000017941 */ /* 0x000fea0003800000 */
.L_x_1487:
[----:B------:R-:W-:Y:S01]  /*fc40*/  IMAD.MOV.U32 R0, RZ, RZ, R7 ;  /* 0x000000ffff007224 */ /* 0x000fe200078e0007 */
[----:B------:R-:W-:Y:S01]  /*fc50*/  ISETP.NE.AND P2, PT, R78, 0x1, PT ;  /* 0x000000014e00780c */ /* 0x000fe20003f45270 */
[----:B01----:R-:W-:Y:S01]  /*fc60*/  IMAD.MOV.U32 R14, RZ, RZ, R24 ;  /* 0x000000ffff0e7224 */ /* 0x003fe200078e0018 */
[----:B------:R-:W-:Y:S01]  /*fc70*/  ULDC.64 UR4, c[0x0][0x3c8] ;  /* 0x0000f20000047ab9 */ /* 0x000fe20000000a00 */
        /* <DEDUP_REMOVED lines=10> */
[----:B------:R-:W0:Y:S01]  /*fd20*/  @P2 LDC R21, c[0x0][0x430] ;  /* 0x00010c00ff152b82 */ /* 0x000e220000000800 */
[----:B------:R-:W-:Y:S01]  /*fd30*/  PRMT R85, R15, 0x7610, R85 ;  /* 0x000076100f557816 */ /* 0x000fe20000000055 */
[----:B------:R-:W-:Y:S01]  /*fd40*/  IMAD.MOV.U32 R15, RZ, RZ, R32 ;  /* 0x000000ffff0f7224 */ /* 0x000fe200078e0020 */
[----:B------:R-:W-:Y:S01]  /*fd50*/  PRMT R84, R0, 0x7610, R84 ;  /* 0x0000761000547816 */ /* 0x000fe20000000054 */
[----:B------:R-:W-:Y:S01]  /*fd60*/  IMAD.MOV.U32 R0, RZ, RZ, R31 ;  /* 0x000000ffff007224 */ /* 0x000fe200078e001f */
[----:B------:R-:W-:Y:S01]  /*fd70*/  ULDC.64 UR6, c[0x0][0x3e0] ;  /* 0x0000f80000067ab9 */ /* 0x000fe20000000a00 */
[----:B------:R-:W-:Y:S01]  /*fd80*/  IMAD.MOV.U32 R20, RZ, RZ, R30 ;  /* 0x000000ffff147224 */ /* 0x000fe200078e001e */
[----:B------:R-:W-:Y:S01]  /*fd90*/  PRMT R111, R15, 0x7610, R111 ;  /* 0x000076100f6f7816 */ /* 0x000fe2000000006f */
[----:B------:R-:W1:Y:S01]  /*fda0*/  @P2 LDC R14, c[0x0][0x42c] ;  /* 0x00010b00ff0e2b82 */ /* 0x000e620000000800 */
[----:B------:R-:W-:Y:S01]  /*fdb0*/  PRMT R87, R0, 0x7610, R87 ;  /* 0x0000761000577816 */ /* 0x000fe20000000057 */
[----:B------:R-:W-:Y:S01]  /*fdc0*/  IMAD.MOV.U32 R0, RZ, RZ, R34 ;  /* 0x000000ffff007224 */ /* 0x000fe200078e0022 */
[----:B------:R-:W-:Y:S01]  /*fdd0*/  PRMT R86, R20, 0x7610, R86 ;  /* 0x0000761014567816 */ /* 0x000fe20000000056 */
        /* <DEDUP_REMOVED lines=12> */
[----:B------:R-:W-:Y:S01]  /*fea0*/  IMAD.MOV.U32 R20, RZ, RZ, R36 ;  /* 0x000000ffff147224 */ /* 0x000fe200078e0024 */
[----:B------:R-:W-:Y:S01]  /*feb0*/  PRMT R109, R77, 0x7610, R109 ;  /* 0x000076104d6d7816 */ /* 0x000fe2000000006d */
[----:B------:R-:W-:Y:S01]  /*fec0*/  IMAD.MOV.U32 R69, RZ, RZ, R63 ;  /* 0x000000ffff457224 */ /* 0x000fe200078e003f */
[----:B------:R-:W-:-:S02]  /*fed0*/  PRMT R102, R0, 0x7610, R102 ;  /* 0x0000761000667816 */ /* 0x000fc40000000066 */
[----:B------:R-:W-:Y:S01]  /*fee0*/  PRMT R100, R20, 0x7610, R100 ;  /* 0x0000761014647816 */ /* 0x000fe20000000064 */
[----:B------:R-:W-:Y:S01]  /*fef0*/  IMAD.MOV.U32 R20, RZ, RZ, R37 ;  /* 0x000000ffff147224 */ /* 0x000fe200078e0025 */
[----:B------:R-:W-:Y:S01]  /*ff00*/  PRMT R91, R69, 0x7610, R91 ;  /* 0x00007610455b7816 */ /* 0x000fe2000000005b */
[----:B-1----:R-:W-:-:S03]  /*ff10*/  @P2 IMAD.HI.U32 R0, R15, R14, RZ ;  /* 0x0000000e0f002227 */ /* 0x002fc600078e00ff */
[----:B------:R-:W-:Y:S01]  /*ff20*/  PRMT R101, R20, 0x7610, R101 ;  /* 0x0000761014657816 */ /* 0x000fe20000000065 */
[----:B------:R-:W-:Y:S01]  /*ff30*/  IMAD.MOV.U32 R14, RZ, RZ, R61 ;  /* 0x000000ffff0e7224 */ /* 0x000fe200078e003d */
[----:B0-----:R-:W-:Y:S01]  /*ff40*/  @P2 SHF.R.U32.HI R15, RZ, R21, R0 ;  /* 0x00000015ff0f2219 */ /* 0x001fe20000011600 */
[----:B-----5:R-:W-:Y:S02]  /*ff50*/  IMAD.MOV.U32 R0, RZ, RZ, R40 ;  /* 0x000000ffff007224 */ /* 0x020fe400078e0028 */
[----:B------:R-:W-:Y:S01]  /*ff60*/  IMAD.MOV.U32 R20, RZ, RZ, R60 ;  /* 0x000000ffff147224 */ /* 0x000fe200078e003c */
[----:B------:R-:W-:Y:S01]  /*ff70*/  PRMT R89, R14, 0x7610, R89 ;  /* 0x000076100e597816 */ /* 0x000fe20000000059 */
[----:B------:R-:W-:Y:S01]  /*ff80*/  IMAD.MOV.U32 R14, RZ, RZ, R41 ;  /* 0x000000ffff0e7224 */ /* 0x000fe200078e0029 */
[----:B------:R-:W-:Y:S01]  /*ff90*/  SHF.R.S32.HI R21, RZ, 0x1f, R15 ;  /* 0x0000001fff157819 */ /* 0x000fe2000001140f */
[----:B------:R-:W-:Y:S01]  /*ffa0*/  IMAD.WIDE.U32 R8, R15, R12, R8 ;  /* 0x0000000c0f087225 */ /* 0x000fe200078e0008 */
[----:B------:R-:W-:-:S02]  /*ffb0*/  PRMT R74, R0, 0x7610, R74 ;  /* 0x00007610004a7816 */ /* 0x000fc4000000004a */
[----:B------:R-:W-:Y:S01]  /*ffc0*/  PRMT R75, R14, 0x7610, R75 ;  /* 0x000076100e4b7816 */ /* 0x000fe2000000004b */
[C---:B------:R-:W-:Y:S01]  /*ffd0*/  IMAD R0, R21.reuse, R12, RZ ;  /* 0x0000000c15007224 */ /* 0x040fe200078e02ff */
[----:B------:R-:W-:Y:S01]  /*ffe0*/  PRMT R88, R20, 0x7610, R88 ;  /* 0x0000761014587816 */ /* 0x000fe20000000058 */
[-C--:B------:R-:W-:Y:S02]  /*fff0*/  IMAD R14, R21, R2.reuse, RZ ;  /* 0x00000002150e7224 */ /* 0x080fe400078e02ff */
[----:B------:R-:W-:-:S04]  /*10000*/  IMAD.WIDE.U32 R10, R15, R2, R10 ;  /* 0x000000020f0a7225 */ /* 0x000fc800078e000a */
[C---:B------:R-:W-:Y:S01]  /*10010*/  IMAD R13, R15.reuse, R13, R0 ;  /* 0x0000000d0f0d7224 */ /* 0x040fe200078e0200 */
[----:B------:R-:W-:Y:S01]  /*10020*/  LEA R0, P3, R10, UR6, 0x1 ;  /* 0x000000060a007c11 */ /* 0x000fe2000f8608ff */
[----:B------:R-:W-:Y:S01]  /*10030*/  IMAD R15, R15, R3, R14 ;  /* 0x000000030f0f7224 */ /* 0x000fe200078e020e */
[----:B------:R-:W-:Y:S01]  /*10040*/  LEA R3, P2, R8, UR4, 0x1 ;  /* 0x0000000408037c11 */ /* 0x000fe2000f8408ff */
[----:B------:R-:W-:Y:S01]  /*10050*/  IMAD.MOV.U32 R20, RZ, RZ, R62 ;  /* 0x000000ffff147224 */ /* 0x000fe200078e003e */
[----:B------:R-:W-:Y:S01]  /*10060*/  UMOV UR4, 0xffffffff ;  /* 0xffffffff00047882 */ /* 0x000fe20000000000 */
[----:B------:R-:W-:Y:S02]  /*10070*/  IMAD.MOV.U32 R2, RZ, RZ, R44 ;  /* 0x000000ffff027224 */ /* 0x000fe400078e002c */
[----:B------:R-:W-:Y:S01]  /*10080*/  IMAD.IADD R13, R9, 0x1, R13 ;  /* 0x00000001090d7824 */ /* 0x000fe200078e020d */
[----:B------:R-:W-:Y:S01]  /*10090*/  PRMT R90, R20, 0x7610, R90 ;  /* 0x00007610145a7816 */ /* 0x000fe2000000005a */
[----:B------:R-:W-:Y:S01]  /*100a0*/  IMAD.IADD R9, R11, 0x1, R15 ;  /* 0x000000010b097824 */ /* 0x000fe200078e020f */
[----:B------:R-:W-:Y:S01]  /*100b0*/  PRMT R72, R2, 0x7610, R72 ;  /* 0x0000761002487816 */ /* 0x000fe20000000048 */
[----:B------:R-:W-:Y:S01]  /*100c0*/  IMAD.MOV.U32 R20, RZ, RZ, R42 ;  /* 0x000000ffff147224 */ /* 0x000fe200078e002a */
[----:B------:R-:W-:Y:S01]  /*100d0*/  LEA.HI.X R8, R8, UR5, R13, 0x1, P2 ;  /* 0x0000000508087c11 */ /* 0x000fe200090f0c0d */
[----:B------:R-:W-:Y:S01]  /*100e0*/  IMAD.MOV.U32 R69, RZ, RZ, R43 ;  /* 0x000000ffff457224 */ /* 0x000fe200078e002b */
[----:B------:R-:W-:Y:S01]  /*100f0*/  LEA.HI.X R2, R10, UR7, R9, 0x1, P3 ;  /* 0x000000070a027c11 */ /* 0x000fe200098f0c09 */
[----:B------:R-:W-:Y:S01]  /*10100*/  IMAD.MOV.U32 R12, RZ, RZ, R45 ;  /* 0x000000ffff0c7224 */ /* 0x000fe200078e002d */
[----:B------:R-:W-:-:S02]  /*10110*/  PRMT R76, R20, 0x7610, R76 ;  /* 0x00007610144c7816 */ /* 0x000fc4000000004c */
[----:B------:R-:W-:Y:S02]  /*10120*/  PRMT R77, R69, 0x7610, R77 ;  /* 0x00007610454d7816 */ /* 0x000fe4000000004d */
[----:B------:R-:W-:Y:S02]  /*10130*/  PRMT R73, R12, 0x7610, R73 ;  /* 0x000076100c497816 */ /* 0x000fe40000000049 */
[----:B------:R-:W-:Y:S01]  /*10140*/  LEA.HI R9, R219, R219, RZ, 0x1 ;  /* 0x000000dbdb097211 */ /* 0x000fe200078f08ff */
[----:B------:R-:W-:Y:S06]  /*10150*/  BRA.DIV UR4, `(.L_x_1489) ;  /* 0x000001a604b87947 */ /* 0x000fec000b800000 */
.L_x_1761:
[----:B------:R-:W-:-:S03]  /*10160*/  UMOV UR4, 0xffffffff ;  /* 0xffffffff00047882 */ /* 0x000fc60000000000 */
[----:B------:R-:W-:Y:S05]  /*10170*/  BRA.DIV UR4, `(.L_x_1490) ;  /* 0x000001a604d87947 */ /* 0x000fea000b800000 */
.L_x_1764:
[----:B------:R-:W-:-:S03]  /*10180*/  UMOV UR4, 0xffffffff ;  /* 0xffffffff00047882 */ /* 0x000fc60000000000 */
[----:B------:R-:W-:Y:S05]  /*10190*/  BRA.DIV UR4, `(.L_x_1491) ;  /* 0x000001a604f87947 */ /* 0x000fea000b800000 */
.L_x_1767:
[----:B------:R-:W-:-:S03]  /*101a0*/  UMOV UR4, 0xffffffff ;  /* 0xffffffff00047882 */ /* 0x000fc60000000000 */
[----:B------:R-:W-:Y:S05]  /*101b0*/  BRA.DIV UR4, `(.L_x_1492) ;  /* 0x000001aa04187947 */ /* 0x000fea000b800000 */
.L_x_1770:
[----:B------:R-:W-:-:S03]  /*101c0*/  UMOV UR4, 0xffffffff ;  /* 0xffffffff00047882 */ /* 0x000fc60000000000 */
[----:B------:R-:W-:Y:S05]  /*101d0*/  BRA.DIV UR4, `(.L_x_1493) ;  /* 0x000001aa04387947 */ /* 0x000fea000b800000 */
.L_x_1773:
[----:B------:R-:W-:Y:S01]  /*101e0*/  UMOV UR4, 0xffffffff ;  /* 0xffffffff00047882 */ /* 0x000fe20000000000 */
[----:B------:R-:W-:Y:S02]  /*101f0*/  LOP3.LUT R8, R9, 0xfffffffe, RZ, 0xc0, !PT ;  /* 0xfffffffe09087812 */ /* 0x000fe400078ec0ff */
[----:B------:R-:W-:Y:S05]  /*10200*/  BRA.DIV UR4, `(.L_x_1494) ;  /* 0x000001aa04547947 */ /* 0x000fea000b800000 */
.L_x_1776:
[----:B------:R-:W-:Y:S01]  /*10210*/  UMOV UR4, 0xffffffff ;  /* 0xffffffff00047882 */ /* 0x000fe20000000000 */
[----:B------:R-:W-:Y:S02]  /*10220*/  IMAD.IADD R8, R219, 0x1, -R8 ;  /* 0x00000001db087824 */ /* 0x000fe400078e0a08 */
[----:B------:R-:W-:Y:S05]  /*10230*/  BRA.DIV UR4, `(.L_x_1495) ;  /* 0x000001aa04707947 */ /* 0x000fea000b800000 */
.L_x_1779:
[----:B------:R-:W-:Y:S01]  /*10240*/  UMOV UR4, 0xffffffff ;  /* 0xffffffff00047882 */ /* 0x000fe20000000000 */
[----:B------:R-:W-:Y:S02]  /*10250*/  SHF.L.U32 R8, R8, 0x1f, RZ ;  /* 0x0000001f08087819 */ /* 0x000fe400000006ff */
[----:B------:R-:W-:Y:S05]  /*10260*/  BRA.DIV UR4, `(.L_x_1496) ;  /* 0x000001aa048c7947 */ /* 0x000fea000b800000 */
.L_x_1782:
        /* <DEDUP_REMOVED lines=35> */
[----:B0-----:R-:W-:Y:S06]  /*104a0*/  @!P2 BRA `(.L_x_1498) ;  /* 0x000001a80024a947 */ /* 0x001fec0003800000 */
.L_x_1783:
[----:B------:R-:W-:Y:S05]  /*104b0*/  BSYNC B1 ;  /* 0x0000000000017941 */ /* 0x000fea0003800000 */
.L_x_1497:
[----:B------:R-:W-:Y:S01]  /*104c0*/  BSSY B1, `(.L_x_1499) ;  /* 0x0000145000017945 */ /* 0x000fe20003800000 */
[----:B------:R-:W-:Y:S02]  /*104d0*/  PRMT R70, R9, 0x7610, R70 ;  /* 0x0000761009467816 */ /* 0x000fe40000000046 */
[----:B------:R-:W-:Y:S01]  /*104e0*/  PRMT R71, R10, 0x7610, R71 ;  /* 0x000076100a477816 */ /* 0x000fe20000000047 */
[----:B------:R-:W-:Y:S06]  /*104f0*/  @P0 BRA `(.L_x_1500) ;  /* 0x0000001400040947 */ /* 0x000fec0003800000 */
[----:B------:R-:W1:Y:S01]  /*10500*/  LDC R104, c[0x0][0x3d4] ;  /* 0x0000f500ff687b82 */ /* 0x000e620000000800 */
[----:B------:R-:W-:Y:S01]  /*10510*/  BSSY B2, `(.L_x_1501) ;  /* 0x000006f000027945 */ /* 0x000fe20003800000 */
[-C--:B-1----:R-:W-:Y:S02]  /*10520*/  ISETP.GE.AND P0, PT, R192, R104.reuse, PT ;  /* 0x00000068c000720c */ /* 0x082fe40003f06270 */
[-C--:B------:R-:W-:Y:S02]  /*10530*/  ISETP.GE.AND P2, PT, R198, R104.reuse, PT ;  /* 0x00000068c600720c */ /* 0x080fe40003f46270 */
[----:B------:R-:W-:-:S09]  /*10540*/  ISETP.GE.AND P3, PT, R199, R104, PT ;  /* 0x00000068c700720c */ /* 0x000fd20003f66270 */
[----:B------:R-:W-:Y:S05]  /*10550*/  @P0 BRA `(.L_x_1502) ;  /* 0x0000000400a80947 */ /* 0x000fea0003800000 */
[----:B------:R-:W-:Y:S02]  /*10560*/  LEA.HI R10, R104, R223, RZ, 0x1d ;  /* 0x000000df680a7211 */ /* 0x000fe400078fe8ff */
[----:B------:R-:W-:Y:S02]  /*10570*/  LOP3.LUT R9, R207, 0x38, R192, 0xf8, !PT ;  /* 0x00000038cf097812 */ /* 0x000fe400078ef8c0 */
[----:B------:R-:W-:Y:S01]  /*10580*/  SHF.R.S32.HI R11, RZ, 0x1f, R10 ;  /* 0x0000001fff0b7819 */ /* 0x000fe2000001140a */
[----:B------:R-:W-:Y:S01]  /*10590*/  IMAD.SHL.U32 R12, R10, 0x8, RZ ;  /* 0x000000080a0c7824 */ /* 0x000fe200078e00ff */
[----:B0-----:R-:W-:Y:S02]  /*105a0*/  LOP3.LUT R8, R9, R208, RZ, 0x3c, !PT ;  /* 0x000000d009087212 */ /* 0x001fe400078e3cff */
[----:B------:R-:W-:Y:S02]  /*105b0*/  LEA.HI R11, R11, R10, RZ, 0x3 ;  /* 0x0000000a0b0b7211 */ /* 0x000fe400078f18ff */
[----:B------:R-:W-:Y:S01]  /*105c0*/  LOP3.LUT R9, R207, 0x38, R12, 0xf8, !PT ;  /* 0x00000038cf097812 */ /* 0x000fe200078ef80c */
[----:B------:R-:W-:Y:S01]  /*105d0*/  IMAD.IADD R8, R209, 0x1, R8 ;  /* 0x00000001d1087824 */ /* 0x000fe200078e0208 */
[----:B------:R-:W-:Y:S01]  /*105e0*/  SHF.R.U64 R116, R32, 0x10, R33 ;  /* 0x0000001020747819 */ /* 0x000fe20000001221 */
[----:B------:R-:W-:Y:S01]  /*105f0*/  IMAD.SHL.U32 R11, R11, 0x400, RZ ;  /* 0x000004000b0b7824 */ /* 0x000fe200078e00ff */
[----:B------:R-:W-:Y:S01]  /*10600*/  LOP3.LUT R9, R9, R208, RZ, 0x3c, !PT ;  /* 0x000000d009097212 */ /* 0x000fe200078e3cff */
[----:B------:R-:W-:Y:S01]  /*10610*/  IMAD R105, R8, 0x2, R17 ;  /* 0x0000000208697824 */ /* 0x000fe200078e0211 */
[----:B------:R-:W-:-:S02]  /*10620*/  SHF.R.U64 R32, R4, 0x10, R5 ;  /* 0x0000001004207819 */ /* 0x000fc40000001205 */
[----:B------:R-:W-:Y:S02]  /*10630*/  LOP3.LUT R8, R11, 0x7fffe000, RZ, 0xc0, !PT ;  /* 0x7fffe0000b087812 */ /* 0x000fe400078ec0ff */
[----:B------:R-:W-:Y:S02]  /*10640*/  SHF.R.U32.HI R5, RZ, 0x10, R5 ;  /* 0x00000010ff057819 */ /* 0x000fe40000011605 */
[----:B------:R-:W-:Y:S02]  /*10650*/  IADD3 R106, R9, R8, R209 ;  /* 0x00000008096a7210 */ /* 0x000fe40007ffe0d1 */
[----:B------:R-:W0:Y:S01]  /*10660*/  LDS.128 R8, [R105+0x12400] ;  /* 0x0124000069087984 */ /* 0x000e220000000c00 */
[----:B------:R-:W-:Y:S02]  /*10670*/  SHF.R.U64 R4, R6, 0x10, R7 ;  /* 0x0000001006047819 */ /* 0x000fe40000001207 */
[----:B------:R-:W-:Y:S01]  /*10680*/  IMAD R106, R106, 0x2, R17 ;  /* 0x000000026a6a7824 */ /* 0x000fe200078e0211 */
[----:B------:R-:W-:-:S02]  /*10690*/  SHF.R.U32.HI R7, RZ, 0x10, R7 ;  /* 0x00000010ff077819 */ /* 0x000fc40000011607 */
[----:B------:R-:W-:Y:S02]  /*106a0*/  PRMT R111, R111, 0x5410, R116 ;  /* 0x000054106f6f7816 */ /* 0x000fe40000000074 */
[----:B------:R-:W1:Y:S01]  /*106b0*/  LDS.128 R12, [R106+0x12400] ;  /* 0x012400006a0c7984 */ /* 0x000e620000000c00 */
[----:B------:R-:W-:Y:S02]  /*106c0*/  PRMT R115, R107, 0x5410, R32 ;  /* 0x000054106b737816 */ /* 0x000fe40000000020 */
[----:B------:R-:W-:Y:S01]  /*106d0*/  PRMT R116, R108, 0x5410, R5 ;  /* 0x000054106c747816 */ /* 0x000fe20000000005 */
[----:B------:R-:W-:Y:S01]  /*106e0*/  IMAD.U32 R107, R111, 0x10000, RZ ;  /* 0x000100006f6b7824 */ /* 0x000fe200078e00ff */
[----:B------:R-:W-:Y:S01]  /*106f0*/  PRMT R117, R109, 0x5410, R4 ;  /* 0x000054106d757816 */ /* 0x000fe20000000004 */
[----:B------:R-:W-:Y:S01]  /*10700*/  IMAD.U32 R108, R115, 0x10000, RZ ;  /* 0x00010000736c7824 */ /* 0x000fe200078e00ff */
[----:B------:R-:W-:Y:S01]  /*10710*/  PRMT R110, R110, 0x5410, R7 ;  /* 0x000054106e6e7816 */ /* 0x000fe20000000007 */
[----:B------:R-:W-:Y:S01]  /*10720*/  IMAD.U32 R109, R116, 0x10000, RZ ;  /* 0x00010000746d7824 */ /* 0x000fe200078e00ff */
[----:B------:R-:W-:-:S02]  /*10730*/  SHF.R.U32.HI R33, RZ, 0x10, R33 ;  /* 0x00000010ff217819 */ /* 0x000fc40000011621 */
[--C-:B------:R-:W-:Y:S02]  /*10740*/  SHF.R.U64 R34, R34, 0x10, R35.reuse ;  /* 0x0000001022227819 */ /* 0x100fe40000001223 */
[----:B------:R-:W-:Y:S02]  /*10750*/  SHF.R.U32.HI R35, RZ, 0x10, R35 ;  /* 0x00000010ff237819 */ /* 0x000fe40000011623 */
[----:B------:R-:W-:Y:S02]  /*10760*/  PRMT R112, R112, 0x5410, R33 ;  /* 0x0000541070707816 */ /* 0x000fe40000000021 */
[----:B------:R-:W-:Y:S02]  /*10770*/  PRMT R114, R114, 0x5410, R35 ;  /* 0x0000541072727816 */ /* 0x000fe40000000023 */
[----:B------:R-:W-:Y:S02]  /*10780*/  LOP3.LUT R115, R115, 0xffff0000, RZ, 0xc0, !PT ;  /* 0xffff000073737812 */ /* 0x000fe400078ec0ff */
[----:B------:R-:W-:-:S02]  /*10790*/  LOP3.LUT R111, R111, 0xffff0000, RZ, 0xc0, !PT ;  /* 0xffff00006f6f7812 */ /* 0x000fc400078ec0ff */
[----:B------:R-:W-:Y:S02]  /*107a0*/  PRMT R113, R113, 0x5410, R34 ;  /* 0x0000541071717816 */ /* 0x000fe40000000022 */
[----:B------:R-:W-:Y:S01]  /*107b0*/  LOP3.LUT R116, R116, 0xffff0000, RZ, 0xc0, !PT ;  /* 0xffff000074747812 */ /* 0x000fe200078ec0ff */
        /* <DEDUP_REMOVED lines=17> */
[----:B------:R-:W-:Y:S02]  /*108d0*/  IMAD.U32 R35, R15, 0x10000, RZ ;  /* 0x000100000f237824 */ /* 0x000fe400078e00ff */
[----:B------:R-:W-:Y:S01]  /*108e0*/  FFMA.FTZ R121, R4, R108, R121 ;  /* 0x0000006c04797223 */ /* 0x000fe20000010079 */
[----:B------:R-:W-:Y:S02]  /*108f0*/  IMAD.U32 R107, R110, 0x10000, RZ ;  /* 0x000100006e6b7824 */ /* 0x000fe400078e00ff */
[-C--:B------:R-:W-:Y:S01]  /*10900*/  FMUL.FTZ R33, R33, R11.reuse ;  /* 0x0000000b21217220 */ /* 0x080fe20000410000 */
[----:B------:R-:W-:Y:S02]  /*10910*/  IMAD.U32 R4, R114, 0x10000, RZ ;  /* 0x0001000072047824 */ /* 0x000fe400078e00ff */
[C---:B------:R-:W-:Y:S01]  /*10920*/  FFMA.FTZ R123, R6.reuse, R11, -R123 ;  /* 0x0000000b067b7223 */ /* 0x040fe2000001087b */
[C---:B------:R-:W-:Y:S01]  /*10930*/  FMUL.FTZ R11, R35.reuse, R107 ;  /* 0x0000006b230b7220 */ /* 0x040fe20000410000 */
[----:B------:R-:W-:Y:S01]  /*10940*/  FFMA.FTZ R33, R6, R109, R33 ;  /* 0x0000006d06217223 */ /* 0x000fe20000010021 */
[----:B------:R-:W-:Y:S01]  /*10950*/  FMUL.FTZ R108, R35, R4 ;  /* 0x00000004236c7220 */ /* 0x000fe20000410000 */
[----:B------:R-:W-:-:S02]  /*10960*/  IMAD.U32 R34, R14, 0x10000, RZ ;  /* 0x000100000e227824 */ /* 0x000fc400078e00ff */
[----:B------:R-:W-:Y:S01]  /*10970*/  FFMA.FTZ R35, R32, R4, -R11 ;  /* 0x0000000420237223 */ /* 0x000fe2000001080b */
[----:B------:R-:W-:Y:S01]  /*10980*/  FMUL.FTZ R4, R12, R115 ;  /* 0x000000730c047220 */ /* 0x000fe20000410000 */
[----:B------:R-:W-:Y:S02]  /*10990*/  IMAD.U32 R6, R117, 0x10000, RZ ;  /* 0x0001000075067824 */ /* 0x000fe400078e00ff */
[----:B------:R-:W-:Y:S01]  /*109a0*/  FFMA.FTZ R107, R32, R107, R108 ;  /* 0x0000006b206b7223 */ /* 0x000fe2000001006c */
[-C--:B------:R-:W-:Y:S01]  /*109b0*/  FMUL.FTZ R32, R12, R111.reuse ;  /* 0x0000006f0c207220 */ /* 0x080fe20000410000 */
[----:B------:R-:W-:Y:S01]  /*109c0*/  FFMA.FTZ R12, R5, R111, -R4 ;  /* 0x0000006f050c7223 */ /* 0x000fe20000010804 */
[----:B------:R-:W-:Y:S01]  /*109d0*/  LOP3.LUT R14, R14, 0xffff0000, RZ, 0xc0, !PT ;  /* 0xffff00000e0e7812 */ /* 0x000fe200078ec0ff */
[----:B------:R-:W-:Y:S01]  /*109e0*/  IMAD.U32 R4, R113, 0x10000, RZ ;  /* 0x0001000071047824 */ /* 0x000fe200078e00ff */
[----:B------:R-:W-:Y:S01]  /*109f0*/  LOP3.LUT R15, R15, 0xffff0000, RZ, 0xc0, !PT ;  /* 0xffff00000f0f7812 */ /* 0x000fe200078ec0ff */
[----:B------:R-:W-:Y:S01]  /*10a00*/  FMUL.FTZ R108, R34, R6 ;  /* 0x00000006226c7220 */ /* 0x000fe20000410000 */
[----:B------:R-:W-:Y:S01]  /*10a10*/  LOP3.LUT R117, R117, 0xffff0000, RZ, 0xc0, !PT ;  /* 0xffff000075757812 */ /* 0x000fe200078ec0ff */
[----:B------:R-:W-:Y:S01]  /*10a20*/  FFMA.FTZ R32, R5, R115, R32 ;  /* 0x0000007305207223 */ /* 0x000fe20000010020 */
[----:B------:R-:W-:Y:S01]  /*10a30*/  LOP3.LUT R110, R110, 0xffff0000, RZ, 0xc0, !PT ;  /* 0xffff00006e6e7812 */ /* 0x000fe200078ec0ff */
[-C--:B------:R-:W-:Y:S01]  /*10a40*/  FMUL.FTZ R34, R34, R4.reuse ;  /* 0x0000000422227220 */ /* 0x080fe20000410000 */
[----:B------:R-:W-:Y:S01]  /*10a50*/  LOP3.LUT R112, R112, 0xffff0000, RZ, 0xc0, !PT ;  /* 0xffff000070707812 */ /* 0x000fe200078ec0ff */
[----:B------:R-:W-:Y:S01]  /*10a60*/  FFMA.FTZ R108, R7, R4, -R108 ;  /* 0x00000004076c7223 */ /* 0x000fe2000001086c */
[----:B------:R-:W-:Y:S01]  /*10a70*/  LOP3.LUT R113, R113, 0xffff0000, RZ, 0xc0, !PT ;  /* 0xffff000071717812 */ /* 0x000fe200078ec0ff */
[----:B------:R-:W-:Y:S01]  /*10a80*/  FMUL.FTZ R11, R13, R116 ;  /* 0x000000740d0b7220 */ /* 0x000fe20000410000 */
[----:B------:R-:W-:Y:S01]  /*10a90*/  LOP3.LUT R114, R114, 0xffff0000, RZ, 0xc0, !PT ;  /* 0xffff000072727812 */ /* 0x000fe200078ec0ff */
[C---:B------:R-:W-:Y:S01]  /*10aa0*/  FMUL.FTZ R4, R14.reuse, R117 ;  /* 0x000000750e047220 */ /* 0x040fe20000410000 */
[----:B------:R-:W-:Y:S01]  /*10ab0*/  FMUL.FTZ R5, R15, R110 ;  /* 0x0000006e0f057220 */ /* 0x000fe20000410000 */
[----:B------:R-:W-:Y:S01]  /*10ac0*/  FMUL.FTZ R13, R13, R112 ;  /* 0x000000700d0d7220 */ /* 0x000fe20000410000 */
[-C--:B------:R-:W-:Y:S01]  /*10ad0*/  FMUL.FTZ R14, R14, R113.reuse ;  /* 0x000000710e0e7220 */ /* 0x080fe20000410000 */
[----:B------:R-:W-:Y:S01]  /*10ae0*/  FMUL.FTZ R15, R15, R114 ;  /* 0x000000720f0f7220 */ /* 0x000fe20000410000 */
[----:B------:R-:W-:Y:S01]  /*10af0*/  FFMA.FTZ R112, R8, R112, -R11 ;  /* 0x0000007008707223 */ /* 0x000fe2000001080b */
[----:B------:R-:W-:Y:S01]  /*10b00*/  FFMA.FTZ R113, R9, R113, -R4 ;  /* 0x0000007109717223 */ /* 0x000fe20000010804 */
[----:B------:R-:W-:Y:S01]  /*10b10*/  FFMA.FTZ R114, R10, R114, -R5 ;  /* 0x000000720a727223 */ /* 0x000fe20000010805 */
[----:B------:R-:W-:Y:S01]  /*10b20*/  FFMA.FTZ R116, R8, R116, R13 ;  /* 0x0000007408747223 */ /* 0x000fe2000001000d */
        /* <DEDUP_REMOVED lines=9> */
[----:B------:R1:W-:Y:S01]  /*10bc0*/  STS.128 [R105+0x12400], R4 ;  /* 0x0124000469007388 */ /* 0x0003e20000000c00 */
[----:B------:R-:W-:-:S02]  /*10bd0*/  F2FP.BF16.F32.PACK_AB R10, R117, R34 ;  /* 0x00000022750a723e */ /* 0x000fc400000010ff */
[----:B------:R-:W-:-:S05]  /*10be0*/  F2FP.BF16.F32.PACK_AB R11, R110, R107 ;  /* 0x0000006b6e0b723e */ /* 0x000fca00000010ff */
[----:B------:R1:W-:Y:S02]  /*10bf0*/  STS.128 [R106+0x12400], R8 ;  /* 0x012400086a007388 */ /* 0x0003e40000000c00 */
.L_x_1502:
[----:B------:R-:W-:Y:S05]  /*10c00*/  BSYNC B2 ;  /* 0x0000000000027941 */ /* 0x000fea0003800000 */
.L_x_1501:
[----:B------:R-:W-:Y:S04]  /*10c10*/  BSSY B2, `(.L_x_1503) ;  /* 0x0000068000027945 */ /* 0x000fe80003800000 */
[----:B------:R-:W-:Y:S05]  /*10c20*/  @P2 BRA `(.L_x_1504) ;  /* 0x0000000400982947 */ /* 0x000fea0003800000 */
[----:B-1----:R-:W-:Y:S02]  /*10c30*/  LEA.HI R4, R104, R225, RZ, 0x1d ;  /* 0x000000e168047211 */ /* 0x002fe400078fe8ff */
[----:B------:R-:W-:Y:S02]  /*10c40*/  SHF.R.U64 R35, R36, 0x10, R37 ;  /* 0x0000001024237819 */ /* 0x000fe40000001225 */
[----:B------:R-:W-:Y:S01]  /*10c50*/  SHF.R.S32.HI R5, RZ, 0x1f, R4 ;  /* 0x0000001fff057819 */ /* 0x000fe20000011404 */
[----:B------:R-:W-:Y:S01]  /*10c60*/  IMAD.SHL.U32 R6, R4, 0x8, RZ ;  /* 0x0000000804067824 */ /* 0x000fe200078e00ff */
[----:B------:R-:W-:Y:S02]  /*10c70*/  SHF.R.U64 R15, R24, 0x10, R25 ;  /* 0x00000010180f7819 */ /* 0x000fe40000001219 */
[----:B------:R-:W-:Y:S02]  /*10c80*/  LEA.HI R4, R5, R4, RZ, 0x3 ;  /* 0x0000000405047211 */ /* 0x000fe400078f18ff */
[----:B------:R-:W-:-:S02]  /*10c90*/  LOP3.LUT R5, R207, 0x38, R6, 0xf8, !PT ;  /* 0x00000038cf057812 */ /* 0x000fc400078ef806 */
[----:B------:R-:W-:Y:S01]  /*10ca0*/  SHF.R.U32.HI R36, RZ, 0x10, R37 ;  /* 0x00000010ff247819 */ /* 0x000fe20000011625 */
[----:B------:R-:W-:Y:S01]  /*10cb0*/  IMAD.SHL.U32 R4, R4, 0x400, RZ ;  /* 0x0000040004047824 */ /* 0x000fe200078e00ff */
[----:B------:R-:W-:Y:S02]  /*10cc0*/  LOP3.LUT R5, R5, R208, RZ, 0x3c, !PT ;  /* 0x000000d005057212 */ /* 0x000fe400078e3cff */
[----:B------:R-:W-:Y:S02]  /*10cd0*/  PRMT R100, R100, 0x5410, R35 ;  /* 0x0000541064647816 */ /* 0x000fe40000000023 */
[----:B------:R-:W-:Y:S02]  /*10ce0*/  LOP3.LUT R4, R4, 0x7fffe000, RZ, 0xc0, !PT ;  /* 0x7fffe00004047812 */ /* 0x000fe400078ec0ff */
[----:B------:R-:W-:Y:S01]  /*10cf0*/  PRMT R96, R96, 0x5410, R15 ;  /* 0x0000541060607816 */ /* 0x000fe2000000000f */
[----:B------:R-:W-:Y:S01]  /*10d00*/  IMAD.U32 R34, R100, 0x10000, RZ ;  /* 0x0001000064227824 */ /* 0x000fe200078e00ff */
[----:B------:R-:W-:-:S02]  /*10d10*/  IADD3 R12, R5, R4, R209 ;  /* 0x00000004050c7210 */ /* 0x000fc40007ffe0d1 */
[----:B------:R-:W1:Y:S01]  /*10d20*/  LDS.128 R4, [R232] ;  /* 0x00000000e8047984 */ /* 0x000e620000000c00 */
[----:B------:R-:W-:Y:S02]  /*10d30*/  SHF.R.U64 R13, R26, 0x10, R27 ;  /* 0x000000101a0d7819 */ /* 0x000fe4000000121b */
[----:B------:R-:W-:Y:S01]  /*10d40*/  IMAD R12, R12, 0x2, R17 ;  /* 0x000000020c0c7824 */ /* 0x000fe200078e0211 */
[----:B------:R-:W-:Y:S02]  /*10d50*/  SHF.R.U32.HI R24, RZ, 0x10, R25 ;  /* 0x00000010ff187819 */ /* 0x000fe40000011619 */
[----:B------:R-:W-:Y:S02]  /*10d60*/  SHF.R.U32.HI R26, RZ, 0x10, R27 ;  /* 0x00000010ff1a7819 */ /* 0x000fe4000001161b */
[----:B0-----:R-:W0:Y:S01]  /*10d70*/  LDS.128 R8, [R12+0x12400] ;  /* 0x012400000c087984 */ /* 0x001e220000000c00 */
[--C-:B------:R-:W-:Y:S02]  /*10d80*/  SHF.R.U64 R33, R38, 0x10, R39.reuse ;  /* 0x0000001026217819 */ /* 0x100fe40000001227 */
[----:B------:R-:W-:-:S02]  /*10d90*/  SHF.R.U32.HI R38, RZ, 0x10, R39 ;  /* 0x00000010ff267819 */ /* 0x000fc40000011627 */
[----:B------:R-:W-:Y:S01]  /*10da0*/  PRMT R101, R101, 0x5410, R36 ;  /* 0x0000541065657816 */ /* 0x000fe20000000024 */
[----:B------:R-:W-:Y:S01]  /*10db0*/  IMAD.U32 R36, R96, 0x10000, RZ ;  /* 0x0001000060247824 */ /* 0x000fe200078e00ff */
[----:B------:R-:W-:Y:S02]  /*10dc0*/  PRMT R97, R97, 0x5410, R24 ;  /* 0x0000541061617816 */ /* 0x000fe40000000018 */
[----:B------:R-:W-:Y:S02]  /*10dd0*/  PRMT R99, R99, 0x5410, R26 ;  /* 0x0000541063637816 */ /* 0x000fe4000000001a */
[----:B------:R-:W-:Y:S02]  /*10de0*/  PRMT R103, R103, 0x5410, R38 ;  /* 0x0000541067677816 */ /* 0x000fe40000000026 */
[----:B------:R-:W-:Y:S01]  /*10df0*/  PRMT R98, R98, 0x5410, R13 ;  /* 0x0000541062627816 */ /* 0x000fe2000000000d */
[----:B------:R-:W-:Y:S01]  /*10e00*/  IMAD.U32 R35, R99, 0x10000, RZ ;  /* 0x0001000063237824 */ /* 0x000fe200078e00ff */
[----:B------:R-:W-:Y:S01]  /*10e10*/  PRMT R102, R102, 0x5410, R33 ;  /* 0x0000541066667816 */ /* 0x000fe20000000021 */
[----:B------:R-:W-:-:S02]  /*10e20*/  IMAD.U32 R33, R97, 0x10000, RZ ;  /* 0x0001000061217824 */ /* 0x000fc400078e00ff */
[C---:B-1----:R-:W-:Y:S01]  /*10e30*/  IMAD.U32 R13, R4.reuse, 0x10000, RZ ;  /* 0x00010000040d7824 */ /* 0x042fe200078e00ff */
[----:B------:R-:W-:Y:S01]  /*10e40*/  LOP3.LUT R4, R4, 0xffff0000, RZ, 0xc0, !PT ;  /* 0xffff000004047812 */ /* 0x000fe200078ec0ff */
[C---:B------:R-:W-:Y:S01]  /*10e50*/  IMAD.U32 R14, R5.reuse, 0x10000, RZ ;  /* 0x00010000050e7824 */ /* 0x040fe200078e00ff */
[----:B------:R-:W-:Y:S01]  /*10e60*/  LOP3.LUT R5, R5, 0xffff0000, RZ, 0xc0, !PT ;  /* 0xffff000005057812 */ /* 0x000fe200078ec0ff */
        /* <DEDUP_REMOVED lines=14> */
[----:B------:R-:W-:Y:S02]  /*10f50*/  IMAD.U32 R13, R103, 0x10000, RZ ;  /* 0x00010000670d7824 */ /* 0x000fe400078e00ff */
[C---:B------:R-:W-:Y:S01]  /*10f60*/  FMUL.FTZ R105, R32.reuse, R35 ;  /* 0x0000002320697220 */ /* 0x040fe20000410000 */
[----:B------:R-:W-:Y:S01]  /*10f70*/  IMAD.U32 R25, R101, 0x10000, RZ ;  /* 0x0001000065197824 */ /* 0x000fe200078e00ff */
[----:B------:R-:W-:Y:S01]  /*10f80*/  LOP3.LUT R11, R11, 0xffff0000, RZ, 0xc0, !PT ;  /* 0xffff00000b0b7812 */ /* 0x000fe200078ec0ff */
[-C--:B------:R-:W-:Y:S01]  /*10f90*/  FMUL.FTZ R32, R32, R13.reuse ;  /* 0x0000000d20207220 */ /* 0x080fe20000410000 */
[----:B------:R-:W-:Y:S01]  /*10fa0*/  FFMA.FTZ R105, R24, R13, -R105 ;  /* 0x0000000d18697223 */ /* 0x000fe20000010869 */
[-C--:B------:R-:W-:Y:S01]  /*10fb0*/  FMUL.FTZ R39, R26, R25.reuse ;  /* 0x000000191a277220 */ /* 0x080fe20000410000 */
[----:B------:R-:W-:Y:S01]  /*10fc0*/  FFMA.FTZ R37, R14, R25, -R37 ;  /* 0x000000190e257223 */ /* 0x000fe20000010825 */
[----:B------:R-:W-:Y:S01]  /*10fd0*/  LOP3.LUT R25, R96, 0xffff0000, RZ, 0xc0, !PT ;  /* 0xffff000060197812 */ /* 0x000fe200078ec0ff */
[----:B------:R-:W-:Y:S01]  /*10fe0*/  FFMA.FTZ R34, R24, R35, R32 ;  /* 0x0000002318227223 */ /* 0x000fe20000010020 */
[----:B------:R-:W-:Y:S01]  /*10ff0*/  LOP3.LUT R13, R100, 0xffff0000, RZ, 0xc0, !PT ;  /* 0xffff0000640d7812 */ /* 0x000fe200078ec0ff */
[----:B------:R-:W-:Y:S01]  /*11000*/  FFMA.FTZ R39, R14, R33, R39 ;  /* 0x000000210e277223 */ /* 0x000fe20000010027 */
[----:B------:R-:W-:Y:S01]  /*11010*/  LOP3.LUT R24, R97, 0xffff0000, RZ, 0xc0, !PT ;  /* 0xffff000061187812 */ /* 0x000fe200078ec0ff */
[C---:B------:R-:W-:Y:S01]  /*11020*/  FMUL.FTZ R33, R8.reuse, R25 ;  /* 0x0000001908217220 */ /* 0x040fe20000410000 */
[----:B------:R-:W-:Y:S01]  /*11030*/  LOP3.LUT R14, R101, 0xffff0000, RZ, 0xc0, !PT ;  /* 0xffff0000650e7812 */ /* 0x000fe200078ec0ff */
[----:B------:R-:W-:Y:S01]  /*11040*/  FMUL.FTZ R35, R8, R13 ;  /* 0x0000000d08237220 */ /* 0x000fe20000410000 */
[----:B------:R-:W-:-:S02]  /*11050*/  IMAD.U32 R27, R10, 0x10000, RZ ;  /* 0x000100000a1b7824 */ /* 0x000fc400078e00ff */
[C---:B------:R-:W-:Y:S01]  /*11060*/  FMUL.FTZ R32, R9.reuse, R24 ;  /* 0x0000001809207220 */ /* 0x040fe20000410000 */
[----:B------:R-:W-:Y:S02]  /*11070*/  IMAD.U32 R26, R98, 0x10000, RZ ;  /* 0x00010000621a7824 */ /* 0x000fe400078e00ff */
[C---:B------:R-:W-:Y:S01]  /*11080*/  FFMA.FTZ R33, R4.reuse, R13, -R33 ;  /* 0x0000000d04217223 */ /* 0x040fe20000010821 */
[----:B------:R-:W-:Y:S01]  /*11090*/  FMUL.FTZ R9, R9, R14 ;  /* 0x0000000e09097220 */ /* 0x000fe20000410000 */
[----:B------:R-:W-:Y:S01]  /*110a0*/  FFMA.FTZ R35, R4, R25, R35 ;  /* 0x0000001904237223 */ /* 0x000fe20000010023 */
[----:B------:R-:W-:Y:S02]  /*110b0*/  IMAD.U32 R8, R102, 0x10000, RZ ;  /* 0x0001000066087824 */ /* 0x000fe400078e00ff */
[----:B------:R-:W-:Y:S01]  /*110c0*/  FMUL.FTZ R4, R27, R26 ;  /* 0x0000001a1b047220 */ /* 0x000fe20000410000 */
[C---:B------:R-:W-:Y:S01]  /*110d0*/  FFMA.FTZ R32, R5.reuse, R14, -R32 ;  /* 0x0000000e05207223 */ /* 0x040fe20000010820 */
[----:B------:R-:W-:Y:S01]  /*110e0*/  FFMA.FTZ R24, R5, R24, R9 ;  /* 0x0000001805187223 */ /* 0x000fe20000010009 */
[----:B------:R-:W-:Y:S01]  /*110f0*/  LOP3.LUT R10, R10, 0xffff0000, RZ, 0xc0, !PT ;  /* 0xffff00000a0a7812 */ /* 0x000fe200078ec0ff */
[-C--:B------:R-:W-:Y:S01]  /*11100*/  FMUL.FTZ R14, R27, R8.reuse ;  /* 0x000000081b0e7220 */ /* 0x080fe20000410000 */
[----:B------:R-:W-:Y:S01]  /*11110*/  FFMA.FTZ R13, R15, R8, -R4 ;  /* 0x000000080f0d7223 */ /* 0x000fe20000010804 */
[----:B------:R-:W-:-:S02]  /*11120*/  LOP3.LUT R9, R98, 0xffff0000, RZ, 0xc0, !PT ;  /* 0xffff000062097812 */ /* 0x000fc400078ec0ff */
[----:B------:R-:W-:Y:S01]  /*11130*/  LOP3.LUT R5, R102, 0xffff0000, RZ, 0xc0, !PT ;  /* 0xffff000066057812 */ /* 0x000fe200078ec0ff */
[----:B------:R-:W-:Y:S01]  /*11140*/  FFMA.FTZ R14, R15, R26, R14 ;  /* 0x0000001a0f0e7223 */ /* 0x000fe2000001000e */
[----:B------:R-:W-:Y:S01]  /*11150*/  LOP3.LUT R8, R99, 0xffff0000, RZ, 0xc0, !PT ;  /* 0xffff000063087812 */ /* 0x000fe200078ec0ff */
[C---:B------:R-:W-:Y:S01]  /*11160*/  FMUL.FTZ R15, R10.reuse, R9 ;  /* 0x000000090a0f7220 */ /* 0x040fe20000410000 */
[----:B------:R-:W-:Y:S01]  /*11170*/  LOP3.LUT R4, R103, 0xffff0000, RZ, 0xc0, !PT ;  /* 0xffff000067047812 */ /* 0x000fe200078ec0ff */
[-C--:B------:R-:W-:Y:S02]  /*11180*/  FMUL.FTZ R26, R10, R5.reuse ;  /* 0x000000050a1a7220 */ /* 0x080fe40000410000 */
        /* <DEDUP_REMOVED lines=16> */
.L_x_1504:
[----:B------:R-:W-:Y:S05]  /*11290*/  BSYNC B2 ;  /* 0x0000000000027941 */ /* 0x000fea0003800000 */
.L_x_1503:
[----:B------:R-:W-:Y:S05]  /*112a0*/  @P3 BRA `(.L_x_1500) ;  /* 0x0000000400983947 */ /* 0x000fea0003800000 */
[----:B------:R-:W-:Y:S02]  /*112b0*/  LEA.HI R104, R104, R230, RZ, 0x1d ;  /* 0x000000e668687211 */ /* 0x000fe400078fe8ff */
[----:B------:R-:W-:Y:S02]  /*112c0*/  SHF.R.U64 R27, R60, 0x10, R61 ;  /* 0x000000103c1b7819 */ /* 0x000fe4000000123d */
[----:B-12---:R-:W-:Y:S01]  /*112d0*/  SHF.R.S32.HI R5, RZ, 0x1f, R104 ;  /* 0x0000001fff057819 */ /* 0x006fe20000011468 */
        /* <DEDUP_REMOVED lines=13> */
[----:B------:R-:W-:Y:S02]  /*113b0*/  SHF.R.U32.HI R60, RZ, 0x10, R61 ;  /* 0x00000010ff3c7819 */ /* 0x000fe4000001163d */
[----:B------:R-:W-:Y:S01]  /*113c0*/  IMAD R104, R104, 0x2, R17 ;  /* 0x0000000268687824 */ /* 0x000fe200078e0211 */
[----:B------:R-:W-:Y:S02]  /*113d0*/  SHF.R.U64 R25, R62, 0x10, R63 ;  /* 0x000000103e197819 */ /* 0x000fe4000000123f */
[--C-:B------:R-:W-:Y:S02]  /*113e0*/  SHF.R.U64 R13, R30, 0x10, R31.reuse ;  /* 0x000000101e0d7819 */ /* 0x100fe4000000121f */
[----:B0-----:R-:W0:Y:S01]  /*113f0*/  LDS.128 R8, [R104+0x12400] ;  /* 0x0124000068087984 */ /* 0x001e220000000c00 */
[----:B------:R-:W-:Y:S02]  /*11400*/  PRMT R85, R85, 0x5410, R28 ;  /* 0x0000541055557816 */ /* 0x000fe4000000001c */
[----:B------:R-:W-:Y:S01]  /*11410*/  SHF.R.U32.HI R30, RZ, 0x10, R31 ;  /* 0x00000010ff1e7819 */ /* 0x000fe2000001161f */
[----:B------:R-:W-:Y:S01]  /*11420*/  IMAD.U32 R31, R84, 0x10000, RZ ;  /* 0x00010000541f7824 */ /* 0x000fe200078e00ff */
[----:B------:R-:W-:Y:S01]  /*11430*/  SHF.R.U32.HI R62, RZ, 0x10, R63 ;  /* 0x00000010ff3e7819 */ /* 0x000fe2000001163f */
[----:B------:R-:W-:Y:S01]  /*11440*/  IMAD.U32 R28, R85, 0x10000, RZ ;  /* 0x00010000551c7824 */ /* 0x000fe200078e00ff */
[----:B------:R-:W-:-:S02]  /*11450*/  PRMT R89, R89, 0x5410, R60 ;  /* 0x0000541059597816 */ /* 0x000fc4000000003c */
[----:B------:R-:W-:Y:S02]  /*11460*/  PRMT R90, R90, 0x5410, R25 ;  /* 0x000054105a5a7816 */ /* 0x000fe40000000019 */
[----:B------:R-:W-:Y:S02]  /*11470*/  PRMT R87, R87, 0x5410, R30 ;  /* 0x0000541057577816 */ /* 0x000fe4000000001e */
[----:B------:R-:W-:Y:S02]  /*11480*/  PRMT R91, R91, 0x5410, R62 ;  /* 0x000054105b5b7816 */ /* 0x000fe4000000003e */
[----:B------:R-:W-:Y:S01]  /*11490*/  PRMT R86, R86, 0x5410, R13 ;  /* 0x0000541056567816 */ /* 0x000fe2000000000d */
[----:B------:R-:W-:Y:S02]  /*114a0*/  IMAD.U32 R30, R87, 0x10000, RZ ;  /* 0x00010000571e7824 */ /* 0x000fe400078e00ff */
        /* <DEDUP_REMOVED lines=16> */
[----:B------:R-:W-:Y:S02]  /*115b0*/  IMAD.U32 R27, R11, 0x10000, RZ ;  /* 0x000100000b1b7824 */ /* 0x000fe400078e00ff */
[C---:B------:R-:W-:Y:S01]  /*115c0*/  FFMA.FTZ R33, R12.reuse, R29, -R33 ;  /* 0x0000001d0c217223 */ /* 0x040fe20000010821 */
[----:B------:R-:W-:Y:S01]  /*115d0*/  FFMA.FTZ R35, R12, R31, R35 ;  /* 0x0000001f0c237223 */ /* 0x000fe20000010023 */
[----:B------:R-:W-:Y:S02]  /*115e0*/  IMAD.U32 R12, R91, 0x10000, RZ ;  /* 0x000100005b0c7824 */ /* 0x000fe400078e00ff */
[-C--:B------:R-:W-:Y:S01]  /*115f0*/  FMUL.FTZ R34, R25, R24.reuse ;  /* 0x0000001819227220 */ /* 0x080fe20000410000 */
[----:B------:R-:W-:Y:S01]  /*11600*/  FFMA.FTZ R32, R13, R24, -R32 ;  /* 0x000000180d207223 */ /* 0x000fe20000010820 */
[C---:B------:R-:W-:Y:S01]  /*11610*/  FMUL.FTZ R24, R27.reuse, R30 ;  /* 0x0000001e1b187220 */ /* 0x040fe20000410000 */
[----:B------:R-:W-:Y:S01]  /*11620*/  LOP3.LUT R25, R84, 0xffff0000, RZ, 0xc0, !PT ;  /* 0xffff000054197812 */ /* 0x000fe200078ec0ff */
[----:B------:R-:W-:Y:S01]  /*11630*/  FMUL.FTZ R27, R27, R12 ;  /* 0x0000000c1b1b7220 */ /* 0x000fe20000410000 */
[----:B------:R-:W-:Y:S01]  /*11640*/  FFMA.FTZ R34, R13, R28, R34 ;  /* 0x0000001c0d227223 */ /* 0x000fe20000010022 */
[C---:B------:R-:W-:Y:S01]  /*11650*/  FFMA.FTZ R36, R15.reuse, R12, -R24 ;  /* 0x0000000c0f247223 */ /* 0x040fe20000010818 */
        /* <DEDUP_REMOVED lines=8> */
[----:B------:R-:W-:Y:S01]  /*116e0*/  FFMA.FTZ R28, R4, R13, -R15 ;  /* 0x0000000d041c7223 */ /* 0x000fe2000001080f */
[-C--:B------:R-:W-:Y:S01]  /*116f0*/  FMUL.FTZ R9, R9, R12.reuse ;  /* 0x0000000c09097220 */ /* 0x080fe20000410000 */
[----:B------:R-:W-:Y:S02]  /*11700*/  IMAD.U32 R15, R86, 0x10000, RZ ;  /* 0x00010000560f7824 */ /* 0x000fe400078e00ff */
[----:B------:R-:W-:Y:S01]  /*11710*/  FFMA.FTZ R30, R4, R25, R27 ;  /* 0x00000019041e7223 */ /* 0x000fe2000001001b */
[----:B------:R-:W-:Y:S02]  /*11720*/  IMAD.U32 R13, R90, 0x10000, RZ ;  /* 0x000100005a0d7824 */ /* 0x000fe400078e00ff */
[C---:B------:R-:W-:Y:S01]  /*11730*/  FFMA.FTZ R25, R5.reuse, R12, -R8 ;  /* 0x0000000c05197223 */ /* 0x040fe20000010808 */
[----:B------:R-:W-:Y:S01]  /*11740*/  FFMA.FTZ R27, R5, R24, R9 ;  /* 0x00000018051b7223 */ /* 0x000fe20000010009 */
        /* <DEDUP_REMOVED lines=8> */
[----:B------:R-:W-:Y:S01]  /*117d0*/  LOP3.LUT R5, R90, 0xffff0000, RZ, 0xc0, !PT ;  /* 0xffff00005a057812 */ /* 0x000fe200078ec0ff */
[----:B------:R-:W-:Y:S01]  /*117e0*/  FMUL.FTZ R13, R10, R9 ;  /* 0x000000090a0d7220 */ /* 0x000fe20000410000 */
[----:B------:R-:W-:Y:S01]  /*117f0*/  LOP3.LUT R4, R91, 0xffff0000, RZ, 0xc0, !PT ;  /* 0xffff00005b047812 */ /* 0x000fe200078ec0ff */
[----:B------:R-:W-:-:S02]  /*11800*/  FMUL.FTZ R14, R11, R8 ;  /* 0x000000080b0e7220 */ /* 0x000fc40000410000 */
[-C--:B------:R-:W-:Y:S01]  /*11810*/  FMUL.FTZ R12, R10, R5.reuse ;  /* 0x000000050a0c7220 */ /* 0x080fe20000410000 */
[C---:B------:R-:W-:Y:S01]  /*11820*/  FFMA.FTZ R10, R6.reuse, R5, -R13 ;  /* 0x00000005060a7223 */ /* 0x040fe2000001080d */
[-C--:B------:R-:W-:Y:S01]  /*11830*/  FMUL.FTZ R15, R11, R4.reuse ;  /* 0x000000040b0f7220 */ /* 0x080fe20000410000 */
[C---:B------:R-:W-:Y:S01]  /*11840*/  FFMA.FTZ R11, R7.reuse, R4, -R14 ;  /* 0x00000004070b7223 */ /* 0x040fe2000001080e */
        /* <DEDUP_REMOVED lines=12> */
.L_x_1500:
[----:B------:R-:W-:Y:S05]  /*11910*/  BSYNC B1 ;  /* 0x0000000000017941 */ /* 0x000fea0003800000 */
.L_x_1499:
[----:B------:R-:W-:Y:S05]  /*11920*/  @P1 BRA `(.L_x_1474) ;  /* 0x0000001000f41947 */ /* 0x000fea0003800000 */
[----:B--2---:R-:W2:Y:S01]  /*11930*/  LDC R12, c[0x0][0x3d4] ;  /* 0x0000f500ff0c7b82 */ /* 0x004ea20000000800 */
[----:B------:R-:W-:Y:S01]  /*11940*/  BSSY B1, `(.L_x_1505) ;  /* 0x000006b000017945 */ /* 0x000fe20003800000 */
[-C--:B--2---:R-:W-:Y:S02]  /*11950*/  ISETP.GE.AND P0, PT, R192, R12.reuse, PT ;  /* 0x0000000cc000720c */ /* 0x084fe40003f06270 */
[-C--:B------:R-:W-:Y:S02]  /*11960*/  ISETP.GE.AND P1, PT, R198, R12.reuse, PT ;  /* 0x0000000cc600720c */ /* 0x080fe40003f26270 */
[----:B------:R-:W-:-:S09]  /*11970*/  ISETP.GE.AND P2, PT, R199, R12, PT ;  /* 0x0000000cc700720c */ /* 0x000fd20003f46270 */
[----:B------:R-:W-:Y:S05]  /*11980*/  @P0 BRA `(.L_x_1506) ;  /* 0x0000000400980947 */ /* 0x000fea0003800000 */
[----:B-1-3--:R-:W-:Y:S02]  /*11990*/  LEA.HI R4, R12, R223, RZ, 0x1d ;  /* 0x000000df0c047211 */ /* 0x00afe400078fe8ff */
        /* <DEDUP_REMOVED lines=13> */
[----:B0-----:R-:W-:-:S02]  /*11a70*/  IADD3 R8, R5, R6, R210 ;  /* 0x0000000605087210 */ /* 0x001fc40007ffe0d2 */
[----:B------:R-:W0:Y:S01]  /*11a80*/  LDS.128 R4, [R231] ;  /* 0x00000000e7047984 */ /* 0x000e220000000c00 */
[----:B------:R-:W-:Y:S01]  /*11a90*/  SHF.R.U32.HI R52, RZ, 0x10, R53 ;  /* 0x00000010ff347819 */ /* 0x000fe20000011635 */
[----:B------:R-:W-:Y:S01]  /*11aa0*/  IMAD.U32 R33, R74, 0x10000, RZ ;  /* 0x000100004a217824 */ /* 0x000fe200078e00ff */
[----:B------:R-:W-:Y:S01]  /*11ab0*/  SHF.R.U64 R27, R54, 0x10, R55 ;  /* 0x00000010361b7819 */ /* 0x000fe20000001237 */
[----:B------:R-:W-:Y:S01]  /*11ac0*/  IMAD R13, R8, 0x2, R17 ;  /* 0x00000002080d7824 */ /* 0x000fe200078e0211 */
[--C-:B------:R-:W-:Y:S02]  /*11ad0*/  SHF.R.U64 R15, R42, 0x10, R43.reuse ;  /* 0x000000102a0f7819 */ /* 0x100fe4000000122b */
[----:B------:R-:W-:Y:S02]  /*11ae0*/  PRMT R75, R75, 0x5410, R40 ;  /* 0x000054104b4b7816 */ /* 0x000fe40000000028 */
[----:B------:R-:W1:Y:S01]  /*11af0*/  LDS.128 R8, [R13+0x12400] ;  /* 0x012400000d087984 */ /* 0x000e620000000c00 */
[----:B------:R-:W-:-:S02]  /*11b00*/  SHF.R.U32.HI R42, RZ, 0x10, R43 ;  /* 0x00000010ff2a7819 */ /* 0x000fc4000001162b */
[----:B------:R-:W-:Y:S01]  /*11b10*/  SHF.R.U32.HI R54, RZ, 0x10, R55 ;  /* 0x00000010ff367819 */ /* 0x000fe20000011637 */
[----:B------:R-:W-:Y:S01]  /*11b20*/  IMAD.U32 R30, R75, 0x10000, RZ ;  /* 0x000100004b1e7824 */ /* 0x000fe200078e00ff */
[----:B------:R-:W-:Y:S02]  /*11b30*/  PRMT R93, R93, 0x5410, R52 ;  /* 0x000054105d5d7816 */ /* 0x000fe40000000034 */
[----:B------:R-:W-:Y:S02]  /*11b40*/  PRMT R94, R94, 0x5410, R27 ;  /* 0x000054105e5e7816 */ /* 0x000fe4000000001b */
[----:B------:R-:W-:Y:S02]  /*11b50*/  PRMT R77, R77, 0x5410, R42 ;  /* 0x000054104d4d7816 */ /* 0x000fe4000000002a */
[----:B------:R-:W-:Y:S02]  /*11b60*/  PRMT R95, R95, 0x5410, R54 ;  /* 0x000054105f5f7816 */ /* 0x000fe40000000036 */
[----:B------:R-:W-:Y:S01]  /*11b70*/  PRMT R76, R76, 0x5410, R15 ;  /* 0x000054104c4c7816 */ /* 0x000fe2000000000f */
[----:B------:R-:W-:-:S02]  /*11b80*/  IMAD.U32 R32, R77, 0x10000, RZ ;  /* 0x000100004d207824 */ /* 0x000fc400078e00ff */
        /* <DEDUP_REMOVED lines=70> */
.L_x_1506:
[----:B------:R-:W-:Y:S05]  /*11ff0*/  BSYNC B1 ;  /* 0x0000000000017941 */ /* 0x000fea0003800000 */
.L_x_1505:
[----:B------:R-:W-:Y:S04]  /*12000*/  BSSY B1, `(.L_x_1507) ;  /* 0x0000068000017945 */ /* 0x000fe80003800000 */
[----:B------:R-:W-:Y:S05]  /*12010*/  @P1 BRA `(.L_x_1508) ;  /* 0x0000000400981947 */ /* 0x000fea0003800000 */
[----:B-123--:R-:W-:Y:S02]  /*12020*/  LEA.HI R4, R12, R225, RZ, 0x1d ;  /* 0x000000e10c047211 */ /* 0x00efe400078fe8ff */
        /* <DEDUP_REMOVED lines=101> */
.L_x_1508:
[----:B------:R-:W-:Y:S05]  /*12680*/  BSYNC B1 ;  /* 0x0000000000017941 */ /* 0x000fea0003800000 */
.L_x_1507:
[----:B------:R-:W-:Y:S05]  /*12690*/  @P2 BRA `(.L_x_1474) ;  /* 0x0000000400982947 */ /* 0x000fea0003800000 */
[----:B------:R-:W-:Y:S02]  /*126a0*/  LEA.HI R12, R12, R230, RZ, 0x1d ;  /* 0x000000e60c0c7211 */ /* 0x000fe400078fe8ff */
[----:B------:R-:W-:Y:S02]  /*126b0*/  SHF.R.U64 R24, R64, 0x10, R65 ;  /* 0x0000001040187819 */ /* 0x000fe40000001241 */
[----:B-1234-:R-:W-:Y:S01]  /*126c0*/  SHF.R.S32.HI R5, RZ, 0x1f, R12 ;  /* 0x0000001fff057819 */ /* 0x01efe2000001140c */
[----:B------:R-:W-:Y:S01]  /*126d0*/  IMAD.SHL.U32 R4, R12, 0x8, RZ ;  /* 0x000000080c047824 */ /* 0x000fe200078e00ff */
[----:B------:R-:W-:Y:S02]  /*126e0*/  SHF.R.U64 R13, R48, 0x10, R49 ;  /* 0x00000010300d7819 */ /* 0x000fe40000001231 */
[----:B------:R-:W-:Y:S02]  /*126f0*/  LEA.HI R5, R5, R12, RZ, 0x3 ;  /* 0x0000000c05057211 */ /* 0x000fe400078f18ff */
[----:B------:R-:W-:-:S02]  /*12700*/  LOP3.LUT R4, R205, 0x38, R4, 0xf8, !PT ;  /* 0x00000038cd047812 */ /* 0x000fc400078ef804 */
[----:B------:R-:W-:Y:S01]  /*12710*/  SHF.R.U32.HI R49, RZ, 0x10, R49 ;  /* 0x00000010ff317819 */ /* 0x000fe20000011631 */
[----:B------:R-:W-:Y:S01]  /*12720*/  IMAD.SHL.U32 R6, R5, 0x400, RZ ;  /* 0x0000040005067824 */ /* 0x000fe200078e00ff */
[----:B------:R-:W-:Y:S02]  /*12730*/  LOP3.LUT R5, R4, R233, RZ, 0x3c, !PT ;  /* 0x000000e904057212 */ /* 0x000fe400078e3cff */
[----:B------:R-:W-:Y:S02]  /*12740*/  SHF.R.U64 R14, R50, 0x10, R51 ;  /* 0x00000010320e7819 */ /* 0x000fe40000001233 */
[----:B------:R-:W-:Y:S02]  /*12750*/  LOP3.LUT R6, R6, 0x7fffe000, RZ, 0xc0, !PT ;  /* 0x7fffe00006067812 */ /* 0x000fe400078ec0ff */
[----:B------:R-:W-:Y:S02]  /*12760*/  PRMT R24, R21, 0x5410, R24 ;  /* 0x0000541015187816 */ /* 0x000fe40000000018 */
[----:B0-----:R-:W-:-:S02]  /*12770*/  IADD3 R8, R5, R6, R210 ;  /* 0x0000000605087210 */ /* 0x001fc40007ffe0d2 */
[----:B------:R-:W0:Y:S01]  /*12780*/  LDS.128 R4, [R227] ;  /* 0x00000000e3047984 */ /* 0x000e220000000c00 */
[----:B------:R-:W-:Y:S01]  /*12790*/  PRMT R26, R0, 0x5410, R13 ;  /* 0x00005410001a7816 */ /* 0x000fe2000000000d */
[----:B------:R-:W-:Y:S01]  /*127a0*/  IMAD.U32 R25, R24, 0x10000, RZ ;  /* 0x0001000018197824 */ /* 0x000fe200078e00ff */
[----:B------:R-:W-:Y:S01]  /*127b0*/  SHF.R.U32.HI R64, RZ, 0x10, R65 ;  /* 0x00000010ff407819 */ /* 0x000fe20000011641 */
[----:B------:R-:W-:Y:S01]  /*127c0*/  IMAD R12, R8, 0x2, R17 ;  /* 0x00000002080c7824 */ /* 0x000fe200078e0211 */
[----:B------:R-:W-:Y:S01]  /*127d0*/  SHF.R.U64 R15, R66, 0x10, R67 ;  /* 0x00000010420f7819 */ /* 0x000fe20000001243 */
[----:B------:R-:W-:Y:S01]  /*127e0*/  IMAD.U32 R27, R26, 0x10000, RZ ;  /* 0x000100001a1b7824 */ /* 0x000fe200078e00ff */
[----:B------:R-:W-:Y:S02]  /*127f0*/  PRMT R28, R2, 0x5410, R49 ;  /* 0x00005410021c7816 */ /* 0x000fe40000000031 */
[----:B------:R-:W1:Y:S01]  /*12800*/  LDS.128 R8, [R12+0x12400] ;  /* 0x012400000c087984 */ /* 0x000e620000000c00 */
[----:B------:R-:W-:-:S02]  /*12810*/  PRMT R29, R3, 0x5410, R14 ;  /* 0x00005410031d7816 */ /* 0x000fc4000000000e */
[----:B------:R-:W-:Y:S01]  /*12820*/  SHF.R.U32.HI R31, RZ, 0x10, R51 ;  /* 0x00000010ff1f7819 */ /* 0x000fe20000011633 */
[----:B------:R-:W-:Y:S01]  /*12830*/  IMAD.U32 R30, R28, 0x10000, RZ ;  /* 0x000100001c1e7824 */ /* 0x000fe200078e00ff */
[----:B------:R-:W-:Y:S02]  /*12840*/  PRMT R69, R69, 0x5410, R64 ;  /* 0x0000541045457816 */ /* 0x000fe40000000040 */
[----:B------:R-:W-:Y:S02]  /*12850*/  SHF.R.U32.HI R66, RZ, 0x10, R67 ;  /* 0x00000010ff427819 */ /* 0x000fe40000011643 */
[----:B------:R-:W-:Y:S02]  /*12860*/  PRMT R70, R70, 0x5410, R15 ;  /* 0x0000541046467816 */ /* 0x000fe4000000000f */
[----:B------:R-:W-:Y:S02]  /*12870*/  PRMT R31, R20, 0x5410, R31 ;  /* 0x00005410141f7816 */ /* 0x000fe4000000001f */
[----:B------:R-:W-:-:S02]  /*12880*/  PRMT R71, R71, 0x5410, R66 ;  /* 0x0000541047477816 */ /* 0x000fc40000000042 */
        /* <DEDUP_REMOVED lines=21> */
[-C--:B------:R-:W-:Y:S01]  /*129e0*/  FMUL.FTZ R36, R15, R14.reuse ;  /* 0x0000000e0f247220 */ /* 0x080fe20000410000 */
[----:B------:R-:W-:Y:S02]  /*129f0*/  IMAD.U32 R0, R71, 0x10000, RZ ;  /* 0x0001000047007824 */ /* 0x000fe400078e00ff */
[----:B------:R-:W-:Y:S01]  /*12a00*/  FFMA.FTZ R34, R3, R14, -R34 ;  /* 0x0000000e03227223 */ /* 0x000fe20000010822 */
[----:B------:R-:W-:Y:S01]  /*12a10*/  FMUL.FTZ R14, R21, R32 ;  /* 0x00000020150e7220 */ /* 0x000fe20000410000 */
[----:B------:R-:W-:Y:S01]  /*12a20*/  FFMA.FTZ R36, R3, R30, R36 ;  /* 0x0000001e03247223 */ /* 0x000fe20000010024 */
[----:B------:R-:W-:Y:S01]  /*12a30*/  LOP3.LUT R15, R26, 0xffff0000, RZ, 0xc0, !PT ;  /* 0xffff00001a0f7812 */ /* 0x000fe200078ec0ff */
[-C--:B------:R-:W-:Y:S01]  /*12a40*/  FMUL.FTZ R21, R21, R0.reuse ;  /* 0x0000000015157220 */ /* 0x080fe20000410000 */
[----:B------:R-:W-:Y:S01]  /*12a50*/  LOP3.LUT R3, R24, 0xffff0000, RZ, 0xc0, !PT ;  /* 0xffff000018037812 */ /* 0x000fe200078ec0ff */
[----:B------:R-:W-:Y:S01]  /*12a60*/  FFMA.FTZ R25, R13, R0, -R14 ;  /* 0x000000000d197223 */ /* 0x000fe2000001080e */
[----:B------:R-:W-:-:S02]  /*12a70*/  IMAD.U32 R20, R10, 0x10000, RZ ;  /* 0x000100000a147824 */ /* 0x000fc400078e00ff */
[----:B------:R-:W-:Y:S01]  /*12a80*/  FFMA.FTZ R32, R13, R32, R21 ;  /* 0x000000200d207223 */ /* 0x000fe20000010015 */
[C---:B------:R-:W-:Y:S01]  /*12a90*/  FMUL.FTZ R13, R8.reuse, R15 ;  /* 0x0000000f080d7220 */ /* 0x040fe20000410000 */
[-C--:B------:R-:W-:Y:S01]  /*12aa0*/  FMUL.FTZ R21, R8, R3.reuse ;  /* 0x0000000308157220 */ /* 0x080fe20000410000 */
[----:B------:R-:W-:Y:S01]  /*12ab0*/  IMAD.U32 R8, R29, 0x10000, RZ ;  /* 0x000100001d087824 */ /* 0x000fe200078e00ff */
[----:B------:R-:W-:Y:S01]  /*12ac0*/  LOP3.LUT R69, R69, 0xffff0000, RZ, 0xc0, !PT ;  /* 0xffff000045457812 */ /* 0x000fe200078ec0ff */
[C---:B------:R-:W-:Y:S01]  /*12ad0*/  FFMA.FTZ R14, R2.reuse, R3, -R13 ;  /* 0x00000003020e7223 */ /* 0x040fe2000001080d */
[----:B------:R-:W-:Y:S01]  /*12ae0*/  FFMA.FTZ R24, R2, R15, R21 ;  /* 0x0000000f02187223 */ /* 0x000fe20000010015 */
[----:B------:R-:W-:Y:S02]  /*12af0*/  IMAD.U32 R0, R70, 0x10000, RZ ;  /* 0x0001000046007824 */ /* 0x000fe400078e00ff */
[----:B------:R-:W-:Y:S01]  /*12b00*/  FMUL.FTZ R2, R20, R8 ;  /* 0x0000000814027220 */ /* 0x000fe20000410000 */
[C---:B------:R-:W-:Y:S01]  /*12b10*/  FMUL.FTZ R3, R9.reuse, R28 ;  /* 0x0000001c09037220 */ /* 0x040fe20000410000 */
[-C--:B------:R-:W-:Y:S01]  /*12b20*/  FMUL.FTZ R9, R9, R69.reuse ;  /* 0x0000004509097220 */ /* 0x080fe20000410000 */
[----:B------:R-:W-:Y:S01]  /*12b30*/  LOP3.LUT R10, R10, 0xffff0000, RZ, 0xc0, !PT ;  /* 0xffff00000a0a7812 */ /* 0x000fe200078ec0ff */
[-C--:B------:R-:W-:Y:S01]  /*12b40*/  FFMA.FTZ R13, R5, R0.reuse, -R2 ;  /* 0x00000000050d7223 */ /* 0x080fe20000010802 */
[----:B------:R-:W-:Y:S01]  /*12b50*/  LOP3.LUT R11, R11, 0xffff0000, RZ, 0xc0, !PT ;  /* 0xffff00000b0b7812 */ /* 0x000fe200078ec0ff */
[----:B------:R-:W-:Y:S01]  /*12b60*/  FFMA.FTZ R69, R4, R69, -R3 ;  /* 0x0000004504457223 */ /* 0x000fe20000010803 */
[----:B------:R-:W-:Y:S01]  /*12b70*/  FMUL.FTZ R20, R20, R0 ;  /* 0x0000000014147220 */ /* 0x000fe20000410000 */
        /* <DEDUP_REMOVED lines=8> */
[----:B------:R-:W-:Y:S01]  /*12c00*/  F2FP.BF16.F32.PACK_AB R9, R9, R36 ;  /* 0x000000240909723e */ /* 0x000fe200000010ff */
[-C--:B------:R-:W-:Y:S01]  /*12c10*/  FMUL.FTZ R4, R10, R3.reuse ;  /* 0x000000030a047220 */ /* 0x080fe20000410000 */
[C---:B------:R-:W-:Y:S01]  /*12c20*/  FFMA.FTZ R10, R6.reuse, R3, -R5 ;  /* 0x00000003060a7223 */ /* 0x040fe20000010805 */
[-C--:B------:R-:W-:Y:S01]  /*12c30*/  FMUL.FTZ R11, R11, R0.reuse ;  /* 0x000000000b0b7220 */ /* 0x080fe20000410000 */
[C---:B------:R-:W-:Y:S01]  /*12c40*/  FFMA.FTZ R0, R7.reuse, R0, -R8 ;  /* 0x0000000007007223 */ /* 0x040fe20000010808 */
[----:B------:R-:W-:Y:S01]  /*12c50*/  FFMA.FTZ R29, R6, R29, R4 ;  /* 0x0000001d061d7223 */ /* 0x000fe20000010004 */
[----:B------:R-:W-:Y:S01]  /*12c60*/  F2FP.BF16.F32.PACK_AB R4, R14, R33 ;  /* 0x000000210e04723e */ /* 0x000fe200000010ff */
[----:B------:R-:W-:Y:S01]  /*12c70*/  FFMA.FTZ R11, R7, R2, R11 ;  /* 0x00000002070b7223 */ /* 0x000fe2000001000b */
[----:B------:R-:W-:-:S02]  /*12c80*/  F2FP.BF16.F32.PACK_AB R5, R69, R34 ;  /* 0x000000224505723e */ /* 0x000fc400000010ff */
[----:B------:R-:W-:Y:S02]  /*12c90*/  F2FP.BF16.F32.PACK_AB R6, R10, R13 ;  /* 0x0000000d0a06723e */ /* 0x000fe400000010ff */
[----:B------:R-:W-:Y:S02]  /*12ca0*/  F2FP.BF16.F32.PACK_AB R7, R0, R25 ;  /* 0x000000190007723e */ /* 0x000fe400000010ff */
[----:B------:R-:W-:Y:S02]  /*12cb0*/  F2FP.BF16.F32.PACK_AB R8, R24, R35 ;  /* 0x000000231808723e */ /* 0x000fe400000010ff */
[----:B------:R-:W-:Y:S01]  /*12cc0*/  F2FP.BF16.F32.PACK_AB R10, R29, R20 ;  /* 0x000000141d0a723e */ /* 0x000fe200000010ff */
[----:B------:R0:W-:Y:S01]  /*12cd0*/  STS.128 [R227], R4 ;  /* 0x00000004e3007388 */ /* 0x0001e20000000c00 */
[----:B------:R-:W-:-:S05]  /*12ce0*/  F2FP.BF16.F32.PACK_AB R11, R11, R32 ;  /* 0x000000200b0b723e */ /* 0x000fca00000010ff */
[----:B------:R0:W-:Y:S02]  /*12cf0*/  STS.128 [R12+0x12400], R8 ;  /* 0x012400080c007388 */ /* 0x0001e40000000c00 */
.L_x_1474:
[----:B------:R-:W-:Y:S05]  /*12d00*/  BSYNC B0 ;  /* 0x0000000000007941 */ /* 0x000fea0003800000 */
.L_x_1446:
        /* <DEDUP_REMOVED lines=8> */
.L_x_1444:
[----:B------:R-:W-:-:S06]  /*12d90*/  ULOP3.LUT UR4, UR60, 0x1, URZ, 0xfc, !UPT ;  /* 0x000000013c047892 */ /* 0x000fcc000f8efc3f */
[----:B01----:R-:W-:-:S05]  /*12da0*/  IMAD.U32 R0, RZ, RZ, UR4 ;  /* 0x00000004ff007e24 */ /* 0x003fca000f8e00ff */
[----:B------:R-:W-:-:S13]  /*12db0*/  ISETP.NE.AND P0, PT, R0, 0x3, PT ;  /* 0x000000030000780c */ /* 0x000fda0003f05270 */
[----:B------:R-:W-:Y:S05]  /*12dc0*/  @!P0 BRA `(.L_x_1509) ;  /* 0x0000000000048947 */ /* 0x000fea0003800000 */
[----:B------:R-:W-:Y:S01]  /*12dd0*/  BPT.TRAP 0x1 ;  /* 0x000000040000795c */ /* 0x000fe20000300000 */
.L_x_1509:
[----:B------:R-:W-:Y:S01]  /*12de0*/  IMAD R2, R23, 0x8, R17 ;  /* 0x0000000817027824 */ /* 0x000fe200078e0211 */
[----:B------:R-:W-:-:S04]  /*12df0*/  SHF.L.U32 R3, R194, 0x1f, RZ ;  /* 0x0000001fc2037819 */ /* 0x000fc800000006ff */
[----:B------:R0:W1:Y:S01]  /*12e00*/  SYNCS.PHASECHK.TRANS64.TRYWAIT P2, [R2+URZ+0x30830], R3 ;  /* 0x03083003020075a7 */ /* 0x000062000804017f */
[----:B------:R-:W-:Y:S05]  /*12e10*/  @!P0 BRA `(.L_x_1510) ;  /* 0x0000000000048947 */ /* 0x000fea0003800000 */
[----:B------:R-:W-:Y:S01]  /*12e20*/  BPT.TRAP 0x1 ;  /* 0x000000040000795c */ /* 0x000fe20000300000 */
.L_x_1510:
[----:B------:R-:W2:Y:S02]  /*12e30*/  S2R R0, SR_TID.X ;  /* 0x0000000000007919 */ /* 0x000ea40000002100 */
[----:B--2---:R-:W-:-:S04]  /*12e40*/  LOP3.LUT R0, R0, 0x7f, RZ, 0xc0, !PT ;  /* 0x0000007f00007812 */ /* 0x004fc800078ec0ff */
[----:B------:R-:W-:Y:S01]  /*12e50*/  ISETP.NE.AND P1, PT, R0, RZ, PT ;  /* 0x000000ff0000720c */ /* 0x000fe20003f25270 */
[----:B-1----:R-:W-:-:S12]  /*12e60*/  @P2 BRA `(.L_x_1511) ;  /* 0x0000000000082947 */ /* 0x002fd80003800000 */
[----:B------:R-:W1:Y:S02]  /*12e70*/  SYNCS.PHASECHK.TRANS64.TRYWAIT P2, [R2+URZ+0x30830], R3 ;  /* 0x03083003020075a7 */ /* 0x000e64000804017f */
[----:B-1----:R-:W-:Y:S05]  /*12e80*/  @!P2 BRA `(.L_x_1512) ;  /* 0x0000017c00c0a947 */ /* 0x002fea0003800000 */
.L_x_1511:
[----:B------:R-:W-:Y:S05]  /*12e90*/  WARPSYNC.ALL ;  /* 0x0000000000007948 */ /* 0x000fea0003800000 */
[----:B------:R-:W-:Y:S01]  /*12ea0*/  VIADD R0, R17, 0x1e400 ;  /* 0x0001e40011007836 */ /* 0x000fe20000000000 */
[----:B------:R-:W-:Y:S01]  /*12eb0*/  R2UR UR4, R68 ;  /* 0x00000000440472ca */ /* 0x000fe200000e0000 */
[----:B---34-:R-:W-:Y:S01]  /*12ec0*/  IMAD.MOV.U32 R5, RZ, RZ, 0x40000040 ;  /* 0x40000040ff057424 */ /* 0x018fe200078e00ff */
[----:B------:R-:W-:Y:S01]  /*12ed0*/  WARPGROUP.ARRIVE ;  /* 0x00000000000079c5 */ /* 0x000fe20000000000 */
[----:B------:R-:W-:Y:S01]  /*12ee0*/  UMOV UR9, 0x40000040 ;  /* 0x4000004000097882 */ /* 0x000fe20000000000 */
[----:B------:R-:W-:Y:S01]  /*12ef0*/  SHF.R.U32.HI R0, RZ, 0x4, R0 ;  /* 0x00000004ff007819 */ /* 0x000fe20000011600 */
[----:B------:R-:W-:Y:S01]  /*12f00*/  IMAD.MOV.U32 R7, RZ, RZ, 0x40000040 ;  /* 0x40000040ff077424 */ /* 0x000fe200078e00ff */
[----:B------:R-:W-:Y:S01]  /*12f10*/  R2UR UR11, R5 ;  /* 0x00000000050b72ca */ /* 0x000fe200000e0000 */
[----:B------:R-:W-:Y:S01]  /*12f20*/  IMAD.U32 R11, RZ, RZ, UR9 ;  /* 0x00000009ff0b7e24 */ /* 0x000fe2000f8e00ff */
[----:B------:R-:W-:Y:S01]  /*12f30*/  LOP3.LUT R0, R0, 0x3fff, RZ, 0xc0, !PT ;  /* 0x00003fff00007812 */ /* 0x000fe200078ec0ff */
[----:B------:R-:W-:Y:S01]  /*12f40*/  UMOV UR53, 0x40000040 ;  /* 0x4000004000357882 */ /* 0x000fe20000000000 */
[----:B------:R-:W-:Y:S01]  /*12f50*/  UMOV UR49, 0x40000040 ;  /* 0x4000004000317882 */ /* 0x000fe20000000000 */
[----:B------:R-:W-:Y:S01]  /*12f60*/  UMOV UR45, 0x40000040 ;  /* 0x40000040002d7882 */ /* 0x000fe20000000000 */
[----:B------:R-:W-:Y:S01]  /*12f70*/  LOP3.LUT R9, R0, 0x10000, RZ, 0xfc, !PT ;  /* 0x0001000000097812 */ /* 0x000fe200078efcff */
[----:B------:R-:W-:Y:S01]  /*12f80*/  ULOP3.LUT UR4, UR4, 0x10000, URZ, 0xfc, !UPT ;  /* 0x0001000004047892 */ /* 0x000fe2000f8efc3f */
[----:B------:R-:W-:Y:S01]  /*12f90*/  IMAD.MOV.U32 R5, RZ, RZ, 0x40000040 ;  /* 0x40000040ff057424 */ /* 0x000fe200078e00ff */
[----:B------:R-:W-:Y:S01]  /*12fa0*/  UMOV UR41, 0x40000040 ;  /* 0x4000004000297882 */ /* 0x000fe20000000000 */
[----:B------:R-:W-:Y:S01]  /*12fb0*/  UMOV UR37, 0x40000040 ;  /* 0x4000004000257882 */ /* 0x000fe20000000000 */
[----:B------:R-:W-:Y:S01]  /*12fc0*/  IMAD R4, R23, 0x900, R9 ;  /* 0x0000090017047824 */ /* 0x000fe200078e0209 */
[----:B------:R-:W-:Y:S01]  /*12fd0*/  UIADD3 UR5, UR4, 0x2, URZ ;  /* 0x0000000204057890 */ /* 0x000fe2000fffe03f */
[----:B------:R-:W-:Y:S01]  /*12fe0*/  R2UR UR39, R5 ;  /* 0x00000000052772ca */ /* 0x000fe200000e0000 */
[----:B------:R-:W-:Y:S01]  /*12ff0*/  UMOV UR8, UR4 ;  /* 0x0000000400087c82 */ /* 0x000fe20008000000 */
[C---:B------:R-:W-:Y:S01]  /*13000*/  VIADD R6, R4.reuse, 0x2 ;  /* 0x0000000204067836 */ /* 0x040fe20000000000 */
[----:B------:R-:W-:Y:S01]  /*13010*/  R2UR UR10, R4 ;  /* 0x00000000040a72ca */ /* 0x000fe200000e0000 */
[----:B------:R-:W-:Y:S01]  /*13020*/  IMAD.U32 R10, RZ, RZ, UR8 ;  /* 0x00000008ff0a7e24 */ /* 0x000fe2000f8e00ff */
[----:B------:R-:W-:Y:S01]  /*13030*/  UIADD3 UR52, UR4, 0x406, URZ ;  /* 0x0000040604347890 */ /* 0x000fe2000fffe03f */
[----:B01----:R-:W-:Y:S01]  /*13040*/  @!P1 VIADD R2, R2, 0x30840 ;  /* 0x0003084002029836 */ /* 0x003fe20000000000 */
[----:B------:R-:W-:Y:S01]  /*13050*/  UIADD3 UR48, UR4, 0x800, URZ ;  /* 0x0000080004307890 */ /* 0x000fe2000fffe03f */
[----:B------:R-:W-:Y:S01]  /*13060*/  IMAD R200, R201, 0x80, R213 ;  /* 0x00000080c9c87824 */ /* 0x000fe200078e02d5 */
[----:B------:R0:W-:Y:S01]  /*13070*/  STL.64 [R1+0x30], R10 ;  /* 0x0000300a01007387 */ /* 0x0001e20000100a00 */
[----:B------:R-:W-:Y:S01]  /*13080*/  UIADD3 UR44, UR4, 0x802, URZ ;  /* 0x00000802042c7890 */ /* 0x000fe2000fffe03f */
[----:B------:R-:W-:Y:S01]  /*13090*/  @!P1 PRMT R2, RZ, 0x654, R2 ;  /* 0x00000654ff029816 */ /* 0x000fe20000000002 */
[----:B------:R-:W-:Y:S01]  /*130a0*/  UIADD3 UR40, UR4, 0x804, URZ ;  /* 0x0000080404287890 */ /* 0x000fe2000fffe03f */
[----:B------:R-:W-:Y:S01]  /*130b0*/  LOP3.LUT R16, R16, 0xffefffff, RZ, 0xc0, !PT ;  /* 0xffefffff10107812 */ /* 0x000fe200078ec0ff */
[----:B------:R-:W-:-:S02]  /*130c0*/  UIADD3 UR36, UR4, 0x806, URZ ;  /* 0x0000080604247890 */ /* 0x000fc4000fffe03f */
[----:B------:R-:W-:Y:S01]  /*130d0*/  HGMMA.64x96x16.F32.BF16 R24, gdesc[UR8], RZ, !UPT, gsb0 ;  /* 0x01600000081879f0 */ /* 0x000fe2000c0018ff */
[----:B------:R-:W-:Y:S01]  /*130e0*/  R2UR UR10, R6 ;  /* 0x00000000060a72ca */ /* 0x000fe200000e0000 */
[----:B------:R-:W-:Y:S01]  /*130f0*/  UMOV UR8, UR5 ;  /* 0x0000000500087c82 */ /* 0x000fe20008000000 */
[----:B------:R-:W-:Y:S01]  /*13100*/  R2UR UR11, R7 ;  /* 0x00000000070b72ca */ /* 0x000fe200000e0000 */
[----:B------:R-:W-:Y:S01]  /*13110*/  UMOV UR9, 0x40000040 ;  /* 0x4000004000097882 */ /* 0x000fe20000000000 */
[----:B------:R-:W-:Y:S01]  /*13120*/  VIADD R6, R4, 0x4 ;  /* 0x0000000404067836 */ /* 0x000fe20000000000 */
[----:B------:R-:W-:Y:S01]  /*13130*/  UIADD3 UR5, UR4, 0x4, URZ ;  /* 0x0000000404057890 */ /* 0x000fe2000fffe03f */
[----:B------:R-:W-:Y:S02]  /*13140*/  IMAD.MOV.U32 R7, RZ, RZ, 0x40000040 ;  /* 0x40000040ff077424 */ /* 0x000fe400078e00ff */
[----:B0-----:R-:W-:Y:S02]  /*13150*/  IMAD.U32 R10, RZ, RZ, UR8 ;  /* 0x00000008ff0a7e24 */ /* 0x001fe4000f8e00ff */
[----:B------:R-:W-:-:S05]  /*13160*/  IMAD.U32 R11, RZ, RZ, UR9 ;  /* 0x00000009ff0b7e24 */ /* 0x000fca000f8e00ff */
[----:B------:R0:W-:Y:S01]  /*13170*/  STL.64 [R1+0x28], R10 ;  /* 0x0000280a01007387 */ /* 0x0001e20000100a00 */
[----:B------:R-:W-:Y:S02]  /*13180*/  WARPGROUP.DEPBAR.LE gsb0, 0x0 ;  /* 0x00008000000079c5 */ /* 0x000fe40000010000 */
[----:B------:R-:W-:-:S06]  /*13190*/  WARPGROUP.ARRIVE ;  /* 0x00000000000079c5 */ /* 0x000fcc0000000000 */
[----:B------:R-:W-:Y:S01]  /*131a0*/  HGMMA.64x96x16.F32.BF16 R24, gdesc[UR8], R24, gsb0 ;  /* 0x01600000081879f0 */ /* 0x000fe20008001818 */
        /* <DEDUP_REMOVED lines=57> */
[----:B------:R-:W-:Y:S01]  /*13540*/  ULDC.64 UR4, c[0x0][0x9d8] ;  /* 0x0002760000047ab9 */ /* 0x000fe20000000a00 */
[----:B------:R-:W-:Y:S01]  /*13550*/  IMAD.MOV.U32 R7, RZ, RZ, 0x40000040 ;  /* 0x40000040ff077424 */ /* 0x000fe200078e00ff */
[----:B------:R-:W-:Y:S01]  /*13560*/  ULOP3.LUT UR6, URZ, UR5, URZ, 0x33, !UPT ;  /* 0x000000053f067292 */ /* 0x000fe2000f8e333f */
[----:B0-----:R-:W-:Y:S01]  /*13570*/  IMAD.U32 R10, RZ, RZ, UR8 ;  /* 0x00000008ff0a7e24 */ /* 0x001fe2000f8e00ff */
[----:B------:R-:W-:Y:S01]  /*13580*/  R2UR UR54, R6 ;  /* 0x00000000063672ca */ /* 0x000fe200000e0000 */
[----:B------:R-:W-:Y:S01]  /*13590*/  VIADD R6, R4, 0x600 ;  /* 0x0000060004067836 */ /* 0x000fe20000000000 */
[----:B------:R-:W-:Y:S01]  /*135a0*/  R2UR UR55, R7 ;  /* 0x00000000073772ca */ /* 0x000fe200000e0000 */
[----:B------:R-:W-:-:S02]  /*135b0*/  IMAD.MOV.U32 R7, RZ, RZ, 0x40000040 ;  /* 0x40000040ff077424 */ /* 0x000fc400078e00ff */
[----:B------:R-:W-:Y:S01]  /*135c0*/  IMAD.U32 R11, RZ, RZ, UR9 ;  /* 0x00000009ff0b7e24 */ /* 0x000fe2000f8e00ff */
[----:B------:R-:W-:Y:S01]  /*135d0*/  R2UR UR50, R6 ;  /* 0x00000000063272ca */ /* 0x000fe200000e0000 */
[----:B------:R-:W-:Y:S01]  /*135e0*/  VIADD R6, R4, 0x602 ;  /* 0x0000060204067836 */ /* 0x000fe20000000000 */
[----:B------:R-:W-:Y:S01]  /*135f0*/  R2UR UR51, R7 ;  /* 0x00000000073372ca */ /* 0x000fe200000e0000 */
[----:B------:R-:W-:Y:S01]  /*13600*/  IMAD.MOV.U32 R7, RZ, RZ, 0x40000040 ;  /* 0x40000040ff077424 */ /* 0x000fe200078e00ff */
[----:B------:R0:W-:Y:S02]  /*13610*/  STL.64 [R1], R10 ;  /* 0x0000000a01007387 */ /* 0x0001e40000100a00 */
[----:B------:R-:W-:Y:S01]  /*13620*/  R2UR UR46, R6 ;  /* 0x00000000062e72ca */ /* 0x000fe200000e0000 */
[----:B------:R-:W-:Y:S01]  /*13630*/  VIADD R6, R4, 0x604 ;  /* 0x0000060404067836 */ /* 0x000fe20000000000 */
[----:B------:R-:W-:Y:S01]  /*13640*/  R2UR UR47, R7 ;  /* 0x00000000072f72ca */ /* 0x000fe200000e0000 */
[----:B------:R-:W-:-:S02]  /*13650*/  IMAD.MOV.U32 R7, RZ, RZ, 0x40000040 ;  /* 0x40000040ff077424 */ /* 0x000fc400078e00ff */
[----:B------:R-:W-:Y:S01]  /*13660*/  VIADD R4, R4, 0x606 ;  /* 0x0000060604047836 */ /* 0x000fe20000000000 */
[----:B------:R-:W-:Y:S02]  /*13670*/  R2UR UR42, R6 ;  /* 0x00000000062a72ca */ /* 0x000fe400000e0000 */
[----:B------:R-:W-:Y:S02]  /*13680*/  R2UR UR43, R7 ;  /* 0x00000000072b72ca */ /* 0x000fe400000e0000 */
[----:B------:R-:W-:Y:S01]  /*13690*/  R2UR UR38, R4 ;  /* 0x00000000042672ca */ /* 0x000fe200000e0000 */
[----:B0-----:R-:W0:Y:S02]  /*136a0*/  LDC.64 R10, c[0x0][0x9e0] ;  /* 0x00027800ff0a7b82 */ /* 0x001e240000000a00 */
[----:B0-----:R-:W-:-:S13]  /*136b0*/  ISETP.GE.AND P2, PT, R11, 0x1, PT ;  /* 0x000000010b00780c */ /* 0x001fda0003f46270 */
[----:B------:R-:W-:Y:S01]  /*136c0*/  @P2 LOP3.LUT R16, R16, 0x100000, RZ, 0xfc, !PT ;  /* 0x0010000010102812 */ /* 0x000fe200078efcff */
        /* <DEDUP_REMOVED lines=21> */
[----:B------:R-:W-:Y:S01]  /*13820*/  IMAD.MOV.U32 R51, RZ, RZ, -0x60 ;  /* 0xffffffa0ff337424 */ /* 0x000fe200078e00ff */
[----:B------:R0:W-:Y:S01]  /*13830*/  @!P1 SYNCS.ARRIVE.TRANS64.RED.A1T0 RZ, [R2+URZ], RZ ;  /* 0x000000ff02ff99a7 */ /* 0x0001e2000810043f */
[----:B------:R-:W-:Y:S01]  /*13840*/  FMUL.FTZ R25, R25, UR4 ;  /* 0x0000000419197c20 */ /* 0x000fe20008410000 */
[----:B------:R-:W-:Y:S01]  /*13850*/  FMUL.FTZ R29, R29, UR4 ;  /* 0x000000041d1d7c20 */ /* 0x000fe20008410000 */
[----:B------:R-:W-:Y:S01]  /*13860*/  FMUL.FTZ R33, R33, UR4 ;  /* 0x0000000421217c20 */ /* 0x000fe20008410000 */
[----:B------:R-:W-:Y:S01]  /*13870*/  FMUL.FTZ R41, R41, UR4 ;  /* 0x0000000429297c20 */ /* 0x000fe20008410000 */
[----:B------:R-:W-:Y:S01]  /*13880*/  IMAD R51, R150, R51, 0x60 ;  /* 0x0000006096337424 */ /* 0x000fe200078e0233 */
[----:B------:R-:W1:Y:S01]  /*13890*/  MUFU.TANH R8, R25 ;  /* 0x0000001900087308 */ /* 0x000e620000002400 */
[----:B------:R-:W-:Y:S01]  /*138a0*/  FMUL.FTZ R4, R27, UR4 ;  /* 0x000000041b047c20 */ /* 0x000fe20008410000 */
[----:B0-----:R-:W-:-:S02]  /*138b0*/  IMAD.U32 R2, RZ, RZ, UR6 ;  /* 0x00000006ff027e24 */ /* 0x001fc4000f8e00ff */
[----:B------:R-:W-:Y:S01]  /*138c0*/  FMUL.FTZ R5, R31, UR4 ;  /* 0x000000041f057c20 */ /* 0x000fe20008410000 */
[----:B------:R-:W-:Y:S01]  /*138d0*/  FMUL.FTZ R37, R37, UR4 ;  /* 0x0000000425257c20 */ /* 0x000fe20008410000 */
[----:B------:R-:W-:Y:S01]  /*138e0*/  FMUL.FTZ R15, R39, UR4 ;  /* 0x00000004270f7c20 */ /* 0x000fe20008410000 */
[----:B------:R-:W-:Y:S01]  /*138f0*/  IMAD.IADD R6, R196, 0x1, R51 ;  /* 0x00000001c4067824 */ /* 0x000fe200078e0233 */
[----:B------:R0:W-:Y:S01]  /*13900*/  STL [R1+0x38], R2 ;  /* 0x0000380201007387 */ /* 0x0001e20000100800 */
[----:B------:R-:W2:Y:S01]  /*13910*/  MUFU.TANH R90, R29 ;  /* 0x0000001d005a7308 */ /* 0x000ea20000002400 */
[----:B------:R-:W-:Y:S01]  /*13920*/  FMUL.FTZ R7, R24, UR4 ;  /* 0x0000000418077c20 */ /* 0x000fe20008410000 */
[----:B------:R-:W-:Y:S01]  /*13930*/  FMUL.FTZ R0, R26, UR4 ;  /* 0x000000041a007c20 */ /* 0x000fe20008410000 */
[----:B------:R-:W-:Y:S01]  /*13940*/  FMUL.FTZ R30, R30, UR4 ;  /* 0x000000041e1e7c20 */ /* 0x000fe20008410000 */
[----:B------:R-:W-:Y:S01]  /*13950*/  FMUL.FTZ R32, R32, UR4 ;  /* 0x0000000420207c20 */ /* 0x000fe20008410000 */
[----:B------:R-:W-:Y:S01]  /*13960*/  FMUL.FTZ R34, R34, UR4 ;  /* 0x0000000422227c20 */ /* 0x000fe20008410000 */
[----:B------:R-:W-:Y:S01]  /*13970*/  FMUL.FTZ R36, R36, UR4 ;  /* 0x0000000424247c20 */ /* 0x000fe20008410000 */
[----:B------:R-:W-:Y:S01]  /*13980*/  FMUL.FTZ R38, R38, UR4 ;  /* 0x0000000426267c20 */ /* 0x000fe20008410000 */
[----:B------:R3:W4:Y:S01]  /*13990*/  MUFU.TANH R84, R33 ;  /* 0x0000002100547308 */ /* 0x0007220000002400 */
[----:B------:R-:W-:Y:S01]  /*139a0*/  FMUL.FTZ R40, R40, UR4 ;  /* 0x0000000428287c20 */ /* 0x000fe20008410000 */
[----:B------:R-:W-:Y:S01]  /*139b0*/  FMUL.FTZ R42, R42, UR4 ;  /* 0x000000042a2a7c20 */ /* 0x000fe20008410000 */
[----:B------:R-:W-:Y:S01]  /*139c0*/  FMUL.FTZ R31, R43, UR4 ;  /* 0x000000042b1f7c20 */ /* 0x000fe20008410000 */
[----:B------:R-:W-:Y:S01]  /*139d0*/  FMUL.FTZ R44, R44, UR4 ;  /* 0x000000042c2c7c20 */ /* 0x000fe20008410000 */
[----:B------:R-:W-:Y:S01]  /*139e0*/  FMUL.FTZ R45, R45, UR4 ;  /* 0x000000042d2d7c20 */ /* 0x000fe20008410000 */
[----:B------:R-:W-:Y:S01]  /*139f0*/  FMUL.FTZ R46, R46, UR4 ;  /* 0x000000042e2e7c20 */ /* 0x000fe20008410000 */
[----:B------:R-:W-:Y:S01]  /*13a00*/  FMUL.FTZ R48, R48, UR4 ;  /* 0x0000000430307c20 */ /* 0x000fe20008410000 */
[----:B------:R1:W0:Y:S01]  /*13a10*/  MUFU.TANH R76, R41 ;  /* 0x00000029004c7308 */ /* 0x0002220000002400 */
[----:B---3--:R-:W-:Y:S01]  /*13a20*/  FMUL.FTZ R33, R47, UR4 ;  /* 0x000000042f217c20 */ /* 0x008fe20008410000 */
        /* <DEDUP_REMOVED lines=19> */
[----:B------:R1:W3:Y:S01]  /*13b60*/  MUFU.TANH R80, R37 ;  /* 0x0000002500507308 */ /* 0x0002e20000002400 */
[----:B------:R-:W-:Y:S01]  /*13b70*/  FMUL.FTZ R56, R56, UR4 ;  /* 0x0000000438387c20 */ /* 0x000fe20008410000 */
[----:B------:R-:W-:Y:S01]  /*13b80*/  FMUL.FTZ R57, R57, UR4 ;  /* 0x0000000439397c20 */ /* 0x000fe20008410000 */
[----:B------:R-:W-:Y:S01]  /*13b90*/  FMUL.FTZ R28, R28, UR4 ;  /* 0x000000041c1c7c20 */ /* 0x000fe20008410000 */
[----:B------:R-:W-:Y:S01]  /*13ba0*/  FMUL.FTZ R59, R59, UR4 ;  /* 0x000000043b3b7c20 */ /* 0x000fe20008410000 */
[----:B------:R-:W-:-:S03]  /*13bb0*/  IMAD R55, R206, -0x2, R6 ;  /* 0xfffffffece377824 */ /* 0x000fc600078e0206 */
[----:B------:R-:W0:Y:S01]  /*13bc0*/  MUFU.TANH R7, R7 ;  /* 0x0000000700077308 */ /* 0x000e220000002400 */
[----:B-1----:R-:W-:-:S05]  /*13bd0*/  IADD3 R37, -R197, 0x1, R6 ;  /* 0x00000001c5257810 */ /* 0x002fca0007ffe106 */
[----:B------:R-:W-:Y:S02]  /*13be0*/  IMAD R37, R206, -0x2, R37 ;  /* 0xfffffffece257824 */ /* 0x000fe400078e0225 */
[----:B------:R-:W1:Y:S08]  /*13bf0*/  MUFU.TANH R0, R0 ;  /* 0x0000000000007308 */ /* 0x000e700000002400 */
        /* <DEDUP_REMOVED lines=37> */
[----:B------:R2:W0:Y:S08]  /*13e50*/  MUFU.TANH R24, R56 ;  /* 0x0000003800187308 */ /* 0x0004300000002400 */
[----:B------:R4:W0:Y:S01]  /*13e60*/  MUFU.TANH R20, R57 ;  /* 0x0000003900147308 */ /* 0x0008220000002400 */
[----:B--2---:R-:W-:-:S05]  /*13e70*/  IMAD.IADD R56, R37, 0x1, R10 ;  /* 0x0000000125387824 */ /* 0x004fca00078e020a */
[----:B------:R-:W-:Y:S02]  /*13e80*/  VIADDMNMX R26, R200, R56, R55, PT ;  /* 0x00000038c81a7246 */ /* 0x000fe40003800137 */
[----:B------:R2:W0:Y:S01]  /*13e90*/  MUFU.TANH R92, R28 ;  /* 0x0000001c005c7308 */ /* 0x0004220000002400 */
[----:B----4-:R-:W-:-:S07]  /*13ea0*/  VIADD R57, R37, UR6 ;  /* 0x0000000625397c36 */ /* 0x010fce0008000000 */
[----:B------:R4:W0:Y:S01]  /*13eb0*/  MUFU.TANH R58, R59 ;  /* 0x0000003b003a7308 */ /* 0x0008220000002400 */
[----:B--2---:R-:W-:Y:S02]  /*13ec0*/  IMAD.IADD R28, R57, 0x1, R200 ;  /* 0x00000001391c7824 */ /* 0x004fe400078e02c8 */
[----:B----4-:R-:W-:Y:S01]  /*13ed0*/  IMAD R59, R206, -0x2, R51 ;  /* 0xfffffffece3b7824 */ /* 0x010fe200078e0233 */
[----:B-1-3--:R-:W-:Y:S06]  /*13ee0*/  @!P2 BRA `(.L_x_1513) ;  /* 0x00000000004ca947 */ /* 0x00afec0003800000 */
[----:B0-----:R-:W-:Y:S01]  /*13ef0*/  IADD3 R2, -R197, R196, R200 ;  /* 0x000000c4c5027210 */ /* 0x001fe20007ffe1c8 */
[----:B------:R-:W-:Y:S03]  /*13f00*/  BSSY B0, `(.L_x_1514) ;  /* 0x000000e000007945 */ /* 0x000fe60003800000 */
        /* <DEDUP_REMOVED lines=9> */
.L_x_1515:
[----:B------:R-:W-:-:S13]  /*13fa0*/  ISETP.NE.AND P2, PT, R11, 0x1, PT ;  /* 0x000000010b00780c */ /* 0x000fda0003f45270 */
[----:B------:R-:W0:Y:S02]  /*13fb0*/  @P2 LDC.64 R62, c[0x0][0x9e8] ;  /* 0x00027a00ff3e2b82 */ /* 0x000e240000000a00 */
[----:B0-----:R-:W-:-:S05]  /*13fc0*/  @P2 IMAD.HI.U32 R6, R2, R62, RZ ;  /* 0x0000003e02062227 */ /* 0x001fca00078e00ff */
[----:B------:R-:W-:-:S07]  /*13fd0*/  @P2 SHF.R.U32.HI R2, RZ, R63, R6 ;  /* 0x0000003fff022219 */ /* 0x000fce0000011606 */
.L_x_1516:
[----:B------:R-:W-:Y:S05]  /*13fe0*/  BSYNC B0 ;  /* 0x0000000000007941 */ /* 0x000fea0003800000 */
.L_x_1514:
[----:B------:R-:W-:-:S05]  /*13ff0*/  IMAD R37, R2, R11, R59 ;  /* 0x0000000b02257224 */ /* 0x000fca00078e023b */
[----:B------:R-:W-:Y:S02]  /*14000*/  VIMNMX R28, R28, R37, !PT ;  /* 0x000000251c1c7248 */ /* 0x000fe40007fe0100 */
[----:B------:R-:W-:-:S07]  /*14010*/  VIADDMNMX R26, R37, R11, R26, PT ;  /* 0x0000000b251a7246 */ /* 0x000fce000380011a */
.L_x_1513:
[C---:B------:R-:W-:Y:S01]  /*14020*/  ISETP.GE.AND P3, PT, R51.reuse, 0x9, PT ;  /* 0x000000093300780c */ /* 0x040fe20003f66270 */
[----:B------:R-:W-:Y:S01]  /*14030*/  VIADD R88, R200, 0x8 ;  /* 0x00000008c8587836 */ /* 0x000fe20000000000 */
[----:B------:R-:W-:Y:S02]  /*14040*/  ISETP.GE.AND P2, PT, R51, 0x2, PT ;  /* 0x000000023300780c */ /* 0x000fe40003f46270 */
[----:B------:R-:W-:Y:S02]  /*14050*/  P2R R61, PR, RZ, 0x8 ;  /* 0x00000008ff3d7803 */ /* 0x000fe40000000000 */
[C---:B------:R-:W-:Y:S02]  /*14060*/  ISETP.GT.AND P3, PT, R28.reuse, 0x8, !P3 ;  /* 0x000000081c00780c */ /* 0x040fe40005f64270 */
[----:B------:R-:W-:Y:S02]  /*14070*/  ISETP.GT.AND P4, PT, R28, 0x1, !P2 ;  /* 0x000000011c00780c */ /* 0x000fe40005784270 */
[----:B------:R-:W-:-:S02]  /*14080*/  ISETP.LT.OR P3, PT, R26, 0x9, P3 ;  /* 0x000000091a00780c */ /* 0x000fc40001f61670 */
[----:B------:R-:W-:Y:S02]  /*14090*/  ISETP.GE.AND P5, PT, R51, 0xa, PT ;  /* 0x0000000a3300780c */ /* 0x000fe40003fa6270 */
[----:B0-----:R-:W-:Y:S02]  /*140a0*/  FSEL R92, R92, -INF , !P3 ;  /* 0xff8000005c5c7808 */ /* 0x001fe40005800000 */
[----:B------:R-:W-:Y:S02]  /*140b0*/  ISETP.LT.OR P4, PT, R26, 0x2, P4 ;  /* 0x000000021a00780c */ /* 0x000fe40002781670 */
[----:B------:R-:W-:Y:S02]  /*140c0*/  ISETP.GT.AND P3, PT, R28, 0x9, !P5 ;  /* 0x000000091c00780c */ /* 0x000fe40006f64270 */
[----:B------:R-:W-:Y:S02]  /*140d0*/  FSEL R94, R8, -INF , !P4 ;  /* 0xff800000085e7808 */ /* 0x000fe40006000000 */
        /* <DEDUP_REMOVED lines=88> */
[C---:B------:R-:W-:Y:S02]  /*14660*/  ISETP.GE.AND P3, PT, R51.reuse, 0x52, PT ;  /* 0x000000523300780c */ /* 0x040fe40003f66270 */
[----:B------:R-:W-:Y:S02]  /*14670*/  ISETP.GE.AND P6, PT, R51, 0x1, PT ;  /* 0x000000013300780c */ /* 0x000fe40003fc6270 */
[----:B------:R-:W-:-:S02]  /*14680*/  ISETP.GT.AND P4, PT, R28, 0x51, !P3 ;  /* 0x000000511c00780c */ /* 0x000fc40005f84270 */
[----:B------:R-:W-:Y:S02]  /*14690*/  VIADDMNMX R88, R88, R56, R55, PT ;  /* 0x0000003858587246 */ /* 0x000fe40003800137 */
[----:B------:R-:W-:-:S04]  /*146a0*/  ISETP.LT.OR P4, PT, R26, 0x52, P4 ;  /* 0x000000521a00780c */ /* 0x000fc80002781670 */
[----:B------:R-:W-:Y:S02]  /*146b0*/  FSEL R12, R65, -INF , !P4 ;  /* 0xff800000410c7808 */ /* 0x000fe40006000000 */
[----:B------:R-:W-:-:S04]  /*146c0*/  ISETP.GE.AND P4, PT, R51, 0x59, PT ;  /* 0x000000593300780c */ /* 0x000fc80003f86270 */
[----:B------:R-:W-:-:S04]  /*146d0*/  ISETP.GT.AND P5, PT, R28, 0x58, !P4 ;  /* 0x000000581c00780c */ /* 0x000fc800067a4270 */
[----:B------:R-:W-:-:S04]  /*146e0*/  ISETP.LT.OR P5, PT, R26, 0x59, P5 ;  /* 0x000000591a00780c */ /* 0x000fc80002fa1670 */
[----:B------:R-:W-:Y:S02]  /*146f0*/  FSEL R2, R43, -INF , !P5 ;  /* 0xff8000002b027808 */ /* 0x000fe40006800000 */
[----:B------:R-:W-:Y:S02]  /*14700*/  ISETP.GT.AND P5, PT, R28, RZ, !P6 ;  /* 0x000000ff1c00720c */ /* 0x000fe400077a4270 */
[----:B------:R-:W-:Y:S02]  /*14710*/  IADD3 R43, R57, 0x8, R200 ;  /* 0x00000008392b7810 */ /* 0x000fe40007ffe0c8 */
        /* <DEDUP_REMOVED lines=9> */
[----:B------:R-:W-:Y:S01]  /*147b0*/  IADD3 R28, R196, 0x8, R200 ;  /* 0x00000008c41c7810 */ /* 0x000fe20007ffe0c8 */
[----:B------:R-:W-:Y:S04]  /*147c0*/  BSSY B0, `(.L_x_1518) ;  /* 0x000000f000007945 */ /* 0x000fe80003800000 */
[----:B------:R-:W-:-:S05]  /*147d0*/  IMAD.IADD R28, R28, 0x1, -R197 ;  /* 0x000000011c1c7824 */ /* 0x000fca00078e0ac5 */
        /* <DEDUP_REMOVED lines=9> */
.L_x_1519:
[----:B------:R-:W-:-:S13]  /*14870*/  ISETP.NE.AND P5, PT, R11, 0x1, PT ;  /* 0x000000010b00780c */ /* 0x000fda0003fa5270 */
[----:B------:R-:W0:Y:S02]  /*14880*/  @P5 LDC.64 R36, c[0x0][0x9e8] ;  /* 0x00027a00ff245b82 */ /* 0x000e240000000a00 */
[----:B0-----:R-:W-:-:S05]  /*14890*/  @P5 IMAD.HI.U32 R36, R28, R36, RZ ;  /* 0x000000241c245227 */ /* 0x001fca00078e00ff */
[----:B------:R-:W-:-:S07]  /*148a0*/  @P5 SHF.R.U32.HI R28, RZ, R37, R36 ;  /* 0x00000025ff1c5219 */ /* 0x000fce0000011624 */
.L_x_1520:
[----:B------:R-:W-:Y:S05]  /*148b0*/  BSYNC B0 ;  /* 0x0000000000007941 */ /* 0x000fea0003800000 */
.L_x_1518:
[----:B------:R-:W-:-:S05]  /*148c0*/  IMAD R28, R28, R11, R59 ;  /* 0x0000000b1c1c7224 */ /* 0x000fca00078e023b */
[----:B------:R-:W-:Y:S02]  /*148d0*/  VIMNMX R43, R43, R28, !PT ;  /* 0x0000001c2b2b7248 */ /* 0x000fe40007fe0100 */
[----:B------:R-:W-:-:S07]  /*148e0*/  VIADDMNMX R88, R28, R11, R88, PT ;  /* 0x0000000b1c587246 */ /* 0x000fce0003800158 */
.L_x_1517:
[C---:B------:R-:W-:Y:S01]  /*148f0*/  ISETP.GT.AND P2, PT, R43.reuse, 0x1, !P2 ;  /* 0x000000012b00780c */ /* 0x040fe20005744270 */
[----:B------:R-:W-:Y:S01]  /*14900*/  ULDC UR4, c[0x0][0x988] ;  /* 0x0002620000047ab9 */ /* 0x000fe20000000800 */
[----:B------:R-:W-:Y:S01]  /*14910*/  ISETP.NE.AND P5, PT, R32, RZ, PT ;  /* 0x000000ff2000720c */ /* 0x000fe20003fa5270 */
[----:B------:R-:W-:Y:S01]  /*14920*/  IMAD.U32 R7, RZ, RZ, UR4 ;  /* 0x00000004ff077e24 */ /* 0x000fe2000f8e00ff */
[----:B------:R-:W-:Y:S02]  /*14930*/  ISETP.LT.OR P2, PT, R88, 0x2, P2 ;  /* 0x000000025800780c */ /* 0x000fe40001741670 */
[----:B------:R-:W-:Y:S02]  /*14940*/  ISETP.GT.AND P6, PT, R43, RZ, !P6 ;  /* 0x000000ff2b00720c */ /* 0x000fe400077c4270 */
[----:B------:R-:W-:Y:S02]  /*14950*/  FSEL R28, R4, -INF , !P2 ;  /* 0xff800000041c7808 */ /* 0x000fe40005000000 */
[----:B------:R-:W-:-:S02]  /*14960*/  ISETP.NE.AND P2, PT, R61, RZ, PT ;  /* 0x000000ff3d00720c */ /* 0x000fc40003f45270 */
[C---:B------:R-:W-:Y:S02]  /*14970*/  ISETP.LT.OR P6, PT, R88.reuse, 0x1, P6 ;  /* 0x000000015800780c */ /* 0x040fe400037c1670 */
[C---:B------:R-:W-:Y:S02]  /*14980*/  ISETP.GT.AND P2, PT, R43.reuse, 0x8, !P2 ;  /* 0x000000082b00780c */ /* 0x040fe40005744270 */
[C---:B------:R-:W-:Y:S02]  /*14990*/  ISETP.GT.AND P3, PT, R43.reuse, 0x51, !P3 ;  /* 0x000000512b00780c */ /* 0x040fe40005f64270 */
[----:B------:R-:W-:Y:S02]  /*149a0*/  ISETP.LT.OR P2, PT, R88, 0x9, P2 ;  /* 0x000000095800780c */ /* 0x000fe40001741670 */
[----:B------:R-:W-:Y:S02]  /*149b0*/  ISETP.GT.AND P4, PT, R43, 0x58, !P4 ;  /* 0x000000582b00780c */ /* 0x000fe40006784270 */
[----:B------:R-:W-:-:S02]  /*149c0*/  FSEL R30, R30, -INF , !P2 ;  /* 0xff8000001e1e7808 */ /* 0x000fc40005000000 */
[----:B------:R-:W-:Y:S02]  /*149d0*/  ISETP.NE.AND P2, PT, R62, RZ, PT ;  /* 0x000000ff3e00720c */ /* 0x000fe40003f45270 */
[C---:B------:R-:W-:Y:S02]  /*149e0*/  ISETP.LT.OR P3, PT, R88.reuse, 0x52, P3 ;  /* 0x000000525800780c */ /* 0x040fe40001f61670 */
[----:B------:R-:W-:Y:S02]  /*149f0*/  ISETP.GT.AND P2, PT, R43, 0x9, !P2 ;  /* 0x000000092b00780c */ /* 0x000fe40005744270 */
[C---:B------:R-:W-:Y:S02]  /*14a00*/  ISETP.LT.OR P4, PT, R88.reuse, 0x59, P4 ;  /* 0x000000595800780c */ /* 0x040fe40002781670 */
[----:B------:R-:W-:-:S04]  /*14a10*/  ISETP.LT.OR P2, PT, R88, 0xa, P2 ;  /* 0x0000000a5800780c */ /* 0x000fc80001741670 */
        /* <DEDUP_REMOVED lines=22> */
[----:B------:R-:W-:Y:S02]  /*14b80*/  ISETP.GT.AND P2, PT, R43, 0x19, !P5 ;  /* 0x000000192b00780c */ /* 0x000fe40006f44270 */
[----:B------:R-:W-:-:S02]  /*14b90*/  ISETP.NE.AND P5, PT, R40, RZ, PT ;  /* 0x000000ff2800720c */ /* 0x000fc40003fa5270 */
        /* <DEDUP_REMOVED lines=34> */
[----:B------:R-:W-:Y:S02]  /*14dc0*/  FSEL R31, R0, -INF , !P6 ;  /* 0xff800000001f7808 */ /* 0x000fe40007000000 */
[----:B------:R-:W-:Y:S01]  /*14dd0*/  ISETP.LT.OR P2, PT, R88, 0x31, P2 ;  /* 0x000000315800780c */ /* 0x000fe20001741670 */
[----:B------:R-:W0:Y:S01]  /*14de0*/  SHFL.BFLY PT, R0, R5, 0x2, 0x1f ;  /* 0x0c401f0005007f89 */ /* 0x000e2200000e0000 */
[----:B------:R-:W-:-:S02]  /*14df0*/  ISETP.NE.AND P6, PT, R87, RZ, PT ;  /* 0x000000ff5700720c */ /* 0x000fc40003fc5270 */
[----:B------:R-:W-:Y:S02]  /*14e00*/  FSEL R50, R50, -INF , !P2 ;  /* 0xff80000032327808 */ /* 0x000fe40005000000 */
[----:B------:R-:W-:-:S04]  /*14e10*/  ISETP.NE.AND P2, PT, R81, RZ, PT ;  /* 0x000000ff5100720c */ /* 0x000fc80003f45270 */
[----:B------:R-:W-:-:S04]  /*14e20*/  ISETP.GT.AND P2, PT, R43, 0x31, !P2 ;  /* 0x000000312b00780c */ /* 0x000fc80005744270 */
[----:B------:R-:W-:-:S04]  /*14e30*/  ISETP.LT.OR P2, PT, R88, 0x32, P2 ;  /* 0x000000325800780c */ /* 0x000fc80001741670 */
[----:B------:R-:W-:Y:S02]  /*14e40*/  FSEL R52, R35, -INF , !P2 ;  /* 0xff80000023347808 */ /* 0x000fe40005000000 */
[----:B------:R-:W-:-:S04]  /*14e50*/  ISETP.NE.AND P2, PT, R49, RZ, PT ;  /* 0x000000ff3100720c */ /* 0x000fc80003f45270 */
[----:B------:R-:W-:Y:S02]  /*14e60*/  ISETP.GT.AND P2, PT, R43, 0x38, !P2 ;  /* 0x000000382b00780c */ /* 0x000fe40005744270 */
[----:B0-----:R-:W-:Y:S02]  /*14e70*/  FMNMX.FTZ R13, R5, R0, !PT ;  /* 0x00000000050d7209 */ /* 0x001fe40007810000 */
[----:B------:R-:W-:Y:S02]  /*14e80*/  ISETP.LT.OR P2, PT, R88, 0x39, P2 ;  /* 0x000000395800780c */ /* 0x000fe40001741670 */
[----:B------:R-:W-:Y:S01]  /*14e90*/  FMNMX.FTZ R5, R31, R28, !PT ;  /* 0x0000001c1f057209 */ /* 0x000fe20007810000 */
[----:B------:R-:W0:Y:S01]  /*14ea0*/  SHFL.BFLY PT, R4, R13, 0x1, 0x1f ;  /* 0x0c201f000d047f89 */ /* 0x000e2200000e0000 */
[----:B------:R-:W-:Y:S02]  /*14eb0*/  FSEL R54, R54, -INF , !P2 ;  /* 0xff80000036367808 */ /* 0x000fe40005000000 */
[----:B------:R-:W-:-:S02]  /*14ec0*/  ISETP.NE.AND P2, PT, R83, RZ, PT ;  /* 0x000000ff5300720c */ /* 0x000fc40003f45270 */
[----:B------:R-:W-:Y:S02]  /*14ed0*/  FMNMX.FTZ R5, R30, R5, !PT ;  /* 0x000000051e057209 */ /* 0x000fe40007810000 */
[----:B------:R-:W-:Y:S02]  /*14ee0*/  ISETP.GT.AND P2, PT, R43, 0x39, !P2 ;  /* 0x000000392b00780c */ /* 0x000fe40005744270 */
[----:B------:R-:W-:Y:S02]  /*14ef0*/  FMNMX.FTZ R5, R32, R5, !PT ;  /* 0x0000000520057209 */ /* 0x000fe40007810000 */
[----:B------:R-:W-:-:S04]  /*14f00*/  ISETP.LT.OR P2, PT, R88, 0x3a, P2 ;  /* 0x0000003a5800780c */ /* 0x000fc80001741670 */
[----:B------:R-:W-:Y:S02]  /*14f10*/  FSEL R56, R39, -INF , !P2 ;  /* 0xff80000027387808 */ /* 0x000fe40005000000 */
[----:B------:R-:W-:-:S04]  /*14f20*/  ISETP.NE.AND P2, PT, R53, RZ, PT ;  /* 0x000000ff3500720c */ /* 0x000fc80003f45270 */
[----:B------:R-:W-:Y:S02]  /*14f30*/  ISETP.GT.AND P2, PT, R43, 0x40, !P2 ;  /* 0x000000402b00780c */ /* 0x000fe40005744270 */
[----:B0-----:R-:W-:Y:S02]  /*14f40*/  FMNMX.FTZ R4, R13, R4, !PT ;  /* 0x000000040d047209 */ /* 0x001fe40007810000 */
[----:B------:R-:W-:Y:S02]  /*14f50*/  ISETP.LT.OR P2, PT, R88, 0x41, P2 ;  /* 0x000000415800780c */ /* 0x000fe40001741670 */
[----:B------:R-:W-:Y:S01]  /*14f60*/  FMNMX.FTZ R13, R34, R5, !PT ;  /* 0x00000005220d7209 */ /* 0x000fe20007810000 */
[----:B------:R-:W-:Y:S01]  /*14f70*/  FMUL.FTZ R0, R4, R7 ;  /* 0x0000000704007220 */ /* 0x000fe20000410000 */
        /* <DEDUP_REMOVED lines=8> */
[----:B------:R-:W-:Y:S02]  /*15000*/  ISETP.GT.AND P2, PT, R43, 0x48, !P5 ;  /* 0x000000482b00780c */ /* 0x000fe40006f44270 */
[----:B------:R-:W-:Y:S02]  /*15010*/  ISETP.NE.AND P5, PT, R60, RZ, PT ;  /* 0x000000ff3c00720c */ /* 0x000fe40003fa5270 */
[----:B------:R-:W-:Y:S02]  /*15020*/  ISETP.LT.OR P2, PT, R88, 0x49, P2 ;  /* 0x000000495800780c */ /* 0x000fe40001741670 */
[----:B------:R-:W-:Y:S02]  /*15030*/  FMNMX.FTZ R15, R42, R13, !PT ;  /* 0x0000000d2a0f7209 */ /* 0x000fe40007810000 */
[----:B------:R-:W-:Y:S02]  /*15040*/  FSEL R60, R47, -INF , !P2 ;  /* 0xff8000002f3c7808 */ /* 0x000fe40005000000 */
[----:B------:R-:W-:-:S02]  /*15050*/  FSETP.NEU.FTZ.AND P2, PT, R4, -INF , PT ;  /* 0xff8000000400780b */ /* 0x000fc40003f5d000 */
[----:B------:R-:W-:Y:S02]  /*15060*/  FMNMX.FTZ R15, R44, R15, !PT ;  /* 0x0000000f2c0f7209 */ /* 0x000fe40007810000 */
[----:B------:R-:W-:Y:S02]  /*15070*/  FSEL R35, R0, RZ, P2 ;  /* 0x000000ff00237208 */ /* 0x000fe40001000000 */
[----:B------:R-:W-:Y:S02]  /*15080*/  ISETP.GT.AND P2, PT, R43, 0x49, !P5 ;  /* 0x000000492b00780c */ /* 0x000fe40006f44270 */
[----:B------:R-:W-:Y:S01]  /*15090*/  FMNMX.FTZ R15, R46, R15, !PT ;  /* 0x0000000f2e0f7209 */ /* 0x000fe20007810000 */
[-CC-:B------:R-:W-:Y:S01]  /*150a0*/  FFMA.FTZ R80, R80, R7.reuse, -R35.reuse ;  /* 0x0000000750507223 */ /* 0x180fe20000010823 */
[----:B------:R-:W-:Y:S01]  /*150b0*/  ISETP.LT.OR P2, PT, R88, 0x4a, P2 ;  /* 0x0000004a5800780c */ /* 0x000fe20001741670 */
[--C-:B------:R-:W-:Y:S01]  /*150c0*/  FFMA.FTZ R180, R78, R7, -R35.reuse ;  /* 0x000000074eb47223 */ /* 0x100fe20000010823 */
[----:B------:R-:W-:Y:S01]  /*150d0*/  FMNMX.FTZ R15, R48, R15, !PT ;  /* 0x0000000f300f7209 */ /* 0x000fe20007810000 */
[-CC-:B------:R-:W-:Y:S01]  /*150e0*/  FFMA.FTZ R186, R82, R7.reuse, -R35.reuse ;  /* 0x0000000752ba7223 */ /* 0x180fe20000010823 */
[----:B------:R-:W-:Y:S01]  /*150f0*/  FSEL R0, R21, -INF , !P2 ;  /* 0xff80000015007808 */ /* 0x000fe20005000000 */
[-CC-:B------:R-:W-:Y:S01]  /*15100*/  FFMA.FTZ R21, R94, R7.reuse, -R35.reuse ;  /* 0x000000075e157223 */ /* 0x180fe20000010823 */
[----:B------:R-:W-:Y:S01]  /*15110*/  ISETP.GT.AND P2, PT, R43, 0x50, !P6 ;  /* 0x000000502b00780c */ /* 0x000fe20007744270 */
[-CC-:B------:R-:W-:Y:S01]  /*15120*/  FFMA.FTZ R20, R20, R7.reuse, -R35.reuse ;  /* 0x0000000714147223 */ /* 0x180fe20000010823 */
[----:B------:R-:W-:Y:S01]  /*15130*/  ISETP.NE.AND P5, PT, R51, RZ, PT ;  /* 0x000000ff3300720c */ /* 0x000fe20003fa5270 */
[----:B------:R0:W-:Y:S01]  /*15140*/  MUFU.EX2 R5, R21 ;  /* 0x0000001500057308 */ /* 0x0001e20000000800 */
[----:B------:R-:W-:Y:S01]  /*15150*/  ISETP.LT.OR P2, PT, R88, 0x51, P2 ;  /* 0x000000515800780c */ /* 0x000fe20001741670 */
[-CC-:B------:R-:W-:Y:S01]  /*15160*/  FFMA.FTZ R188, R188, R7.reuse, -R35.reuse ;  /* 0x00000007bcbc7223 */ /* 0x180fe20000010823 */
[----:B------:R-:W-:Y:S01]  /*15170*/  ISETP.GT.AND P5, PT, R43, 0x59, !P5 ;  /* 0x000000592b00780c */ /* 0x000fe20006fa4270 */
[-CC-:B------:R-:W-:Y:S01]  /*15180*/  FFMA.FTZ R190, R92, R7.reuse, -R35.reuse ;  /* 0x000000075cbe7223 */ /* 0x180fe20000010823 */
[----:B------:R-:W-:Y:S01]  /*15190*/  FSEL R78, R25, -INF , !P2 ;  /* 0xff800000194e7808 */ /* 0x000fe20005000000 */
[--C-:B------:R-:W-:Y:S01]  /*151a0*/  FFMA.FTZ R25, R76, R7, -R35.reuse ;  /* 0x000000074c197223 */ /* 0x100fe20000010823 */
[----:B------:R-:W-:Y:S01]  /*151b0*/  ISETP.LT.OR P5, PT, R88, 0x5a, P5 ;  /* 0x0000005a5800780c */ /* 0x000fe20002fa1670 */
[----:B------:R-:W1:Y:S01]  /*151c0*/  MUFU.EX2 R188, R188 ;  /* 0x000000bc00bc7308 */ /* 0x000e620000000800 */
[----:B0-----:R-:W-:Y:S01]  /*151d0*/  FMNMX.FTZ R21, R50, R15, !PT ;  /* 0x0000000f32157209 */ /* 0x001fe20007810000 */
[-CC-:B------:R-:W-:Y:S01]  /*151e0*/  FFMA.FTZ R90, R90, R7.reuse, -R35.reuse ;  /* 0x000000075a5a7223 */ /* 0x180fe20000010823 */
[----:B------:R-:W-:Y:S01]  /*151f0*/  FSEL R76, R27, -INF , !P4 ;  /* 0xff8000001b4c7808 */ /* 0x000fe20006000000 */
[--C-:B------:R-:W-:Y:S01]  /*15200*/  FFMA.FTZ R184, R86, R7, -R35.reuse ;  /* 0x0000000756b87223 */ /* 0x100fe20000010823 */
[----:B------:R-:W-:Y:S01]  /*15210*/  FMNMX.FTZ R21, R52, R21, !PT ;  /* 0x0000001534157209 */ /* 0x000fe20007810000 */
[--C-:B------:R-:W-:Y:S01]  /*15220*/  FFMA.FTZ R84, R84, R7, -R35.reuse ;  /* 0x0000000754547223 */ /* 0x100fe20000010823 */
[----:B------:R-:W-:Y:S01]  /*15230*/  FSEL R82, R29, -INF , !P5 ;  /* 0xff8000001d527808 */ /* 0x000fe20006800000 */
[----:B------:R-:W0:Y:S01]  /*15240*/  MUFU.EX2 R190, R190 ;  /* 0x000000be00be7308 */ /* 0x000e220000000800 */
[----:B------:R-:W-:Y:S01]  /*15250*/  FMNMX.FTZ R21, R54, R21, !PT ;  /* 0x0000001536157209 */ /* 0x000fe20007810000 */
[-CC-:B------:R-:W-:Y:S01]  /*15260*/  FFMA.FTZ R12, R12, R7.reuse, -R35.reuse ;  /* 0x000000070c0c7223 */ /* 0x180fe20000010823 */
[-CC-:B------:R-:W-:Y:S01]  /*15270*/  FFMA.FTZ R74, R74, R7.reuse, -R35.reuse ;  /* 0x000000074a4a7223 */ /* 0x180fe20000010823 */
[--C-:B------:R-:W-:Y:S01]  /*15280*/  FFMA.FTZ R14, R14, R7, -R35.reuse ;  /* 0x000000070e0e7223 */ /* 0x100fe20000010823 */
[----:B------:R-:W-:Y:S01]  /*15290*/  FMNMX.FTZ R21, R56, R21, !PT ;  /* 0x0000001538157209 */ /* 0x000fe20007810000 */
[-CC-:B------:R-:W-:Y:S01]  /*152a0*/  FFMA.FTZ R70, R70, R7.reuse, -R35.reuse ;  /* 0x0000000746467223 */ /* 0x180fe20000010823 */
[----:B------:R-:W-:Y:S01]  /*152b0*/  FFMA.FTZ R68, R68, R7, -R35 ;  /* 0x0000000744447223 */ /* 0x000fe20000010823 */
[----:B------:R-:W2:Y:S01]  /*152c0*/  MUFU.EX2 R13, R90 ;  /* 0x0000005a000d7308 */ /* 0x000ea20000000800 */
[----:B------:R-:W-:Y:S01]  /*152d0*/  FMNMX.FTZ R33, R62, R21, !PT ;  /* 0x000000153e217209 */ /* 0x000fe20007810000 */
[----:B-1----:R-:W-:Y:S01]  /*152e0*/  FADD.FTZ R45, R188, R5 ;  /* 0x00000005bc2d7221 */ /* 0x002fe20000010000 */
        /* <DEDUP_REMOVED lines=8> */
[----:B------:R-:W-:Y:S01]  /*15370*/  F2FP.BF16.F32.PACK_AB R188, R5, R188 ;  /* 0x000000bc05bc723e */ /* 0x000fe200000010ff */
[--C-:B------:R-:W-:Y:S01]  /*15380*/  FFMA.FTZ R2, R2, R7, -R35.reuse ;  /* 0x0000000702027223 */ /* 0x100fe20000010823 */
[----:B------:R-:W-:Y:S01]  /*15390*/  FMNMX.FTZ R33, R0, R33, !PT ;  /* 0x0000002100217209 */ /* 0x000fe20007810000 */
[-CC-:B------:R-:W-:Y:S01]  /*153a0*/  FFMA.FTZ R26, R26, R7.reuse, -R35.reuse ;  /* 0x000000071a1a7223 */ /* 0x180fe20000010823 */
[----:B------:R-:W-:Y:S01]  /*153b0*/  ISETP.GE.AND P6, PT, R11, 0x1, PT ;  /* 0x000000010b00780c */ /* 0x000fe20003fc6270 */
[----:B------:R-:W3:Y:S01]  /*153c0*/  MUFU.EX2 R184, R184 ;  /* 0x000000b800b87308 */ /* 0x000ee20000000800 */
[----:B-1----:R-:W-:Y:S01]  /*153d0*/  FSEL R80, R3, -INF , !P3 ;  /* 0xff80000003507808 */ /* 0x002fe20005800000 */
[----:B------:R-:W-:Y:S01]  /*153e0*/  FFMA.FTZ R3, R72, R7, -R35 ;  /* 0x0000000748037223 */ /* 0x000fe20000010823 */
[----:B------:R-:W-:-:S04]  /*153f0*/  FMNMX.FTZ R33, R78, R33, !PT ;  /* 0x000000214e217209 */ /* 0x000fc80007810000 */
[----:B------:R-:W-:Y:S01]  /*15400*/  FMNMX.FTZ R33, R80, R33, !PT ;  /* 0x0000002150217209 */ /* 0x000fe20007810000 */
[----:B------:R-:W-:Y:S03]  /*15410*/  MUFU.EX2 R27, R3 ;  /* 0x00000003001b7308 */ /* 0x000fe60000000800 */
[----:B------:R-:W-:-:S04]  /*15420*/  FMNMX.FTZ R33, R76, R33, !PT ;  /* 0x000000214c217209 */ /* 0x000fc80007810000 */
[----:B------:R-:W-:Y:S01]  /*15430*/  FMNMX.FTZ R33, R82, R33, !PT ;  /* 0x0000002152217209 */ /* 0x000fe20007810000 */
[----:B------:R-:W1:Y:S04]  /*15440*/  MUFU.EX2 R15, R84 ;  /* 0x00000054000f7308 */ /* 0x000e680000000800 */
[----:B------:R-:W4:Y:S04]  /*15450*/  SHFL.BFLY PT, R72, R33, 0x2, 0x1f ;  /* 0x0c401f0021487f89 */ /* 0x000f2800000e0000 */
[----:B------:R0:W-:Y:S08]  /*15460*/  MUFU.EX2 R41, R12 ;  /* 0x0000000c00297308 */ /* 0x0001f00000000800 */
[----:B------:R-:W4:Y:S01]  /*15470*/  MUFU.EX2 R186, R186 ;  /* 0x000000ba00ba7308 */ /* 0x000f220000000800 */
[----:B0-----:R-:W-:Y:S01]  /*15480*/  FADD.FTZ R12, R190, R45 ;  /* 0x0000002dbe0c7221 */ /* 0x001fe20000010000 */
[----:B--2---:R-:W-:-:S03]  /*15490*/  F2FP.BF16.F32.PACK_AB R190, R13, R190 ;  /* 0x000000be0dbe723e */ /* 0x004fc600000010ff */
[----:B------:R-:W-:-:S03]  /*154a0*/  FADD.FTZ R45, R13, R12 ;  /* 0x0000000c0d2d7221 */ /* 0x000fc60000010000 */
[----:B------:R-:W-:Y:S01]  /*154b0*/  MUFU.EX2 R180, R180 ;  /* 0x000000b400b47308 */ /* 0x000fe20000000800 */
[----:B---3--:R-:W-:Y:S01]  /*154c0*/  FADD.FTZ R12, R184, R45 ;  /* 0x0000002db80c7221 */ /* 0x008fe20000010000 */
[----:B-1----:R-:W-:Y:S02]  /*154d0*/  F2FP.BF16.F32.PACK_AB R184, R15, R184 ;  /* 0x000000b80fb8723e */ /* 0x002fe400000010ff */
[----:B----4-:R-:W-:Y:S01]  /*154e0*/  FMNMX.FTZ R72, R33, R72, !PT ;  /* 0x0000004821487209 */ /* 0x010fe20007810000 */
[----:B------:R-:W-:-:S03]  /*154f0*/  FADD.FTZ R47, R15, R12 ;  /* 0x0000000c0f2f7221 */ /* 0x000fc60000010000 */
[----:B------:R0:W-:Y:S01]  /*15500*/  MUFU.EX2 R33, R20 ;  /* 0x0000001400217308 */ /* 0x0001e20000000800 */
[----:B------:R-:W1:Y:S07]  /*15510*/  SHFL.BFLY PT, R3, R72, 0x1, 0x1f ;  /* 0x0c201f0048037f89 */ /* 0x000e6e00000e0000 */
[----:B------:R-:W-:Y:S08]  /*15520*/  MUFU.EX2 R25, R25 ;  /* 0x0000001900197308 */ /* 0x000ff00000000800 */
[----:B------:R-:W2:Y:S08]  /*15530*/  MUFU.EX2 R74, R74 ;  /* 0x0000004a004a7308 */ /* 0x000eb00000000800 */
[----:B------:R3:W-:Y:S01]  /*15540*/  MUFU.EX2 R39, R14 ;  /* 0x0000000e00277308 */ /* 0x0007e20000000800 */
[----:B-1----:R-:W-:-:S04]  /*15550*/  FMNMX.FTZ R3, R72, R3, !PT ;  /* 0x0000000348037209 */ /* 0x002fc80007810000 */
[C---:B------:R-:W-:Y:S01]  /*15560*/  FSETP.NEU.FTZ.AND P2, PT, R3.reuse, -INF , PT ;  /* 0xff8000000300780b */ /* 0x040fe20003f5d000 */
[-C--:B0-----:R-:W-:Y:S02]  /*15570*/  FMUL.FTZ R20, R3, R7.reuse ;  /* 0x0000000703147220 */ /* 0x081fe40000410000 */
[----:B------:R-:W-:Y:S01]  /*15580*/  MUFU.EX2 R70, R70 ;  /* 0x0000004600467308 */ /* 0x000fe20000000800 */
[----:B---3--:R-:W-:Y:S01]  /*15590*/  FADD.FTZ R14, R186, R47 ;  /* 0x0000002fba0e7221 */ /* 0x008fe20000010000 */
[C---:B------:R-:W-:Y:S02]  /*155a0*/  F2FP.BF16.F32.PACK_AB R186, R21.reuse, R186 ;  /* 0x000000ba15ba723e */ /* 0x040fe400000010ff */
[----:B------:R-:W-:Y:S01]  /*155b0*/  FSEL R43, R20, RZ, P2 ;  /* 0x000000ff142b7208 */ /* 0x000fe20001000000 */
[----:B------:R-:W-:Y:S01]  /*155c0*/  FADD.FTZ R47, R21, R14 ;  /* 0x0000000e152f7221 */ /* 0x000fe20000010000 */
[----:B------:R-:W-:Y:S01]  /*155d0*/  IMAD.IADD R21, R196, 0x1, -R197 ;  /* 0x00000001c4157824 */ /* 0x000fe200078e0ac5 */
[----:B--2---:R-:W-:Y:S01]  /*155e0*/  F2FP.BF16.F32.PACK_AB R182, R27, R74 ;  /* 0x0000004a1bb6723e */ /* 0x004fe200000010ff */
        /* <DEDUP_REMOVED lines=15> */
[-C--:B------:R-:W-:Y:S01]  /*156e0*/  FFMA.FTZ R52, R52, R7.reuse, -R43 ;  /* 0x0000000734347223 */ /* 0x080fe2000001082b */
[----:B------:R-:W0:Y:S01]  /*156f0*/  MUFU.EX2 R28, R28 ;  /* 0x0000001c001c7308 */ /* 0x000e220000000800 */
[----:B------:R-:W-:Y:S01]  /*15700*/  FADD.FTZ R14, R180, R47 ;  /* 0x0000002fb40e7221 */ /* 0x000fe20000010000 */
[-CC-:B------:R-:W-:Y:S01]  /*15710*/  FFMA.FTZ R54, R54, R7.reuse, -R43.reuse ;  /* 0x0000000736367223 */ /* 0x180fe2000001082b */
[-CC-:B------:R-:W-:Y:S01]  /*15720*/  FFMA.FTZ R56, R56, R7.reuse, -R43.reuse ;  /* 0x0000000738387223 */ /* 0x180fe2000001082b */
[-CC-:B------:R-:W-:Y:S01]  /*15730*/  FFMA.FTZ R62, R62, R7.reuse, -R43.reuse ;  /* 0x000000073e3e7223 */ /* 0x180fe2000001082b */
[----:B------:R-:W-:Y:S01]  /*15740*/  FADD.FTZ R47, R25, R14 ;  /* 0x0000000e192f7221 */ /* 0x000fe20000010000 */
[-CC-:B------:R-:W-:Y:S01]  /*15750*/  FFMA.FTZ R58, R58, R7.reuse, -R43.reuse ;  /* 0x000000073a3a7223 */ /* 0x180fe2000001082b */
[-C--:B------:R-:W-:Y:S01]  /*15760*/  FFMA.FTZ R60, R60, R7.reuse, -R43 ;  /* 0x000000073c3c7223 */ /* 0x080fe2000001082b */
[----:B------:R-:W1:Y:S01]  /*15770*/  MUFU.EX2 R30, R30 ;  /* 0x0000001e001e7308 */ /* 0x000e620000000800 */
[----:B------:R-:W-:Y:S01]  /*15780*/  FADD.FTZ R14, R74, R47 ;  /* 0x0000002f4a0e7221 */ /* 0x000fe20000010000 */
[-CC-:B------:R-:W-:Y:S01]  /*15790*/  FFMA.FTZ R0, R0, R7.reuse, -R43.reuse ;  /* 0x0000000700007223 */ /* 0x180fe2000001082b */
[-CC-:B------:R-:W-:Y:S01]  /*157a0*/  FFMA.FTZ R78, R78, R7.reuse, -R43.reuse ;  /* 0x000000074e4e7223 */ /* 0x180fe2000001082b */
[-CC-:B------:R-:W-:Y:S01]  /*157b0*/  FFMA.FTZ R80, R80, R7.reuse, -R43.reuse ;  /* 0x0000000750507223 */ /* 0x180fe2000001082b */
[----:B------:R-:W-:Y:S01]  /*157c0*/  FADD.FTZ R47, R27, R14 ;  /* 0x0000000e1b2f7221 */ /* 0x000fe20000010000 */
[-CC-:B------:R-:W-:Y:S01]  /*157d0*/  FFMA.FTZ R76, R76, R7.reuse, -R43.reuse ;  /* 0x000000074c4c7223 */ /* 0x180fe2000001082b */
[----:B------:R-:W-:Y:S01]  /*157e0*/  FFMA.FTZ R43, R82, R7, -R43 ;  /* 0x00000007522b7223 */ /* 0x000fe2000001082b */
[----:B------:R-:W2:Y:S01]  /*157f0*/  MUFU.EX2 R191, R32 ;  /* 0x0000002000bf7308 */ /* 0x000ea20000000800 */
[----:B0-----:R-:W-:Y:S01]  /*15800*/  FADD.FTZ R45, R31, R28 ;  /* 0x0000001c1f2d7221 */ /* 0x001fe20000010000 */
[----:B------:R-:W-:Y:S01]  /*15810*/  FADD.FTZ R14, R70, R47 ;  /* 0x0000002f460e7221 */ /* 0x000fe20000010000 */
[----:B------:R-:W-:-:S02]  /*15820*/  F2FP.BF16.F32.PACK_AB R180, R25, R180 ;  /* 0x000000b419b4723e */ /* 0x000fc400000010ff */
[C---:B------:R-:W-:Y:S01]  /*15830*/  F2FP.BF16.F32.PACK_AB R176, R29.reuse, R70 ;  /* 0x000000461db0723e */ /* 0x040fe200000010ff */
[----:B------:R-:W-:Y:S01]  /*15840*/  FADD.FTZ R47, R29, R14 ;  /* 0x0000000e1d2f7221 */ /* 0x000fe20000010000 */
[----:B------:R-:W-:Y:S01]  /*15850*/  F2FP.BF16.F32.PACK_AB R189, R28, R31 ;  /* 0x0000001f1cbd723e */ /* 0x000fe200000010ff */
[----:B------:R-:W0:Y:S01]  /*15860*/  MUFU.EX2 R34, R34 ;  /* 0x0000002200227308 */ /* 0x000e220000000800 */
[----:B-1----:R-:W-:-:S07]  /*15870*/  FADD.FTZ R12, R30, R45 ;  /* 0x0000002d1e0c7221 */ /* 0x002fce0000010000 */
[----:B------:R-:W1:Y:S01]  /*15880*/  MUFU.EX2 R185, R36 ;  /* 0x0000002400b97308 */ /* 0x000e620000000800 */
[C---:B--2---:R-:W-:Y:S01]  /*15890*/  FADD.FTZ R45, R191.reuse, R12 ;  /* 0x0000000cbf2d7221 */ /* 0x044fe20000010000 */
[----:B------:R-:W-:-:S06]  /*158a0*/  F2FP.BF16.F32.PACK_AB R191, R191, R30 ;  /* 0x0000001ebfbf723e */ /* 0x000fcc00000010ff */
[----:B------:R-:W2:Y:S01]  /*158b0*/  MUFU.EX2 R38, R38 ;  /* 0x0000002600267308 */ /* 0x000ea20000000800 */
[----:B0-----:R-:W-:-:S07]  /*158c0*/  FADD.FTZ R12, R34, R45 ;  /* 0x0000002d220c7221 */ /* 0x001fce0000010000 */
[----:B------:R-:W0:Y:S01]  /*158d0*/  MUFU.EX2 R187, R40 ;  /* 0x0000002800bb7308 */ /* 0x000e220000000800 */
[C---:B-1----:R-:W-:Y:S01]  /*158e0*/  FADD.FTZ R45, R185.reuse, R12 ;  /* 0x0000000cb92d7221 */ /* 0x042fe20000010000 */
[----:B------:R-:W-:-:S06]  /*158f0*/  F2FP.BF16.F32.PACK_AB R185, R185, R34 ;  /* 0x00000022b9b9723e */ /* 0x000fcc00000010ff */
[----:B------:R-:W1:Y:S01]  /*15900*/  MUFU.EX2 R42, R42 ;  /* 0x0000002a002a7308 */ /* 0x000e620000000800 */
[----:B--2---:R-:W-:-:S07]  /*15910*/  FADD.FTZ R12, R38, R45 ;  /* 0x0000002d260c7221 */ /* 0x004fce0000010000 */
[----:B------:R-:W2:Y:S01]  /*15920*/  MUFU.EX2 R181, R44 ;  /* 0x0000002c00b57308 */ /* 0x000ea20000000800 */
[C---:B0-----:R-:W-:Y:S01]  /*15930*/  FADD.FTZ R45, R187.reuse, R12 ;  /* 0x0000000cbb2d7221 */ /* 0x041fe20000010000 */
[----:B------:R-:W-:-:S06]  /*15940*/  F2FP.BF16.F32.PACK_AB R187, R187, R38 ;  /* 0x00000026bbbb723e */ /* 0x000fcc00000010ff */
        /* <DEDUP_REMOVED lines=12> */
[----:B------:R-:W-:Y:S01]  /*15a10*/  MUFU.EX2 R54, R54 ;  /* 0x0000003600367308 */ /* 0x000fe20000000800 */
[C---:B0-----:R-:W-:Y:S01]  /*15a20*/  FADD.FTZ R5, R177.reuse, R12 ;  /* 0x0000000cb1057221 */ /* 0x041fe20000010000 */
[----:B------:R-:W-:-:S06]  /*15a30*/  F2FP.BF16.F32.PACK_AB R177, R177, R50 ;  /* 0x00000032b1b1723e */ /* 0x000fcc00000010ff */
[----:B------:R-:W0:Y:S01]  /*15a40*/  MUFU.EX2 R37, R64 ;  /* 0x0000004000257308 */ /* 0x000e220000000800 */
[----:B-1----:R-:W-:-:S07]  /*15a50*/  FADD.FTZ R14, R66, R47 ;  /* 0x0000002f420e7221 */ /* 0x002fce0000010000 */
[----:B------:R-:W-:Y:S08]  /*15a60*/  MUFU.EX2 R179, R56 ;  /* 0x0000003800b37308 */ /* 0x000ff00000000800 */
[----:B------:R-:W1:Y:S01]  /*15a70*/  MUFU.EX2 R24, R24 ;  /* 0x0000001800187308 */ /* 0x000e620000000800 */
[C---:B0-----:R-:W-:Y:S01]  /*15a80*/  FADD.FTZ R47, R37.reuse, R14 ;  /* 0x0000000e252f7221 */ /* 0x041fe20000010000 */
[----:B------:R-:W-:-:S06]  /*15a90*/  F2FP.BF16.F32.PACK_AB R178, R37, R66 ;  /* 0x0000004225b2723e */ /* 0x000fcc00000010ff */
[----:B------:R-:W-:Y:S08]  /*15aa0*/  MUFU.EX2 R62, R62 ;  /* 0x0000003e003e7308 */ /* 0x000ff00000000800 */
[----:B------:R-:W-:Y:S01]  /*15ab0*/  MUFU.EX2 R173, R58 ;  /* 0x0000003a00ad7308 */ /* 0x000fe20000000800 */
[----:B-1----:R-:W-:Y:S01]  /*15ac0*/  FADD.FTZ R14, R24, R47 ;  /* 0x0000002f180e7221 */ /* 0x002fe20000010000 */
[----:B------:R-:W-:-:S03]  /*15ad0*/  F2FP.BF16.F32.PACK_AB R172, R33, R24 ;  /* 0x0000001821ac723e */ /* 0x000fc600000010ff */
[----:B------:R-:W-:-:S03]  /*15ae0*/  FADD.FTZ R13, R33, R14 ;  /* 0x0000000e210d7221 */ /* 0x000fc60000010000 */
[----:B------:R-:W0:Y:S08]  /*15af0*/  MUFU.EX2 R6, R6 ;  /* 0x0000000600067308 */ /* 0x000e300000000800 */
[----:B------:R-:W1:Y:S08]  /*15b00*/  MUFU.EX2 R60, R60 ;  /* 0x0000003c003c7308 */ /* 0x000e700000000800 */
[----:B------:R2:W-:Y:S01]  /*15b10*/  MUFU.EX2 R175, R0 ;  /* 0x0000000000af7308 */ /* 0x0005e20000000800 */
[----:B0-----:R-:W-:Y:S01]  /*15b20*/  FADD.FTZ R12, R6, R13 ;  /* 0x0000000d060c7221 */ /* 0x001fe20000010000 */
[----:B------:R-:W-:-:S03]  /*15b30*/  F2FP.BF16.F32.PACK_AB R174, R39, R6 ;  /* 0x0000000627ae723e */ /* 0x000fc600000010ff */
[----:B------:R-:W-:-:S03]  /*15b40*/  FADD.FTZ R13, R39, R12 ;  /* 0x0000000c270d7221 */ /* 0x000fc60000010000 */
[----:B------:R-:W0:Y:S01]  /*15b50*/  MUFU.EX2 R8, R8 ;  /* 0x0000000800087308 */ /* 0x000e220000000800 */
[----:B--2---:R-:W-:-:S04]  /*15b60*/  FADD.FTZ R0, R54, R5 ;  /* 0x0000000536007221 */ /* 0x004fc80000010000 */
[C---:B------:R-:W-:Y:S01]  /*15b70*/  FADD.FTZ R5, R179.reuse, R0 ;  /* 0x00000000b3057221 */ /* 0x040fe20000010000 */
[----:B------:R-:W-:Y:S02]  /*15b80*/  F2FP.BF16.F32.PACK_AB R179, R179, R54 ;  /* 0x00000036b3b3723e */ /* 0x000fe400000010ff */
[----:B------:R-:W2:Y:S01]  /*15b90*/  MUFU.EX2 R78, R78 ;  /* 0x0000004e004e7308 */ /* 0x000ea20000000800 */
[----:B------:R-:W-:-:S04]  /*15ba0*/  FADD.FTZ R0, R62, R5 ;  /* 0x000000053e007221 */ /* 0x000fc80000010000 */
[C---:B------:R-:W-:Y:S01]  /*15bb0*/  FADD.FTZ R5, R173.reuse, R0 ;  /* 0x00000000ad057221 */ /* 0x040fe20000010000 */
[----:B------:R-:W-:Y:S02]  /*15bc0*/  F2FP.BF16.F32.PACK_AB R173, R173, R62 ;  /* 0x0000003eadad723e */ /* 0x000fe400000010ff */
[----:B------:R-:W3:Y:S01]  /*15bd0*/  MUFU.EX2 R169, R80 ;  /* 0x0000005000a97308 */ /* 0x000ee20000000800 */
[----:B-1----:R-:W-:Y:S01]  /*15be0*/  FADD.FTZ R0, R60, R5 ;  /* 0x000000053c007221 */ /* 0x002fe20000010000 */
[----:B0-----:R-:W-:Y:S01]  /*15bf0*/  FADD.FTZ R12, R8, R13 ;  /* 0x0000000d080c7221 */ /* 0x001fe20000010000 */
[----:B------:R-:W-:Y:S01]  /*15c00*/  F2FP.BF16.F32.PACK_AB R168, R41, R8 ;  /* 0x0000000829a8723e */ /* 0x000fe200000010ff */
[----:B------:R-:W-:Y:S02]  /*15c10*/  VIADD R8, R150, 0xfffffffe ;  /* 0xfffffffe96087836 */ /* 0x000fe40000000000 */
[----:B------:R-:W-:Y:S01]  /*15c20*/  FADD.FTZ R5, R175, R0 ;  /* 0x00000000af057221 */ /* 0x000fe20000010000 */
[----:B------:R-:W-:Y:S01]  /*15c30*/  FADD.FTZ R13, R41, R12 ;  /* 0x0000000c290d7221 */ /* 0x000fe20000010000 */
[----:B------:R-:W-:Y:S01]  /*15c40*/  F2FP.BF16.F32.PACK_AB R175, R175, R60 ;  /* 0x0000003cafaf723e */ /* 0x000fe200000010ff */
[----:B------:R-:W0:Y:S01]  /*15c50*/  MUFU.EX2 R2, R2 ;  /* 0x0000000200027308 */ /* 0x000e220000000800 */
[----:B--2---:R-:W-:-:S07]  /*15c60*/  FADD.FTZ R0, R78, R5 ;  /* 0x000000054e007221 */ /* 0x004fce0000010000 */
[----:B------:R-:W1:Y:S01]  /*15c70*/  MUFU.EX2 R76, R76 ;  /* 0x0000004c004c7308 */ /* 0x000e620000000800 */
[C---:B---3--:R-:W-:Y:S01]  /*15c80*/  FADD.FTZ R5, R169.reuse, R0 ;  /* 0x00000000a9057221 */ /* 0x048fe20000010000 */
[----:B------:R-:W-:-:S06]  /*15c90*/  F2FP.BF16.F32.PACK_AB R169, R169, R78 ;  /* 0x0000004ea9a9723e */ /* 0x000fcc00000010ff */
[----:B------:R-:W2:Y:S01]  /*15ca0*/  MUFU.EX2 R35, R26 ;  /* 0x0000001a00237308 */ /* 0x000ea20000000800 */
[----:B0-----:R-:W-:Y:S01]  /*15cb0*/  FADD.FTZ R12, R2, R13 ;  /* 0x0000000d020c7221 */ /* 0x001fe20000010000 */
[----:B------:R-:W-:-:S04]  /*15cc0*/  IMAD R13, R201, 0x80, R21 ;  /* 0x00000080c90d7824 */ /* 0x000fc800078e0215 */
[----:B------:R-:W-:Y:S02]  /*15cd0*/  IMAD.IADD R10, R13, 0x1, R10 ;  /* 0x000000010d0a7824 */ /* 0x000fe400078e020a */
[----:B------:R-:W0:Y:S01]  /*15ce0*/  MUFU.EX2 R43, R43 ;  /* 0x0000002b002b7308 */ /* 0x000e220000000800 */
[----:B-1----:R-:W-:Y:S01]  /*15cf0*/  FADD.FTZ R0, R76, R5 ;  /* 0x000000054c007221 */ /* 0x002fe20000010000 */
[C---:B--2---:R-:W-:Y:S01]  /*15d00*/  FADD.FTZ R6, R35.reuse, R12 ;  /* 0x0000000c23067221 */ /* 0x044fe20000010000 */
[----:B------:R-:W-:Y:S02]  /*15d10*/  F2FP.BF16.F32.PACK_AB R170, R35, R2 ;  /* 0x0000000223aa723e */ /* 0x000fe400000010ff */
[C---:B0-----:R-:W-:Y:S01]  /*15d20*/  FADD.FTZ R5, R43.reuse, R0 ;  /* 0x000000002b057221 */ /* 0x041fe20000010000 */
[----:B------:R-:W-:Y:S01]  /*15d30*/  F2FP.BF16.F32.PACK_AB R171, R43, R76 ;  /* 0x0000004c2bab723e */ /* 0x000fe200000010ff */
[----:B------:R-:W-:Y:S06]  /*15d40*/  @!P6 BRA `(.L_x_1521) ;  /* 0x000000000048e947 */ /* 0x000fec0003800000 */
        /* <DEDUP_REMOVED lines=11> */
.L_x_1523:
[----:B------:R-:W-:-:S13]  /*15e00*/  ISETP.NE.AND P2, PT, R11, 0x1, PT ;  /* 0x000000010b00780c */ /* 0x000fda0003f45270 */
[----:B------:R-:W0:Y:S02]  /*15e10*/  @P2 LDC.64 R12, c[0x0][0x9e8] ;  /* 0x00027a00ff0c2b82 */ /* 0x000e240000000a00 */
[----:B0-----:R-:W-:-:S05]  /*15e20*/  @P2 IMAD.HI.U32 R2, R0, R12, RZ ;  /* 0x0000000c00022227 */ /* 0x001fca00078e00ff */
[----:B------:R-:W-:-:S07]  /*15e30*/  @P2 SHF.R.U32.HI R0, RZ, R13, R2 ;  /* 0x0000000dff002219 */ /* 0x000fce0000011602 */
.L_x_1524:
[----:B------:R-:W-:Y:S05]  /*15e40*/  BSYNC B0 ;  /* 0x0000000000007941 */ /* 0x000fea0003800000 */
.L_x_1522:
[----:B------:R-:W-:-:S05]  /*15e50*/  IMAD R11, R0, R11, R11 ;  /* 0x0000000b000b7224 */ /* 0x000fca00078e020b */
[----:B------:R-:W-:-:S07]  /*15e60*/  VIMNMX R10, R10, R11, PT ;  /* 0x0000000b0a0a7248 */ /* 0x000fce0003fe0100 */
.L_x_1521:
[----:B------:R-:W-:Y:S01]  /*15e70*/  IMAD.HI R10, R10, 0x2aaaaaab, RZ ;  /* 0x2aaaaaab0a0a7827 */ /* 0x000fe200078e02ff */
[----:B------:R-:W-:Y:S01]  /*15e80*/  ULDC UR46, c[0x0][0x9e4] ;  /* 0x00027900002e7ab9 */ /* 0x000fe20000000800 */
[----:B------:R-:W-:Y:S01]  /*15e90*/  ULDC UR39, c[0x0][0x9e4] ;  /* 0x0002790000277ab9 */ /* 0x000fe20000000800 */
[----:B------:R-:W-:Y:S01]  /*15ea0*/  ULDC UR38, c[0x0][0x988] ;  /* 0x0002620000267ab9 */ /* 0x000fe20000000800 */
[----:B------:R-:W-:Y:S01]  /*15eb0*/  ULDC UR43, c[0x0][0x988] ;  /* 0x00026200002b7ab9 */ /* 0x000fe20000000800 */
[----:B------:R-:W-:Y:S01]  /*15ec0*/  SHF.R.U32.HI R11, RZ, 0x1f, R10 ;  /* 0x0000001fff0b7819 */ /* 0x000fe2000001160a */
[----:B------:R-:W-:Y:S01]  /*15ed0*/  ULDC UR42, c[0x0][0x988] ;  /* 0x00026200002a7ab9 */ /* 0x000fe20000000800 */
[----:B------:R-:W-:Y:S01]  /*15ee0*/  ULDC UR55, c[0x0][0x9d8] ;  /* 0x0002760000377ab9 */ /* 0x000fe20000000800 */
[----:B------:R-:W-:Y:S01]  /*15ef0*/  ULDC UR51, c[0x0][0x9d8] ;  /* 0x0002760000337ab9 */ /* 0x000fe20000000800 */
[----:B------:R-:W-:Y:S01]  /*15f00*/  LEA.HI.SX32 R10, R10, R11, 0x1c ;  /* 0x0000000b0a0a7211 */ /* 0x000fe200078fe2ff */
[----:B------:R-:W-:Y:S01]  /*15f10*/  ULDC UR50, c[0x0][0x9d8] ;  /* 0x0002760000327ab9 */ /* 0x000fe20000000800 */
[----:B------:R-:W-:Y:S01]  /*15f20*/  ULDC UR54, c[0x0][0x9e0] ;  /* 0x0002780000367ab9 */ /* 0x000fe20000000800 */
[----:B------:R-:W-:Y:S01]  /*15f30*/  ULDC UR47, c[0x0][0x9e0] ;  /* 0x00027800002f7ab9 */ /* 0x000fe20000000800 */
[----:B------:R-:W-:Y:S01]  /*15f40*/  VIMNMX R203, R211, R10, !PT ;  /* 0x0000000ad3cb7248 */ /* 0x000fe20007fe0100 */
[----:B------:R-:W-:Y:S01]  /*15f50*/  BSSY B1, `(.L_x_1525) ;  /* 0x00003e1000017945 */ /* 0x000fe20003800000 */
[----:B------:R-:W-:Y:S01]  /*15f60*/  IMAD.MOV.U32 R2, RZ, RZ, 0x3f800000 ;  /* 0x3f800000ff027424 */ /* 0x000fe200078e00ff */
[----:B------:R-:W-:-:S02]  /*15f70*/  CS2R R118, SRZ ;  /* 0x0000000000767805 */ /* 0x000fc4000001ff00 */
[----:B------:R-:W-:Y:S01]  /*15f80*/  ISETP.GE.AND P2, PT, R8, R203, PT ;  /* 0x000000cb0800720c */ /* 0x000fe20003f46270 */
[----:B------:R-:W-:Y:S01]  /*15f90*/  IMAD.MOV.U32 R0, RZ, RZ, 0x3f800000 ;  /* 0x3f800000ff007424 */ /* 0x000fe200078e00ff */
        /* <DEDUP_REMOVED lines=46> */
[----:B------:R-:W-:Y:S01]  /*16280*/  CS2R R24, SRZ ;  /* 0x0000000000187805 */ /* 0x000fe2000001ff00 */
[----:B------:R-:W-:Y:S06]  /*16290*/  @!P2 BRA `(.L_x_1526) ;  /* 0x0000003800b0a947 */ /* 0x000fec0003800000 */
[----:B------:R-:W-:Y:S01]  /*162a0*/  IMAD.IADD R202, R200, 0x1, R21 ;  /* 0x00000001c8ca7824 */ /* 0x000fe200078e0215 */
[----:B------:R-:W-:Y:S01]  /*162b0*/  BSSY B0, `(.L_x_1527) ;  /* 0x00003a6000007945 */ /* 0x000fe20003800000 */
[----:B------:R-:W-:Y:S02]  /*162c0*/  IMAD.MOV.U32 R2, RZ, RZ, 0x3f800000 ;  /* 0x3f800000ff027424 */ /* 0x000fe400078e00ff */
[----:B------:R-:W-:Y:S02]  /*162d0*/  IMAD.MOV.U32 R119, RZ, RZ, RZ ;  /* 0x000000ffff777224 */ /* 0x000fe400078e00ff */
[----:B------:R-:W-:-:S07]  /*162e0*/  VIADD R20, R202, 0x8 ;  /* 0x00000008ca147836 */ /* 0x000fce0000000000 */
.L_x_1546:
[----:B------:R-:W-:-:S05]  /*162f0*/  VIADD R11, R23, 0x1 ;  /* 0x00000001170b7836 */ /* 0x000fca0000000000 */
[----:B------:R-:W-:-:S04]  /*16300*/  ISETP.NE.AND P2, PT, R11, 0x2, PT ;  /* 0x000000020b00780c */ /* 0x000fc80003f45270 */
[----:B------:R-:W-:Y:S02]  /*16310*/  SEL R7, RZ, 0x1, P2 ;  /* 0x00000001ff077807 */ /* 0x000fe40001000000 */
[----:B------:R-:W-:Y:S02]  /*16320*/  SEL R11, R11, RZ, P2 ;  /* 0x000000ff0b0b7207 */ /* 0x000fe40001000000 */
[----:B------:R-:W-:Y:S01]  /*16330*/  LOP3.LUT R10, R194, R7, RZ, 0x3c, !PT ;  /* 0x00000007c20a7212 */ /* 0x000fe200078e3cff */
[----:B------:R-:W-:Y:S06]  /*16340*/  @!P0 BRA `(.L_x_1528) ;  /* 0x0000000000048947 */ /* 0x000fec0003800000 */
[----:B------:R-:W-:Y:S01]  /*16350*/  BPT.TRAP 0x1 ;  /* 0x000000040000795c */ /* 0x000fe20000300000 */
.L_x_1528:
[----:B------:R-:W-:Y:S01]  /*16360*/  IMAD R7, R11, 0x8, R17 ;  /* 0x000000080b077824 */ /* 0x000fe200078e0211 */
[----:B------:R-:W-:-:S04]  /*16370*/  SHF.L.U32 R14, R10, 0x1f, RZ ;  /* 0x0000001f0a0e7819 */ /* 0x000fc800000006ff */
[----:B------:R0:W1:Y:S01]  /*16380*/  SYNCS.PHASECHK.TRANS64.TRYWAIT P2, [R7+URZ+0x30830], R14 ;  /* 0x0308300e070075a7 */ /* 0x000062000804017f */
[----:B------:R-:W-:Y:S05]  /*16390*/  @!P0 BRA `(.L_x_1529) ;  /* 0x0000000000048947 */ /* 0x000fea0003800000 */
[----:B------:R-:W-:Y:S01]  /*163a0*/  BPT.TRAP 0x1 ;  /* 0x000000040000795c */ /* 0x000fe20000300000 */
.L_x_1529:
[----:B------:R-:W-:Y:S01]  /*163b0*/  BSSY B2, `(.L_x_1530) ;  /* 0x0000006000027945 */ /* 0x000fe20003800000 */
[----:B------:R-:W-:Y:S02]  /*163c0*/  IMAD R12, R11, 0x900, R9 ;  /* 0x000009000b0c7824 */ /* 0x000fe400078e0209 */
[----:B------:R-:W-:Y:S01]  /*163d0*/  IMAD.MOV.U32 R13, RZ, RZ, 0x40000040 ;  /* 0x40000040ff0d7424 */ /* 0x000fe200078e00ff */
[----:B-1----:R-:W-:Y:S06]  /*163e0*/  @P2 BRA `(.L_x_1531) ;  /* 0x0000000000082947 */ /* 0x002fec0003800000 */
[----:B------:R-:W1:Y:S02]  /*163f0*/  SYNCS.PHASECHK.TRANS64.TRYWAIT P2, [R7+URZ+0x30830], R14 ;  /* 0x0308300e070075a7 */ /* 0x000e64000804017f */
[----:B-1----:R-:W-:Y:S05]  /*16400*/  @!P2 BRA `(.L_x_1532) ;  /* 0x000001480074a947 */ /* 0x002fea0003800000 */
.L_x_1531:
[----:B------:R-:W-:Y:S05]  /*16410*/  BSYNC B2 ;  /* 0x0000000000027941 */ /* 0x000fea0003800000 */
.L_x_1530:
[----:B------:R-:W2:Y:S04]  /*16420*/  LDL.64 R120, [R1+0x30] ;  /* 0x0000300001787983 */ /* 0x000ea80000100a00 */
[----:B------:R3:W-:Y:S04]  /*16430*/  STL.64 [R1+0x50], R8 ;  /* 0x0000500801007387 */ /* 0x0007e80000100a00 */
[----:B---3--:R-:W3:Y:S04]  /*16440*/  LDL.64 R8, [R1+0x28] ;  /* 0x0000280001087983 */ /* 0x008ee80000100a00 */
[----:B------:R0:W-:Y:S04]  /*16450*/  STL.64 [R1+0x48], R6 ;  /* 0x0000480601007387 */ /* 0x0001e80000100a00 */
[----:B01----:R-:W4:Y:S01]  /*16460*/  LDL.64 R6, [R1+0x20] ;  /* 0x0000200001067983 */ /* 0x003f220000100a00 */
[----:B------:R-:W-:-:S02]  /*16470*/  R2UR UR6, R12 ;  /* 0x000000000c0672ca */ /* 0x000fc400000e0000 */
[----:B------:R-:W-:Y:S01]  /*16480*/  R2UR UR7, R13 ;  /* 0x000000000d0772ca */ /* 0x000fe200000e0000 */
[----:B------:R0:W-:Y:S04]  /*16490*/  STL.64 [R1+0x40], R4 ;  /* 0x0000400401007387 */ /* 0x0001e80000100a00 */
[----:B0-----:R-:W4:Y:S01]  /*164a0*/  LDL.64 R4, [R1+0x18] ;  /* 0x0000180001047983 */ /* 0x001f220000100a00 */
[----:B------:R-:W-:Y:S02]  /*164b0*/  VIADD R14, R12, 0x2 ;  /* 0x000000020c0e7836 */ /* 0x000fe40000000000 */
[----:B------:R-:W-:Y:S01]  /*164c0*/  IMAD.MOV.U32 R15, RZ, RZ, 0x40000040 ;  /* 0x40000040ff0f7424 */ /* 0x000fe200078e00ff */
[----:B--2---:R-:W-:Y:S02]  /*164d0*/  R2UR UR4, R120 ;  /* 0x00000000780472ca */ /* 0x004fe400000e0000 */
[----:B------:R-:W-:-:S02]  /*164e0*/  R2UR UR5, R121 ;  /* 0x00000000790572ca */ /* 0x000fc400000e0000 */
[----:B-----5:R-:W-:-:S11]  /*164f0*/  WARPGROUP.ARRIVE ;  /* 0x00000000000079c5 */ /* 0x020fd60000000000 */
[----:B------:R-:W-:Y:S01]  /*16500*/  HGMMA.64x96x16.F32.BF16 R120, gdesc[UR4], RZ, !UPT, gsb0 ;  /* 0x01600000047879f0 */ /* 0x000fe2000c0018ff */
[----:B---3--:R-:W-:Y:S02]  /*16510*/  R2UR UR4, R8 ;  /* 0x00000000080472ca */ /* 0x008fe400000e0000 */
[----:B------:R-:W-:Y:S02]  /*16520*/  R2UR UR5, R9 ;  /* 0x00000000090572ca */ /* 0x000fe400000e0000 */
[----:B------:R-:W2:Y:S01]  /*16530*/  LDL.64 R8, [R1+0x10] ;  /* 0x0000100001087983 */ /* 0x000ea20000100a00 */
[----:B------:R-:W-:Y:S02]  /*16540*/  R2UR UR6, R14 ;  /* 0x000000000e0672ca */ /* 0x000fe400000e0000 */
[----:B------:R-:W-:Y:S01]  /*16550*/  R2UR UR7, R15 ;  /* 0x000000000f0772ca */ /* 0x000fe200000e0000 */
[----:B------:R-:W-:Y:S02]  /*16560*/  VIADD R14, R12, 0x4 ;  /* 0x000000040c0e7836 */ /* 0x000fe40000000000 */
[----:B------:R-:W-:Y:S01]  /*16570*/  IMAD.MOV.U32 R15, RZ, RZ, 0x40000040 ;  /* 0x40000040ff0f7424 */ /* 0x000fe200078e00ff */
[----:B------:R-:W-:-:S02]  /*16580*/  WARPGROUP.DEPBAR.LE gsb0, 0x0 ;  /* 0x00008000000079c5 */ /* 0x000fc40000010000 */
[----:B------:R-:W-:-:S07]  /*16590*/  WARPGROUP.ARRIVE ;  /* 0x00000000000079c5 */ /* 0x000fce0000000000 */
[----:B------:R-:W-:Y:S01]  /*165a0*/  HGMMA.64x96x16.F32.BF16 R120, gdesc[UR4], R120, gsb0 ;  /* 0x01600000047879f0 */ /* 0x000fe20008001878 */
[----:B----4-:R-:W-:Y:S02]  /*165b0*/  R2UR UR4, R6 ;  /* 0x00000000060472ca */ /* 0x010fe400000e0000 */
[----:B------:R-:W-:Y:S02]  /*165c0*/  R2UR UR5, R7 ;  /* 0x00000000070572ca */ /* 0x000fe400000e0000 */
[----:B------:R-:W3:Y:S01]  /*165d0*/  LDL.64 R6, [R1+0x8] ;  /* 0x0000080001067983 */ /* 0x000ee20000100a00 */
[----:B------:R-:W-:Y:S02]  /*165e0*/  R2UR UR6, R14 ;  /* 0x000000000e0672ca */ /* 0x000fe400000e0000 */
[----:B------:R-:W-:Y:S01]  /*165f0*/  R2UR UR7, R15 ;  /* 0x000000000f0772ca */ /* 0x000fe200000e0000 */
[----:B------:R-:W-:Y:S02]  /*16600*/  VIADD R14, R12, 0x6 ;  /* 0x000000060c0e7836 */ /* 0x000fe40000000000 */
[----:B------:R-:W-:Y:S01]  /*16610*/  IMAD.MOV.U32 R15, RZ, RZ, 0x40000040 ;  /* 0x40000040ff0f7424 */ /* 0x000fe200078e00ff */
[----:B------:R-:W-:-:S02]  /*16620*/  WARPGROUP.DEPBAR.LE gsb0, 0x0 ;  /* 0x00008000000079c5 */ /* 0x000fc40000010000 */
[----:B------:R-:W-:-:S07]  /*16630*/  WARPGROUP.ARRIVE ;  /* 0x00000000000079c5 */ /* 0x000fce0000000000 */
[----:B------:R-:W-:Y:S01]  /*16640*/  HGMMA.64x96x16.F32.BF16 R120, gdesc[UR4], R120, gsb0 ;  /* 0x01600000047879f0 */ /* 0x000fe20008001878 */
[----:B------:R-:W-:Y:S02]  /*16650*/  R2UR UR4, R4 ;  /* 0x00000000040472ca */ /* 0x000fe400000e0000 */
[----:B------:R-:W-:Y:S02]  /*16660*/  R2UR UR5, R5 ;  /* 0x00000000050572ca */ /* 0x000fe400000e0000 */
[----:B------:R-:W4:Y:S01]  /*16670*/  LDL.64 R4, [R1] ;  /* 0x0000000001047983 */ /* 0x000f220000100a00 */
        /* <DEDUP_REMOVED lines=9> */
[----:B--2---:R-:W-:Y:S02]  /*16710*/  R2UR UR4, R8 ;  /* 0x00000000080472ca */ /* 0x004fe400000e0000 */
[----:B------:R-:W-:Y:S01]  /*16720*/  R2UR UR5, R9 ;  /* 0x00000000090572ca */ /* 0x000fe200000e0000 */
[----:B------:R-:W-:Y:S01]  /*16730*/  VIADD R14, R12, 0x302 ;  /* 0x000003020c0e7836 */ /* 0x000fe20000000000 */
[----:B------:R0:W5:Y:S01]  /*16740*/  LDL.LU.64 R8, [R1+0x50] ;  /* 0x0000500001087983 */ /* 0x0001620000300a00 */
[----:B------:R-:W-:Y:S01]  /*16750*/  IMAD.MOV.U32 R15, RZ, RZ, 0x40000040 ;  /* 0x40000040ff0f7424 */ /* 0x000fe200078e00ff */
[----:B------:R-:W-:-:S02]  /*16760*/  WARPGROUP.DEPBAR.LE gsb0, 0x0 ;  /* 0x00008000000079c5 */ /* 0x000fc40000010000 */
[----:B------:R-:W-:-:S07]  /*16770*/  WARPGROUP.ARRIVE ;  /* 0x00000000000079c5 */ /* 0x000fce0000000000 */
[----:B------:R-:W-:Y:S01]  /*16780*/  HGMMA.64x96x16.F32.BF16 R120, gdesc[UR4], R120, gsb0 ;  /* 0x01600000047879f0 */ /* 0x000fe20008001878 */
[----:B------:R-:W-:Y:S02]  /*16790*/  R2UR UR6, R14 ;  /* 0x000000000e0672ca */ /* 0x000fe400000e0000 */
[----:B------:R-:W-:Y:S02]  /*167a0*/  R2UR UR7, R15 ;  /* 0x000000000f0772ca */ /* 0x000fe400000e0000 */
[----:B---3--:R-:W-:Y:S02]  /*167b0*/  R2UR UR4, R6 ;  /* 0x00000000060472ca */ /* 0x008fe400000e0000 */
        /* <DEDUP_REMOVED lines=9> */
[----:B----4-:R-:W-:Y:S02]  /*16850*/  R2UR UR4, R4 ;  /* 0x00000000040472ca */ /* 0x010fe400000e0000 */
        /* <DEDUP_REMOVED lines=8> */
[----:B------:R-:W-:Y:S01]  /*168e0*/  R2UR UR7, R15 ;  /* 0x000000000f0772ca */ /* 0x000fe200000e0000 */
[----:B------:R-:W-:Y:S01]  /*168f0*/  UMOV UR4, UR52 ;  /* 0x0000003400047c82 */ /* 0x000fe20008000000 */
[----:B------:R-:W-:Y:S01]  /*16900*/  UMOV UR5, UR53 ;  /* 0x0000003500057c82 */ /* 0x000fe20008000000 */
[----:B------:R-:W-:Y:S02]  /*16910*/  VIADD R14, R12, 0x600 ;  /* 0x000006000c0e7836 */ /* 0x000fe40000000000 */
[----:B------:R-:W-:Y:S01]  /*16920*/  IMAD.MOV.U32 R15, RZ, RZ, 0x40000040 ;  /* 0x40000040ff0f7424 */ /* 0x000fe200078e00ff */
[----:B------:R-:W-:Y:S02]  /*16930*/  WARPGROUP.DEPBAR.LE gsb0, 0x0 ;  /* 0x00008000000079c5 */ /* 0x000fe40000010000 */
[----:B------:R-:W-:-:S06]  /*16940*/  WARPGROUP.ARRIVE ;  /* 0x00000000000079c5 */ /* 0x000fcc0000000000 */
        /* <DEDUP_REMOVED lines=32> */
[----:B------:R-:W-:Y:S02]  /*16b50*/  WARPGROUP.DEPBAR.LE gsb0, 0x0 ;  /* 0x00008000000079c5 */ /* 0x000fe40000010000 */
[----:B------:R-:W-:-:S08]  /*16b60*/  WARPGROUP.ARRIVE ;  /* 0x00000000000079c5 */ /* 0x000fd00000000000 */
[----:B------:R-:W-:Y:S01]  /*16b70*/  HGMMA.64x96x16.F32.BF16 R120, gdesc[UR4], R120, gsb0 ;  /* 0x01600000047879f0 */ /* 0x000fe20008001878 */
        /* <DEDUP_REMOVED lines=97> */
[----:B0-----:R-:W-:Y:S05]  /*17190*/  @!P0 BRA `(.L_x_1533) ;  /* 0x0000000000048947 */ /* 0x001fea0003800000 */
[----:B------:R-:W-:Y:S01]  /*171a0*/  BPT.TRAP 0x1 ;  /* 0x000000040000795c */ /* 0x000fe20000300000 */
.L_x_1533:
[----:B------:R-:W-:Y:S01]  /*171b0*/  SHF.L.U32 R2, R194, 0x1f, RZ ;  /* 0x0000001fc2027819 */ /* 0x000fe200000006ff */
[----:B------:R-:W-:-:S04]  /*171c0*/  IMAD R14, R23, 0x8, R17 ;  /* 0x00000008170e7824 */ /* 0x000fc800078e0211 */
[----:B------:R0:W1:Y:S01]  /*171d0*/  SYNCS.PHASECHK.TRANS64.TRYWAIT P2, [R14+URZ+0x30850], R2 ;  /* 0x030850020e0075a7 */ /* 0x000062000804017f */
[----:B------:R-:W-:Y:S05]  /*171e0*/  @!P0 BRA `(.L_x_1534) ;  /* 0x0000000000048947 */ /* 0x000fea0003800000 */
[----:B------:R-:W-:Y:S01]  /*171f0*/  BPT.TRAP 0x1 ;  /* 0x000000040000795c */ /* 0x000fe20000300000 */
.L_x_1534:
        /* <DEDUP_REMOVED lines=9> */
.L_x_1536:
[----:B------:R-:W-:Y:S05]  /*17290*/  BSYNC B2 ;  /* 0x0000000000027941 */ /* 0x000fea0003800000 */
.L_x_1535:
[----:B------:R-:W2:Y:S01]  /*172a0*/  LDL R12, [R1+0x38] ;  /* 0x00003800010c7983 */ /* 0x000ea20000100800 */
[----:B------:R-:W-:Y:S01]  /*172b0*/  IMAD.MOV.U32 R13, RZ, RZ, 0x40000040 ;  /* 0x40000040ff0d7424 */ /* 0x000fe200078e00ff */
[----:B------:R-:W-:Y:S01]  /*172c0*/  WARPGROUP.ARRIVE ;  /* 0x00000000000079c5 */ /* 0x000fe20000000000 */
[----:B------:R-:W-:Y:S01]  /*172d0*/  FMUL.FTZ R15, R121, UR55 ;  /* 0x00000037790f7c20 */ /* 0x000fe20008410000 */
[----:B------:R-:W-:Y:S01]  /*172e0*/  FMUL.FTZ R121, R124, UR55 ;  /* 0x000000377c797c20 */ /* 0x000fe20008410000 */
[----:B------:R-:W-:Y:S01]  /*172f0*/  FMUL.FTZ R124, R127, UR55 ;  /* 0x000000377f7c7c20 */ /* 0x000fe20008410000 */
[----:B------:R-:W-:Y:S01]  /*17300*/  R2UR UR7, R13 ;  /* 0x000000000d0772ca */ /* 0x000fe200000e0000 */
[----:B------:R-:W-:Y:S02]  /*17310*/  IMAD.MOV.U32 R13, RZ, RZ, 0x40000040 ;  /* 0x40000040ff0d7424 */ /* 0x000fe400078e00ff */
[----:B01----:R-:W-:Y:S01]  /*17320*/  FMUL.FTZ R2, R120, UR55 ;  /* 0x0000003778027c20 */ /* 0x003fe20008410000 */
        /* <DEDUP_REMOVED lines=30> */
[----:B-----5:R-:W-:-:S02]  /*17510*/  @!P1 VIADD R7, R7, 0x30840 ;  /* 0x0003084007079836 */ /* 0x020fc40000000000 */
[----:B------:R-:W-:Y:S01]  /*17520*/  FMUL.FTZ R150, R152, UR55 ;  /* 0x0000003798967c20 */ /* 0x000fe20008410000 */
[----:B------:R-:W-:Y:S02]  /*17530*/  IMAD R164, R8, -0x60, RZ ;  /* 0xffffffa008a47824 */ /* 0x000fe400078e02ff */
[----:B------:R-:W-:Y:S01]  /*17540*/  FMUL.FTZ R151, R153, UR55 ;  /* 0x0000003799977c20 */ /* 0x000fe20008410000 */
[----:B------:R-:W-:Y:S01]  /*17550*/  FMUL.FTZ R152, R158, UR55 ;  /* 0x000000379e987c20 */ /* 0x000fe20008410000 */
[----:B------:R-:W-:Y:S01]  /*17560*/  FMUL.FTZ R153, R159, UR55 ;  /* 0x000000379f997c20 */ /* 0x000fe20008410000 */
[----:B------:R-:W-:Y:S01]  /*17570*/  FMUL.FTZ R158, R160, UR55 ;  /* 0x00000037a09e7c20 */ /* 0x000fe20008410000 */
[----:B------:R-:W-:Y:S01]  /*17580*/  FMUL.FTZ R159, R161, UR55 ;  /* 0x00000037a19f7c20 */ /* 0x000fe20008410000 */
[----:B------:R-:W-:Y:S01]  /*17590*/  FMUL.FTZ R160, R166, UR55 ;  /* 0x00000037a6a07c20 */ /* 0x000fe20008410000 */
[----:B------:R-:W-:Y:S01]  /*175a0*/  FMUL.FTZ R161, R167, UR55 ;  /* 0x00000037a7a17c20 */ /* 0x000fe20008410000 */
[----:B------:R-:W-:Y:S01]  /*175b0*/  @!P1 PRMT R7, RZ, 0x654, R7 ;  /* 0x00000654ff079816 */ /* 0x000fe20000000007 */
[----:B------:R-:W0:Y:S01]  /*175c0*/  MUFU.TANH R2, R2 ;  /* 0x0000000200027308 */ /* 0x000e220000002400 */
[----:B------:R-:W-:-:S07]  /*175d0*/  LOP3.LUT P2, RZ, R16, 0x100000, RZ, 0xc0, !PT ;  /* 0x0010000010ff7812 */ /* 0x000fce000784c0ff */
[----:B------:R-:W1:Y:S08]  /*175e0*/  MUFU.TANH R15, R15 ;  /* 0x0000000f000f7308 */ /* 0x000e700000002400 */
        /* <DEDUP_REMOVED lines=30> */
[----:B--2---:R-:W-:Y:S01]  /*177d0*/  R2UR UR4, R12 ;  /* 0x000000000c0472ca */ /* 0x004fe200000e0000 */
[----:B------:R-:W-:-:S05]  /*177e0*/  IMAD.MOV.U32 R12, RZ, RZ, R0 ;  /* 0x000000ffff0c7224 */ /* 0x000fca00078e0000 */
[----:B------:R-:W-:Y:S01]  /*177f0*/  R2UR UR6, R12 ;  /* 0x000000000c0672ca */ /* 0x000fe200000e0000 */
[----:B------:R-:W-:Y:S01]  /*17800*/  VIADD R12, R0, 0x80 ;  /* 0x00000080000c7836 */ /* 0x000fe20000000000 */
[----:B------:R-:W2:Y:S08]  /*17810*/  MUFU.TANH R149, R149 ;  /* 0x0000009500957308 */ /* 0x000eb00000002400 */
[----:B------:R-:W0:Y:S03]  /*17820*/  MUFU.TANH R155, R155 ;  /* 0x0000009b009b7308 */ /* 0x000e260000002400 */
[----:B------:R-:W-:Y:S01]  /*17830*/  HGMMA.64x192x16.F32.BF16 R24, R188, gdesc[UR4].tnspB, R24, gsb0 ;  /* 0x42e00004bc187df0 */ /* 0x000fe20008001818 */
[----:B------:R-:W-:Y:S01]  /*17840*/  R2UR UR6, R12 ;  /* 0x000000000c0672ca */ /* 0x000fe200000e0000 */
[----:B------:R-:W-:Y:S01]  /*17850*/  VIADD R12, R0, 0x100 ;  /* 0x00000100000c7836 */ /* 0x000fe20000000000 */
[----:B------:R-:W-:Y:S01]  /*17860*/  R2UR UR7, R13 ;  /* 0x000000000d0772ca */ /* 0x000fe200000e0000 */
[----:B------:R-:W-:Y:S01]  /*17870*/  IMAD.MOV.U32 R13, RZ, RZ, 0x40000040 ;  /* 0x40000040ff0d7424 */ /* 0x000fe200078e00ff */
        /* <DEDUP_REMOVED lines=28> */
[----:B------:R-:W-:Y:S02]  /*17a40*/  IMAD.MOV.U32 R13, RZ, RZ, 0x40000040 ;  /* 0x40000040ff0d7424 */ /* 0x000fe400078e00ff */
        /* <DEDUP_REMOVED lines=15> */
[----:B------:R-:W-:Y:S02]  /*17b40*/  R2UR UR6, R12 ;  /* 0x000000000c0672ca */ /* 0x000fe400000e0000 */
[----:B------:R-:W-:Y:S02]  /*17b50*/  R2UR UR7, R13 ;  /* 0x000000000d0772ca */ /* 0x000fe400000e0000 */
[----:B------:R-:W-:Y:S01]  /*17b60*/  IADD3 R12, R164, 0x1, R196 ;  /* 0x00000001a40c7810 */ /* 0x000fe20007ffe0c4 */
[----:B------:R-:W-:Y:S02]  /*17b70*/  WARPGROUP.DEPBAR.LE gsb0, 0x0 ;  /* 0x00008000000079c5 */ /* 0x000fe40000010000 */
[----:B------:R-:W-:-:S12]  /*17b80*/  WARPGROUP.ARRIVE ;  /* 0x00000000000079c5 */ /* 0x000fd80000000000 */
[----:B------:R-:W-:Y:S03]  /*17b90*/  HGMMA.64x192x16.F32.BF16 R24, R168, gdesc[UR4].tnspB, R24, gsb0 ;  /* 0x42e00004a8187df0 */ /* 0x000fe60008001818 */
[----:B------:R-:W-:Y:S02]  /*17ba0*/  WARPGROUP.DEPBAR.LE gsb0, 0x0 ;  /* 0x00008000000079c5 */ /* 0x000fe40000010000 */
[----:B------:R1:W-:Y:S02]  /*17bb0*/  @!P1 SYNCS.ARRIVE.TRANS64.RED.A1T0 RZ, [R7+URZ], RZ ;  /* 0x000000ff07ff99a7 */ /* 0x0003e4000810043f */
[----:B-1----:R-:W-:-:S04]  /*17bc0*/  IMAD.IADD R7, R12, 0x1, -R197 ;  /* 0x000000010c077824 */ /* 0x002fc800078e0ac5 */
[----:B------:R-:W-:-:S04]  /*17bd0*/  IMAD R7, R206, -0x2, R7 ;  /* 0xfffffffece077824 */ /* 0x000fc800078e0207 */
[C---:B------:R-:W-:Y:S02]  /*17be0*/  VIADD R168, R7.reuse, UR54 ;  /* 0x0000003607a87c36 */ /* 0x040fe40008000000 */
[----:B------:R-:W-:Y:S02]  /*17bf0*/  VIADD R167, R7, UR4 ;  /* 0x0000000407a77c36 */ /* 0x000fe40008000000 */
[----:B------:R-:W-:Y:S02]  /*17c00*/  IMAD R7, R206, -0x2, R164 ;  /* 0xfffffffece077824 */ /* 0x000fe400078e02a4 */
[C---:B------:R-:W-:Y:S02]  /*17c10*/  IMAD.IADD R166, R200.reuse, 0x1, R168 ;  /* 0x00000001c8a67824 */ /* 0x040fe400078e02a8 */
[----:B------:R-:W-:Y:S01]  /*17c20*/  IMAD.IADD R165, R200, 0x1, R167 ;  /* 0x00000001c8a57824 */ /* 0x000fe200078e02a7 */
[----:B0-234-:R-:W-:Y:S06]  /*17c30*/  @!P2 BRA `(.L_x_1538) ;  /* 0x000000000058a947 */ /* 0x01dfec0003800000 */
[----:B------:R-:W-:Y:S01]  /*17c40*/  IMAD.IADD R171, R200, 0x1, R21 ;  /* 0x00000001c8ab7824 */ /* 0x000fe200078e0215 */
[----:B------:R-:W-:Y:S04]  /*17c50*/  BSSY B2, `(.L_x_1539) ;  /* 0x0000011000027945 */ /* 0x000fe80003800000 */
[----:B------:R-:W-:-:S13]  /*17c60*/  ISETP.GT.AND P2, PT, R171, -0x1, PT ;  /* 0xffffffffab00780c */ /* 0x000fda0003f44270 */
[----:B------:R-:W-:Y:S05]  /*17c70*/  @P2 BRA `(.L_x_1540) ;  /* 0x0000000000202947 */ /* 0x000fea0003800000 */
[----:B------:R-:W-:Y:S01]  /*17c80*/  IMAD.U32 R169, RZ, RZ, UR46 ;  /* 0x0000002effa97e24 */ /* 0x000fe2000f8e00ff */
[----:B------:R-:W-:-:S04]  /*17c90*/  LOP3.LUT R171, RZ, R171, RZ, 0x33, !PT ;  /* 0x000000abffab7212 */ /* 0x000fc800078e33ff */
[----:B------:R-:W-:-:S13]  /*17ca0*/  ISETP.NE.AND P2, PT, R169, 0x1, PT ;  /* 0x00000001a900780c */ /* 0x000fda0003f45270 */
[----:B------:R-:W0:Y:S02]  /*17cb0*/  @P2 LDC.64 R12, c[0x0][0x9e8] ;  /* 0x00027a00ff0c2b82 */ /* 0x000e240000000a00 */
[----:B0-----:R-:W-:-:S05]  /*17cc0*/  @P2 IMAD.HI.U32 R12, R171, R12, RZ ;  /* 0x0000000cab0c2227 */ /* 0x001fca00078e00ff */
[----:B------:R-:W-:-:S04]  /*17cd0*/  @P2 SHF.R.U32.HI R171, RZ, R13, R12 ;  /* 0x0000000dffab2219 */ /* 0x000fc8000001160c */
[----:B------:R-:W-:Y:S01]  /*17ce0*/  LOP3.LUT R12, RZ, R171, RZ, 0x33, !PT ;  /* 0x000000abff0c7212 */ /* 0x000fe200078e33ff */
[----:B------:R-:W-:Y:S06]  /*17cf0*/  BRA `(.L_x_1541) ;  /* 0x0000000000187947 */ /* 0x000fec0003800000 */
.L_x_1540:
[----:B------:R-:W-:-:S05]  /*17d00*/  IMAD.U32 R169, RZ, RZ, UR46 ;  /* 0x0000002effa97e24 */ /* 0x000fca000f8e00ff */
[----:B------:R-:W-:-:S13]  /*17d10*/  ISETP.NE.AND P2, PT, R169, 0x1, PT ;  /* 0x00000001a900780c */ /* 0x000fda0003f45270 */
[----:B------:R-:W0:Y:S02]  /*17d20*/  @P2 LDC.64 R12, c[0x0][0x9e8] ;  /* 0x00027a00ff0c2b82 */ /* 0x000e240000000a00 */
[----:B0-----:R-:W-:-:S04]  /*17d30*/  @P2 IMAD.HI.U32 R170, R171, R12, RZ ;  /* 0x0000000cabaa2227 */ /* 0x001fc800078e00ff */
[----:B------:R-:W-:Y:S01]  /*17d40*/  IMAD.MOV.U32 R12, RZ, RZ, R171 ;  /* 0x000000ffff0c7224 */ /* 0x000fe200078e00ab */
[----:B------:R-:W-:-:S07]  /*17d50*/  @P2 SHF.R.U32.HI R12, RZ, R13, R170 ;  /* 0x0000000dff0c2219 */ /* 0x000fce00000116aa */
.L_x_1541:
[----:B------:R-:W-:Y:S05]  /*17d60*/  BSYNC B2 ;  /* 0x0000000000027941 */ /* 0x000fea0003800000 */
.L_x_1539:
[----:B------:R-:W-:-:S05]  /*17d70*/  IMAD R12, R12, R169, R7 ;  /* 0x000000a90c0c7224 */ /* 0x000fca00078e0207 */
[----:B------:R-:W-:Y:S02]  /*17d80*/  VIADDMNMX R166, R12, R169, R166, PT ;  /* 0x000000a90ca67246 */ /* 0x000fe400038001a6 */
[----:B------:R-:W-:-:S07]  /*17d90*/  VIMNMX R165, R165, R12, !PT ;  /* 0x0000000ca5a57248 */ /* 0x000fce0007fe0100 */
.L_x_1538:
[C---:B------:R-:W-:Y:S02]  /*17da0*/  ISETP.GE.AND P2, PT, R164.reuse, 0x2, PT ;  /* 0x00000002a400780c */ /* 0x040fe40003f46270 */
[C---:B------:R-:W-:Y:S02]  /*17db0*/  ISETP.GE.AND P3, PT, R164.reuse, 0x9, PT ;  /* 0x00000009a400780c */ /* 0x040fe40003f66270 */
[C---:B------:R-:W-:Y:S02]  /*17dc0*/  ISETP.GT.AND P5, PT, R165.reuse, 0x1, !P2 ;  /* 0x00000001a500780c */ /* 0x040fe400057a4270 */
[----:B------:R-:W-:Y:S02]  /*17dd0*/  ISETP.GE.AND P6, PT, R164, 0xa, PT ;  /* 0x0000000aa400780c */ /* 0x000fe40003fc6270 */
[----:B------:R-:W-:Y:S02]  /*17de0*/  ISETP.GT.AND P4, PT, R165, 0x8, !P3 ;  /* 0x00000008a500780c */ /* 0x000fe40005f84270 */
[----:B------:R-:W-:-:S02]  /*17df0*/  ISETP.LT.OR P5, PT, R166, 0x2, P5 ;  /* 0x00000002a600780c */ /* 0x000fc40002fa1670 */
[----:B------:R-:W-:Y:S02]  /*17e00*/  ISETP.LT.OR P4, PT, R166, 0x9, P4 ;  /* 0x00000009a600780c */ /* 0x000fe40002781670 */
[----:B------:R-:W-:Y:S02]  /*17e10*/  FSEL R15, R15, -INF , !P5 ;  /* 0xff8000000f0f7808 */ /* 0x000fe40006800000 */
[----:B------:R-:W-:Y:S02]  /*17e20*/  ISETP.GE.AND P5, PT, R164, 0x11, PT ;  /* 0x00000011a400780c */ /* 0x000fe40003fa6270 */
[----:B------:R-:W-:Y:S02]  /*17e30*/  LOP3.LUT R16, R16, 0xfffffffb, RZ, 0xc0, !PT ;  /* 0xfffffffb10107812 */ /* 0x000fe400078ec0ff */
[----:B------:R-:W-:Y:S02]  /*17e40*/  FSEL R121, R121, -INF , !P4 ;  /* 0xff80000079797808 */ /* 0x000fe40006000000 */
[----:B------:R-:W-:-:S02]  /*17e50*/  ISETP.GT.AND P4, PT, R165, 0x9, !P6 ;  /* 0x00000009a500780c */ /* 0x000fc40007784270 */
[----:B------:R-:W-:Y:S02]  /*17e60*/  @P6 LOP3.LUT R16, R16, 0x4, RZ, 0xfc, !PT ;  /* 0x0000000410106812 */ /* 0x000fe400078efcff */
[----:B------:R-:W-:Y:S02]  /*17e70*/  ISETP.LT.OR P4, PT, R166, 0xa, P4 ;  /* 0x0000000aa600780c */ /* 0x000fe40002781670 */
[----:B------:R-:W-:Y:S02]  /*17e80*/  LOP3.LUT R16, R16, 0xfffffff7, RZ, 0xc0, !PT ;  /* 0xfffffff710107812 */ /* 0x000fe400078ec0ff */
[----:B------:R-:W-:Y:S02]  /*17e90*/  FSEL R122, R122, -INF , !P4 ;  /* 0xff8000007a7a7808 */ /* 0x000fe40006000000 */
[----:B------:R-:W-:Y:S02]  /*17ea0*/  @P5 LOP3.LUT R16, R16, 0x8, RZ, 0xfc, !PT ;  /* 0x0000000810105812 */ /* 0x000fe400078efcff */
[----:B------:R-:W-:-:S02]  /*17eb0*/  ISETP.GT.AND P4, PT, R165, 0x10, !P5 ;  /* 0x00000010a500780c */ /* 0x000fc40006f84270 */
[----:B------:R-:W-:Y:S02]  /*17ec0*/  ISETP.GE.AND P5, PT, R164, 0x12, PT ;  /* 0x00000012a400780c */ /* 0x000fe40003fa6270 */
[----:B------:R-:W-:Y:S02]  /*17ed0*/  ISETP.LT.OR P4, PT, R166, 0x11, P4 ;  /* 0x00000011a600780c */ /* 0x000fe40002781670 */
[----:B------:R-:W-:Y:S02]  /*17ee0*/  LOP3.LUT R16, R16, 0xfff7ffff, RZ, 0xc0, !PT ;  /* 0xfff7ffff10107812 */ /* 0x000fe400078ec0ff */
[----:B------:R-:W-:Y:S02]  /*17ef0*/  FSEL R125, R125, -INF , !P4 ;  /* 0xff8000007d7d7808 */ /* 0x000fe40006000000 */
[----:B------:R-:W-:Y:S02]  /*17f00*/  ISETP.GT.AND P4, PT, R165, 0x11, !P5 ;  /* 0x00000011a500780c */ /* 0x000fe40006f84270 */
[----:B------:R-:W-:-:S02]  /*17f10*/  IADD3 R168, R168, 0x8, R200 ;  /* 0x00000008a8a87810 */ /* 0x000fc40007ffe0c8 */
[----:B------:R-:W-:Y:S02]  /*17f20*/  ISETP.LT.OR P4, PT, R166, 0x12, P4 ;  /* 0x00000012a600780c */ /* 0x000fe40002781670 */
[----:B------:R-:W-:Y:S02]  /*17f30*/  @P5 LOP3.LUT R16, R16, 0x80000, RZ, 0xfc, !PT ;  /* 0x0008000010105812 */ /* 0x000fe400078efcff */
[----:B------:R-:W-:Y:S02]  /*17f40*/  ISETP.GE.AND P5, PT, R164, 0x19, PT ;  /* 0x00000019a400780c */ /* 0x000fe40003fa6270 */
[----:B------:R-:W-:Y:S02]  /*17f50*/  LOP3.LUT R16, R16, 0xfffbffff, RZ, 0xc0, !PT ;  /* 0xfffbffff10107812 */ /* 0x000fe400078ec0ff */
[----:B------:R-:W-:Y:S02]  /*17f60*/  FSEL R126, R126, -INF , !P4 ;  /* 0xff8000007e7e7808 */ /* 0x000fe40006000000 */
[----:B------:R-:W-:-:S02]  /*17f70*/  ISETP.GT.AND P4, PT, R165, 0x18, !P5 ;  /* 0x00000018a500780c */ /* 0x000fc40006f84270 */
[----:B------:R-:W-:Y:S02]  /*17f80*/  IADD3 R167, R167, 0x8, R200 ;  /* 0x00000008a7a77810 */ /* 0x000fe40007ffe0c8 */
[----:B------:R-:W-:-:S03]  /*17f90*/  ISETP.LT.OR P4, PT, R166, 0x19, P4 ;  /* 0x00000019a600780c */ /* 0x000fc60002781670 */
[----:B------:R-:W-:Y:S02]  /*17fa0*/  @P5 LOP3.LUT R16, R16, 0x40000, RZ, 0xfc, !PT ;  /* 0x0004000010105812 */ /* 0x000fe400078efcff */
[----:B------:R-:W-:Y:S02]  /*17fb0*/  ISETP.GE.AND P5, PT, R164, 0x1a, PT ;  /* 0x0000001aa400780c */ /* 0x000fe40003fa6270 */
[----:B------:R-:W-:Y:S02]  /*17fc0*/  LOP3.LUT R16, R16, 0xfffdffff, RZ, 0xc0, !PT ;  /* 0xfffdffff10107812 */ /* 0x000fe400078ec0ff */
[----:B------:R-:W-:Y:S02]  /*17fd0*/  FSEL R129, R129, -INF , !P4 ;  /* 0xff80000081817808 */ /* 0x000fe40006000000 */
[----:B------:R-:W-:-:S04]  /*17fe0*/  ISETP.GT.AND P4, PT, R165, 0x19, !P5 ;  /* 0x00000019a500780c */ /* 0x000fc80006f84270 */
        /* <DEDUP_REMOVED lines=69> */
[----:B------:R-:W-:Y:S02]  /*18440*/  FSEL R154, R154, -INF , !P4 ;  /* 0xff8000009a9a7808 */ /* 0x000fe40006000000 */
[----:B------:R-:W-:Y:S02]  /*18450*/  LOP3.LUT R16, R16, 0xffffffdf, RZ, 0xc0, !PT ;  /* 0xffffffdf10107812 */ /* 0x000fe400078ec0ff */
[----:B------:R-:W-:-:S04]  /*18460*/  ISETP.GT.AND P4, PT, R165, 0x49, !P5 ;  /* 0x00000049a500780c */ /* 0x000fc80006f84270 */
[----:B------:R-:W-:-:S03]  /*18470*/  ISETP.LT.OR P4, PT, R166, 0x4a, P4 ;  /* 0x0000004aa600780c */ /* 0x000fc60002781670 */
[----:B------:R-:W-:Y:S02]  /*18480*/  @P5 LOP3.LUT R16, R16, 0x20, RZ, 0xfc, !PT ;  /* 0x0000002010105812 */ /* 0x000fe400078efcff */
[----:B------:R-:W-:Y:S02]  /*18490*/  ISETP.GE.AND P5, PT, R164, 0x51, PT ;  /* 0x00000051a400780c */ /* 0x000fe40003fa6270 */
[----:B------:R-:W-:Y:S02]  /*184a0*/  FSEL R155, R155, -INF , !P4 ;  /* 0xff8000009b9b7808 */ /* 0x000fe40006000000 */
[----:B------:R-:W-:Y:S02]  /*184b0*/  ISETP.GT.AND P4, PT, R165, 0x50, !P5 ;  /* 0x00000050a500780c */ /* 0x000fe40006f84270 */
[----:B------:R-:W-:Y:S02]  /*184c0*/  LOP3.LUT R16, R16, 0xffffffef, RZ, 0xc0, !PT ;  /* 0xffffffef10107812 */ /* 0x000fe400078ec0ff */
[----:B------:R-:W-:-:S04]  /*184d0*/  ISETP.LT.OR P4, PT, R166, 0x51, P4 ;  /* 0x00000051a600780c */ /* 0x000fc80002781670 */
[----:B------:R-:W-:Y:S02]  /*184e0*/  FSEL R158, R158, -INF , !P4 ;  /* 0xff8000009e9e7808 */ /* 0x000fe40006000000 */
[----:B------:R-:W-:Y:S02]  /*184f0*/  ISETP.GE.AND P4, PT, R164, 0x52, PT ;  /* 0x00000052a400780c */ /* 0x000fe40003f86270 */
[----:B------:R-:W-:Y:S02]  /*18500*/  @P5 LOP3.LUT R16, R16, 0x10, RZ, 0xfc, !PT ;  /* 0x0000001010105812 */ /* 0x000fe400078efcff */
[----:B------:R-:W-:Y:S02]  /*18510*/  ISETP.GT.AND P5, PT, R165, 0x51, !P4 ;  /* 0x00000051a500780c */ /* 0x000fe400067a4270 */
[----:B------:R-:W-:Y:S02]  /*18520*/  LOP3.LUT R16, R16, 0xfffffffd, RZ, 0xc0, !PT ;  /* 0xfffffffd10107812 */ /* 0x000fe400078ec0ff */
[----:B------:R-:W-:-:S04]  /*18530*/  ISETP.LT.OR P5, PT, R166, 0x52, P5 ;  /* 0x00000052a600780c */ /* 0x000fc80002fa1670 */
[----:B------:R-:W-:Y:S02]  /*18540*/  FSEL R159, R159, -INF , !P5 ;  /* 0xff8000009f9f7808 */ /* 0x000fe40006800000 */
[----:B------:R-:W-:-:S04]  /*18550*/  ISETP.GE.AND P5, PT, R164, 0x59, PT ;  /* 0x00000059a400780c */ /* 0x000fc80003fa6270 */
[----:B------:R-:W-:-:S04]  /*18560*/  ISETP.GT.AND P6, PT, R165, 0x58, !P5 ;  /* 0x00000058a500780c */ /* 0x000fc80006fc4270 */
[----:B------:R-:W-:-:S04]  /*18570*/  ISETP.LT.OR P6, PT, R166, 0x59, P6 ;  /* 0x00000059a600780c */ /* 0x000fc800037c1670 */
[----:B------:R-:W-:Y:S02]  /*18580*/  FSEL R162, R162, -INF , !P6 ;  /* 0xff800000a2a27808 */ /* 0x000fe40007000000 */
[----:B------:R-:W-:-:S13]  /*18590*/  ISETP.GE.AND P6, PT, R164, 0x1, PT ;  /* 0x00000001a400780c */ /* 0x000fda0003fc6270 */
[----:B------:R-:W-:Y:S02]  /*185a0*/  @P6 LOP3.LUT R16, R16, 0x2, RZ, 0xfc, !PT ;  /* 0x0000000210106812 */ /* 0x000fe400078efcff */
[----:B------:R-:W-:Y:S02]  /*185b0*/  ISETP.GT.AND P6, PT, R165, RZ, !P6 ;  /* 0x000000ffa500720c */ /* 0x000fe400077c4270 */
[----:B------:R-:W-:Y:S02]  /*185c0*/  LOP3.LUT R16, R16, 0xfffffffe, RZ, 0xc0, !PT ;  /* 0xfffffffe10107812 */ /* 0x000fe400078ec0ff */
[----:B------:R-:W-:-:S04]  /*185d0*/  ISETP.LT.OR P6, PT, R166, 0x1, P6 ;  /* 0x00000001a600780c */ /* 0x000fc800037c1670 */
[----:B------:R-:W-:Y:S02]  /*185e0*/  FSEL R2, R2, -INF , !P6 ;  /* 0xff80000002027808 */ /* 0x000fe40007000000 */
[----:B------:R-:W-:-:S13]  /*185f0*/  ISETP.GE.AND P6, PT, R164, 0x5a, PT ;  /* 0x0000005aa400780c */ /* 0x000fda0003fc6270 */
[----:B------:R-:W-:Y:S02]  /*18600*/  @P6 LOP3.LUT R16, R16, 0x1, RZ, 0xfc, !PT ;  /* 0x0000000110106812 */ /* 0x000fe400078efcff */
[----:B------:R-:W-:-:S04]  /*18610*/  ISETP.GT.AND P6, PT, R165, 0x59, !P6 ;  /* 0x00000059a500780c */ /* 0x000fc800077c4270 */
[----:B------:R-:W-:-:S04]  /*18620*/  ISETP.LT.OR P6, PT, R166, 0x5a, P6 ;  /* 0x0000005aa600780c */ /* 0x000fc800037c1670 */
[----:B------:R-:W-:Y:S02]  /*18630*/  FSEL R163, R163, -INF , !P6 ;  /* 0xff800000a3a37808 */ /* 0x000fe40007000000 */
[----:B------:R-:W-:-:S13]  /*18640*/  LOP3.LUT P6, RZ, R16, 0x100000, RZ, 0xc0, !PT ;  /* 0x0010000010ff7812 */ /* 0x000fda00078cc0ff */
[----:B------:R-:W-:Y:S05]  /*18650*/  @!P6 BRA `(.L_x_1542) ;  /* 0x000000000058e947 */ /* 0x000fea0003800000 */
[----:B------:R-:W-:Y:S01]  /*18660*/  ISETP.GT.AND P6, PT, R20, -0x1, PT ;  /* 0xffffffff1400780c */ /* 0x000fe20003fc4270 */
[----:B------:R-:W-:-:S12]  /*18670*/  BSSY B2, `(.L_x_1543) ;  /* 0x0000011000027945 */ /* 0x000fd80003800000 */
[----:B------:R-:W-:Y:S05]  /*18680*/  @P6 BRA `(.L_x_1544) ;  /* 0x0000000000246947 */ /* 0x000fea0003800000 */
[----:B------:R-:W-:Y:S02]  /*18690*/  IMAD.U32 R166, RZ, RZ, UR46 ;  /* 0x0000002effa67e24 */ /* 0x000fe4000f8e00ff */
[----:B------:R-:W-:-:S03]  /*186a0*/  VIADD R165, R202, 0x8 ;  /* 0x00000008caa57836 */ /* 0x000fc60000000000 */
[----:B------:R-:W-:Y:S02]  /*186b0*/  ISETP.NE.AND P6, PT, R166, 0x1, PT ;  /* 0x00000001a600780c */ /* 0x000fe40003fc5270 */
[----:B------:R-:W-:-:S11]  /*186c0*/  LOP3.LUT R165, RZ, R165, RZ, 0x33, !PT ;  /* 0x000000a5ffa57212 */ /* 0x000fd600078e33ff */
[----:B------:R-:W0:Y:S02]  /*186d0*/  @P6 LDC.64 R12, c[0x0][0x9e8] ;  /* 0x00027a00ff0c6b82 */ /* 0x000e240000000a00 */
[----:B0-----:R-:W-:-:S05]  /*186e0*/  @P6 IMAD.HI.U32 R12, R165, R12, RZ ;  /* 0x0000000ca50c6227 */ /* 0x001fca00078e00ff */
[----:B------:R-:W-:-:S04]  /*186f0*/  @P6 SHF.R.U32.HI R165, RZ, R13, R12 ;  /* 0x0000000dffa56219 */ /* 0x000fc8000001160c */
[----:B------:R-:W-:Y:S01]  /*18700*/  LOP3.LUT R12, RZ, R165, RZ, 0x33, !PT ;  /* 0x000000a5ff0c7212 */ /* 0x000fe200078e33ff */
[----:B------:R-:W-:Y:S06]  /*18710*/  BRA `(.L_x_1545) ;  /* 0x0000000000187947 */ /* 0x000fec0003800000 */
.L_x_1544:
[----:B------:R-:W-:-:S05]  /*18720*/  IMAD.U32 R166, RZ, RZ, UR46 ;  /* 0x0000002effa67e24 */ /* 0x000fca000f8e00ff */
[----:B------:R-:W-:-:S13]  /*18730*/  ISETP.NE.AND P6, PT, R166, 0x1, PT ;  /* 0x00000001a600780c */ /* 0x000fda0003fc5270 */
[----:B------:R-:W0:Y:S02]  /*18740*/  @P6 LDC.64 R12, c[0x0][0x9e8] ;  /* 0x00027a00ff0c6b82 */ /* 0x000e240000000a00 */
[----:B0-----:R-:W-:-:S04]  /*18750*/  @P6 IMAD.HI.U32 R164, R20, R12, RZ ;  /* 0x0000000c14a46227 */ /* 0x001fc800078e00ff */
[----:B------:R-:W-:Y:S01]  /*18760*/  IMAD.MOV.U32 R12, RZ, RZ, R20 ;  /* 0x000000ffff0c7224 */ /* 0x000fe200078e0014 */
[----:B------:R-:W-:-:S07]  /*18770*/  @P6 SHF.R.U32.HI R12, RZ, R13, R164 ;  /* 0x0000000dff0c6219 */ /* 0x000fce00000116a4 */
.L_x_1545:
[----:B------:R-:W-:Y:S05]  /*18780*/  BSYNC B2 ;  /* 0x0000000000027941 */ /* 0x000fea0003800000 */
.L_x_1543:
[----:B------:R-:W-:-:S05]  /*18790*/  IMAD R7, R12, R166, R7 ;  /* 0x000000a60c077224 */ /* 0x000fca00078e0207 */
[----:B------:R-:W-:Y:S02]  /*187a0*/  VIADDMNMX R168, R7, R166, R168, PT ;  /* 0x000000a607a87246 */ /* 0x000fe400038001a8 */
[----:B------:R-:W-:-:S07]  /*187b0*/  VIMNMX R167, R167, R7, !PT ;  /* 0x00000007a7a77248 */ /* 0x000fce0007fe0100 */
.L_x_1542:
[C---:B------:R-:W-:Y:S01]  /*187c0*/  ISETP.GT.AND P2, PT, R167.reuse, 0x1, !P2 ;  /* 0x00000001a700780c */ /* 0x040fe20005744270 */
[----:B------:R-:W-:Y:S01]  /*187d0*/  @!P1 VIADD R14, R14, 0x30860 ;  /* 0x000308600e0e9836 */ /* 0x000fe20000000000 */
[----:B------:R-:W-:Y:S01]  /*187e0*/  LOP3.LUT P6, RZ, R16, 0x8000, RZ, 0xc0, !PT ;  /* 0x0000800010ff7812 */ /* 0x000fe200078cc0ff */
[----:B------:R-:W-:Y:S01]  /*187f0*/  IMAD.MOV.U32 R194, RZ, RZ, R10 ;  /* 0x000000ffffc27224 */ /* 0x000fe200078e000a */
[----:B------:R-:W-:Y:S02]  /*18800*/  ISETP.LT.OR P2, PT, R168, 0x2, P2 ;  /* 0x00000002a800780c */ /* 0x000fe40001741670 */
[----:B------:R-:W-:Y:S02]  /*18810*/  ISETP.GT.AND P3, PT, R167, 0x8, !P3 ;  /* 0x00000008a700780c */ /* 0x000fe40005f64270 */
[----:B------:R-:W-:Y:S02]  /*18820*/  FSEL R120, R120, -INF , !P2 ;  /* 0xff80000078787808 */ /* 0x000fe40005000000 */
[----:B------:R-:W-:-:S02]  /*18830*/  LOP3.LUT P2, RZ, R16, 0x4, RZ, 0xc0, !PT ;  /* 0x0000000410ff7812 */ /* 0x000fc4000784c0ff */
[C---:B------:R-:W-:Y:S02]  /*18840*/  ISETP.LT.OR P3, PT, R168.reuse, 0x9, P3 ;  /* 0x00000009a800780c */ /* 0x040fe40001f61670 */
[----:B------:R-:W-:Y:S02]  /*18850*/  ISETP.GT.AND P2, PT, R167, 0x9, !P2 ;  /* 0x00000009a700780c */ /* 0x000fe40005744270 */
[----:B------:R-:W-:Y:S02]  /*18860*/  FSEL R123, R123, -INF , !P3 ;  /* 0xff8000007b7b7808 */ /* 0x000fe40005800000 */
[----:B------:R-:W-:Y:S02]  /*18870*/  ISETP.LT.OR P2, PT, R168, 0xa, P2 ;  /* 0x0000000aa800780c */ /* 0x000fe40001741670 */
[----:B------:R-:W-:Y:S02]  /*18880*/  LOP3.LUT P3, RZ, R16, 0x4000, RZ, 0xc0, !PT ;  /* 0x0000400010ff7812 */ /* 0x000fe4000786c0ff */
[----:B------:R-:W-:-:S02]  /*18890*/  FSEL R124, R124, -INF , !P2 ;  /* 0xff8000007c7c7808 */ /* 0x000fc40005000000 */
[----:B------:R-:W-:Y:S02]  /*188a0*/  LOP3.LUT P2, RZ, R16, 0x8, RZ, 0xc0, !PT ;  /* 0x0000000810ff7812 */ /* 0x000fe4000784c0ff */
[C---:B------:R-:W-:Y:S02]  /*188b0*/  ISETP.GT.AND P4, PT, R167.reuse, 0x51, !P4 ;  /* 0x00000051a700780c */ /* 0x040fe40006784270 */
[C---:B------:R-:W-:Y:S02]  /*188c0*/  ISETP.GT.AND P2, PT, R167.reuse, 0x10, !P2 ;  /* 0x00000010a700780c */ /* 0x040fe40005744270 */
[----:B------:R-:W-:Y:S02]  /*188d0*/  ISETP.GT.AND P5, PT, R167, 0x58, !P5 ;  /* 0x00000058a700780c */ /* 0x000fe40006fa4270 */
[C---:B------:R-:W-:Y:S02]  /*188e0*/  ISETP.LT.OR P2, PT, R168.reuse, 0x11, P2 ;  /* 0x00000011a800780c */ /* 0x040fe40001741670 */
[----:B------:R-:W-:-:S02]  /*188f0*/  ISETP.LT.OR P4, PT, R168, 0x52, P4 ;  /* 0x00000052a800780c */ /* 0x000fc40002781670 */
[----:B------:R-:W-:Y:S02]  /*18900*/  FSEL R127, R127, -INF , !P2 ;  /* 0xff8000007f7f7808 */ /* 0x000fe40005000000 */
[----:B------:R-:W-:Y:S02]  /*18910*/  LOP3.LUT P2, RZ, R16, 0x80000, RZ, 0xc0, !PT ;  /* 0x0008000010ff7812 */ /* 0x000fe4000784c0ff */
[----:B------:R-:W-:Y:S02]  /*18920*/  ISETP.LT.OR P5, PT, R168, 0x59, P5 ;  /* 0x00000059a800780c */ /* 0x000fe40002fa1670 */
[----:B------:R-:W-:Y:S02]  /*18930*/  ISETP.GT.AND P2, PT, R167, 0x11, !P2 ;  /* 0x00000011a700780c */ /* 0x000fe40005744270 */
[----:B------:R-:W-:Y:S02]  /*18940*/  FSEL R156, R156, -INF , !P4 ;  /* 0xff8000009c9c7808 */ /* 0x000fe40006000000 */
[----:B------:R-:W-:-:S02]  /*18950*/  ISETP.LT.OR P2, PT, R168, 0x12, P2 ;  /* 0x00000012a800780c */ /* 0x000fc40001741670 */
[----:B------:R-:W-:Y:S02]  /*18960*/  FSEL R160, R160, -INF , !P5 ;  /* 0xff800000a0a07808 */ /* 0x000fe40006800000 */
[----:B------:R-:W-:Y:S02]  /*18970*/  FSEL R128, R128, -INF , !P2 ;  /* 0xff80000080807808 */ /* 0x000fe40005000000 */
[----:B------:R-:W-:-:S04]  /*18980*/  LOP3.LUT P2, RZ, R16, 0x40000, RZ, 0xc0, !PT ;  /* 0x0004000010ff7812 */ /* 0x000fc8000784c0ff */
[----:B------:R-:W-:-:S04]  /*18990*/  ISETP.GT.AND P2, PT, R167, 0x18, !P2 ;  /* 0x00000018a700780c */ /* 0x000fc80005744270 */
[----:B------:R-:W-:-:S04]  /*189a0*/  ISETP.LT.OR P2, PT, R168, 0x19, P2 ;  /* 0x00000019a800780c */ /* 0x000fc80001741670 */
        /* <DEDUP_REMOVED lines=9> */
[----:B------:R-:W-:Y:S02]  /*18a40*/  ISETP.GT.AND P2, PT, R167, 0x21, !P6 ;  /* 0x00000021a700780c */ /* 0x000fe40007744270 */
[----:B------:R-:W-:Y:S02]  /*18a50*/  LOP3.LUT P6, RZ, R16, 0x20, RZ, 0xc0, !PT ;  /* 0x0000002010ff7812 */ /* 0x000fe400078cc0ff */
[----:B------:R-:W-:-:S04]  /*18a60*/  ISETP.LT.OR P2, PT, R168, 0x22, P2 ;  /* 0x00000022a800780c */ /* 0x000fc80001741670 */
[----:B------:R-:W-:Y:S02]  /*18a70*/  FSEL R134, R134, -INF , !P2 ;  /* 0xff80000086867808 */ /* 0x000fe40005000000 */
[----:B------:R-:W-:Y:S02]  /*18a80*/  ISETP.GT.AND P2, PT, R167, 0x28, !P3 ;  /* 0x00000028a700780c */ /* 0x000fe40005f44270 */
[----:B------:R-:W-:Y:S02]  /*18a90*/  LOP3.LUT P3, RZ, R16, 0x10, RZ, 0xc0, !PT ;  /* 0x0000001010ff7812 */ /* 0x000fe4000786c0ff */
        /* <DEDUP_REMOVED lines=10> */
[----:B------:R-:W-:Y:S02]  /*18b40*/  FMNMX.FTZ R0, R2, R4, !PT ;  /* 0x0000000402007209 */ /* 0x000fe40007810000 */
[----:B------:R-:W-:Y:S02]  /*18b50*/  LOP3.LUT P2, RZ, R16, 0x800, RZ, 0xc0, !PT ;  /* 0x0000080010ff7812 */ /* 0x000fe4000784c0ff */
[----:B------:R-:W-:Y:S02]  /*18b60*/  FMNMX.FTZ R0, R15, R0, !PT ;  /* 0x000000000f007209 */ /* 0x000fe40007810000 */
[----:B------:R-:W-:Y:S02]  /*18b70*/  ISETP.GT.AND P2, PT, R167, 0x31, !P2 ;  /* 0x00000031a700780c */ /* 0x000fe40005744270 */
[----:B------:R-:W-:-:S02]  /*18b80*/  FMNMX.FTZ R7, R121, R0, !PT ;  /* 0x0000000079077209 */ /* 0x000fc40007810000 */
[----:B------:R-:W-:Y:S02]  /*18b90*/  ISETP.LT.OR P2, PT, R168, 0x32, P2 ;  /* 0x00000032a800780c */ /* 0x000fe40001741670 */
[----:B------:R-:W-:Y:S02]  /*18ba0*/  FMNMX.FTZ R0, R122, R7, !PT ;  /* 0x000000077a007209 */ /* 0x000fe40007810000 */
[----:B------:R-:W-:Y:S02]  /*18bb0*/  FSEL R143, R143, -INF , !P2 ;  /* 0xff8000008f8f7808 */ /* 0x000fe40005000000 */
[----:B------:R-:W-:Y:S02]  /*18bc0*/  FMNMX.FTZ R7, R125, R0, !PT ;  /* 0x000000007d077209 */ /* 0x000fe40007810000 */
[----:B------:R-:W-:Y:S02]  /*18bd0*/  LOP3.LUT P2, RZ, R16, 0x400, RZ, 0xc0, !PT ;  /* 0x0000040010ff7812 */ /* 0x000fe4000784c0ff */
[----:B------:R-:W-:-:S02]  /*18be0*/  FMNMX.FTZ R0, R126, R7, !PT ;  /* 0x000000077e007209 */ /* 0x000fc40007810000 */
[----:B------:R-:W-:Y:S02]  /*18bf0*/  ISETP.GT.AND P2, PT, R167, 0x38, !P2 ;  /* 0x00000038a700780c */ /* 0x000fe40005744270 */
[----:B------:R-:W-:Y:S02]  /*18c00*/  FMNMX.FTZ R7, R129, R0, !PT ;  /* 0x0000000081077209 */ /* 0x000fe40007810000 */
[----:B------:R-:W-:Y:S02]  /*18c10*/  ISETP.LT.OR P2, PT, R168, 0x39, P2 ;  /* 0x00000039a800780c */ /* 0x000fe40001741670 */
[----:B------:R-:W-:Y:S02]  /*18c20*/  FMNMX.FTZ R0, R130, R7, !PT ;  /* 0x0000000782007209 */ /* 0x000fe40007810000 */
[----:B------:R-:W-:Y:S02]  /*18c30*/  FSEL R144, R144, -INF , !P2 ;  /* 0xff80000090907808 */ /* 0x000fe40005000000 */
[----:B------:R-:W-:-:S02]  /*18c40*/  FMNMX.FTZ R7, R135, R0, !PT ;  /* 0x0000000087077209 */ /* 0x000fc40007810000 */
[----:B------:R-:W-:Y:S02]  /*18c50*/  LOP3.LUT P2, RZ, R16, 0x200, RZ, 0xc0, !PT ;  /* 0x0000020010ff7812 */ /* 0x000fe4000784c0ff */
[----:B------:R-:W-:Y:S02]  /*18c60*/  FMNMX.FTZ R0, R136, R7, !PT ;  /* 0x0000000788007209 */ /* 0x000fe40007810000 */
[----:B------:R-:W-:Y:S02]  /*18c70*/  ISETP.GT.AND P2, PT, R167, 0x39, !P2 ;  /* 0x00000039a700780c */ /* 0x000fe40005744270 */
[----:B------:R-:W-:Y:S02]  /*18c80*/  FMNMX.FTZ R7, R139, R0, !PT ;  /* 0x000000008b077209 */ /* 0x000fe40007810000 */
[----:B------:R-:W-:Y:S02]  /*18c90*/  ISETP.LT.OR P2, PT, R168, 0x3a, P2 ;  /* 0x0000003aa800780c */ /* 0x000fe40001741670 */
[----:B------:R-:W-:-:S02]  /*18ca0*/  FMNMX.FTZ R0, R140, R7, !PT ;  /* 0x000000078c007209 */ /* 0x000fc40007810000 */
        /* <DEDUP_REMOVED lines=25> */
[----:B------:R-:W-:Y:S01]  /*18e40*/  ISETP.GT.AND P2, PT, R167, 0x49, !P6 ;  /* 0x00000049a700780c */ /* 0x000fe20007744270 */
[----:B------:R-:W0:Y:S01]  /*18e50*/  SHFL.BFLY PT, R7, R164, 0x2, 0x1f ;  /* 0x0c401f00a4077f89 */ /* 0x000e2200000e0000 */
[----:B------:R-:W-:Y:S02]  /*18e60*/  LOP3.LUT P6, RZ, R16, 0x2, RZ, 0xc0, !PT ;  /* 0x0000000210ff7812 */ /* 0x000fe400078cc0ff */
[----:B------:R-:W-:-:S04]  /*18e70*/  ISETP.LT.OR P2, PT, R168, 0x4a, P2 ;  /* 0x0000004aa800780c */ /* 0x000fc80001741670 */
[----:B------:R-:W-:Y:S02]  /*18e80*/  FSEL R153, R153, -INF , !P2 ;  /* 0xff80000099997808 */ /* 0x000fe40005000000 */
[----:B------:R-:W-:-:S04]  /*18e90*/  ISETP.GT.AND P2, PT, R167, 0x50, !P3 ;  /* 0x00000050a700780c */ /* 0x000fc80005f44270 */
[----:B------:R-:W-:-:S04]  /*18ea0*/  ISETP.LT.OR P2, PT, R168, 0x51, P2 ;  /* 0x00000051a800780c */ /* 0x000fc80001741670 */
[----:B------:R-:W-:Y:S02]  /*18eb0*/  FSEL R157, R157, -INF , !P2 ;  /* 0xff8000009d9d7808 */ /* 0x000fe40005000000 */
[----:B------:R-:W-:Y:S02]  /*18ec0*/  ISETP.GT.AND P2, PT, R167, RZ, !P6 ;  /* 0x000000ffa700720c */ /* 0x000fe40007744270 */
[----:B------:R-:W-:Y:S02]  /*18ed0*/  LOP3.LUT P6, RZ, R16, 0x1, RZ, 0xc0, !PT ;  /* 0x0000000110ff7812 */ /* 0x000fe400078cc0ff */
[----:B------:R-:W-:Y:S02]  /*18ee0*/  ISETP.LT.OR P2, PT, R168, 0x1, P2 ;  /* 0x00000001a800780c */ /* 0x000fe40001741670 */
[----:B0-----:R-:W-:Y:S01]  /*18ef0*/  FMNMX.FTZ R165, R164, R7, !PT ;  /* 0x00000007a4a57209 */ /* 0x001fe20007810000 */
[----:B------:R-:W-:Y:S01]  /*18f00*/  IMAD.U32 R7, RZ, RZ, UR43 ;  /* 0x0000002bff077e24 */ /* 0x000fe2000f8e00ff */
[----:B------:R-:W-:-:S02]  /*18f10*/  FSEL R23, R23, -INF , !P2 ;  /* 0xff80000017177808 */ /* 0x000fc40005000000 */
[----:B------:R-:W-:Y:S01]  /*18f20*/  ISETP.GT.AND P3, PT, R167, 0x59, !P6 ;  /* 0x00000059a700780c */ /* 0x000fe20007764270 */
[----:B------:R-:W0:Y:S03]  /*18f30*/  SHFL.BFLY PT, R12, R165, 0x1, 0x1f ;  /* 0x0c201f00a50c7f89 */ /* 0x000e2600000e0000 */
[----:B------:R-:W-:-:S04]  /*18f40*/  ISETP.LT.OR P3, PT, R168, 0x5a, P3 ;  /* 0x0000005aa800780c */ /* 0x000fc80001f61670 */
[----:B------:R-:W-:Y:S02]  /*18f50*/  FSEL R161, R161, -INF , !P3 ;  /* 0xff800000a1a17808 */ /* 0x000fe40005800000 */
[----:B0-----:R-:W-:Y:S02]  /*18f60*/  FMNMX.FTZ R12, R165, R12, !PT ;  /* 0x0000000ca50c7209 */ /* 0x001fe40007810000 */
[----:B------:R-:W-:Y:S02]  /*18f70*/  FMNMX.FTZ R165, R23, R3, !PT ;  /* 0x0000000317a57209 */ /* 0x000fe40007810000 */
[C---:B------:R-:W-:Y:S01]  /*18f80*/  FSETP.NEU.FTZ.AND P2, PT, R12.reuse, -INF , PT ;  /* 0xff8000000c00780b */ /* 0x040fe20003f5d000 */
[----:B------:R-:W-:-:S05]  /*18f90*/  FMUL.FTZ R0, R12, R7 ;  /* 0x000000070c007220 */ /* 0x000fca0000410000 */
[----:B------:R-:W-:-:S05]  /*18fa0*/  FSEL R0, R0, RZ, P2 ;  /* 0x000000ff00007208 */ /* 0x000fca0001000000 */
[--C-:B------:R-:W-:Y:S01]  /*18fb0*/  FFMA.FTZ R188, R2, R7, -R0.reuse ;  /* 0x0000000702bc7223 */ /* 0x100fe20000010800 */
[----:B------:R-:W-:Y:S01]  /*18fc0*/  FMNMX.FTZ R2, R120, R165, !PT ;  /* 0x000000a578027209 */ /* 0x000fe20007810000 */
[-CC-:B------:R-:W-:Y:S01]  /*18fd0*/  FFMA.FTZ R190, R121, R7.reuse, -R0.reuse ;  /* 0x0000000779be7223 */ /* 0x180fe20000010800 */
[-CC-:B------:R-:W-:Y:S01]  /*18fe0*/  FFMA.FTZ R184, R125, R7.reuse, -R0.reuse ;  /* 0x000000077db87223 */ /* 0x180fe20000010800 */
[-CC-:B------:R-:W-:Y:S01]  /*18ff0*/  FFMA.FTZ R186, R129, R7.reuse, -R0.reuse ;  /* 0x0000000781ba7223 */ /* 0x180fe20000010800 */
[----:B------:R-:W-:Y:S01]  /*19000*/  FMNMX.FTZ R165, R123, R2, !PT ;  /* 0x000000027ba57209 */ /* 0x000fe20007810000 */
[-CC-:B------:R-:W-:Y:S01]  /*19010*/  FFMA.FTZ R180, R135, R7.reuse, -R0.reuse ;  /* 0x0000000787b47223 */ /* 0x180fe20000010800 */
[-CC-:B------:R-:W-:Y:S01]  /*19020*/  FFMA.FTZ R176, R141, R7.reuse, -R0.reuse ;  /* 0x000000078db07223 */ /* 0x180fe20000010800 */
[--C-:B------:R-:W-:Y:S01]  /*19030*/  FFMA.FTZ R122, R122, R7, -R0.reuse ;  /* 0x000000077a7a7223 */ /* 0x100fe20000010800 */
[----:B------:R-:W-:Y:S01]  /*19040*/  FMNMX.FTZ R2, R124, R165, !PT ;  /* 0x000000a57c027209 */ /* 0x000fe20007810000 */
[-CC-:B------:R-:W-:Y:S01]  /*19050*/  FFMA.FTZ R182, R139, R7.reuse, -R0.reuse ;  /* 0x000000078bb67223 */ /* 0x180fe20000010800 */
[-CC-:B------:R-:W-:Y:S01]  /*19060*/  FFMA.FTZ R139, R151, R7.reuse, -R0.reuse ;  /* 0x00000007978b7223 */ /* 0x180fe20000010800 */
[----:B------:R-:W-:Y:S01]  /*19070*/  FSEL R151, R12, RZ, P2 ;  /* 0x000000ff0c977208 */ /* 0x000fe20001000000 */
[-CC-:B------:R-:W-:Y:S01]  /*19080*/  FFMA.FTZ R164, R126, R7.reuse, -R0.reuse ;  /* 0x000000077ea47223 */ /* 0x180fe20000010800 */
[----:B------:R-:W-:Y:S01]  /*19090*/  FMNMX.FTZ R121, R127, R2, !PT ;  /* 0x000000027f797209 */ /* 0x000fe20007810000 */
[-CC-:B------:R-:W-:Y:S01]  /*190a0*/  FFMA.FTZ R126, R130, R7.reuse, -R0.reuse ;  /* 0x00000007827e7223 */ /* 0x180fe20000010800 */
[-CC-:B------:R-:W-:Y:S01]  /*190b0*/  FFMA.FTZ R130, R140, R7.reuse, -R0.reuse ;  /* 0x000000078c827223 */ /* 0x180fe20000010800 */
[--C-:B------:R-:W-:Y:S01]  /*190c0*/  FFMA.FTZ R15, R15, R7, -R0.reuse ;  /* 0x000000070f0f7223 */ /* 0x100fe20000010800 */
[----:B------:R-:W-:Y:S01]  /*190d0*/  FMNMX.FTZ R2, R128, R121, !PT ;  /* 0x0000007980027209 */ /* 0x000fe20007810000 */
[-CC-:B------:R-:W-:Y:S01]  /*190e0*/  FFMA.FTZ R178, R146, R7.reuse, -R0.reuse ;  /* 0x0000000792b27223 */ /* 0x180fe20000010800 */
[----:B------:R0:W-:Y:S01]  /*190f0*/  MUFU.EX2 R121, R122 ;  /* 0x0000007a00797308 */ /* 0x0001e20000000800 */
[-CC-:B------:R-:W-:Y:S01]  /*19100*/  FFMA.FTZ R172, R150, R7.reuse, -R0.reuse ;  /* 0x0000000796ac7223 */ /* 0x180fe20000010800 */
        /* <DEDUP_REMOVED lines=20> */
[----:B------:R-:W-:Y:S01]  /*19250*/  FMNMX.FTZ R2, R148, R129, !PT ;  /* 0x0000008194027209 */ /* 0x000fe20007810000 */
[-CC-:B------:R-:W-:Y:S01]  /*19260*/  FFMA.FTZ R129, R136, R7.reuse, -R0.reuse ;  /* 0x0000000788817223 */ /* 0x180fe20000010800 */
[----:B------:R-:W-:Y:S02]  /*19270*/  FFMA.FTZ R136, R147, R7, -R0 ;  /* 0x0000000793887223 */ /* 0x000fe40000010800 */
        /* <DEDUP_REMOVED lines=9> */
[----:B------:R-:W-:-:S03]  /*19310*/  FFMA.FTZ R135, R142, R7, -R0 ;  /* 0x000000078e877223 */ /* 0x000fc60000010800 */
[----:B------:R-:W-:-:S03]  /*19320*/  FMNMX.FTZ R2, R161, R2, !PT ;  /* 0x00000002a1027209 */ /* 0x000fc60007810000 */
[----:B------:R-:W-:Y:S02]  /*19330*/  MUFU.EX2 R129, R129 ;  /* 0x0000008100817308 */ /* 0x000fe40000000800 */
[----:B------:R-:W0:Y:S06]  /*19340*/  SHFL.BFLY PT, R141, R2, 0x2, 0x1f ;  /* 0x0c401f00028d7f89 */ /* 0x000e2c00000e0000 */
[----:B------:R-:W-:Y:S08]  /*19350*/  MUFU.EX2 R182, R182 ;  /* 0x000000b600b67308 */ /* 0x000ff00000000800 */
[----:B------:R-:W-:Y:S08]  /*19360*/  MUFU.EX2 R130, R130 ;  /* 0x0000008200827308 */ /* 0x000ff00000000800 */
[----:B------:R-:W-:Y:S01]  /*19370*/  MUFU.EX2 R176, R176 ;  /* 0x000000b000b07308 */ /* 0x000fe20000000800 */
[----:B0-----:R-:W-:Y:S01]  /*19380*/  FMNMX.FTZ R122, R2, R141, !PT ;  /* 0x0000008d027a7209 */ /* 0x001fe20007810000 */
[----:B------:R-:W-:Y:S01]  /*19390*/  FFMA.FTZ R141, R159, R7, -R0 ;  /* 0x000000079f8d7223 */ /* 0x000fe20000010800 */
[----:B------:R-:W-:-:S03]  /*193a0*/  FADD.FTZ R0, -R151, R4 ;  /* 0x0000000497007221 */ /* 0x000fc60000010100 */
[----:B------:R-:W0:Y:S01]  /*193b0*/  SHFL.BFLY PT, R147, R122, 0x1, 0x1f ;  /* 0x0c201f007a937f89 */ /* 0x000e2200000e0000 */
[----:B------:R-:W-:Y:S01]  /*193c0*/  FMUL.FTZ R0, R0, R7 ;  /* 0x0000000700007220 */ /* 0x000fe20000410000 */
[----:B------:R-:W-:Y:S08]  /*193d0*/  MUFU.EX2 R135, R135 ;  /* 0x0000008700877308 */ /* 0x000ff00000000800 */
[----:B------:R-:W1:Y:S08]  /*193e0*/  MUFU.EX2 R0, R0 ;  /* 0x0000000000007308 */ /* 0x000e700000000800 */
[----:B------:R-:W-:Y:S01]  /*193f0*/  MUFU.EX2 R178, R178 ;  /* 0x000000b200b27308 */ /* 0x000fe20000000800 */
[----:B0-----:R-:W-:-:S07]  /*19400*/  FMNMX.FTZ R122, R122, R147, !PT ;  /* 0x000000937a7a7209 */ /* 0x001fce0007810000 */
[----:B------:R-:W-:Y:S01]  /*19410*/  MUFU.EX2 R136, R136 ;  /* 0x0000008800887308 */ /* 0x000fe20000000800 */
[----:B-1----:R-:W-:Y:S01]  /*19420*/  FFMA.FTZ R6, R0, R6, R188 ;  /* 0x0000000600067223 */ /* 0x002fe200000100bc */
[C---:B------:R-:W-:Y:S01]  /*19430*/  FSETP.NEU.FTZ.AND P2, PT, R122.reuse, -INF , PT ;  /* 0xff8000007a00780b */ /* 0x040fe20003f5d000 */
[C---:B------:R-:W-:Y:S01]  /*19440*/  FMUL.FTZ R142, R122.reuse, R7 ;  /* 0x000000077a8e7220 */ /* 0x040fe20000410000 */
[----:B------:R-:W-:Y:S02]  /*19450*/  F2FP.BF16.F32.PACK_AB R188, R15, R188 ;  /* 0x000000bc0fbc723e */ /* 0x000fe400000010ff */
[----:B------:R-:W-:Y:S02]  /*19460*/  FSEL R2, R122, RZ, P2 ;  /* 0x000000ff7a027208 */ /* 0x000fe40001000000 */
[----:B------:R-:W-:Y:S01]  /*19470*/  FSEL R142, R142, RZ, P2 ;  /* 0x000000ff8e8e7208 */ /* 0x000fe20001000000 */
[----:B------:R-:W-:Y:S01]  /*19480*/  MUFU.EX2 R172, R172 ;  /* 0x000000ac00ac7308 */ /* 0x000fe20000000800 */
[----:B------:R-:W-:Y:S01]  /*19490*/  ISETP.GT.AND P2, PT, R8, R203, PT ;  /* 0x000000cb0800720c */ /* 0x000fe20003f44270 */
[----:B------:R-:W-:Y:S01]  /*194a0*/  FADD.FTZ R2, -R2, R3 ;  /* 0x0000000302027221 */ /* 0x000fe20000010100 */
[----:B------:R-:W-:-:S02]  /*194b0*/  VIADD R8, R8, 0xffffffff ;  /* 0xffffffff08087836 */ /* 0x000fc40000000000 */
[-CC-:B------:R-:W-:Y:S01]  /*194c0*/  FFMA.FTZ R189, R23, R7.reuse, -R142.reuse ;  /* 0x0000000717bd7223 */ /* 0x180fe2000001088e */
[-CC-:B------:R-:W-:Y:S01]  /*194d0*/  FFMA.FTZ R23, R120, R7.reuse, -R142.reuse ;  /* 0x0000000778177223 */ /* 0x180fe2000001088e */
[-C--:B------:R-:W-:Y:S01]  /*194e0*/  FMUL.FTZ R2, R2, R7.reuse ;  /* 0x0000000702027220 */ /* 0x080fe20000410000 */
[-CC-:B------:R-:W-:Y:S01]  /*194f0*/  FFMA.FTZ R191, R123, R7.reuse, -R142.reuse ;  /* 0x000000077bbf7223 */ /* 0x180fe2000001088e */
[-C--:B------:R-:W-:Y:S01]  /*19500*/  FFMA.FTZ R177, R13, R7.reuse, -R142 ;  /* 0x000000070db17223 */ /* 0x080fe2000001088e */
[----:B------:R-:W-:Y:S01]  /*19510*/  FADD.FTZ R13, R15, R6 ;  /* 0x000000060f0d7221 */ /* 0x000fe20000010000 */
[----:B------:R-:W-:Y:S01]  /*19520*/  MUFU.EX2 R189, R189 ;  /* 0x000000bd00bd7308 */ /* 0x000fe20000000800 */
[-CC-:B------:R-:W-:Y:S01]  /*19530*/  FFMA.FTZ R120, R124, R7.reuse, -R142.reuse ;  /* 0x000000077c787223 */ /* 0x180fe2000001088e */
[-CC-:B------:R-:W-:Y:S01]  /*19540*/  FFMA.FTZ R185, R127, R7.reuse, -R142.reuse ;  /* 0x000000077fb97223 */ /* 0x180fe2000001088e */
[----:B------:R-:W-:Y:S01]  /*19550*/  FADD.FTZ R6, R190, R13 ;  /* 0x0000000dbe067221 */ /* 0x000fe20000010000 */
[-CC-:B------:R-:W-:Y:S01]  /*19560*/  FFMA.FTZ R187, R131, R7.reuse, -R142.reuse ;  /* 0x0000000783bb7223 */ /* 0x180fe2000001088e */
[-CC-:B------:R-:W-:Y:S01]  /*19570*/  FFMA.FTZ R123, R128, R7.reuse, -R142.reuse ;  /* 0x00000007807b7223 */ /* 0x180fe2000001088e */
[-C--:B------:R-:W-:Y:S01]  /*19580*/  FFMA.FTZ R124, R132, R7.reuse, -R142 ;  /* 0x00000007847c7223 */ /* 0x080fe2000001088e */
[----:B------:R-:W-:Y:S01]  /*19590*/  FADD.FTZ R131, R121, R6 ;  /* 0x0000000679837221 */ /* 0x000fe20000010000 */
[----:B------:R-:W0:Y:S01]  /*195a0*/  MUFU.EX2 R2, R2 ;  /* 0x0000000200027308 */ /* 0x000e220000000800 */
[-CC-:B------:R-:W-:Y:S01]  /*195b0*/  FFMA.FTZ R181, R133, R7.reuse, -R142.reuse ;  /* 0x0000000785b57223 */ /* 0x180fe2000001088e */
[-CC-:B------:R-:W-:Y:S01]  /*195c0*/  FFMA.FTZ R127, R134, R7.reuse, -R142.reuse ;  /* 0x00000007867f7223 */ /* 0x180fe2000001088e */
[----:B------:R-:W-:Y:S01]  /*195d0*/  FADD.FTZ R128, R184, R131 ;  /* 0x00000083b8807221 */ /* 0x000fe20000010000 */
        /* <DEDUP_REMOVED lines=9> */
[----:B------:R-:W-:Y:S01]  /*19670*/  FFMA.FTZ R160, R160, R7, -R142 ;  /* 0x00000007a0a07223 */ /* 0x000fe2000001088e */
[----:B------:R-:W-:-:S02]  /*19680*/  F2FP.BF16.F32.PACK_AB R190, R121, R190 ;  /* 0x000000be79be723e */ /* 0x000fc400000010ff */
[----:B------:R-:W2:Y:S01]  /*19690*/  MUFU.EX2 R191, R191 ;  /* 0x000000bf00bf7308 */ /* 0x000ea20000000800 */
[----:B0-----:R-:W-:Y:S01]  /*196a0*/  FFMA.FTZ R6, R2, R5, R189 ;  /* 0x0000000502067223 */ /* 0x001fe200000100bd */
[C---:B------:R-:W-:Y:S01]  /*196b0*/  FADD.FTZ R5, R125.reuse, R128 ;  /* 0x000000807d057221 */ /* 0x040fe20000010000 */
[----:B------:R-:W-:-:S03]  /*196c0*/  F2FP.BF16.F32.PACK_AB R184, R125, R184 ;  /* 0x000000b87db8723e */ /* 0x000fc600000010ff */
[----:B------:R-:W-:Y:S01]  /*196d0*/  FADD.FTZ R133, R186, R5 ;  /* 0x00000005ba857221 */ /* 0x000fe20000010000 */
[----:B------:R-:W-:Y:S01]  /*196e0*/  FFMA.FTZ R5, R145, R7, -R142 ;  /* 0x0000000791057223 */ /* 0x000fe2000001088e */
[----:B------:R-:W0:Y:S01]  /*196f0*/  MUFU.EX2 R120, R120 ;  /* 0x0000007800787308 */ /* 0x000e220000000800 */
[C---:B-1----:R-:W-:Y:S01]  /*19700*/  FADD.FTZ R6, R23.reuse, R6 ;  /* 0x0000000617067221 */ /* 0x042fe20000010000 */
[C---:B------:R-:W-:Y:S01]  /*19710*/  FADD.FTZ R133, R126.reuse, R133 ;  /* 0x000000857e857221 */ /* 0x040fe20000010000 */
[----:B------:R-:W-:Y:S02]  /*19720*/  F2FP.BF16.F32.PACK_AB R186, R126, R186 ;  /* 0x000000ba7eba723e */ /* 0x000fe400000010ff */
[----:B------:R-:W-:Y:S01]  /*19730*/  F2FP.BF16.F32.PACK_AB R189, R23, R189 ;  /* 0x000000bd17bd723e */ /* 0x000fe200000010ff */
[----:B------:R-:W-:Y:S01]  /*19740*/  FADD.FTZ R128, R180, R133 ;  /* 0x00000085b4807221 */ /* 0x000fe20000010000 */
[----:B------:R-:W-:Y:S01]  /*19750*/  F2FP.BF16.F32.PACK_AB R180, R129, R180 ;  /* 0x000000b481b4723e */ /* 0x000fe200000010ff */
[----:B------:R-:W1:Y:S01]  /*19760*/  MUFU.EX2 R185, R185 ;  /* 0x000000b900b97308 */ /* 0x000e620000000800 */
[----:B--2---:R-:W-:Y:S01]  /*19770*/  FADD.FTZ R131, R191, R6 ;  /* 0x00000006bf837221 */ /* 0x004fe20000010000 */
[----:B------:R-:W-:-:S06]  /*19780*/  IMAD.MOV.U32 R23, RZ, RZ, R11 ;  /* 0x000000ffff177224 */ /* 0x000fcc00078e000b */
[----:B------:R-:W2:Y:S01]  /*19790*/  MUFU.EX2 R123, R123 ;  /* 0x0000007b007b7308 */ /* 0x000ea20000000800 */
[C---:B0-----:R-:W-:Y:S01]  /*197a0*/  FADD.FTZ R6, R120.reuse, R131 ;  /* 0x0000008378067221 */ /* 0x041fe20000010000 */
[----:B------:R-:W-:Y:S01]  /*197b0*/  FADD.FTZ R131, R129, R128 ;  /* 0x0000008081837221 */ /* 0x000fe20000010000 */
[----:B------:R-:W-:Y:S01]  /*197c0*/  @!P1 PRMT R128, RZ, 0x654, R14 ;  /* 0x00000654ff809816 */ /* 0x000fe2000000000e */
[----:B------:R-:W-:Y:S01]  /*197d0*/  FFMA.FTZ R14, R149, R7, -R142 ;  /* 0x00000007950e7223 */ /* 0x000fe2000001088e */
[----:B------:R-:W-:Y:S01]  /*197e0*/  F2FP.BF16.F32.PACK_AB R191, R120, R191 ;  /* 0x000000bf78bf723e */ /* 0x000fe200000010ff */
[----:B------:R-:W-:Y:S01]  /*197f0*/  FADD.FTZ R133, R182, R131 ;  /* 0x00000083b6857221 */ /* 0x000fe20000010000 */
[----:B------:R0:W-:Y:S01]  /*19800*/  @!P1 SYNCS.ARRIVE.TRANS64.RED.A1T0 RZ, [R128+URZ], RZ ;  /* 0x000000ff80ff99a7 */ /* 0x0001e2000810043f */
[----:B------:R-:W3:Y:S01]  /*19810*/  MUFU.EX2 R187, R187 ;  /* 0x000000bb00bb7308 */ /* 0x000ee20000000800 */
[----:B-1----:R-:W-:Y:S01]  /*19820*/  FADD.FTZ R6, R185, R6 ;  /* 0x00000006b9067221 */ /* 0x002fe20000010000 */
[C---:B------:R-:W-:Y:S01]  /*19830*/  FADD.FTZ R133, R130.reuse, R133 ;  /* 0x0000008582857221 */ /* 0x040fe20000010000 */
[----:B------:R-:W-:-:S03]  /*19840*/  F2FP.BF16.F32.PACK_AB R182, R130, R182 ;  /* 0x000000b682b6723e */ /* 0x000fc600000010ff */
[----:B------:R-:W-:Y:S01]  /*19850*/  FADD.FTZ R132, R176, R133 ;  /* 0x00000085b0847221 */ /* 0x000fe20000010000 */
[-C--:B0-----:R-:W-:Y:S01]  /*19860*/  FFMA.FTZ R128, R153, R7.reuse, -R142 ;  /* 0x0000000799807223 */ /* 0x081fe2000001088e */
[----:B------:R-:W0:Y:S01]  /*19870*/  MUFU.EX2 R124, R124 ;  /* 0x0000007c007c7308 */ /* 0x000e220000000800 */
[----:B--2---:R-:W-:Y:S01]  /*19880*/  FADD.FTZ R6, R123, R6 ;  /* 0x000000067b067221 */ /* 0x004fe20000010000 */
[----:B------:R-:W-:Y:S01]  /*19890*/  FFMA.FTZ R142, R161, R7, -R142 ;  /* 0x00000007a18e7223 */ /* 0x000fe2000001088e */
[----:B------:R-:W-:Y:S02]  /*198a0*/  F2FP.BF16.F32.PACK_AB R176, R135, R176 ;  /* 0x000000b087b0723e */ /* 0x000fe400000010ff */
[----:B------:R-:W-:-:S03]  /*198b0*/  F2FP.BF16.F32.PACK_AB R185, R123, R185 ;  /* 0x000000b97bb9723e */ /* 0x000fc600000010ff */
[----:B------:R-:W1:Y:S01]  /*198c0*/  MUFU.EX2 R181, R181 ;  /* 0x000000b500b57308 */ /* 0x000e620000000800 */
[----:B---3--:R-:W-:-:S07]  /*198d0*/  FADD.FTZ R131, R187, R6 ;  /* 0x00000006bb837221 */ /* 0x008fce0000010000 */
[----:B------:R-:W2:Y:S01]  /*198e0*/  MUFU.EX2 R127, R127 ;  /* 0x0000007f007f7308 */ /* 0x000ea20000000800 */
[C---:B0-----:R-:W-:Y:S01]  /*198f0*/  FADD.FTZ R6, R124.reuse, R131 ;  /* 0x000000837c067221 */ /* 0x041fe20000010000 */
[----:B------:R-:W-:Y:S01]  /*19900*/  FADD.FTZ R131, R135, R132 ;  /* 0x0000008487837221 */ /* 0x000fe20000010000 */
[----:B------:R-:W-:-:S03]  /*19910*/  F2FP.BF16.F32.PACK_AB R187, R124, R187 ;  /* 0x000000bb7cbb723e */ /* 0x000fc600000010ff */
[----:B------:R-:W-:Y:S01]  /*19920*/  FADD.FTZ R131, R178, R131 ;  /* 0x00000083b2837221 */ /* 0x000fe20000010000 */
[C---:B------:R-:W-:Y:S01]  /*19930*/  F2FP.BF16.F32.PACK_AB R178, R136.reuse, R178 ;  /* 0x000000b288b2723e */ /* 0x040fe200000010ff */
[----:B------:R-:W0:Y:S01]  /*19940*/  MUFU.EX2 R183, R183 ;  /* 0x000000b700b77308 */ /* 0x000e220000000800 */
[----:B-1----:R-:W-:Y:S01]  /*19950*/  FADD.FTZ R6, R181, R6 ;  /* 0x00000006b5067221 */ /* 0x002fe20000010000 */
[----:B------:R-:W-:-:S04]  /*19960*/  FADD.FTZ R131, R136, R131 ;  /* 0x0000008388837221 */ /* 0x000fc80000010000 */
[----:B------:R-:W-:Y:S02]  /*19970*/  FADD.FTZ R132, R172, R131 ;  /* 0x00000083ac847221 */ /* 0x000fe40000010000 */
[----:B------:R-:W1:Y:S01]  /*19980*/  MUFU.EX2 R3, R138 ;  /* 0x0000008a00037308 */ /* 0x000e620000000800 */
[C---:B--2---:R-:W-:Y:S01]  /*19990*/  FADD.FTZ R6, R127.reuse, R6 ;  /* 0x000000067f067221 */ /* 0x044fe20000010000 */
[----:B------:R-:W-:-:S06]  /*199a0*/  F2FP.BF16.F32.PACK_AB R181, R127, R181 ;  /* 0x000000b57fb5723e */ /* 0x000fcc00000010ff */
[----:B------:R-:W2:Y:S01]  /*199b0*/  MUFU.EX2 R177, R177 ;  /* 0x000000b100b17308 */ /* 0x000ea20000000800 */
[----:B0-----:R-:W-:-:S07]  /*199c0*/  FADD.FTZ R6, R183, R6 ;  /* 0x00000006b7067221 */ /* 0x001fce0000010000 */
[----:B------:R-:W0:Y:S01]  /*199d0*/  MUFU.EX2 R139, R139 ;  /* 0x0000008b008b7308 */ /* 0x000e220000000800 */
[C---:B-1----:R-:W-:Y:S01]  /*199e0*/  FADD.FTZ R6, R3.reuse, R6 ;  /* 0x0000000603067221 */ /* 0x042fe20000010000 */
[----:B------:R-:W-:Y:S01]  /*199f0*/  F2FP.BF16.F32.PACK_AB R183, R3, R183 ;  /* 0x000000b703b7723e */ /* 0x000fe200000010ff */
[----:B------:R-:W-:-:S05]  /*19a00*/  IMAD.MOV.U32 R3, RZ, RZ, R122 ;  /* 0x000000ffff037224 */ /* 0x000fca00078e007a */
[----:B------:R-:W1:Y:S01]  /*19a10*/  MUFU.EX2 R13, R13 ;  /* 0x0000000d000d7308 */ /* 0x000e620000000800 */
[----:B--2---:R-:W-:-:S07]  /*19a20*/  FADD.FTZ R6, R177, R6 ;  /* 0x00000006b1067221 */ /* 0x004fce0000010000 */
[----:B------:R-:W2:Y:S01]  /*19a30*/  MUFU.EX2 R174, R174 ;  /* 0x000000ae00ae7308 */ /* 0x000ea20000000800 */
[C---:B0-----:R-:W-:Y:S01]  /*19a40*/  FADD.FTZ R15, R139.reuse, R132 ;  /* 0x000000848b0f7221 */ /* 0x041fe20000010000 */
[----:B------:R-:W-:-:S06]  /*19a50*/  F2FP.BF16.F32.PACK_AB R172, R139, R172 ;  /* 0x000000ac8bac723e */ /* 0x000fcc00000010ff */
[----:B------:R-:W0:Y:S01]  /*19a60*/  MUFU.EX2 R179, R179 ;  /* 0x000000b300b37308 */ /* 0x000e220000000800 */
[C---:B-1----:R-:W-:Y:S01]  /*19a70*/  FADD.FTZ R6, R13.reuse, R6 ;  /* 0x000000060d067221 */ /* 0x042fe20000010000 */
[----:B------:R-:W-:-:S06]  /*19a80*/  F2FP.BF16.F32.PACK_AB R177, R13, R177 ;  /* 0x000000b10db1723e */ /* 0x000fcc00000010ff */
[----:B------:R-:W1:Y:S01]  /*19a90*/  MUFU.EX2 R140, R140 ;  /* 0x0000008c008c7308 */ /* 0x000e620000000800 */
[----:B--2---:R-:W-:-:S07]  /*19aa0*/  FADD.FTZ R15, R174, R15 ;  /* 0x0000000fae0f7221 */ /* 0x004fce0000010000 */
[----:B------:R-:W2:Y:S01]  /*19ab0*/  MUFU.EX2 R5, R5 ;  /* 0x0000000500057308 */ /* 0x000ea20000000800 */
[----:B0-----:R-:W-:-:S07]  /*19ac0*/  FADD.FTZ R6, R179, R6 ;  /* 0x00000006b3067221 */ /* 0x001fce0000010000 */
[----:B------:R-:W0:Y:S01]  /*19ad0*/  MUFU.EX2 R168, R168 ;  /* 0x000000a800a87308 */ /* 0x000e220000000800 */
[C---:B-1----:R-:W-:Y:S01]  /*19ae0*/  FADD.FTZ R15, R140.reuse, R15 ;  /* 0x0000000f8c0f7221 */ /* 0x042fe20000010000 */
[----:B------:R-:W-:-:S06]  /*19af0*/  F2FP.BF16.F32.PACK_AB R174, R140, R174 ;  /* 0x000000ae8cae723e */ /* 0x000fcc00000010ff */
[----:B------:R-:W1:Y:S01]  /*19b00*/  MUFU.EX2 R173, R173 ;  /* 0x000000ad00ad7308 */ /* 0x000e620000000800 */
[C---:B--2---:R-:W-:Y:S01]  /*19b10*/  FADD.FTZ R6, R5.reuse, R6 ;  /* 0x0000000605067221 */ /* 0x044fe20000010000 */
[----:B------:R-:W-:-:S06]  /*19b20*/  F2FP.BF16.F32.PACK_AB R179, R5, R179 ;  /* 0x000000b305b3723e */ /* 0x000fcc00000010ff */
[----:B------:R-:W2:Y:S01]  /*19b30*/  MUFU.EX2 R141, R141 ;  /* 0x0000008d008d7308 */ /* 0x000ea20000000800 */
[----:B0-----:R-:W-:-:S07]  /*19b40*/  FADD.FTZ R126, R168, R15 ;  /* 0x0000000fa87e7221 */ /* 0x001fce0000010000 */
[----:B------:R-:W0:Y:S01]  /*19b50*/  MUFU.EX2 R14, R14 ;  /* 0x0000000e000e7308 */ /* 0x000e220000000800 */
[----:B-1----:R-:W-:-:S07]  /*19b60*/  FADD.FTZ R15, R173, R6 ;  /* 0x00000006ad0f7221 */ /* 0x002fce0000010000 */
[----:B------:R-:W1:Y:S01]  /*19b70*/  MUFU.EX2 R170, R170 ;  /* 0x000000aa00aa7308 */ /* 0x000e620000000800 */
[C---:B--2---:R-:W-:Y:S01]  /*19b80*/  FADD.FTZ R121, R141.reuse, R126 ;  /* 0x0000007e8d797221 */ /* 0x044fe20000010000 */
[----:B------:R-:W-:-:S06]  /*19b90*/  F2FP.BF16.F32.PACK_AB R168, R141, R168 ;  /* 0x000000a88da8723e */ /* 0x000fcc00000010ff */
[----:B------:R-:W2:Y:S01]  /*19ba0*/  MUFU.EX2 R175, R175 ;  /* 0x000000af00af7308 */ /* 0x000ea20000000800 */
[C---:B0-----:R-:W-:Y:S01]  /*19bb0*/  FADD.FTZ R6, R14.reuse, R15 ;  /* 0x0000000f0e067221 */ /* 0x041fe20000010000 */
[----:B------:R-:W-:-:S06]  /*19bc0*/  F2FP.BF16.F32.PACK_AB R173, R14, R173 ;  /* 0x000000ad0ead723e */ /* 0x000fcc00000010ff */
[----:B------:R-:W0:Y:S01]  /*19bd0*/  MUFU.EX2 R4, R163 ;  /* 0x000000a300047308 */ /* 0x000e220000000800 */
[----:B-1----:R-:W-:-:S07]  /*19be0*/  FADD.FTZ R121, R170, R121 ;  /* 0x00000079aa797221 */ /* 0x002fce0000010000 */
        /* <DEDUP_REMOVED lines=9> */
[----:B--2---:R-:W-:Y:S01]  /*19c80*/  FADD.FTZ R15, R169, R4 ;  /* 0x00000004a90f7221 */ /* 0x004fe20000010000 */
[----:B------:R-:W-:-:S06]  /*19c90*/  IMAD.MOV.U32 R4, RZ, RZ, R12 ;  /* 0x000000ffff047224 */ /* 0x000fcc00078e000c */
[----:B------:R-:W2:Y:S01]  /*19ca0*/  MUFU.EX2 R142, R142 ;  /* 0x0000008e008e7308 */ /* 0x000ea20000000800 */
[C---:B0-----:R-:W-:Y:S01]  /*19cb0*/  FADD.FTZ R15, R156.reuse, R15 ;  /* 0x0000000f9c0f7221 */ /* 0x041fe20000010000 */
[----:B------:R-:W-:-:S03]  /*19cc0*/  F2FP.BF16.F32.PACK_AB R169, R156, R169 ;  /* 0x000000a99ca9723e */ /* 0x000fc600000010ff */
[----:B-1----:R-:W-:-:S04]  /*19cd0*/  FADD.FTZ R15, R160, R15 ;  /* 0x0000000fa00f7221 */ /* 0x002fc80000010000 */
[C---:B--2---:R-:W-:Y:S01]  /*19ce0*/  FADD.FTZ R5, R142.reuse, R15 ;  /* 0x0000000f8e057221 */ /* 0x044fe20000010000 */
[----:B------:R-:W-:Y:S01]  /*19cf0*/  F2FP.BF16.F32.PACK_AB R171, R142, R160 ;  /* 0x000000a08eab723e */ /* 0x000fe200000010ff */
[----:B------:R-:W-:Y:S06]  /*19d00*/  @P2 BRA `(.L_x_1546) ;  /* 0xffffffc400782947 */ /* 0x000fec000383ffff */
[----:B------:R-:W-:Y:S05]  /*19d10*/  BSYNC B0 ;  /* 0x0000000000007941 */ /* 0x000fea0003800000 */
.L_x_1527:
[----:B------:R-:W-:Y:S02]  /*19d20*/  IMAD.MOV.U32 R3, RZ, RZ, R122 ;  /* 0x000000ffff037224 */ /* 0x000fe400078e007a */
[----:B------:R-:W-:Y:S02]  /*19d30*/  IMAD.MOV.U32 R4, RZ, RZ, R12 ;  /* 0x000000ffff047224 */ /* 0x000fe400078e000c */
[----:B------:R-:W-:Y:S02]  /*19d40*/  IMAD.MOV.U32 R23, RZ, RZ, R11 ;  /* 0x000000ffff177224 */ /* 0x000fe400078e000b */
[----:B------:R-:W-:-:S07]  /*19d50*/  IMAD.MOV.U32 R194, RZ, RZ, R10 ;  /* 0x000000ffffc27224 */ /* 0x000fce00078e000a */
.L_x_1526:
[----:B------:R-:W-:Y:S05]  /*19d60*/  BSYNC B1 ;  /* 0x0000000000017941 */ /* 0x000fea0003800000 */
.L_x_1525:
[----:B------:R-:W0:Y:S01]  /*19d70*/  LDC R224, c[0x0][0x9e4] ;  /* 0x00027900ffe07b82 */ /* 0x000e220000000800 */
[----:B------:R-:W-:Y:S01]  /*19d80*/  IADD3 R10, R196, 0x80, -R197 ;  /* 0x00000080c40a7810 */ /* 0x000fe20007ffe8c5 */
[----:B------:R-:W-:Y:S01]  /*19d90*/  ULDC UR4, c[0x0][0x9dc] ;  /* 0x0002770000047ab9 */ /* 0x000fe20000000800 */
[----:B------:R-:W-:-:S03]  /*19da0*/  LOP3.LUT R16, R16, 0xffefffff, RZ, 0xc0, !PT ;  /* 0xffefffff10107812 */ /* 0x000fc600078ec0ff */
[----:B------:R-:W-:-:S04]  /*19db0*/  IMAD R10, R201, 0x80, R10 ;  /* 0x00000080c90a7824 */ /* 0x000fc800078e020a */
[----:B------:R-:W-:Y:S01]  /*19dc0*/  VIADD R12, R10, -UR4 ;  /* 0x800000040a0c7c36 */ /* 0x000fe20008000000 */
[----:B0-----:R-:W-:-:S13]  /*19dd0*/  ISETP.GE.AND P2, PT, R224, 0x1, PT ;  /* 0x00000001e000780c */ /* 0x001fda0003f46270 */
[----:B------:R-:W-:Y:S01]  /*19de0*/  @P2 LOP3.LUT R16, R16, 0x100000, RZ, 0xfc, !PT ;  /* 0x0010000010102812 */ /* 0x000fe200078efcff */
[----:B------:R-:W-:Y:S06]  /*19df0*/  @!P2 BRA `(.L_x_1547) ;  /* 0x000000000048a947 */ /* 0x000fec0003800000 */
[----:B------:R-:W-:Y:S01]  /*19e00*/  IMAD.MOV.U32 R13, RZ, RZ, R10 ;  /* 0x000000ffff0d7224 */ /* 0x000fe200078e000a */
[----:B------:R-:W-:Y:S04]  /*19e10*/  BSSY B0, `(.L_x_1548) ;  /* 0x000000e000007945 */ /* 0x000fe80003800000 */
        /* <DEDUP_REMOVED lines=9> */
.L_x_1549:
[----:B------:R-:W-:-:S13]  /*19eb0*/  ISETP.NE.AND P2, PT, R224, 0x1, PT ;  /* 0x00000001e000780c */ /* 0x000fda0003f45270 */
[----:B------:R-:W0:Y:S02]  /*19ec0*/  @P2 LDC.64 R10, c[0x0][0x9e8] ;  /* 0x00027a00ff0a2b82 */ /* 0x000e240000000a00 */
[----:B0-----:R-:W-:-:S05]  /*19ed0*/  @P2 IMAD.HI.U32 R10, R13, R10, RZ ;  /* 0x0000000a0d0a2227 */ /* 0x001fca00078e00ff */
[----:B------:R-:W-:-:S07]  /*19ee0*/  @P2 SHF.R.U32.HI R13, RZ, R11, R10 ;  /* 0x0000000bff0d2219 */ /* 0x000fce000001160a */
.L_x_1550:
[----:B------:R-:W-:Y:S05]  /*19ef0*/  BSYNC B0 ;  /* 0x0000000000007941 */ /* 0x000fea0003800000 */
.L_x_1548:
[----:B------:R-:W-:-:S05]  /*19f00*/  IMAD R13, R13, R224, RZ ;  /* 0x000000e00d0d7224 */ /* 0x000fca00078e02ff */
[----:B------:R-:W-:-:S07]  /*19f10*/  VIMNMX R12, R12, R13, !PT ;  /* 0x0000000d0c0c7248 */ /* 0x000fce0007fe0100 */
.L_x_1547:
[----:B------:R-:W-:Y:S01]  /*19f20*/  VIADD R12, R12, 0x5f ;  /* 0x0000005f0c0c7836 */ /* 0x000fe20000000000 */
[----:B------:R-:W-:Y:S03]  /*19f30*/  BSSY B0, `(.L_x_1551) ;  /* 0x0000289000007945 */ /* 0x000fe60003800000 */
[----:B------:R-:W-:-:S05]  /*19f40*/  IMAD.HI R12, R12, 0x2aaaaaab, RZ ;  /* 0x2aaaaaab0c0c7827 */ /* 0x000fca00078e02ff */
[----:B------:R-:W-:-:S04]  /*19f50*/  SHF.R.U32.HI R11, RZ, 0x1f, R12 ;  /* 0x0000001fff0b7819 */ /* 0x000fc8000001160c */
[----:B------:R-:W-:-:S04]  /*19f60*/  LEA.HI.SX32 R12, R12, R11, 0x1c ;  /* 0x0000000b0c0c7211 */ /* 0x000fc800078fe2ff */
[----:B------:R-:W-:-:S04]  /*19f70*/  VIMNMX R15, R211, R12, !PT ;  /* 0x0000000cd30f7248 */ /* 0x000fc80007fe0100 */
[----:B------:R-:W-:-:S13]  /*19f80*/  ISETP.GE.AND P2, PT, R8, R15, PT ;  /* 0x0000000f0800720c */ /* 0x000fda0003f46270 */
[----:B------:R-:W-:Y:S05]  /*19f90*/  @!P2 BRA `(.L_x_1552) ;  /* 0x000000280008a947 */ /* 0x000fea0003800000 */
[----:B------:R-:W-:Y:S01]  /*19fa0*/  BSSY B1, `(.L_x_1552) ;  /* 0x0000281000017945 */ /* 0x000fe20003800000 */
[----:B------:R-:W-:Y:S02]  /*19fb0*/  IMAD.MOV.U32 R11, RZ, RZ, R3 ;  /* 0x000000ffff0b7224 */ /* 0x000fe400078e0003 */
[----:B------:R-:W-:Y:S02]  /*19fc0*/  IMAD.MOV.U32 R10, RZ, RZ, R4 ;  /* 0x000000ffff0a7224 */ /* 0x000fe400078e0004 */
[----:B------:R-:W-:Y:S02]  /*19fd0*/  IMAD.MOV.U32 R12, RZ, RZ, R194 ;  /* 0x000000ffff0c7224 */ /* 0x000fe400078e00c2 */
[----:B------:R-:W-:-:S07]  /*19fe0*/  IMAD.MOV.U32 R13, RZ, RZ, R23 ;  /* 0x000000ffff0d7224 */ /* 0x000fce00078e0017 */
.L_x_1563:
[----:B------:R-:W-:-:S05]  /*19ff0*/  VIADD R14, R13, 0x1 ;  /* 0x000000010d0e7836 */ /* 0x000fca0000000000 */
[----:B------:R-:W-:-:S04]  /*1a000*/  ISETP.NE.AND P2, PT, R14, 0x2, PT ;  /* 0x000000020e00780c */ /* 0x000fc80003f45270 */
[----:B------:R-:W-:Y:S02]  /*1a010*/  SEL R14, R14, RZ, P2 ;  /* 0x000000ff0e0e7207 */ /* 0x000fe40001000000 */
[----:B------:R-:W-:-:S03]  /*1a020*/  SEL R3, RZ, 0x1, P2 ;  /* 0x00000001ff037807 */ /* 0x000fc60001000000 */
[----:B------:R-:W-:Y:S01]  /*1a030*/  IMAD.MOV.U32 R23, RZ, RZ, R14 ;  /* 0x000000ffff177224 */ /* 0x000fe200078e000e */
[----:B------:R-:W-:Y:S01]  /*1a040*/  LOP3.LUT R194, R12, R3, RZ, 0x3c, !PT ;  /* 0x000000030cc27212 */ /* 0x000fe200078e3cff */
[----:B------:R-:W-:Y:S06]  /*1a050*/  @!P0 BRA `(.L_x_1553) ;  /* 0x0000000000048947 */ /* 0x000fec0003800000 */
[----:B------:R-:W-:Y:S01]  /*1a060*/  BPT.TRAP 0x1 ;  /* 0x000000040000795c */ /* 0x000fe20000300000 */
.L_x_1553:
[----:B------:R-:W-:Y:S01]  /*1a070*/  IMAD R3, R23, 0x8, R17 ;  /* 0x0000000817037824 */ /* 0x000fe200078e0211 */
[----:B------:R-:W-:-:S04]  /*1a080*/  SHF.L.U32 R4, R194, 0x1f, RZ ;  /* 0x0000001fc2047819 */ /* 0x000fc800000006ff */
[----:B------:R0:W1:Y:S01]  /*1a090*/  SYNCS.PHASECHK.TRANS64.TRYWAIT P2, [R3+URZ+0x30830], R4 ;  /* 0x03083004030075a7 */ /* 0x000062000804017f */
[----:B------:R-:W-:Y:S05]  /*1a0a0*/  @!P0 BRA `(.L_x_1554) ;  /* 0x0000000000048947 */ /* 0x000fea0003800000 */
[----:B------:R-:W-:Y:S01]  /*1a0b0*/  BPT.TRAP 0x1 ;  /* 0x000000040000795c */ /* 0x000fe20000300000 */
.L_x_1554:
[----:B------:R-:W-:Y:S01]  /*1a0c0*/  BSSY B2, `(.L_x_1555) ;  /* 0x0000006000027945 */ /* 0x000fe20003800000 */
[----:B------:R-:W-:Y:S02]  /*1a0d0*/  IMAD R20, R23, 0x900, R9 ;  /* 0x0000090017147824 */ /* 0x000fe400078e0209 */
[----:B------:R-:W-:Y:S01]  /*1a0e0*/  IMAD.MOV.U32 R21, RZ, RZ, 0x40000040 ;  /* 0x40000040ff157424 */ /* 0x000fe200078e00ff */
[----:B-1----:R-:W-:Y:S06]  /*1a0f0*/  @P2 BRA `(.L_x_1556) ;  /* 0x0000000000082947 */ /* 0x002fec0003800000 */
[----:B------:R-:W1:Y:S02]  /*1a100*/  SYNCS.PHASECHK.TRANS64.TRYWAIT P2, [R3+URZ+0x30830], R4 ;  /* 0x03083004030075a7 */ /* 0x000e64000804017f */
[----:B-1----:R-:W-:Y:S05]  /*1a110*/  @!P2 BRA `(.L_x_1557) ;  /* 0x0000010c0058a947 */ /* 0x002fea0003800000 */
.L_x_1556:
[----:B------:R-:W-:Y:S05]  /*1a120*/  BSYNC B2 ;  /* 0x0000000000027941 */ /* 0x000fea0003800000 */
.L_x_1555:
[----:B------:R-:W2:Y:S04]  /*1a130*/  LDL.64 R120, [R1+0x30] ;  /* 0x0000300001787983 */ /* 0x000ea80000100a00 */
[----:B------:R3:W-:Y:S04]  /*1a140*/  STL.64 [R1+0x48], R8 ;  /* 0x0000480801007387 */ /* 0x0007e80000100a00 */
[----:B---3--:R-:W3:Y:S04]  /*1a150*/  LDL.64 R8, [R1+0x28] ;  /* 0x0000280001087983 */ /* 0x008ee80000100a00 */
[----:B------:R4:W-:Y:S04]  /*1a160*/  STL [R1+0x44], R6 ;  /* 0x0000440601007387 */ /* 0x0009e80000100800 */
[----:B----4-:R-:W4:Y:S01]  /*1a170*/  LDL.64 R6, [R1+0x20] ;  /* 0x0000200001067983 */ /* 0x010f220000100a00 */
[----:B------:R-:W-:-:S02]  /*1a180*/  R2UR UR6, R20 ;  /* 0x00000000140672ca */ /* 0x000fc400000e0000 */
[----:B------:R-:W-:Y:S01]  /*1a190*/  R2UR UR7, R21 ;  /* 0x00000000150772ca */ /* 0x000fe200000e0000 */
[----:B------:R0:W-:Y:S04]  /*1a1a0*/  STL [R1+0x40], R5 ;  /* 0x0000400501007387 */ /* 0x0001e80000100800 */
[----:B01----:R-:W4:Y:S01]  /*1a1b0*/  LDL.64 R4, [R1+0x18] ;  /* 0x0000180001047983 */ /* 0x003f220000100a00 */
        /* <DEDUP_REMOVED lines=51> */
[----:B------:R0:W5:Y:S01]  /*1a4f0*/  LDL.LU R6, [R1+0x44] ;  /* 0x0000440001067983 */ /* 0x0001620000300800 */
        /* <DEDUP_REMOVED lines=156> */
.L_x_1558:
[----:B------:R-:W-:Y:S01]  /*1aec0*/  SHF.L.U32 R0, R12, 0x1f, RZ ;  /* 0x0000001f0c007819 */ /* 0x000fe200000006ff */
[----:B------:R-:W-:-:S04]  /*1aed0*/  IMAD R20, R13, 0x8, R17 ;  /* 0x000000080d147824 */ /* 0x000fc800078e0211 */
[----:B------:R0:W1:Y:S01]  /*1aee0*/  SYNCS.PHASECHK.TRANS64.TRYWAIT P2, [R20+URZ+0x30850], R0 ;  /* 0x03085000140075a7 */ /* 0x000062000804017f */
[----:B------:R-:W-:Y:S05]  /*1aef0*/  @!P0 BRA `(.L_x_1559) ;  /* 0x0000000000048947 */ /* 0x000fea0003800000 */
[----:B------:R-:W-:Y:S01]  /*1af00*/  BPT.TRAP 0x1 ;  /* 0x000000040000795c */ /* 0x000fe20000300000 */
.L_x_1559:
[----:B------:R-:W-:Y:S04]  /*1af10*/  BSSY B2, `(.L_x_1560) ;  /* 0x0000004000027945 */ /* 0x000fe80003800000 */
[----:B-1----:R-:W-:Y:S05]  /*1af20*/  @P2 BRA `(.L_x_1561) ;  /* 0x0000000000082947 */ /* 0x002fea0003800000 */
[----:B------:R-:W1:Y:S02]  /*1af30*/  SYNCS.PHASECHK.TRANS64.TRYWAIT P2, [R20+URZ+0x30850], R0 ;  /* 0x03085000140075a7 */ /* 0x000e64000804017f */
[----:B-1----:R-:W-:Y:S05]  /*1af40*/  @!P2 BRA `(.L_x_1562) ;  /* 0x000000fc00e0a947 */ /* 0x002fea0003800000 */
.L_x_1561:
[----:B------:R-:W-:Y:S05]  /*1af50*/  BSYNC B2 ;  /* 0x0000000000027941 */ /* 0x000fea0003800000 */
.L_x_1560:
[----:B01----:R-:W-:Y:S01]  /*1af60*/  VIADD R0, R17, 0x400 ;  /* 0x0000040011007836 */ /* 0x003fe20000000000 */
[----:B------:R-:W-:Y:S01]  /*1af70*/  WARPGROUP.ARRIVE ;  /* 0x00000000000079c5 */ /* 0x000fe20000000000 */
[----:B------:R-:W-:Y:S02]  /*1af80*/  IMAD.MOV.U32 R3, RZ, RZ, 0x40000040 ;  /* 0x40000040ff037424 */ /* 0x000fe400078e00ff */
[----:B------:R-:W-:Y:S01]  /*1af90*/  FMUL.FTZ R21, R120, UR51 ;  /* 0x0000003378157c20 */ /* 0x000fe20008410000 */
[----:B------:R-:W-:Y:S01]  /*1afa0*/  FMUL.FTZ R120, R121, UR51 ;  /* 0x0000003379787c20 */ /* 0x000fe20008410000 */
[----:B------:R-:W-:Y:S01]  /*1afb0*/  SHF.R.U32.HI R0, RZ, 0x4, R0 ;  /* 0x00000004ff007819 */ /* 0x000fe20000011600 */
[----:B------:R-:W-:Y:S01]  /*1afc0*/  FMUL.FTZ R121, R123, UR51 ;  /* 0x000000337b797c20 */ /* 0x000fe20008410000 */
[----:B------:R-:W-:Y:S01]  /*1afd0*/  FMUL.FTZ R123, R124, UR51 ;  /* 0x000000337c7b7c20 */ /* 0x000fe20008410000 */
[----:B------:R-:W-:Y:S01]  /*1afe0*/  FMUL.FTZ R124, R125, UR51 ;  /* 0x000000337d7c7c20 */ /* 0x000fe20008410000 */
[----:B------:R-:W-:Y:S01]  /*1aff0*/  LOP3.LUT R0, R0, 0x3fff, RZ, 0xc0, !PT ;  /* 0x00003fff00007812 */ /* 0x000fe200078ec0ff */
[----:B------:R-:W0:Y:S01]  /*1b000*/  MUFU.TANH R21, R21 ;  /* 0x0000001500157308 */ /* 0x000e220000002400 */
[----:B------:R-:W-:Y:S01]  /*1b010*/  FMUL.FTZ R125, R127, UR51 ;  /* 0x000000337f7d7c20 */ /* 0x000fe20008410000 */
[----:B------:R-:W-:Y:S01]  /*1b020*/  FMUL.FTZ R127, R128, UR51 ;  /* 0x00000033807f7c20 */ /* 0x000fe20008410000 */
[----:B------:R-:W-:Y:S01]  /*1b030*/  LOP3.LUT R0, R0, 0x3000000, RZ, 0xfc, !PT ;  /* 0x0300000000007812 */ /* 0x000fe200078efcff */
[----:B------:R-:W-:Y:S01]  /*1b040*/  FMUL.FTZ R128, R129, UR51 ;  /* 0x0000003381807c20 */ /* 0x000fe20008410000 */
[----:B------:R-:W-:Y:S01]  /*1b050*/  FMUL.FTZ R129, R131, UR51 ;  /* 0x0000003383817c20 */ /* 0x000fe20008410000 */
[----:B------:R-:W-:Y:S01]  /*1b060*/  FMUL.FTZ R131, R132, UR51 ;  /* 0x0000003384837c20 */ /* 0x000fe20008410000 */
[----:B------:R-:W-:Y:S01]  /*1b070*/  FMUL.FTZ R133, R133, UR51 ;  /* 0x0000003385857c20 */ /* 0x000fe20008410000 */
[----:B------:R-:W-:Y:S01]  /*1b080*/  IMAD R12, R13, 0x900, R0 ;  /* 0x000009000d0c7824 */ /* 0x000fe200078e0200 */
[----:B------:R-:W1:Y:S01]  /*1b090*/  MUFU.TANH R120, R120 ;  /* 0x0000007800787308 */ /* 0x000e620000002400 */
[----:B------:R-:W-:-:S02]  /*1b0a0*/  IMAD.MOV.U32 R13, RZ, RZ, 0x40000040 ;  /* 0x40000040ff0d7424 */ /* 0x000fc400078e00ff */
[----:B------:R-:W-:Y:S01]  /*1b0b0*/  FMUL.FTZ R132, R135, UR51 ;  /* 0x0000003387847c20 */ /* 0x000fe20008410000 */
[C---:B------:R-:W-:Y:S01]  /*1b0c0*/  VIADD R2, R12.reuse, 0x80 ;  /* 0x000000800c027836 */ /* 0x040fe20000000000 */
[----:B------:R-:W-:Y:S01]  /*1b0d0*/  R2UR UR6, R12 ;  /* 0x000000000c0672ca */ /* 0x000fe200000e0000 */
[----:B------:R-:W-:Y:S01]  /*1b0e0*/  FMUL.FTZ R135, R136, UR51 ;  /* 0x0000003388877c20 */ /* 0x000fe20008410000 */
[----:B------:R-:W-:Y:S01]  /*1b0f0*/  R2UR UR7, R13 ;  /* 0x000000000d0772ca */ /* 0x000fe200000e0000 */
[----:B------:R-:W-:Y:S01]  /*1b100*/  FMUL.FTZ R136, R137, UR51 ;  /* 0x0000003389887c20 */ /* 0x000fe20008410000 */
        /* <DEDUP_REMOVED lines=8> */
[----:B------:R-:W3:Y:S01]  /*1b190*/  MUFU.TANH R124, R124 ;  /* 0x0000007c007c7308 */ /* 0x000ee20000002400 */
[----:B------:R-:W-:Y:S01]  /*1b1a0*/  FMUL.FTZ R130, R134, UR51 ;  /* 0x0000003386827c20 */ /* 0x000fe20008410000 */
[----:B------:R-:W-:Y:S01]  /*1b1b0*/  FMUL.FTZ R134, R138, UR51 ;  /* 0x000000338a867c20 */ /* 0x000fe20008410000 */
[----:B------:R-:W-:Y:S01]  /*1b1c0*/  HGMMA.64x192x16.F32.BF16 R24, R188, gdesc[UR4].tnspB, R24, gsb0 ;  /* 0x42e00004bc187df0 */ /* 0x000fe20008001818 */
[----:B------:R-:W-:Y:S01]  /*1b1d0*/  R2UR UR6, R2 ;  /* 0x00000000020672ca */ /* 0x000fe200000e0000 */
[----:B------:R-:W-:Y:S01]  /*1b1e0*/  VIADD R2, R12, 0x100 ;  /* 0x000001000c027836 */ /* 0x000fe20000000000 */
[----:B------:R-:W-:Y:S01]  /*1b1f0*/  R2UR UR7, R3 ;  /* 0x00000000030772ca */ /* 0x000fe200000e0000 */
[----:B------:R-:W-:Y:S01]  /*1b200*/  IMAD.MOV.U32 R3, RZ, RZ, 0x40000040 ;  /* 0x40000040ff037424 */ /* 0x000fe200078e00ff */
[----:B------:R-:W4:Y:S01]  /*1b210*/  MUFU.TANH R127, R127 ;  /* 0x0000007f007f7308 */ /* 0x000f220000002400 */
        /* <DEDUP_REMOVED lines=22> */
[----:B------:R-:W-:Y:S01]  /*1b380*/  IMAD.U32 R7, RZ, RZ, UR42 ;  /* 0x0000002aff077e24 */ /* 0x000fe2000f8e00ff */
[----:B------:R-:W4:Y:S01]  /*1b390*/  MUFU.TANH R133, R133 ;  /* 0x0000008500857308 */ /* 0x000f220000002400 */
[----:B------:R-:W-:Y:S01]  /*1b3a0*/  FMUL.FTZ R164, R166, UR51 ;  /* 0x00000033a6a47c20 */ /* 0x000fe20008410000 */
[----:B------:R-:W-:Y:S01]  /*1b3b0*/  FMUL.FTZ R159, R159, UR51 ;  /* 0x000000339f9f7c20 */ /* 0x000fe20008410000 */
[----:B------:R-:W-:Y:S01]  /*1b3c0*/  FMUL.FTZ R162, R162, UR51 ;  /* 0x00000033a2a27c20 */ /* 0x000fe20008410000 */
[----:B------:R-:W-:Y:S01]  /*1b3d0*/  FMUL.FTZ R163, R163, UR51 ;  /* 0x00000033a3a37c20 */ /* 0x000fe20008410000 */
[----:B------:R-:W-:Y:S01]  /*1b3e0*/  FMUL.FTZ R165, R167, UR51 ;  /* 0x00000033a7a57c20 */ /* 0x000fe20008410000 */
[C---:B-----5:R-:W-:Y:S01]  /*1b3f0*/  ISETP.GT.AND P2, PT, R8.reuse, R15, PT ;  /* 0x0000000f0800720c */ /* 0x060fe20003f44270 */
[----:B------:R-:W-:Y:S01]  /*1b400*/  VIADD R8, R8, 0xffffffff ;  /* 0xffffffff08087836 */ /* 0x000fe20000000000 */
[----:B------:R-:W4:Y:S08]  /*1b410*/  MUFU.TANH R135, R135 ;  /* 0x0000008700877308 */ /* 0x000f300000002400 */
        /* <DEDUP_REMOVED lines=20> */
[----:B------:R-:W4:Y:S01]  /*1b560*/  MUFU.TANH R129, R129 ;  /* 0x0000008100817308 */ /* 0x000f220000002400 */
[----:B------:R-:W-:-:S02]  /*1b570*/  WARPGROUP.DEPBAR.LE gsb0, 0x0 ;  /* 0x00008000000079c5 */ /* 0x000fc40000010000 */
[----:B------:R-:W-:-:S05]  /*1b580*/  WARPGROUP.ARRIVE ;  /* 0x00000000000079c5 */ /* 0x000fca0000000000 */
[----:B------:R-:W4:Y:S01]  /*1b590*/  MUFU.TANH R130, R130 ;  /* 0x0000008200827308 */ /* 0x000f220000002400 */
[----:B------:R-:W-:Y:S01]  /*1b5a0*/  HGMMA.64x192x16.F32.BF16 R24, R184, gdesc[UR4].tnspB, R24, gsb0 ;  /* 0x42e00004b8187df0 */ /* 0x000fe20008001818 */
[----:B------:R-:W-:Y:S01]  /*1b5b0*/  R2UR UR6, R2 ;  /* 0x00000000020672ca */ /* 0x000fe200000e0000 */
[----:B------:R-:W-:Y:S01]  /*1b5c0*/  VIADD R2, R12, 0x180 ;  /* 0x000001800c027836 */ /* 0x000fe20000000000 */
[----:B------:R-:W-:Y:S02]  /*1b5d0*/  R2UR UR7, R3 ;  /* 0x00000000030772ca */ /* 0x000fe400000e0000 */
[----:B0-----:R-:W-:Y:S02]  /*1b5e0*/  FMNMX.FTZ R3, R21, R10, !PT ;  /* 0x0000000a15037209 */ /* 0x001fe40007810000 */
[----:B------:R-:W0:Y:S02]  /*1b5f0*/  MUFU.TANH R132, R132 ;  /* 0x0000008400847308 */ /* 0x000e240000002400 */
[----:B-1----:R-:W-:-:S04]  /*1b600*/  FMNMX.FTZ R0, R120, R3, !PT ;  /* 0x0000000378007209 */ /* 0x002fc80007810000 */
[----:B--2---:R-:W-:Y:S02]  /*1b610*/  FMNMX.FTZ R3, R123, R0, !PT ;  /* 0x000000007b037209 */ /* 0x004fe40007810000 */
[----:B------:R-:W1:Y:S02]  /*1b620*/  MUFU.TANH R134, R134 ;  /* 0x0000008600867308 */ /* 0x000e640000002400 */
[----:B---3--:R-:W-:-:S04]  /*1b630*/  FMNMX.FTZ R0, R124, R3, !PT ;  /* 0x000000037c007209 */ /* 0x008fc80007810000 */
[----:B----4-:R-:W-:Y:S02]  /*1b640*/  FMNMX.FTZ R3, R127, R0, !PT ;  /* 0x000000007f037209 */ /* 0x010fe40007810000 */
[----:B------:R-:W2:Y:S02]  /*1b650*/  MUFU.TANH R137, R137 ;  /* 0x0000008900897308 */ /* 0x000ea40000002400 */
[----:B------:R-:W-:-:S04]  /*1b660*/  FMNMX.FTZ R0, R128, R3, !PT ;  /* 0x0000000380007209 */ /* 0x000fc80007810000 */
[----:B------:R-:W-:Y:S02]  /*1b670*/  FMNMX.FTZ R0, R131, R0, !PT ;  /* 0x0000000083007209 */ /* 0x000fe40007810000 */
[----:B------:R-:W3:Y:S02]  /*1b680*/  MUFU.TANH R138, R138 ;  /* 0x0000008a008a7308 */ /* 0x000ee40000002400 */
[----:B------:R-:W-:-:S04]  /*1b690*/  FMNMX.FTZ R0, R133, R0, !PT ;  /* 0x0000000085007209 */ /* 0x000fc80007810000 */
[----:B------:R-:W-:Y:S02]  /*1b6a0*/  FMNMX.FTZ R3, R135, R0, !PT ;  /* 0x0000000087037209 */ /* 0x000fe40007810000 */
[----:B------:R-:W4:Y:S02]  /*1b6b0*/  MUFU.TANH R143, R143 ;  /* 0x0000008f008f7308 */ /* 0x000f240000002400 */
[----:B------:R-:W-:-:S04]  /*1b6c0*/  FMNMX.FTZ R0, R136, R3, !PT ;  /* 0x0000000388007209 */ /* 0x000fc80007810000 */
[----:B------:R-:W-:Y:S02]  /*1b6d0*/  FMNMX.FTZ R3, R139, R0, !PT ;  /* 0x000000008b037209 */ /* 0x000fe40007810000 */
[----:B------:R-:W-:Y:S02]  /*1b6e0*/  MUFU.TANH R146, R146 ;  /* 0x0000009200927308 */ /* 0x000fe40000002400 */
        /* <DEDUP_REMOVED lines=16> */
[----:B------:R-:W-:Y:S01]  /*1b7f0*/  FMNMX.FTZ R0, R160, R3, !PT ;  /* 0x00000003a0007209 */ /* 0x000fe20007810000 */
[----:B------:R-:W-:Y:S01]  /*1b800*/  IMAD.MOV.U32 R3, RZ, RZ, 0x40000040 ;  /* 0x40000040ff037424 */ /* 0x000fe200078e00ff */
[----:B------:R-:W-:Y:S02]  /*1b810*/  MUFU.TANH R158, R158 ;  /* 0x0000009e009e7308 */ /* 0x000fe40000002400 */
[----:B------:R-:W-:-:S05]  /*1b820*/  FMNMX.FTZ R0, R161, R0, !PT ;  /* 0x00000000a1007209 */ /* 0x000fca0007810000 */
[----:B------:R-:W0:Y:S01]  /*1b830*/  SHFL.BFLY PT, R4, R0, 0x2, 0x1f ;  /* 0x0c401f0000047f89 */ /* 0x000e2200000e0000 */
[----:B------:R-:W-:Y:S08]  /*1b840*/  MUFU.TANH R159, R159 ;  /* 0x0000009f009f7308 */ /* 0x000ff00000002400 */
[----:B------:R-:W-:Y:S08]  /*1b850*/  MUFU.TANH R162, R162 ;  /* 0x000000a200a27308 */ /* 0x000ff00000002400 */
[----:B------:R-:W-:Y:S01]  /*1b860*/  MUFU.TANH R163, R163 ;  /* 0x000000a300a37308 */ /* 0x000fe20000002400 */
[----:B0-----:R-:W-:-:S07]  /*1b870*/  FMNMX.FTZ R4, R0, R4, !PT ;  /* 0x0000000400047209 */ /* 0x001fce0007810000 */
[----:B------:R-:W-:Y:S08]  /*1b880*/  MUFU.TANH R164, R164 ;  /* 0x000000a400a47308 */ /* 0x000ff00000002400 */
[----:B------:R-:W-:Y:S01]  /*1b890*/  MUFU.TANH R165, R165 ;  /* 0x000000a500a57308 */ /* 0x000fe20000002400 */
[----:B------:R-:W-:Y:S02]  /*1b8a0*/  WARPGROUP.DEPBAR.LE gsb0, 0x0 ;  /* 0x00008000000079c5 */ /* 0x000fe40000010000 */
[----:B------:R-:W-:-:S06]  /*1b8b0*/  WARPGROUP.ARRIVE ;  /* 0x00000000000079c5 */ /* 0x000fcc0000000000 */
[----:B------:R-:W-:Y:S01]  /*1b8c0*/  HGMMA.64x192x16.F32.BF16 R24, R180, gdesc[UR4].tnspB, R24, gsb0 ;  /* 0x42e00004b4187df0 */ /* 0x000fe20008001818 */
[----:B------:R-:W-:Y:S02]  /*1b8d0*/  R2UR UR6, R2 ;  /* 0x00000000020672ca */ /* 0x000fe400000e0000 */
[----:B------:R-:W-:Y:S02]  /*1b8e0*/  R2UR UR7, R3 ;  /* 0x00000000030772ca */ /* 0x000fe400000e0000 */
[----:B------:R-:W0:Y:S01]  /*1b8f0*/  SHFL.BFLY PT, R3, R4, 0x1, 0x1f ;  /* 0x0c201f0004037f89 */ /* 0x000e2200000e0000 */
[----:B------:R-:W-:Y:S02]  /*1b900*/  FMNMX.FTZ R2, R13, R11, !PT ;  /* 0x0000000b0d027209 */ /* 0x000fe40007810000 */
[----:B0-----:R-:W-:Y:S02]  /*1b910*/  FMNMX.FTZ R4, R4, R3, !PT ;  /* 0x0000000304047209 */ /* 0x001fe40007810000 */
[----:B------:R-:W-:-:S03]  /*1b920*/  FMNMX.FTZ R3, R121, R2, !PT ;  /* 0x0000000279037209 */ /* 0x000fc60007810000 */
[----:B------:R-:W-:Y:S01]  /*1b930*/  FMUL.FTZ R166, R4, R7 ;  /* 0x0000000704a67220 */ /* 0x000fe20000410000 */
[----:B------:R-:W-:Y:S01]  /*1b940*/  FMNMX.FTZ R2, R122, R3, !PT ;  /* 0x000000037a027209 */ /* 0x000fe20007810000 */
[----:B------:R-:W-:Y:S02]  /*1b950*/  FADD.FTZ R0, -R4, R10 ;  /* 0x0000000a04007221 */ /* 0x000fe40000010100 */
[-CC-:B------:R-:W-:Y:S01]  /*1b960*/  FFMA.FTZ R190, R123, R7.reuse, -R166.reuse ;  /* 0x000000077bbe7223 */ /* 0x180fe200000108a6 */
[----:B------:R-:W-:Y:S01]  /*1b970*/  FMNMX.FTZ R3, R125, R2, !PT ;  /* 0x000000027d037209 */ /* 0x000fe20007810000 */
[-CC-:B------:R-:W-:Y:S01]  /*1b980*/  FFMA.FTZ R123, R124, R7.reuse, -R166.reuse ;  /* 0x000000077c7b7223 */ /* 0x180fe200000108a6 */
[-CC-:B------:R-:W-:Y:S01]  /*1b990*/  FFMA.FTZ R184, R127, R7.reuse, -R166.reuse ;  /* 0x000000077fb87223 */ /* 0x180fe200000108a6 */
[----:B------:R-:W-:Y:S01]  /*1b9a0*/  FMUL.FTZ R0, R0, R7 ;  /* 0x0000000700007220 */ /* 0x000fe20000410000 */
[----:B------:R-:W-:Y:S01]  /*1b9b0*/  FMNMX.FTZ R2, R126, R3, !PT ;  /* 0x000000037e027209 */ /* 0x000fe20007810000 */
[-CC-:B------:R-:W-:Y:S01]  /*1b9c0*/  FFMA.FTZ R188, R21, R7.reuse, -R166.reuse ;  /* 0x0000000715bc7223 */ /* 0x180fe200000108a6 */
[-CC-:B------:R-:W-:Y:S01]  /*1b9d0*/  FFMA.FTZ R21, R120, R7.reuse, -R166.reuse ;  /* 0x0000000778157223 */ /* 0x180fe200000108a6 */
[-CC-:B------:R-:W-:Y:S01]  /*1b9e0*/  FFMA.FTZ R120, R128, R7.reuse, -R166.reuse ;  /* 0x0000000780787223 */ /* 0x180fe200000108a6 */
[----:B------:R-:W-:Y:S01]  /*1b9f0*/  FMNMX.FTZ R3, R129, R2, !PT ;  /* 0x0000000281037209 */ /* 0x000fe20007810000 */
[-CC-:B------:R-:W-:Y:S01]  /*1ba00*/  FFMA.FTZ R128, R142, R7.reuse, -R166.reuse ;  /* 0x000000078e807223 */ /* 0x180fe200000108a6 */
[----:B------:R-:W-:Y:S01]  /*1ba10*/  MUFU.EX2 R0, R0 ;  /* 0x0000000000007308 */ /* 0x000fe20000000800 */
[--C-:B------:R-:W-:Y:S01]  /*1ba20*/  FFMA.FTZ R186, R131, R7, -R166.reuse ;  /* 0x0000000783ba7223 */ /* 0x100fe200000108a6 */
[----:B------:R-:W-:Y:S01]  /*1ba30*/  FMNMX.FTZ R3, R130, R3, !PT ;  /* 0x0000000382037209 */ /* 0x000fe20007810000 */
[-CC-:B------:R-:W-:Y:S01]  /*1ba40*/  FFMA.FTZ R10, R133, R7.reuse, -R166.reuse ;  /* 0x00000007850a7223 */ /* 0x180fe200000108a6 */
[-CC-:B------:R-:W-:Y:S01]  /*1ba50*/  FFMA.FTZ R136, R136, R7.reuse, -R166.reuse ;  /* 0x0000000788887223 */ /* 0x180fe200000108a6 */
[--C-:B------:R-:W-:Y:S01]  /*1ba60*/  FFMA.FTZ R131, R145, R7, -R166.reuse ;  /* 0x0000000791837223 */ /* 0x100fe200000108a6 */
[----:B------:R-:W-:Y:S01]  /*1ba70*/  FMNMX.FTZ R3, R132, R3, !PT ;  /* 0x0000000384037209 */ /* 0x000fe20007810000 */
[-CC-:B------:R-:W-:Y:S01]  /*1ba80*/  FFMA.FTZ R133, R149, R7.reuse, -R166.reuse ;  /* 0x0000000795857223 */ /* 0x180fe200000108a6 */
[----:B------:R-:W0:Y:S01]  /*1ba90*/  MUFU.EX2 R188, R188 ;  /* 0x000000bc00bc7308 */ /* 0x000e220000000800 */
[--C-:B------:R-:W-:Y:S01]  /*1baa0*/  FFMA.FTZ R160, R160, R7, -R166.reuse ;  /* 0x00000007a0a07223 */ /* 0x100fe200000108a6 */
[----:B-1----:R-:W-:Y:S01]  /*1bab0*/  FMNMX.FTZ R2, R134, R3, !PT ;  /* 0x0000000386027209 */ /* 0x002fe20007810000 */
[----:B------:R-:W-:-:S03]  /*1bac0*/  FFMA.FTZ R161, R161, R7, -R166 ;  /* 0x00000007a1a17223 */ /* 0x000fc600000108a6 */
[----:B--2---:R-:W-:Y:S02]  /*1bad0*/  FMNMX.FTZ R3, R137, R2, !PT ;  /* 0x0000000289037209 */ /* 0x004fe40007810000 */
[----:B------:R-:W1:Y:S02]  /*1bae0*/  MUFU.EX2 R21, R21 ;  /* 0x0000001500157308 */ /* 0x000e640000000800 */
[----:B---3--:R-:W-:-:S04]  /*1baf0*/  FMNMX.FTZ R2, R138, R3, !PT ;  /* 0x000000038a027209 */ /* 0x008fc80007810000 */
[----:B----4-:R-:W-:Y:S02]  /*1bb00*/  FMNMX.FTZ R3, R143, R2, !PT ;  /* 0x000000028f037209 */ /* 0x010fe40007810000 */
[----:B------:R-:W-:Y:S01]  /*1bb10*/  MUFU.EX2 R190, R190 ;  /* 0x000000be00be7308 */ /* 0x000fe20000000800 */
[----:B0-----:R-:W-:Y:S01]  /*1bb20*/  FFMA.FTZ R6, R0, R6, R188 ;  /* 0x0000000600067223 */ /* 0x001fe200000100bc */
[----:B------:R-:W-:-:S04]  /*1bb30*/  FMNMX.FTZ R2, R146, R3, !PT ;  /* 0x0000000392027209 */ /* 0x000fc80007810000 */
[----:B------:R-:W-:Y:S02]  /*1bb40*/  FMNMX.FTZ R3, R147, R2, !PT ;  /* 0x0000000293037209 */ /* 0x000fe40007810000 */
[----:B------:R-:W-:Y:S01]  /*1bb50*/  MUFU.EX2 R123, R123 ;  /* 0x0000007b007b7308 */ /* 0x000fe20000000800 */
[----:B-1----:R-:W-:Y:S02]  /*1bb60*/  F2FP.BF16.F32.PACK_AB R188, R21, R188 ;  /* 0x000000bc15bc723e */ /* 0x002fe400000010ff */
[----:B------:R-:W-:-:S04]  /*1bb70*/  FMNMX.FTZ R2, R150, R3, !PT ;  /* 0x0000000396027209 */ /* 0x000fc80007810000 */
[----:B------:R-:W-:Y:S01]  /*1bb80*/  FMNMX.FTZ R3, R151, R2, !PT ;  /* 0x0000000297037209 */ /* 0x000fe20007810000 */
[----:B------:R-:W-:Y:S03]  /*1bb90*/  MUFU.EX2 R184, R184 ;  /* 0x000000b800b87308 */ /* 0x000fe60000000800 */
[----:B------:R-:W-:-:S04]  /*1bba0*/  FMNMX.FTZ R2, R154, R3, !PT ;  /* 0x000000039a027209 */ /* 0x000fc80007810000 */
[----:B------:R-:W-:Y:S01]  /*1bbb0*/  FMNMX.FTZ R3, R155, R2, !PT ;  /* 0x000000029b037209 */ /* 0x000fe20007810000 */
[C---:B------:R-:W-:Y:S01]  /*1bbc0*/  VIADD R2, R12.reuse, 0x200 ;  /* 0x000002000c027836 */ /* 0x040fe20000000000 */
[----:B------:R-:W-:Y:S01]  /*1bbd0*/  MUFU.EX2 R120, R120 ;  /* 0x0000007800787308 */ /* 0x000fe20000000800 */
[----:B------:R-:W-:Y:S01]  /*1bbe0*/  VIADD R12, R12, 0x280 ;  /* 0x000002800c0c7836 */ /* 0x000fe20000000000 */
[----:B------:R-:W-:Y:S01]  /*1bbf0*/  FMNMX.FTZ R124, R158, R3, !PT ;  /* 0x000000039e7c7209 */ /* 0x000fe20007810000 */
[----:B------:R-:W-:-:S03]  /*1bc00*/  IMAD.MOV.U32 R3, RZ, RZ, 0x40000040 ;  /* 0x40000040ff037424 */ /* 0x000fc600078e00ff */
[----:B------:R-:W-:Y:S02]  /*1bc10*/  FMNMX.FTZ R127, R159, R124, !PT ;  /* 0x0000007c9f7f7209 */ /* 0x000fe40007810000 */
[----:B------:R-:W-:Y:S08]  /*1bc20*/  MUFU.EX2 R186, R186 ;  /* 0x000000ba00ba7308 */ /* 0x000ff00000000800 */
[----:B------:R-:W-:Y:S08]  /*1bc30*/  MUFU.EX2 R10, R10 ;  /* 0x0000000a000a7308 */ /* 0x000ff00000000800 */
[----:B------:R0:W-:Y:S08]  /*1bc40*/  MUFU.EX2 R124, R136 ;  /* 0x00000088007c7308 */ /* 0x0001f00000000800 */
[----:B------:R-:W-:Y:S01]  /*1bc50*/  MUFU.EX2 R128, R128 ;  /* 0x0000008000807308 */ /* 0x000fe20000000800 */
[----:B0-----:R-:W-:-:S07]  /*1bc60*/  FFMA.FTZ R136, R157, R7, -R166 ;  /* 0x000000079d887223 */ /* 0x001fce00000108a6 */
        /* <DEDUP_REMOVED lines=8> */
[--C-:B------:R-:W-:Y:S02]  /*1bcf0*/  FFMA.FTZ R135, R153, R7, -R166.reuse ;  /* 0x0000000799877223 */ /* 0x100fe400000108a6 */
[----:B------:R-:W-:Y:S01]  /*1bd00*/  HGMMA.64x192x16.F32.BF16 R24, R176, gdesc[UR4].tnspB, R24, gsb0 ;  /* 0x42e00004b0187df0 */ /* 0x000fe20008001818 */
[----:B------:R-:W-:Y:S01]  /*1bd10*/  R2UR UR6, R2 ;  /* 0x00000000020672ca */ /* 0x000fe200000e0000 */
[----:B------:R-:W-:Y:S01]  /*1bd20*/  MUFU.EX2 R182, R182 ;  /* 0x000000b600b67308 */ /* 0x000fe20000000800 */
[----:B------:R-:W-:Y:S02]  /*1bd30*/  R2UR UR7, R3 ;  /* 0x00000000030772ca */ /* 0x000fe400000e0000 */
[----:B------:R-:W-:Y:S01]  /*1bd40*/  FMNMX.FTZ R2, R162, R127, !PT ;  /* 0x0000007fa2027209 */ /* 0x000fe20007810000 */
[----:B------:R-:W-:-:S03]  /*1bd50*/  FFMA.FTZ R127, R156, R7, -R166 ;  /* 0x000000079c7f7223 */ /* 0x000fc600000108a6 */
[----:B------:R-:W-:Y:S01]  /*1bd60*/  FMNMX.FTZ R3, R163, R2, !PT ;  /* 0x00000002a3037209 */ /* 0x000fe20007810000 */
[----:B------:R-:W-:Y:S03]  /*1bd70*/  MUFU.EX2 R180, R180 ;  /* 0x000000b400b47308 */ /* 0x000fe60000000800 */
[----:B------:R-:W-:-:S04]  /*1bd80*/  FMNMX.FTZ R2, R164, R3, !PT ;  /* 0x00000003a4027209 */ /* 0x000fc80007810000 */
[----:B------:R-:W-:Y:S01]  /*1bd90*/  FMNMX.FTZ R2, R165, R2, !PT ;  /* 0x00000002a5027209 */ /* 0x000fe20007810000 */
[----:B------:R-:W-:Y:S04]  /*1bda0*/  MUFU.EX2 R139, R139 ;  /* 0x0000008b008b7308 */ /* 0x000fe80000000800 */
[----:B------:R-:W0:Y:S04]  /*1bdb0*/  SHFL.BFLY PT, R3, R2, 0x2, 0x1f ;  /* 0x0c401f0002037f89 */ /* 0x000e2800000e0000 */
[----:B------:R-:W-:Y:S08]  /*1bdc0*/  MUFU.EX2 R135, R135 ;  /* 0x0000008700877308 */ /* 0x000ff00000000800 */
[----:B------:R-:W-:Y:S01]  /*1bdd0*/  MUFU.EX2 R127, R127 ;  /* 0x0000007f007f7308 */ /* 0x000fe20000000800 */
[----:B0-----:R-:W-:-:S05]  /*1bde0*/  FMNMX.FTZ R140, R2, R3, !PT ;  /* 0x00000003028c7209 */ /* 0x001fca0007810000 */
[----:B------:R-:W0:Y:S02]  /*1bdf0*/  SHFL.BFLY PT, R3, R140, 0x1, 0x1f ;  /* 0x0c201f008c037f89 */ /* 0x000e2400000e0000 */
[----:B0-----:R-:W-:Y:S02]  /*1be00*/  FMNMX.FTZ R3, R140, R3, !PT ;  /* 0x000000038c037209 */ /* 0x001fe40007810000 */
[----:B------:R-:W-:Y:S03]  /*1be10*/  MUFU.EX2 R140, R160 ;  /* 0x000000a0008c7308 */ /* 0x000fe60000000800 */
[----:B------:R-:W-:-:S04]  /*1be20*/  FADD.FTZ R2, -R3, R11 ;  /* 0x0000000b03027221 */ /* 0x000fc80000010100 */
[----:B------:R-:W-:Y:S01]  /*1be30*/  FMUL.FTZ R2, R2, R7 ;  /* 0x0000000702027220 */ /* 0x000fe20000410000 */
[----:B------:R-:W-:Y:S08]  /*1be40*/  MUFU.EX2 R11, R161 ;  /* 0x000000a1000b7308 */ /* 0x000ff00000000800 */
[----:B------:R-:W-:Y:S01]  /*1be50*/  MUFU.EX2 R2, R2 ;  /* 0x0000000200027308 */ /* 0x000fe20000000800 */
[----:B------:R-:W-:-:S02]  /*1be60*/  WARPGROUP.DEPBAR.LE gsb0, 0x0 ;  /* 0x00008000000079c5 */ /* 0x000fc40000010000 */
[----:B------:R-:W-:Y:S01]  /*1be70*/  WARPGROUP.ARRIVE ;  /* 0x00000000000079c5 */ /* 0x000fe20000000000 */
[-CC-:B------:R-:W-:Y:S01]  /*1be80*/  FFMA.FTZ R178, R144, R7.reuse, -R166.reuse ;  /* 0x0000000790b27223 */ /* 0x180fe200000108a6 */
[-C--:B------:R-:W-:Y:S01]  /*1be90*/  FMUL.FTZ R144, R3, R7.reuse ;  /* 0x0000000703907220 */ /* 0x080fe20000410000 */
[----:B------:R-:W-:-:S03]  /*1bea0*/  FFMA.FTZ R176, R141, R7, -R166 ;  /* 0x000000078db07223 */ /* 0x000fc600000108a6 */
        /* <DEDUP_REMOVED lines=8> */
[----:B------:R-:W0:Y:S01]  /*1bf30*/  MUFU.EX2 R189, R189 ;  /* 0x000000bd00bd7308 */ /* 0x000e220000000800 */
[----:B------:R-:W-:Y:S02]  /*1bf40*/  @!P1 IMAD R13, R14, 0x8, R17 ;  /* 0x000000080e0d9824 */ /* 0x000fe400078e0211 */
[-CC-:B------:R-:W-:Y:S01]  /*1bf50*/  FFMA.FTZ R122, R129, R7.reuse, -R144.reuse ;  /* 0x00000007817a7223 */ /* 0x180fe20000010890 */
[-CC-:B------:R-:W-:Y:S01]  /*1bf60*/  FFMA.FTZ R187, R130, R7.reuse, -R144.reuse ;  /* 0x0000000782bb7223 */ /* 0x180fe20000010890 */
[----:B------:R-:W-:Y:S01]  /*1bf70*/  FFMA.FTZ R126, R132, R7, -R144 ;  /* 0x00000007847e7223 */ /* 0x000fe20000010890 */
[----:B------:R-:W-:-:S02]  /*1bf80*/  @!P1 VIADD R13, R13, 0x30840 ;  /* 0x000308400d0d9836 */ /* 0x000fc40000000000 */
[-CC-:B------:R-:W-:Y:S01]  /*1bf90*/  FFMA.FTZ R181, R134, R7.reuse, -R144.reuse ;  /* 0x0000000786b57223 */ /* 0x180fe20000010890 */
[-CC-:B------:R-:W-:Y:S01]  /*1bfa0*/  FFMA.FTZ R12, R137, R7.reuse, -R144.reuse ;  /* 0x00000007890c7223 */ /* 0x180fe20000010890 */
[----:B------:R-:W1:Y:S01]  /*1bfb0*/  MUFU.EX2 R142, R142 ;  /* 0x0000008e008e7308 */ /* 0x000e620000000800 */
[-CC-:B------:R-:W-:Y:S01]  /*1bfc0*/  FFMA.FTZ R183, R138, R7.reuse, -R144.reuse ;  /* 0x000000078ab77223 */ /* 0x180fe20000010890 */
[----:B------:R-:W-:Y:S01]  /*1bfd0*/  @!P1 PRMT R13, RZ, 0x654, R13 ;  /* 0x00000654ff0d9816 */ /* 0x000fe2000000000d */
[-CC-:B------:R-:W-:Y:S01]  /*1bfe0*/  FFMA.FTZ R130, R143, R7.reuse, -R144.reuse ;  /* 0x000000078f827223 */ /* 0x180fe20000010890 */
[-CC-:B------:R-:W-:Y:S01]  /*1bff0*/  FFMA.FTZ R177, R146, R7.reuse, -R144.reuse ;  /* 0x0000000792b17223 */ /* 0x180fe20000010890 */
[-CC-:B------:R-:W-:Y:S01]  /*1c000*/  FFMA.FTZ R14, R147, R7.reuse, -R144.reuse ;  /* 0x00000007930e7223 */ /* 0x180fe20000010890 */
[-CC-:B------:R-:W-:Y:S01]  /*1c010*/  FFMA.FTZ R179, R150, R7.reuse, -R144.reuse ;  /* 0x0000000796b37223 */ /* 0x180fe20000010890 */
[--C-:B------:R-:W-:Y:S01]  /*1c020*/  FFMA.FTZ R159, R159, R7, -R144.reuse ;  /* 0x000000079f9f7223 */ /* 0x100fe20000010890 */
[----:B------:R-:W-:Y:S01]  /*1c030*/  MUFU.EX2 R191, R191 ;  /* 0x000000bf00bf7308 */ /* 0x000fe20000000800 */
[----:B0-----:R-:W-:Y:S01]  /*1c040*/  FFMA.FTZ R5, R2, R5, R189 ;  /* 0x0000000502057223 */ /* 0x001fe200000100bd */
[-CC-:B------:R-:W-:Y:S01]  /*1c050*/  FFMA.FTZ R162, R162, R7.reuse, -R144.reuse ;  /* 0x00000007a2a27223 */ /* 0x180fe20000010890 */
[-CC-:B------:R-:W-:Y:S01]  /*1c060*/  FFMA.FTZ R163, R163, R7.reuse, -R144.reuse ;  /* 0x00000007a3a37223 */ /* 0x180fe20000010890 */
[----:B------:R-:W-:-:S04]  /*1c070*/  FFMA.FTZ R164, R164, R7, -R144 ;  /* 0x00000007a4a47223 */ /* 0x000fc80000010890 */
        /* <DEDUP_REMOVED lines=18> */
[----:B------:R-:W-:Y:S01]  /*1c1a0*/  WARPGROUP.ARRIVE ;  /* 0x00000000000079c5 */ /* 0x000fe20000000000 */
[-C--:B------:R-:W-:Y:S01]  /*1c1b0*/  FFMA.FTZ R172, R148, R7.reuse, -R166 ;  /* 0x0000000794ac7223 */ /* 0x080fe200000108a6 */
[-CC-:B------:R-:W-:Y:S01]  /*1c1c0*/  FFMA.FTZ R148, R125, R7.reuse, -R144.reuse ;  /* 0x000000077d947223 */ /* 0x180fe20000010890 */
[-C--:B------:R-:W-:Y:S01]  /*1c1d0*/  FFMA.FTZ R173, R154, R7.reuse, -R144 ;  /* 0x000000079aad7223 */ /* 0x080fe20000010890 */
[-C--:B------:R-:W-:Y:S01]  /*1c1e0*/  FFMA.FTZ R174, R152, R7.reuse, -R166 ;  /* 0x0000000798ae7223 */ /* 0x080fe200000108a6 */
[----:B------:R-:W-:Y:S01]  /*1c1f0*/  FFMA.FTZ R175, R158, R7, -R144 ;  /* 0x000000079eaf7223 */ /* 0x000fe20000010890 */
[----:B------:R-:W-:Y:S01]  /*1c200*/  HGMMA.64x192x16.F32.BF16 R24, R168, gdesc[UR4].tnspB, R24, gsb0 ;  /* 0x42e00004a8187df0 */ /* 0x000fe20008001818 */
[----:B------:R-:W-:Y:S08]  /*1c210*/  MUFU.EX2 R172, R172 ;  /* 0x000000ac00ac7308 */ /* 0x000ff00000000800 */
[----:B------:R-:W1:Y:S08]  /*1c220*/  MUFU.EX2 R148, R148 ;  /* 0x0000009400947308 */ /* 0x000e700000000800 */
[----:B------:R-:W-:Y:S08]  /*1c230*/  MUFU.EX2 R173, R173 ;  /* 0x000000ad00ad7308 */ /* 0x000ff00000000800 */
[----:B------:R-:W-:Y:S08]  /*1c240*/  MUFU.EX2 R174, R174 ;  /* 0x000000ae00ae7308 */ /* 0x000ff00000000800 */
[----:B------:R-:W-:Y:S01]  /*1c250*/  MUFU.EX2 R175, R175 ;  /* 0x000000af00af7308 */ /* 0x000fe20000000800 */
[----:B------:R-:W-:-:S02]  /*1c260*/  WARPGROUP.DEPBAR.LE gsb0, 0x0 ;  /* 0x00008000000079c5 */ /* 0x000fc40000010000 */
[----:B------:R2:W-:Y:S01]  /*1c270*/  @!P1 SYNCS.ARRIVE.TRANS64.RED.A1T0 RZ, [R13+URZ], RZ ;  /* 0x000000ff0dff99a7 */ /* 0x0005e2000810043f */
[----:B------:R-:W-:Y:S02]  /*1c280*/  F2FP.BF16.F32.PACK_AB R170, R11, R140 ;  /* 0x0000008c0baa723e */ /* 0x000fe400000010ff */
[----:B------:R-:W-:Y:S02]  /*1c290*/  F2FP.BF16.F32.PACK_AB R168, R136, R127 ;  /* 0x0000007f88a8723e */ /* 0x000fe400000010ff */
[----:B0-----:R-:W-:Y:S01]  /*1c2a0*/  F2FP.BF16.F32.PACK_AB R169, R163, R162 ;  /* 0x000000a2a3a9723e */ /* 0x001fe200000010ff */
[----:B--2---:R-:W-:Y:S01]  /*1c2b0*/  FADD.FTZ R13, R21, R6 ;  /* 0x00000006150d7221 */ /* 0x004fe20000010000 */
[----:B------:R-:W-:Y:S02]  /*1c2c0*/  @!P1 VIADD R6, R20, 0x30860 ;  /* 0x0003086014069836 */ /* 0x000fe40000000000 */
[----:B------:R-:W-:Y:S01]  /*1c2d0*/  FADD.FTZ R20, R142, R5 ;  /* 0x000000058e147221 */ /* 0x000fe20000010000 */
[----:B------:R-:W-:Y:S01]  /*1c2e0*/  FADD.FTZ R132, R190, R13 ;  /* 0x0000000dbe847221 */ /* 0x000fe20000010000 */
[----:B------:R-:W-:-:S02]  /*1c2f0*/  F2FP.BF16.F32.PACK_AB R190, R123, R190 ;  /* 0x000000be7bbe723e */ /* 0x000fc400000010ff */
[----:B------:R-:W-:Y:S01]  /*1c300*/  FADD.FTZ R5, R191, R20 ;  /* 0x00000014bf057221 */ /* 0x000fe20000010000 */
[----:B------:R-:W-:Y:S01]  /*1c310*/  @!P1 PRMT R121, RZ, 0x654, R6 ;  /* 0x00000654ff799816 */ /* 0x000fe20000000006 */
[----:B------:R-:W-:Y:S01]  /*1c320*/  FADD.FTZ R13, R123, R132 ;  /* 0x000000847b0d7221 */ /* 0x000fe20000010000 */
[-CC-:B------:R-:W-:Y:S01]  /*1c330*/  FFMA.FTZ R6, R151, R7.reuse, -R144.reuse ;  /* 0x0000000797067223 */ /* 0x180fe20000010890 */
[----:B-1----:R-:W-:Y:S01]  /*1c340*/  FADD.FTZ R132, R148, R5 ;  /* 0x0000000594847221 */ /* 0x002fe20000010000 */
[-C--:B------:R-:W-:Y:S01]  /*1c350*/  FFMA.FTZ R20, R155, R7.reuse, -R144 ;  /* 0x000000079b147223 */ /* 0x080fe20000010890 */
[----:B------:R-:W-:Y:S01]  /*1c360*/  FADD.FTZ R13, R184, R13 ;  /* 0x0000000db80d7221 */ /* 0x000fe20000010000 */
[C---:B------:R-:W-:Y:S01]  /*1c370*/  F2FP.BF16.F32.PACK_AB R184, R120.reuse, R184 ;  /* 0x000000b878b8723e */ /* 0x040fe200000010ff */
[----:B------:R-:W-:Y:S01]  /*1c380*/  FADD.FTZ R5, R185, R132 ;  /* 0x00000084b9057221 */ /* 0x000fe20000010000 */
[----:B------:R-:W-:Y:S01]  /*1c390*/  MUFU.EX2 R6, R6 ;  /* 0x0000000600067308 */ /* 0x000fe20000000800 */
[----:B------:R-:W-:Y:S01]  /*1c3a0*/  FADD.FTZ R13, R120, R13 ;  /* 0x0000000d780d7221 */ /* 0x000fe20000010000 */
[----:B------:R-:W-:Y:S01]  /*1c3b0*/  FFMA.FTZ R144, R165, R7, -R144 ;  /* 0x00000007a5907223 */ /* 0x000fe20000010890 */
[----:B------:R-:W-:Y:S01]  /*1c3c0*/  FADD.FTZ R132, R122, R5 ;  /* 0x000000057a847221 */ /* 0x000fe20000010000 */
[----:B------:R0:W-:Y:S01]  /*1c3d0*/  @!P1 SYNCS.ARRIVE.TRANS64.RED.A1T0 RZ, [R121+URZ], RZ ;  /* 0x000000ff79ff99a7 */ /* 0x0001e2000810043f */
[----:B------:R-:W-:Y:S01]  /*1c3e0*/  FADD.FTZ R13, R186, R13 ;  /* 0x0000000dba0d7221 */ /* 0x000fe20000010000 */
[C---:B------:R-:W-:Y:S01]  /*1c3f0*/  F2FP.BF16.F32.PACK_AB R186, R10.reuse, R186 ;  /* 0x000000ba0aba723e */ /* 0x040fe200000010ff */
[----:B------:R-:W-:Y:S01]  /*1c400*/  FADD.FTZ R5, R187, R132 ;  /* 0x00000084bb057221 */ /* 0x000fe20000010000 */
[----:B------:R-:W-:Y:S01]  /*1c410*/  MUFU.EX2 R20, R20 ;  /* 0x0000001400147308 */ /* 0x000fe20000000800 */
[----:B------:R-:W-:Y:S01]  /*1c420*/  FADD.FTZ R13, R10, R13 ;  /* 0x0000000d0a0d7221 */ /* 0x000fe20000010000 */
[----:B------:R-:W-:Y:S01]  /*1c430*/  F2FP.BF16.F32.PACK_AB R191, R148, R191 ;  /* 0x000000bf94bf723e */ /* 0x000fe200000010ff */
[----:B------:R-:W-:Y:S01]  /*1c440*/  FADD.FTZ R132, R126, R5 ;  /* 0x000000057e847221 */ /* 0x000fe20000010000 */
[----:B------:R-:W-:Y:S01]  /*1c450*/  F2FP.BF16.F32.PACK_AB R185, R122, R185 ;  /* 0x000000b97ab9723e */ /* 0x000fe200000010ff */
[----:B------:R-:W-:Y:S01]  /*1c460*/  FADD.FTZ R13, R180, R13 ;  /* 0x0000000db40d7221 */ /* 0x000fe20000010000 */
[----:B------:R-:W-:Y:S01]  /*1c470*/  F2FP.BF16.F32.PACK_AB R187, R126, R187 ;  /* 0x000000bb7ebb723e */ /* 0x000fe200000010ff */
[----:B------:R-:W-:Y:S01]  /*1c480*/  FADD.FTZ R5, R181, R132 ;  /* 0x00000084b5057221 */ /* 0x000fe20000010000 */
[----:B------:R-:W-:Y:S01]  /*1c490*/  F2FP.BF16.F32.PACK_AB R181, R12, R181 ;  /* 0x000000b50cb5723e */ /* 0x000fe200000010ff */
[----:B------:R-:W-:Y:S01]  /*1c4a0*/  FADD.FTZ R13, R124, R13 ;  /* 0x0000000d7c0d7221 */ /* 0x000fe20000010000 */
        /* <DEDUP_REMOVED lines=8> */
[----:B------:R-:W2:Y:S01]  /*1c530*/  MUFU.EX2 R132, R159 ;  /* 0x0000009f00847308 */ /* 0x000ea20000000800 */
[----:B------:R-:W-:-:S02]  /*1c540*/  FADD.FTZ R134, R130, R5 ;  /* 0x0000000582867221 */ /* 0x000fc40000010000 */
[----:B------:R-:W-:Y:S01]  /*1c550*/  FADD.FTZ R13, R176, R13 ;  /* 0x0000000db00d7221 */ /* 0x000fe20000010000 */
[----:B------:R-:W-:Y:S01]  /*1c560*/  F2FP.BF16.F32.PACK_AB R176, R128, R176 ;  /* 0x000000b080b0723e */ /* 0x000fe200000010ff */
[----:B------:R-:W-:Y:S01]  /*1c570*/  FADD.FTZ R5, R177, R134 ;  /* 0x00000086b1057221 */ /* 0x000fe20000010000 */
[----:B------:R-:W-:Y:S01]  /*1c580*/  F2FP.BF16.F32.PACK_AB R177, R14, R177 ;  /* 0x000000b10eb1723e */ /* 0x000fe200000010ff */
[----:B------:R-:W-:Y:S02]  /*1c590*/  FADD.FTZ R13, R128, R13 ;  /* 0x0000000d800d7221 */ /* 0x000fe40000010000 */
[----:B------:R-:W-:Y:S01]  /*1c5a0*/  FADD.FTZ R10, R14, R5 ;  /* 0x000000050e0a7221 */ /* 0x000fe20000010000 */
[----:B-1----:R-:W-:Y:S01]  /*1c5b0*/  F2FP.BF16.F32.PACK_AB R171, R144, R164 ;  /* 0x000000a490ab723e */ /* 0x002fe200000010ff */
[----:B------:R-:W-:Y:S01]  /*1c5c0*/  FADD.FTZ R120, R178, R13 ;  /* 0x0000000db2787221 */ /* 0x000fe20000010000 */
[----:B------:R-:W-:Y:S01]  /*1c5d0*/  F2FP.BF16.F32.PACK_AB R178, R131, R178 ;  /* 0x000000b283b2723e */ /* 0x000fe200000010ff */
[----:B------:R-:W-:Y:S01]  /*1c5e0*/  FADD.FTZ R5, R179, R10 ;  /* 0x0000000ab3057221 */ /* 0x000fe20000010000 */
[----:B------:R-:W-:Y:S01]  /*1c5f0*/  F2FP.BF16.F32.PACK_AB R179, R6, R179 ;  /* 0x000000b306b3723e */ /* 0x000fe200000010ff */
[----:B------:R-:W-:-:S02]  /*1c600*/  FADD.FTZ R13, R131, R120 ;  /* 0x00000078830d7221 */ /* 0x000fc40000010000 */
[----:B------:R-:W-:Y:S02]  /*1c610*/  FADD.FTZ R10, R6, R5 ;  /* 0x00000005060a7221 */ /* 0x000fe40000010000 */
[----:B------:R-:W-:Y:S01]  /*1c620*/  FADD.FTZ R12, R172, R13 ;  /* 0x0000000dac0c7221 */ /* 0x000fe20000010000 */
[----:B------:R-:W-:Y:S01]  /*1c630*/  F2FP.BF16.F32.PACK_AB R172, R133, R172 ;  /* 0x000000ac85ac723e */ /* 0x000fe200000010ff */
[----:B------:R-:W-:Y:S01]  /*1c640*/  FADD.FTZ R5, R173, R10 ;  /* 0x0000000aad057221 */ /* 0x000fe20000010000 */
[C---:B------:R-:W-:Y:S01]  /*1c650*/  F2FP.BF16.F32.PACK_AB R173, R20.reuse, R173 ;  /* 0x000000ad14ad723e */ /* 0x040fe200000010ff */
[----:B------:R-:W-:Y:S02]  /*1c660*/  FADD.FTZ R13, R133, R12 ;  /* 0x0000000c850d7221 */ /* 0x000fe40000010000 */
[----:B------:R-:W-:Y:S02]  /*1c670*/  FADD.FTZ R10, R20, R5 ;  /* 0x00000005140a7221 */ /* 0x000fe40000010000 */
[----:B------:R-:W-:Y:S01]  /*1c680*/  FADD.FTZ R12, R174, R13 ;  /* 0x0000000dae0c7221 */ /* 0x000fe20000010000 */
[----:B------:R-:W-:Y:S01]  /*1c690*/  F2FP.BF16.F32.PACK_AB R174, R135, R174 ;  /* 0x000000ae87ae723e */ /* 0x000fe200000010ff */
[----:B------:R-:W-:Y:S01]  /*1c6a0*/  FADD.FTZ R5, R175, R10 ;  /* 0x0000000aaf057221 */ /* 0x000fe20000010000 */
[----:B--2---:R-:W-:Y:S01]  /*1c6b0*/  F2FP.BF16.F32.PACK_AB R175, R132, R175 ;  /* 0x000000af84af723e */ /* 0x004fe200000010ff */
[----:B------:R-:W-:Y:S01]  /*1c6c0*/  FADD.FTZ R12, R135, R12 ;  /* 0x0000000c870c7221 */ /* 0x000fe20000010000 */
[----:B------:R-:W-:-:S02]  /*1c6d0*/  IMAD.MOV.U32 R10, RZ, RZ, R4 ;  /* 0x000000ffff0a7224 */ /* 0x000fc400078e0004 */
[----:B------:R-:W-:Y:S01]  /*1c6e0*/  FADD.FTZ R5, R132, R5 ;  /* 0x0000000584057221 */ /* 0x000fe20000010000 */
[----:B------:R-:W-:Y:S01]  /*1c6f0*/  FADD.FTZ R13, R127, R12 ;  /* 0x0000000c7f0d7221 */ /* 0x000fe20000010000 */
[----:B------:R-:W-:Y:S02]  /*1c700*/  IMAD.MOV.U32 R12, RZ, RZ, R194 ;  /* 0x000000ffff0c7224 */ /* 0x000fe400078e00c2 */
[----:B------:R-:W-:Y:S01]  /*1c710*/  FADD.FTZ R5, R162, R5 ;  /* 0x00000005a2057221 */ /* 0x000fe20000010000 */
[----:B------:R-:W-:-:S03]  /*1c720*/  FADD.FTZ R13, R136, R13 ;  /* 0x0000000d880d7221 */ /* 0x000fc60000010000 */
[----:B------:R-:W-:Y:S01]  /*1c730*/  FADD.FTZ R5, R163, R5 ;  /* 0x00000005a3057221 */ /* 0x000fe20000010000 */
[----:B------:R-:W-:Y:S01]  /*1c740*/  FADD.FTZ R6, R140, R13 ;  /* 0x0000000d8c067221 */ /* 0x000fe20000010000 */
[----:B------:R-:W-:Y:S02]  /*1c750*/  IMAD.MOV.U32 R13, RZ, RZ, R23 ;  /* 0x000000ffff0d7224 */ /* 0x000fe400078e0017 */
[----:B------:R-:W-:Y:S01]  /*1c760*/  FADD.FTZ R5, R164, R5 ;  /* 0x00000005a4057221 */ /* 0x000fe20000010000 */
[----:B------:R-:W-:Y:S01]  /*1c770*/  FADD.FTZ R6, R11, R6 ;  /* 0x000000060b067221 */ /* 0x000fe20000010000 */
[----:B------:R-:W-:Y:S02]  /*1c780*/  IMAD.MOV.U32 R11, RZ, RZ, R3 ;  /* 0x000000ffff0b7224 */ /* 0x000fe400078e0003 */
[----:B------:R-:W-:Y:S01]  /*1c790*/  FADD.FTZ R5, R144, R5 ;  /* 0x0000000590057221 */ /* 0x000fe20000010000 */
[----:B0-----:R-:W-:Y:S06]  /*1c7a0*/  @P2 BRA `(.L_x_1563) ;  /* 0xffffffd800102947 */ /* 0x001fec000383ffff */
[----:B------:R-:W-:Y:S05]  /*1c7b0*/  BSYNC B1 ;  /* 0x0000000000017941 */ /* 0x000fea0003800000 */
.L_x_1552:
[----:B------:R-:W-:Y:S05]  /*1c7c0*/  BSYNC B0 ;  /* 0x0000000000007941 */ /* 0x000fea0003800000 */
.L_x_1551:
[----:B------:R-:W-:Y:S01]  /*1c7d0*/  ISETP.GE.AND P2, PT, R8, R211, PT ;  /* 0x000000d30800720c */ /* 0x000fe20003f46270 */
[----:B------:R-:W-:-:S12]  /*1c7e0*/  BSSY B0, `(.L_x_1564) ;  /* 0x00003ab000007945 */ /* 0x000fd80003800000 */
[----:B------:R-:W-:Y:S05]  /*1c7f0*/  @!P2 BRA `(.L_x_1565) ;  /* 0x0000003800a4a947 */ /* 0x000fea0003800000 */
[----:B------:R-:W-:Y:S02]  /*1c800*/  IMAD R200, R201, 0x80, R213 ;  /* 0x00000080c9c87824 */ /* 0x000fe400078e02d5 */
[----:B------:R-:W-:Y:S02]  /*1c810*/  IMAD.MOV.U32 R10, RZ, RZ, R3 ;  /* 0x000000ffff0a7224 */ /* 0x000fe400078e0003 */
[----:B------:R-:W-:Y:S02]  /*1c820*/  VIADD R200, R200, 0x8 ;  /* 0x00000008c8c87836 */ /* 0x000fe40000000000 */
[----:B------:R-:W-:Y:S02]  /*1c830*/  IMAD.MOV.U32 R11, RZ, RZ, R4 ;  /* 0x000000ffff0b7224 */ /* 0x000fe400078e0004 */
[----:B------:R-:W-:Y:S01]  /*1c840*/  IMAD.MOV.U32 R12, RZ, RZ, R194 ;  /* 0x000000ffff0c7224 */ /* 0x000fe200078e00c2 */
[----:B------:R-:W-:Y:S01]  /*1c850*/  IADD3 R200, R200, R196, -R197 ;  /* 0x000000c4c8c87210 */ /* 0x000fe20007ffe8c5 */
[----:B------:R-:W-:-:S07]  /*1c860*/  IMAD.MOV.U32 R13, RZ, RZ, R23 ;  /* 0x000000ffff0d7224 */ /* 0x000fce00078e0017 */
.L_x_1584:
[----:B------:R-:W-:-:S05]  /*1c870*/  VIADD R3, R13, 0x1 ;  /* 0x000000010d037836 */ /* 0x000fca0000000000 */
[----:B------:R-:W-:-:S04]  /*1c880*/  ISETP.NE.AND P2, PT, R3, 0x2, PT ;  /* 0x000000020300780c */ /* 0x000fc80003f45270 */
[----:B------:R-:W-:Y:S02]  /*1c890*/  SEL R7, RZ, 0x1, P2 ;  /* 0x00000001ff077807 */ /* 0x000fe40001000000 */
[----:B------:R-:W-:Y:S02]  /*1c8a0*/  SEL R23, R3, RZ, P2 ;  /* 0x000000ff03177207 */ /* 0x000fe40001000000 */
[----:B------:R-:W-:Y:S01]  /*1c8b0*/  LOP3.LUT R194, R12, R7, RZ, 0x3c, !PT ;  /* 0x000000070cc27212 */ /* 0x000fe200078e3cff */
[----:B------:R-:W-:Y:S06]  /*1c8c0*/  @!P0 BRA `(.L_x_1566) ;  /* 0x0000000000048947 */ /* 0x000fec0003800000 */
[----:B------:R-:W-:Y:S01]  /*1c8d0*/  BPT.TRAP 0x1 ;  /* 0x000000040000795c */ /* 0x000fe20000300000 */
.L_x_1566:
[----:B------:R-:W-:Y:S01]  /*1c8e0*/  IMAD R3, R23, 0x8, R17 ;  /* 0x0000000817037824 */ /* 0x000fe200078e0211 */
[----:B------:R-:W-:-:S04]  /*1c8f0*/  SHF.L.U32 R4, R194, 0x1f, RZ ;  /* 0x0000001fc2047819 */ /* 0x000fc800000006ff */
[----:B------:R0:W1:Y:S01]  /*1c900*/  SYNCS.PHASECHK.TRANS64.TRYWAIT P2, [R3+URZ+0x30830], R4 ;  /* 0x03083004030075a7 */ /* 0x000062000804017f */
[----:B------:R-:W-:Y:S05]  /*1c910*/  @!P0 BRA `(.L_x_1567) ;  /* 0x0000000000048947 */ /* 0x000fea0003800000 */
[----:B------:R-:W-:Y:S01]  /*1c920*/  BPT.TRAP 0x1 ;  /* 0x000000040000795c */ /* 0x000fe20000300000 */
.L_x_1567:
[----:B------:R-:W-:Y:S01]  /*1c930*/  BSSY B1, `(.L_x_1568) ;  /* 0x0000006000017945 */ /* 0x000fe20003800000 */
[----:B------:R-:W-:Y:S02]  /*1c940*/  IMAD R14, R23, 0x900, R9 ;  /* 0x00000900170e7824 */ /* 0x000fe400078e0209 */
[----:B------:R-:W-:Y:S01]  /*1c950*/  IMAD.MOV.U32 R15, RZ, RZ, 0x40000040 ;  /* 0x40000040ff0f7424 */ /* 0x000fe200078e00ff */
[----:B-1----:R-:W-:Y:S06]  /*1c960*/  @P2 BRA `(.L_x_1569) ;  /* 0x0000000000082947 */ /* 0x002fec0003800000 */
[----:B------:R-:W1:Y:S02]  /*1c970*/  SYNCS.PHASECHK.TRANS64.TRYWAIT P2, [R3+URZ+0x30830], R4 ;  /* 0x03083004030075a7 */ /* 0x000e64000804017f */
[----:B-1----:R-:W-:Y:S05]  /*1c980*/  @!P2 BRA `(.L_x_1570) ;  /* 0x000000e40064a947 */ /* 0x002fea0003800000 */
.L_x_1569:
[----:B------:R-:W-:Y:S05]  /*1c990*/  BSYNC B1 ;  /* 0x0000000000017941 */ /* 0x000fea0003800000 */
.L_x_1568:
[----:B------:R-:W2:Y:S04]  /*1c9a0*/  LDL.64 R120, [R1+0x30] ;  /* 0x0000300001787983 */ /* 0x000ea80000100a00 */
[----:B------:R3:W-:Y:S04]  /*1c9b0*/  STL [R1+0x44], R6 ;  /* 0x0000440601007387 */ /* 0x0007e80000100800 */
[----:B---3--:R-:W3:Y:S04]  /*1c9c0*/  LDL.64 R6, [R1+0x28] ;  /* 0x0000280001067983 */ /* 0x008ee80000100a00 */
[----:B------:R0:W-:Y:S04]  /*1c9d0*/  STL [R1+0x40], R5 ;  /* 0x0000400501007387 */ /* 0x0001e80000100800 */
[----:B------:R-:W4:Y:S04]  /*1c9e0*/  LDL.64 R202, [R1+0x18] ;  /* 0x0000180001ca7983 */ /* 0x000f280000100a00 */
[----:B01----:R-:W4:Y:S01]  /*1c9f0*/  LDL.64 R4, [R1+0x20] ;  /* 0x0000200001047983 */ /* 0x003f220000100a00 */
[----:B------:R-:W-:-:S02]  /*1ca00*/  R2UR UR6, R14 ;  /* 0x000000000e0672ca */ /* 0x000fc400000e0000 */
[----:B------:R-:W-:Y:S01]  /*1ca10*/  R2UR UR7, R15 ;  /* 0x000000000f0772ca */ /* 0x000fe200000e0000 */
[----:B------:R-:W-:Y:S02]  /*1ca20*/  VIADD R20, R14, 0x2 ;  /* 0x000000020e147836 */ /* 0x000fe40000000000 */
[----:B------:R-:W-:Y:S01]  /*1ca30*/  IMAD.MOV.U32 R21, RZ, RZ, 0x40000040 ;  /* 0x40000040ff157424 */ /* 0x000fe200078e00ff */
[----:B--2---:R-:W-:Y:S02]  /*1ca40*/  R2UR UR4, R120 ;  /* 0x00000000780472ca */ /* 0x004fe400000e0000 */
[----:B------:R-:W-:Y:S02]  /*1ca50*/  R2UR UR5, R121 ;  /* 0x00000000790572ca */ /* 0x000fe400000e0000 */
        /* <DEDUP_REMOVED lines=56> */
[----:B------:R-:W-:Y:S02]  /*1cde0*/  VIADD R20, R14, 0x306 ;  /* 0x000003060e147836 */ /* 0x000fe40000000000 */
        /* <DEDUP_REMOVED lines=146> */
.L_x_1571:
[----:B------:R-:W-:Y:S01]  /*1d710*/  SHF.L.U32 R2, R12, 0x1f, RZ ;  /* 0x0000001f0c027819 */ /* 0x000fe200000006ff */
[----:B------:R-:W-:-:S04]  /*1d720*/  IMAD R14, R13, 0x8, R17 ;  /* 0x000000080d0e7824 */ /* 0x000fc800078e0211 */
[----:B------:R0:W1:Y:S01]  /*1d730*/  SYNCS.PHASECHK.TRANS64.TRYWAIT P2, [R14+URZ+0x30850], R2 ;  /* 0x030850020e0075a7 */ /* 0x000062000804017f */
[----:B------:R-:W-:Y:S05]  /*1d740*/  @!P0 BRA `(.L_x_1572) ;  /* 0x0000000000048947 */ /* 0x000fea0003800000 */
[----:B------:R-:W-:Y:S01]  /*1d750*/  BPT.TRAP 0x1 ;  /* 0x000000040000795c */ /* 0x000fe20000300000 */
.L_x_1572:
        /* <DEDUP_REMOVED lines=9> */
.L_x_1574:
[----:B------:R-:W-:Y:S05]  /*1d7f0*/  BSYNC B1 ;  /* 0x0000000000017941 */ /* 0x000fea0003800000 */
.L_x_1573:
[----:B------:R-:W-:Y:S01]  /*1d800*/  IMAD.MOV.U32 R12, RZ, RZ, R0 ;  /* 0x000000ffff0c7224 */ /* 0x000fe200078e0000 */
[----:B------:R-:W2:Y:S01]  /*1d810*/  LDL R4, [R1+0x38] ;  /* 0x0000380001047983 */ /* 0x000ea20000100800 */
[----:B------:R-:W-:Y:S01]  /*1d820*/  IMAD.MOV.U32 R13, RZ, RZ, 0x40000040 ;  /* 0x40000040ff0d7424 */ /* 0x000fe200078e00ff */
[----:B------:R-:W-:Y:S01]  /*1d830*/  WARPGROUP.ARRIVE ;  /* 0x00000000000079c5 */ /* 0x000fe20000000000 */
[----:B------:R-:W-:Y:S01]  /*1d840*/  FMUL.FTZ R7, R123, UR50 ;  /* 0x000000327b077c20 */ /* 0x000fe20008410000 */
[----:B------:R-:W-:Y:S01]  /*1d850*/  R2UR UR6, R12 ;  /* 0x000000000c0672ca */ /* 0x000fe200000e0000 */
[----:B------:R-:W-:Y:S01]  /*1d860*/  VIADD R12, R0, 0x80 ;  /* 0x00000080000c7836 */ /* 0x000fe20000000000 */
        /* <DEDUP_REMOVED lines=13> */
[----:B------:R-:W-:Y:S01]  /*1d940*/  HGMMA.64x192x16.F32.BF16 R24, R188, gdesc[UR4].tnspB, R24, gsb0 ;  /* 0x42e00004bc187df0 */ /* 0x000fe20008001818 */
[----:B------:R-:W-:Y:S01]  /*1d950*/  R2UR UR6, R12 ;  /* 0x000000000c0672ca */ /* 0x000fe200000e0000 */
[----:B------:R-:W-:Y:S01]  /*1d960*/  VIADD R12, R0, 0x100 ;  /* 0x00000100000c7836 */ /* 0x000fe20000000000 */
[----:B------:R-:W-:Y:S01]  /*1d970*/  R2UR UR7, R13 ;  /* 0x000000000d0772ca */ /* 0x000fe200000e0000 */
[----:B------:R-:W-:-:S02]  /*1d980*/  IMAD.MOV.U32 R13, RZ, RZ, 0x40000040 ;  /* 0x40000040ff0d7424 */ /* 0x000fc400078e00ff */
        /* <DEDUP_REMOVED lines=25> */
[----:B------:R-:W-:Y:S01]  /*1db20*/  ISETP.GE.AND P2, PT, R224, 0x1, PT ;  /* 0x00000001e000780c */ /* 0x000fe20003f46270 */
[----:B------:R-:W0:Y:S08]  /*1db30*/  MUFU.TANH R2, R2 ;  /* 0x0000000200027308 */ /* 0x000e300000002400 */
        /* <DEDUP_REMOVED lines=22> */
[----:B------:R-:W-:-:S05]  /*1dca0*/  WARPGROUP.ARRIVE ;  /* 0x00000000000079c5 */ /* 0x000fca0000000000 */
[----:B------:R-:W0:Y:S01]  /*1dcb0*/  MUFU.TANH R143, R143 ;  /* 0x0000008f008f7308 */ /* 0x000e220000002400 */
[----:B------:R-:W-:Y:S01]  /*1dcc0*/  HGMMA.64x192x16.F32.BF16 R24, R184, gdesc[UR4].tnspB, R24, gsb0 ;  /* 0x42e00004b8187df0 */ /* 0x000fe20008001818 */
[----:B------:R-:W-:Y:S01]  /*1dcd0*/  R2UR UR6, R12 ;  /* 0x000000000c0672ca */ /* 0x000fe200000e0000 */
[----:B------:R-:W-:Y:S01]  /*1dce0*/  VIADD R12, R0, 0x180 ;  /* 0x00000180000c7836 */ /* 0x000fe20000000000 */
[----:B------:R-:W-:Y:S01]  /*1dcf0*/  R2UR UR7, R13 ;  /* 0x000000000d0772ca */ /* 0x000fe200000e0000 */
[----:B------:R-:W-:-:S03]  /*1dd00*/  IMAD.MOV.U32 R13, RZ, RZ, 0x40000040 ;  /* 0x40000040ff0d7424 */ /* 0x000fc600078e00ff */
        /* <DEDUP_REMOVED lines=9> */
[----:B------:R-:W-:Y:S01]  /*1dda0*/  FMUL.FTZ R4, R121, UR50 ;  /* 0x0000003279047c20 */ /* 0x000fe20008410000 */
[----:B------:R-:W-:Y:S01]  /*1ddb0*/  FMUL.FTZ R121, R127, UR50 ;  /* 0x000000327f797c20 */ /* 0x000fe20008410000 */
[----:B------:R-:W-:Y:S01]  /*1ddc0*/  FMUL.FTZ R127, R133, UR50 ;  /* 0x00000032857f7c20 */ /* 0x000fe20008410000 */
[----:B------:R-:W-:Y:S01]  /*1ddd0*/  FMUL.FTZ R133, R137, UR50 ;  /* 0x0000003289857c20 */ /* 0x000fe20008410000 */
[----:B------:R-:W-:Y:S01]  /*1dde0*/  FMUL.FTZ R137, R141, UR50 ;  /* 0x000000328d897c20 */ /* 0x000fe20008410000 */
[----:B------:R-:W-:Y:S01]  /*1ddf0*/  FMUL.FTZ R141, R150, UR50 ;  /* 0x00000032968d7c20 */ /* 0x000fe20008410000 */
[----:B------:R-:W-:Y:S01]  /*1de00*/  FMUL.FTZ R150, R159, UR50 ;  /* 0x000000329f967c20 */ /* 0x000fe20008410000 */
[----:B------:R-:W2:Y:S08]  /*1de10*/  MUFU.TANH R4, R4 ;  /* 0x0000000400047308 */ /* 0x000eb00000002400 */
        /* <DEDUP_REMOVED lines=29> */
[----:B------:R-:W-:-:S03]  /*1dff0*/  FMUL.FTZ R160, R164, UR50 ;  /* 0x00000032a4a07c20 */ /* 0x000fc60008410000 */
        /* <DEDUP_REMOVED lines=8> */
[----:B------:R-:W-:Y:S01]  /*1e080*/  @!P1 VIADD R12, R3, 0x30840 ;  /* 0x00030840030c9836 */ /* 0x000fe20000000000 */
[----:B------:R-:W-:Y:S01]  /*1e090*/  R2UR UR7, R13 ;  /* 0x000000000d0772ca */ /* 0x000fe200000e0000 */
[----:B------:R-:W-:-:S03]  /*1e0a0*/  IMAD R3, R8, -0x60, RZ ;  /* 0xffffffa008037824 */ /* 0x000fc600078e02ff */
[----:B------:R-:W-:Y:S01]  /*1e0b0*/  @!P1 PRMT R12, RZ, 0x654, R12 ;  /* 0x00000654ff0c9816 */ /* 0x000fe2000000000c */
[----:B------:R-:W-:Y:S01]  /*1e0c0*/  IMAD R159, R206, -0x2, R3 ;  /* 0xfffffffece9f7824 */ /* 0x000fe200078e0203 */
[----:B------:R-:W-:-:S05]  /*1e0d0*/  IADD3 R162, R3, 0x1, R196 ;  /* 0x0000000103a27810 */ /* 0x000fca0007ffe0c4 */
[----:B------:R-:W-:Y:S02]  /*1e0e0*/  IMAD.IADD R13, R162, 0x1, -R197 ;  /* 0x00000001a20d7824 */ /* 0x000fe400078e0ac5 */
[----:B------:R-:W-:Y:S02]  /*1e0f0*/  IMAD R162, R201, 0x80, R213 ;  /* 0x00000080c9a27824 */ /* 0x000fe400078e02d5 */
[----:B------:R-:W-:-:S04]  /*1e100*/  IMAD R13, R206, -0x2, R13 ;  /* 0xfffffffece0d7824 */ /* 0x000fc800078e020d */
[C---:B------:R-:W-:Y:S02]  /*1e110*/  VIADD R166, R13.reuse, UR47 ;  /* 0x0000002f0da67c36 */ /* 0x040fe40008000000 */
[----:B------:R-:W-:Y:S02]  /*1e120*/  VIADD R165, R13, UR4 ;  /* 0x000000040da57c36 */ /* 0x000fe40008000000 */
[C---:B------:R-:W-:Y:S02]  /*1e130*/  IMAD.IADD R164, R162.reuse, 0x1, R166 ;  /* 0x00000001a2a47824 */ /* 0x040fe400078e02a6 */
[----:B------:R-:W-:Y:S01]  /*1e140*/  IMAD.IADD R163, R162, 0x1, R165 ;  /* 0x00000001a2a37824 */ /* 0x000fe200078e02a5 */
[----:B------:R-:W-:Y:S02]  /*1e150*/  WARPGROUP.DEPBAR.LE gsb0, 0x0 ;  /* 0x00008000000079c5 */ /* 0x000fe40000010000 */
[----:B------:R-:W-:-:S06]  /*1e160*/  WARPGROUP.ARRIVE ;  /* 0x00000000000079c5 */ /* 0x000fcc0000000000 */
[----:B------:R-:W-:Y:S03]  /*1e170*/  HGMMA.64x192x16.F32.BF16 R24, R168, gdesc[UR4].tnspB, R24, gsb0 ;  /* 0x42e00004a8187df0 */ /* 0x000fe60008001818 */
[----:B------:R-:W-:Y:S02]  /*1e180*/  WARPGROUP.DEPBAR.LE gsb0, 0x0 ;  /* 0x00008000000079c5 */ /* 0x000fe40000010000 */
[----:B------:R0:W-:Y:S01]  /*1e190*/  @!P1 SYNCS.ARRIVE.TRANS64.RED.A1T0 RZ, [R12+URZ], RZ ;  /* 0x000000ff0cff99a7 */ /* 0x0001e2000810043f */
[----:B-1234-:R-:W-:Y:S05]  /*1e1a0*/  @!P2 BRA `(.L_x_1576) ;  /* 0x000000000058a947 */ /* 0x01efea0003800000 */
[----:B------:R-:W-:Y:S01]  /*1e1b0*/  IADD3 R167, R162, R196, -R197 ;  /* 0x000000c4a2a77210 */ /* 0x000fe20007ffe8c5 */
[----:B------:R-:W-:Y:S03]  /*1e1c0*/  BSSY B1, `(.L_x_1577) ;  /* 0x0000011000017945 */ /* 0x000fe60003800000 */
[----:B------:R-:W-:-:S13]  /*1e1d0*/  ISETP.GT.AND P2, PT, R167, -0x1, PT ;  /* 0xffffffffa700780c */ /* 0x000fda0003f44270 */
[----:B------:R-:W-:Y:S05]  /*1e1e0*/  @P2 BRA `(.L_x_1578) ;  /* 0x0000000000202947 */ /* 0x000fea0003800000 */
[----:B------:R-:W-:Y:S01]  /*1e1f0*/  IMAD.U32 R168, RZ, RZ, UR39 ;  /* 0x00000027ffa87e24 */ /* 0x000fe2000f8e00ff */
[----:B------:R-:W-:-:S04]  /*1e200*/  LOP3.LUT R167, RZ, R167, RZ, 0x33, !PT ;  /* 0x000000a7ffa77212 */ /* 0x000fc800078e33ff */
[----:B------:R-:W-:-:S13]  /*1e210*/  ISETP.NE.AND P2, PT, R168, 0x1, PT ;  /* 0x00000001a800780c */ /* 0x000fda0003f45270 */
[----:B0-----:R-:W0:Y:S02]  /*1e220*/  @P2 LDC.64 R12, c[0x0][0x9e8] ;  /* 0x00027a00ff0c2b82 */ /* 0x001e240000000a00 */
[----:B0-----:R-:W-:-:S05]  /*1e230*/  @P2 IMAD.HI.U32 R12, R167, R12, RZ ;  /* 0x0000000ca70c2227 */ /* 0x001fca00078e00ff */
[----:B------:R-:W-:-:S04]  /*1e240*/  @P2 SHF.R.U32.HI R167, RZ, R13, R12 ;  /* 0x0000000dffa72219 */ /* 0x000fc8000001160c */
[----:B------:R-:W-:Y:S01]  /*1e250*/  LOP3.LUT R167, RZ, R167, RZ, 0x33, !PT ;  /* 0x000000a7ffa77212 */ /* 0x000fe200078e33ff */
[----:B------:R-:W-:Y:S06]  /*1e260*/  BRA `(.L_x_1579) ;  /* 0x0000000000187947 */ /* 0x000fec0003800000 */
.L_x_1578:
[----:B------:R-:W-:Y:S01]  /*1e270*/  IMAD.U32 R168, RZ, RZ, UR39 ;  /* 0x00000027ffa87e24 */ /* 0x000fe2000f8e00ff */
[----:B------:R-:W-:-:S04]  /*1e280*/  IADD3 R167, R162, R196, -R197 ;  /* 0x000000c4a2a77210 */ /* 0x000fc80007ffe8c5 */
[----:B------:R-:W-:-:S13]  /*1e290*/  ISETP.NE.AND P2, PT, R168, 0x1, PT ;  /* 0x00000001a800780c */ /* 0x000fda0003f45270 */
[----:B0-----:R-:W0:Y:S02]  /*1e2a0*/  @P2 LDC.64 R12, c[0x0][0x9e8] ;  /* 0x00027a00ff0c2b82 */ /* 0x001e240000000a00 */
[----:B0-----:R-:W-:-:S05]  /*1e2b0*/  @P2 IMAD.HI.U32 R12, R167, R12, RZ ;  /* 0x0000000ca70c2227 */ /* 0x001fca00078e00ff */
[----:B------:R-:W-:-:S07]  /*1e2c0*/  @P2 SHF.R.U32.HI R167, RZ, R13, R12 ;  /* 0x0000000dffa72219 */ /* 0x000fce000001160c */
.L_x_1579:
[----:B------:R-:W-:Y:S05]  /*1e2d0*/  BSYNC B1 ;  /* 0x0000000000017941 */ /* 0x000fea0003800000 */
.L_x_1577:
[----:B------:R-:W-:-:S05]  /*1e2e0*/  IMAD R167, R167, R168, R159 ;  /* 0x000000a8a7a77224 */ /* 0x000fca00078e029f */
[----:B------:R-:W-:Y:S02]  /*1e2f0*/  VIADDMNMX R164, R167, R168, R164, PT ;  /* 0x000000a8a7a47246 */ /* 0x000fe400038001a4 */
[----:B------:R-:W-:-:S07]  /*1e300*/  VIMNMX R163, R163, R167, !PT ;  /* 0x000000a7a3a37248 */ /* 0x000fce0007fe0100 */
.L_x_1576:
[C---:B------:R-:W-:Y:S02]  /*1e310*/  ISETP.GE.AND P2, PT, R3.reuse, 0x2, PT ;  /* 0x000000020300780c */ /* 0x040fe40003f46270 */
[----:B------:R-:W-:Y:S02]  /*1e320*/  ISETP.GE.AND P3, PT, R3, 0x9, PT ;  /* 0x000000090300780c */ /* 0x000fe40003f66270 */
[----:B------:R-:W-:Y:S02]  /*1e330*/  ISETP.GT.AND P5, PT, R163, 0x1, !P2 ;  /* 0x00000001a300780c */ /* 0x000fe400057a4270 */
[----:B------:R-:W-:Y:S02]  /*1e340*/  ISETP.GE.AND P6, PT, R3, 0xa, PT ;  /* 0x0000000a0300780c */ /* 0x000fe40003fc6270 */
[----:B------:R-:W-:Y:S02]  /*1e350*/  ISETP.GT.AND P4, PT, R163, 0x8, !P3 ;  /* 0x00000008a300780c */ /* 0x000fe40005f84270 */
[----:B------:R-:W-:-:S02]  /*1e360*/  ISETP.LT.OR P5, PT, R164, 0x2, P5 ;  /* 0x00000002a400780c */ /* 0x000fc40002fa1670 */
[----:B------:R-:W-:Y:S02]  /*1e370*/  ISETP.LT.OR P4, PT, R164, 0x9, P4 ;  /* 0x00000009a400780c */ /* 0x000fe40002781670 */
[----:B0-----:R-:W-:Y:S02]  /*1e380*/  FSEL R12, R4, -INF , !P5 ;  /* 0xff800000040c7808 */ /* 0x001fe40006800000 */
        /* <DEDUP_REMOVED lines=130> */
[----:B------:R-:W-:-:S13]  /*1ebb0*/  ISETP.GE.AND P6, PT, R224, 0x1, PT ;  /* 0x00000001e000780c */ /* 0x000fda0003fc6270 */
[----:B------:R-:W-:Y:S05]  /*1ebc0*/  @!P6 BRA `(.L_x_1580) ;  /* 0x00000000005ce947 */ /* 0x000fea0003800000 */
[----:B------:R-:W-:Y:S01]  /*1ebd0*/  ISETP.GT.AND P6, PT, R200, -0x1, PT ;  /* 0xffffffffc800780c */ /* 0x000fe20003fc4270 */
[----:B------:R-:W-:-:S12]  /*1ebe0*/  BSSY B1, `(.L_x_1581) ;  /* 0x0000012000017945 */ /* 0x000fd80003800000 */
[----:B------:R-:W-:Y:S05]  /*1ebf0*/  @P6 BRA `(.L_x_1582) ;  /* 0x0000000000286947 */ /* 0x000fea0003800000 */
[----:B------:R-:W-:Y:S02]  /*1ec00*/  IMAD.U32 R164, RZ, RZ, UR39 ;  /* 0x00000027ffa47e24 */ /* 0x000fe4000f8e00ff */
[----:B------:R-:W-:-:S03]  /*1ec10*/  VIADD R162, R162, 0x8 ;  /* 0x00000008a2a27836 */ /* 0x000fc60000000000 */
[----:B------:R-:W-:Y:S02]  /*1ec20*/  ISETP.NE.AND P6, PT, R164, 0x1, PT ;  /* 0x00000001a400780c */ /* 0x000fe40003fc5270 */
[----:B------:R-:W-:-:S04]  /*1ec30*/  IADD3 R162, R162, R196, -R197 ;  /* 0x000000c4a2a27210 */ /* 0x000fc80007ffe8c5 */
[----:B------:R-:W-:-:S07]  /*1ec40*/  LOP3.LUT R163, RZ, R162, RZ, 0x33, !PT ;  /* 0x000000a2ffa37212 */ /* 0x000fce00078e33ff */
[----:B------:R-:W0:Y:S02]  /*1ec50*/  @P6 LDC.64 R2, c[0x0][0x9e8] ;  /* 0x00027a00ff026b82 */ /* 0x000e240000000a00 */
[----:B0-----:R-:W-:-:S05]  /*1ec60*/  @P6 IMAD.HI.U32 R2, R163, R2, RZ ;  /* 0x00000002a3026227 */ /* 0x001fca00078e00ff */
[----:B------:R-:W-:-:S04]  /*1ec70*/  @P6 SHF.R.U32.HI R163, RZ, R3, R2 ;  /* 0x00000003ffa36219 */ /* 0x000fc80000011602 */
[----:B------:R-:W-:Y:S01]  /*1ec80*/  LOP3.LUT R2, RZ, R163, RZ, 0x33, !PT ;  /* 0x000000a3ff027212 */ /* 0x000fe200078e33ff */
[----:B------:R-:W-:Y:S06]  /*1ec90*/  BRA `(.L_x_1583) ;  /* 0x0000000000187947 */ /* 0x000fec0003800000 */
.L_x_1582:
[----:B------:R-:W-:-:S05]  /*1eca0*/  IMAD.U32 R164, RZ, RZ, UR39 ;  /* 0x00000027ffa47e24 */ /* 0x000fca000f8e00ff */
[----:B------:R-:W-:-:S13]  /*1ecb0*/  ISETP.NE.AND P6, PT, R164, 0x1, PT ;  /* 0x00000001a400780c */ /* 0x000fda0003fc5270 */
[----:B------:R-:W0:Y:S02]  /*1ecc0*/  @P6 LDC.64 R2, c[0x0][0x9e8] ;  /* 0x00027a00ff026b82 */ /* 0x000e240000000a00 */
[----:B0-----:R-:W-:-:S04]  /*1ecd0*/  @P6 IMAD.HI.U32 R4, R200, R2, RZ ;  /* 0x00000002c8046227 */ /* 0x001fc800078e00ff */
[----:B------:R-:W-:Y:S01]  /*1ece0*/  IMAD.MOV.U32 R2, RZ, RZ, R200 ;  /* 0x000000ffff027224 */ /* 0x000fe200078e00c8 */
[----:B------:R-:W-:-:S07]  /*1ecf0*/  @P6 SHF.R.U32.HI R2, RZ, R3, R4 ;  /* 0x00000003ff026219 */ /* 0x000fce0000011604 */
.L_x_1583:
[----:B------:R-:W-:Y:S05]  /*1ed00*/  BSYNC B1 ;  /* 0x0000000000017941 */ /* 0x000fea0003800000 */
.L_x_1581:
[----:B------:R-:W-:-:S05]  /*1ed10*/  IMAD R159, R2, R164, R159 ;  /* 0x000000a4029f7224 */ /* 0x000fca00078e029f */
[----:B------:R-:W-:Y:S02]  /*1ed20*/  VIADDMNMX R166, R159, R164, R166, PT ;  /* 0x000000a49fa67246 */ /* 0x000fe400038001a6 */
[----:B------:R-:W-:-:S07]  /*1ed30*/  VIMNMX R165, R165, R159, !PT ;  /* 0x0000009fa5a57248 */ /* 0x000fce0007fe0100 */
.L_x_1580:
[C---:B------:R-:W-:Y:S01]  /*1ed40*/  ISETP.GT.AND P2, PT, R165.reuse, 0x1, !P2 ;  /* 0x00000001a500780c */ /* 0x040fe20005744270 */
[----:B------:R-:W-:Y:S01]  /*1ed50*/  @!P1 VIADD R14, R14, 0x30860 ;  /* 0x000308600e0e9836 */ /* 0x000fe20000000000 */
[----:B------:R-:W-:Y:S02]  /*1ed60*/  LOP3.LUT P6, RZ, R16, 0x8000, RZ, 0xc0, !PT ;  /* 0x0000800010ff7812 */ /* 0x000fe400078cc0ff */
[----:B------:R-:W-:Y:S02]  /*1ed70*/  ISETP.LT.OR P2, PT, R166, 0x2, P2 ;  /* 0x00000002a600780c */ /* 0x000fe40001741670 */
[----:B------:R-:W-:Y:S02]  /*1ed80*/  ISETP.GT.AND P3, PT, R165, 0x8, !P3 ;  /* 0x00000008a500780c */ /* 0x000fe40005f64270 */
[----:B------:R-:W-:Y:S02]  /*1ed90*/  FSEL R2, R7, -INF , !P2 ;  /* 0xff80000007027808 */ /* 0x000fe40005000000 */
[----:B------:R-:W-:-:S02]  /*1eda0*/  LOP3.LUT P2, RZ, R16, 0x4, RZ, 0xc0, !PT ;  /* 0x0000000410ff7812 */ /* 0x000fc4000784c0ff */
[----:B------:R-:W-:Y:S02]  /*1edb0*/  ISETP.LT.OR P3, PT, R166, 0x9, P3 ;  /* 0x00000009a600780c */ /* 0x000fe40001f61670 */
[----:B------:R-:W-:Y:S02]  /*1edc0*/  ISETP.GT.AND P2, PT, R165, 0x9, !P2 ;  /* 0x00000009a500780c */ /* 0x000fe40005744270 */
[----:B------:R-:W-:Y:S02]  /*1edd0*/  FSEL R120, R120, -INF , !P3 ;  /* 0xff80000078787808 */ /* 0x000fe40005800000 */
[----:B------:R-:W-:Y:S02]  /*1ede0*/  ISETP.LT.OR P2, PT, R166, 0xa, P2 ;  /* 0x0000000aa600780c */ /* 0x000fe40001741670 */
[----:B------:R-:W-:Y:S02]  /*1edf0*/  LOP3.LUT P3, RZ, R16, 0x4000, RZ, 0xc0, !PT ;  /* 0x0000400010ff7812 */ /* 0x000fe4000786c0ff */
[----:B------:R-:W-:-:S02]  /*1ee00*/  FSEL R121, R121, -INF , !P2 ;  /* 0xff80000079797808 */ /* 0x000fc40005000000 */
[----:B------:R-:W-:Y:S02]  /*1ee10*/  LOP3.LUT P2, RZ, R16, 0x8, RZ, 0xc0, !PT ;  /* 0x0000000810ff7812 */ /* 0x000fe4000784c0ff */
[----:B------:R-:W-:Y:S02]  /*1ee20*/  FMNMX.FTZ R3, R13, R11, !PT ;  /* 0x0000000b0d037209 */ /* 0x000fe40007810000 */
[C---:B------:R-:W-:Y:S02]  /*1ee30*/  ISETP.GT.AND P2, PT, R165.reuse, 0x10, !P2 ;  /* 0x00000010a500780c */ /* 0x040fe40005744270 */
[----:B------:R-:W-:Y:S02]  /*1ee40*/  FMNMX.FTZ R3, R12, R3, !PT ;  /* 0x000000030c037209 */ /* 0x000fe40007810000 */
[----:B------:R-:W-:Y:S02]  /*1ee50*/  ISETP.LT.OR P2, PT, R166, 0x11, P2 ;  /* 0x00000011a600780c */ /* 0x000fe40001741670 */
[----:B------:R-:W-:-:S02]  /*1ee60*/  ISETP.GT.AND P4, PT, R165, 0x51, !P4 ;  /* 0x00000051a500780c */ /* 0x000fc40006784270 */
[----:B------:R-:W-:Y:S02]  /*1ee70*/  FSEL R124, R124, -INF , !P2 ;  /* 0xff8000007c7c7808 */ /* 0x000fe40005000000 */
[----:B------:R-:W-:Y:S02]  /*1ee80*/  LOP3.LUT P2, RZ, R16, 0x80000, RZ, 0xc0, !PT ;  /* 0x0008000010ff7812 */ /* 0x000fe4000784c0ff */
[C---:B------:R-:W-:Y:S02]  /*1ee90*/  ISETP.GT.AND P5, PT, R165.reuse, 0x58, !P5 ;  /* 0x00000058a500780c */ /* 0x040fe40006fa4270 */
[----:B------:R-:W-:Y:S02]  /*1eea0*/  ISETP.GT.AND P2, PT, R165, 0x11, !P2 ;  /* 0x00000011a500780c */ /* 0x000fe40005744270 */
[C---:B------:R-:W-:Y:S02]  /*1eeb0*/  ISETP.LT.OR P4, PT, R166.reuse, 0x52, P4 ;  /* 0x00000052a600780c */ /* 0x040fe40002781670 */
[----:B------:R-:W-:-:S02]  /*1eec0*/  ISETP.LT.OR P2, PT, R166, 0x12, P2 ;  /* 0x00000012a600780c */ /* 0x000fc40001741670 */
[----:B------:R-:W-:Y:S02]  /*1eed0*/  ISETP.LT.OR P5, PT, R166, 0x59, P5 ;  /* 0x00000059a600780c */ /* 0x000fe40002fa1670 */
[----:B------:R-:W-:Y:S02]  /*1eee0*/  FSEL R125, R125, -INF , !P2 ;  /* 0xff8000007d7d7808 */ /* 0x000fe40005000000 */
[----:B------:R-:W-:Y:S02]  /*1eef0*/  LOP3.LUT P2, RZ, R16, 0x40000, RZ, 0xc0, !PT ;  /* 0x0004000010ff7812 */ /* 0x000fe4000784c0ff */
[----:B------:R-:W-:Y:S02]  /*1ef00*/  FSEL R152, R152, -INF , !P4 ;  /* 0xff80000098987808 */ /* 0x000fe40006000000 */
[----:B------:R-:W-:Y:S02]  /*1ef10*/  ISETP.GT.AND P2, PT, R165, 0x18, !P2 ;  /* 0x00000018a500780c */ /* 0x000fe40005744270 */
[----:B------:R-:W-:-:S02]  /*1ef20*/  FSEL R156, R156, -INF , !P5 ;  /* 0xff8000009c9c7808 */ /* 0x000fc40006800000 */
        /* <DEDUP_REMOVED lines=69> */
[----:B------:R-:W-:-:S03]  /*1f380*/  ISETP.GT.AND P2, PT, R165, 0x48, !P2 ;  /* 0x00000048a500780c */ /* 0x000fc60005744270 */
[----:B------:R-:W0:Y:S01]  /*1f390*/  SHFL.BFLY PT, R0, R3, 0x2, 0x1f ;  /* 0x0c401f0003007f89 */ /* 0x000e2200000e0000 */
[----:B------:R-:W-:-:S04]  /*1f3a0*/  ISETP.LT.OR P2, PT, R166, 0x49, P2 ;  /* 0x00000049a600780c */ /* 0x000fc80001741670 */
[----:B------:R-:W-:Y:S02]  /*1f3b0*/  FSEL R149, R149, -INF , !P2 ;  /* 0xff80000095957808 */ /* 0x000fe40005000000 */
[----:B------:R-:W-:Y:S02]  /*1f3c0*/  ISETP.GT.AND P2, PT, R165, 0x49, !P6 ;  /* 0x00000049a500780c */ /* 0x000fe40007744270 */
[----:B------:R-:W-:Y:S02]  /*1f3d0*/  LOP3.LUT P6, RZ, R16, 0x2, RZ, 0xc0, !PT ;  /* 0x0000000210ff7812 */ /* 0x000fe400078cc0ff */
[----:B------:R-:W-:-:S04]  /*1f3e0*/  ISETP.LT.OR P2, PT, R166, 0x4a, P2 ;  /* 0x0000004aa600780c */ /* 0x000fc80001741670 */
[----:B------:R-:W-:Y:S02]  /*1f3f0*/  FSEL R150, R150, -INF , !P2 ;  /* 0xff80000096967808 */ /* 0x000fe40005000000 */
[----:B------:R-:W-:-:S04]  /*1f400*/  ISETP.GT.AND P2, PT, R165, 0x50, !P3 ;  /* 0x00000050a500780c */ /* 0x000fc80005f44270 */
[----:B------:R-:W-:Y:S02]  /*1f410*/  ISETP.LT.OR P2, PT, R166, 0x51, P2 ;  /* 0x00000051a600780c */ /* 0x000fe40001741670 */
[----:B0-----:R-:W-:Y:S02]  /*1f420*/  FMNMX.FTZ R162, R3, R0, !PT ;  /* 0x0000000003a27209 */ /* 0x001fe40007810000 */
[----:B------:R-:W-:Y:S02]  /*1f430*/  FSEL R154, R154, -INF , !P2 ;  /* 0xff8000009a9a7808 */ /* 0x000fe40005000000 */
[----:B------:R-:W-:Y:S01]  /*1f440*/  ISETP.GT.AND P2, PT, R165, RZ, !P6 ;  /* 0x000000ffa500720c */ /* 0x000fe20007744270 */
[----:B------:R-:W0:Y:S01]  /*1f450*/  SHFL.BFLY PT, R7, R162, 0x1, 0x1f ;  /* 0x0c201f00a2077f89 */ /* 0x000e2200000e0000 */
[----:B------:R-:W-:Y:S02]  /*1f460*/  LOP3.LUT P6, RZ, R16, 0x1, RZ, 0xc0, !PT ;  /* 0x0000000110ff7812 */ /* 0x000fe400078cc0ff */
[----:B------:R-:W-:-:S02]  /*1f470*/  ISETP.LT.OR P2, PT, R166, 0x1, P2 ;  /* 0x00000001a600780c */ /* 0x000fc40001741670 */
[----:B------:R-:W-:Y:S02]  /*1f480*/  ISETP.GT.AND P3, PT, R165, 0x59, !P6 ;  /* 0x00000059a500780c */ /* 0x000fe40007764270 */
[----:B------:R-:W-:Y:S02]  /*1f490*/  FSEL R15, R15, -INF , !P2 ;  /* 0xff8000000f0f7808 */ /* 0x000fe40005000000 */
[----:B------:R-:W-:Y:S02]  /*1f4a0*/  ISETP.LT.OR P3, PT, R166, 0x5a, P3 ;  /* 0x0000005aa600780c */ /* 0x000fe40001f61670 */
[----:B------:R-:W-:Y:S02]  /*1f4b0*/  FMNMX.FTZ R3, R15, R10, !PT ;  /* 0x0000000a0f037209 */ /* 0x000fe40007810000 */
[----:B------:R-:W-:Y:S02]  /*1f4c0*/  FSEL R158, R158, -INF , !P3 ;  /* 0xff8000009e9e7808 */ /* 0x000fe40005800000 */
[----:B------:R-:W-:-:S02]  /*1f4d0*/  FMNMX.FTZ R3, R2, R3, !PT ;  /* 0x0000000302037209 */ /* 0x000fc40007810000 */
[----:B0-----:R-:W-:Y:S01]  /*1f4e0*/  FMNMX.FTZ R4, R162, R7, !PT ;  /* 0x00000007a2047209 */ /* 0x001fe20007810000 */
[----:B------:R-:W-:Y:S01]  /*1f4f0*/  IMAD.U32 R7, RZ, RZ, UR38 ;  /* 0x00000026ff077e24 */ /* 0x000fe2000f8e00ff */
[----:B------:R-:W-:Y:S02]  /*1f500*/  FMNMX.FTZ R162, R120, R3, !PT ;  /* 0x0000000378a27209 */ /* 0x000fe40007810000 */
[C---:B------:R-:W-:Y:S01]  /*1f510*/  FSETP.NEU.FTZ.AND P2, PT, R4.reuse, -INF , PT ;  /* 0xff8000000400780b */ /* 0x040fe20003f5d000 */
[----:B------:R-:W-:Y:S01]  /*1f520*/  FMUL.FTZ R0, R4, R7 ;  /* 0x0000000704007220 */ /* 0x000fe20000410000 */
[----:B------:R-:W-:-:S04]  /*1f530*/  FMNMX.FTZ R3, R121, R162, !PT ;  /* 0x000000a279037209 */ /* 0x000fc80007810000 */
        /* <DEDUP_REMOVED lines=13> */
[-CC-:B------:R-:W-:Y:S01]  /*1f610*/  FFMA.FTZ R127, R144, R7.reuse, -R0.reuse ;  /* 0x00000007907f7223 */ /* 0x180fe20000010800 */
[----:B------:R-:W-:Y:S01]  /*1f620*/  FMNMX.FTZ R3, R129, R20, !PT ;  /* 0x0000001481037209 */ /* 0x000fe20007810000 */
[-CC-:B------:R-:W-:Y:S01]  /*1f630*/  FFMA.FTZ R12, R12, R7.reuse, -R0.reuse ;  /* 0x000000070c0c7223 */ /* 0x180fe20000010800 */
[----:B------:R-:W-:Y:S01]  /*1f640*/  FSEL R144, R4, RZ, P2 ;  /* 0x000000ff04907208 */ /* 0x000fe20001000000 */
[--C-:B------:R-:W-:Y:S01]  /*1f650*/  FFMA.FTZ R180, R132, R7, -R0.reuse ;  /* 0x0000000784b47223 */ /* 0x100fe20000010800 */
[----:B------:R-:W-:Y:S01]  /*1f660*/  FMNMX.FTZ R20, R130, R3, !PT ;  /* 0x0000000382147209 */ /* 0x000fe20007810000 */
[-CC-:B------:R-:W-:Y:S01]  /*1f670*/  FFMA.FTZ R178, R143, R7.reuse, -R0.reuse ;  /* 0x000000078fb27223 */ /* 0x180fe20000010800 */
[-CC-:B------:R-:W-:Y:S01]  /*1f680*/  FFMA.FTZ R172, R147, R7.reuse, -R0.reuse ;  /* 0x0000000793ac7223 */ /* 0x180fe20000010800 */
[----:B------:R-:W-:Y:S01]  /*1f690*/  FADD.FTZ R144, -R144, R11 ;  /* 0x0000000b90907221 */ /* 0x000fe20000010100 */
[----:B------:R-:W-:Y:S01]  /*1f6a0*/  FMNMX.FTZ R3, R131, R20, !PT ;  /* 0x0000001483037209 */ /* 0x000fe20007810000 */
[-CC-:B------:R-:W-:Y:S01]  /*1f6b0*/  FFMA.FTZ R132, R148, R7.reuse, -R0.reuse ;  /* 0x0000000794847223 */ /* 0x180fe20000010800 */
[----:B------:R0:W-:Y:S01]  /*1f6c0*/  MUFU.EX2 R20, R123 ;  /* 0x0000007b00147308 */ /* 0x0001e20000000800 */
        /* <DEDUP_REMOVED lines=8> */
[----:B0-----:R-:W-:Y:S01]  /*1f750*/  FFMA.FTZ R123, R137, R7, -R0 ;  /* 0x00000007897b7223 */ /* 0x001fe20000010800 */
[----:B------:R-:W-:-:S04]  /*1f760*/  FMNMX.FTZ R3, R135, R122, !PT ;  /* 0x0000007a87037209 */ /* 0x000fc80007810000 */
[----:B------:R-:W-:Y:S02]  /*1f770*/  FMNMX.FTZ R122, R140, R3, !PT ;  /* 0x000000038c7a7209 */ /* 0x000fe40007810000 */
[----:B------:R-:W-:Y:S02]  /*1f780*/  MUFU.EX2 R12, R12 ;  /* 0x0000000c000c7308 */ /* 0x000fe40000000800 */
[----:B------:R-:W-:-:S04]  /*1f790*/  FMNMX.FTZ R3, R141, R122, !PT ;  /* 0x0000007a8d037209 */ /* 0x000fc80007810000 */
[----:B------:R-:W-:Y:S02]  /*1f7a0*/  FMNMX.FTZ R122, R142, R3, !PT ;  /* 0x000000038e7a7209 */ /* 0x000fe40007810000 */
[----:B------:R-:W-:Y:S02]  /*1f7b0*/  MUFU.EX2 R190, R190 ;  /* 0x000000be00be7308 */ /* 0x000fe40000000800 */
[----:B------:R-:W-:Y:S01]  /*1f7c0*/  FMNMX.FTZ R3, R145, R122, !PT ;  /* 0x0000007a91037209 */ /* 0x000fe20007810000 */
[-CC-:B------:R-:W-:Y:S01]  /*1f7d0*/  FFMA.FTZ R122, R133, R7.reuse, -R0.reuse ;  /* 0x00000007857a7223 */ /* 0x180fe20000010800 */
[--C-:B------:R-:W-:Y:S02]  /*1f7e0*/  FFMA.FTZ R133, R153, R7, -R0.reuse ;  /* 0x0000000799857223 */ /* 0x100fe40000010800 */
[----:B------:R-:W-:Y:S02]  /*1f7f0*/  FMNMX.FTZ R126, R146, R3, !PT ;  /* 0x00000003927e7209 */ /* 0x000fe40007810000 */
[----:B------:R-:W-:Y:S02]  /*1f800*/  MUFU.EX2 R13, R13 ;  /* 0x0000000d000d7308 */ /* 0x000fe40000000800 */
[----:B------:R-:W-:Y:S01]  /*1f810*/  FMNMX.FTZ R3, R149, R126, !PT ;  /* 0x0000007e95037209 */ /* 0x000fe20007810000 */
[----:B------:R-:W-:-:S03]  /*1f820*/  FFMA.FTZ R126, R139, R7, -R0 ;  /* 0x000000078b7e7223 */ /* 0x000fc60000010800 */
[----:B------:R-:W-:Y:S02]  /*1f830*/  FMNMX.FTZ R3, R150, R3, !PT ;  /* 0x0000000396037209 */ /* 0x000fe40007810000 */
[----:B------:R-:W-:Y:S02]  /*1f840*/  MUFU.EX2 R184, R184 ;  /* 0x000000b800b87308 */ /* 0x000fe40000000800 */
[----:B------:R-:W-:-:S04]  /*1f850*/  FMNMX.FTZ R3, R154, R3, !PT ;  /* 0x000000039a037209 */ /* 0x000fc80007810000 */
[----:B------:R-:W-:Y:S02]  /*1f860*/  FMNMX.FTZ R3, R152, R3, !PT ;  /* 0x0000000398037209 */ /* 0x000fe40007810000 */
[----:B------:R-:W-:Y:S02]  /*1f870*/  MUFU.EX2 R186, R186 ;  /* 0x000000ba00ba7308 */ /* 0x000fe40000000800 */
[----:B------:R-:W-:-:S04]  /*1f880*/  FMNMX.FTZ R3, R156, R3, !PT ;  /* 0x000000039c037209 */ /* 0x000fc80007810000 */
[----:B------:R-:W-:Y:S02]  /*1f890*/  FMNMX.FTZ R3, R158, R3, !PT ;  /* 0x000000039e037209 */ /* 0x000fe40007810000 */
[----:B------:R-:W-:Y:S03]  /*1f8a0*/  MUFU.EX2 R21, R21 ;  /* 0x0000001500157308 */ /* 0x000fe60000000800 */
[----:B------:R-:W0:Y:S05]  /*1f8b0*/  SHFL.BFLY PT, R136, R3, 0x2, 0x1f ;  /* 0x0c401f0003887f89 */ /* 0x000e2a00000e0000 */
[----:B------:R-:W-:Y:S08]  /*1f8c0*/  MUFU.EX2 R180, R180 ;  /* 0x000000b400b47308 */ /* 0x000ff00000000800 */
[----:B------:R-:W-:Y:S08]  /*1f8d0*/  MUFU.EX2 R122, R122 ;  /* 0x0000007a007a7308 */ /* 0x000ff00000000800 */
[----:B------:R-:W-:Y:S01]  /*1f8e0*/  MUFU.EX2 R182, R182 ;  /* 0x000000b600b67308 */ /* 0x000fe20000000800 */
[----:B0-----:R-:W-:Y:S01]  /*1f8f0*/  FMNMX.FTZ R137, R3, R136, !PT ;  /* 0x0000008803897209 */ /* 0x001fe20007810000 */
[----:B------:R-:W-:-:S04]  /*1f900*/  FFMA.FTZ R136, R157, R7, -R0 ;  /* 0x000000079d887223 */ /* 0x000fc80000010800 */
[----:B------:R-:W0:Y:S02]  /*1f910*/  SHFL.BFLY PT, R138, R137, 0x1, 0x1f ;  /* 0x0c201f00898a7f89 */ /* 0x000e2400000e0000 */
[----:B------:R-:W1:Y:S08]  /*1f920*/  MUFU.EX2 R0, R144 ;  /* 0x0000009000007308 */ /* 0x000e700000000800 */
[----:B------:R-:W-:Y:S08]  /*1f930*/  MUFU.EX2 R123, R123 ;  /* 0x0000007b007b7308 */ /* 0x000ff00000000800 */
[----:B------:R-:W-:Y:S01]  /*1f940*/  MUFU.EX2 R176, R176 ;  /* 0x000000b000b07308 */ /* 0x000fe20000000800 */
[----:B0-----:R-:W-:-:S07]  /*1f950*/  FMNMX.FTZ R3, R137, R138, !PT ;  /* 0x0000008a89037209 */ /* 0x001fce0007810000 */
[----:B------:R-:W-:Y:S01]  /*1f960*/  MUFU.EX2 R126, R126 ;  /* 0x0000007e007e7308 */ /* 0x000fe20000000800 */
[C---:B------:R-:W-:Y:S01]  /*1f970*/  FSETP.NEU.FTZ.AND P2, PT, R3.reuse, -INF , PT ;  /* 0xff8000000300780b */ /* 0x040fe20003f5d000 */
[----:B------:R-:W-:-:S06]  /*1f980*/  FMUL.FTZ R138, R3, R7 ;  /* 0x00000007038a7220 */ /* 0x000fcc0000410000 */
[----:B------:R-:W-:Y:S01]  /*1f990*/  MUFU.EX2 R178, R178 ;  /* 0x000000b200b27308 */ /* 0x000fe20000000800 */
[----:B------:R-:W-:-:S05]  /*1f9a0*/  FSEL R138, R138, RZ, P2 ;  /* 0x000000ff8a8a7208 */ /* 0x000fca0001000000 */
[-CC-:B------:R-:W-:Y:S01]  /*1f9b0*/  FFMA.FTZ R185, R124, R7.reuse, -R138.reuse ;  /* 0x000000077cb97223 */ /* 0x180fe2000001088a */
[-CC-:B------:R-:W-:Y:S01]  /*1f9c0*/  FFMA.FTZ R124, R129, R7.reuse, -R138.reuse ;  /* 0x00000007817c7223 */ /* 0x180fe2000001088a */
[----:B------:R-:W-:Y:S01]  /*1f9d0*/  FSEL R129, R3, RZ, P2 ;  /* 0x000000ff03817208 */ /* 0x000fe20001000000 */
[-CC-:B------:R-:W-:Y:S01]  /*1f9e0*/  FFMA.FTZ R189, R15, R7.reuse, -R138.reuse ;  /* 0x000000070fbd7223 */ /* 0x180fe2000001088a */
[-CC-:B------:R-:W-:Y:S01]  /*1f9f0*/  FFMA.FTZ R15, R2, R7.reuse, -R138.reuse ;  /* 0x00000007020f7223 */ /* 0x180fe2000001088a */
[-CC-:B------:R-:W-:Y:S01]  /*1fa00*/  FFMA.FTZ R191, R120, R7.reuse, -R138.reuse ;  /* 0x0000000778bf7223 */ /* 0x180fe2000001088a */
[-C--:B------:R-:W-:Y:S01]  /*1fa10*/  FFMA.FTZ R120, R121, R7.reuse, -R138 ;  /* 0x0000000779787223 */ /* 0x080fe2000001088a */
[----:B------:R-:W-:Y:S01]  /*1fa20*/  FADD.FTZ R2, -R129, R10 ;  /* 0x0000000a81027221 */ /* 0x000fe20000010100 */
[----:B-1---5:R-:W-:Y:S01]  /*1fa30*/  FFMA.FTZ R129, R0, R6, R188 ;  /* 0x0000000600817223 */ /* 0x022fe200000100bc */
[----:B------:R-:W-:Y:S01]  /*1fa40*/  MUFU.EX2 R189, R189 ;  /* 0x000000bd00bd7308 */ /* 0x000fe20000000800 */
[-CC-:B------:R-:W-:Y:S01]  /*1fa50*/  FFMA.FTZ R121, R125, R7.reuse, -R138.reuse ;  /* 0x000000077d797223 */ /* 0x180fe2000001088a */
[-C--:B------:R-:W-:Y:S01]  /*1fa60*/  FMUL.FTZ R2, R2, R7.reuse ;  /* 0x0000000702027220 */ /* 0x080fe20000410000 */
[----:B------:R-:W-:Y:S01]  /*1fa70*/  FADD.FTZ R129, R12, R129 ;  /* 0x000000810c817221 */ /* 0x000fe20000010000 */
[-CC-:B------:R-:W-:Y:S01]  /*1fa80*/  FFMA.FTZ R187, R128, R7.reuse, -R138.reuse ;  /* 0x0000000780bb7223 */ /* 0x180fe2000001088a */
[-CC-:B------:R-:W-:Y:S01]  /*1fa90*/  FFMA.FTZ R181, R130, R7.reuse, -R138.reuse ;  /* 0x0000000782b57223 */ /* 0x180fe2000001088a */
[-CC-:B------:R-:W-:Y:S01]  /*1faa0*/  FFMA.FTZ R125, R131, R7.reuse, -R138.reuse ;  /* 0x00000007837d7223 */ /* 0x180fe2000001088a */
[----:B------:R-:W-:Y:S01]  /*1fab0*/  FADD.FTZ R6, R190, R129 ;  /* 0x00000081be067221 */ /* 0x000fe20000010000 */
[----:B------:R-:W0:Y:S01]  /*1fac0*/  MUFU.EX2 R2, R2 ;  /* 0x0000000200027308 */ /* 0x000e220000000800 */
[-CC-:B------:R-:W-:Y:S01]  /*1fad0*/  FFMA.FTZ R183, R134, R7.reuse, -R138.reuse ;  /* 0x0000000786b77223 */ /* 0x180fe2000001088a */
[-C--:B------:R-:W-:Y:S01]  /*1fae0*/  FFMA.FTZ R159, R159, R7.reuse, -R138 ;  /* 0x000000079f9f7223 */ /* 0x080fe2000001088a */
[----:B------:R-:W-:Y:S01]  /*1faf0*/  FADD.FTZ R129, R13, R6 ;  /* 0x000000060d817221 */ /* 0x000fe20000010000 */
[-CC-:B------:R-:W-:Y:S01]  /*1fb00*/  FFMA.FTZ R177, R135, R7.reuse, -R138.reuse ;  /* 0x0000000787b17223 */ /* 0x180fe2000001088a */
[-CC-:B------:R-:W-:Y:S01]  /*1fb10*/  FFMA.FTZ R128, R140, R7.reuse, -R138.reuse ;  /* 0x000000078c807223 */ /* 0x180fe2000001088a */
[-C--:B------:R-:W-:Y:S01]  /*1fb20*/  FFMA.FTZ R179, R141, R7.reuse, -R138 ;  /* 0x000000078db37223 */ /* 0x080fe2000001088a */
[----:B------:R-:W-:Y:S01]  /*1fb30*/  FADD.FTZ R129, R184, R129 ;  /* 0x00000081b8817221 */ /* 0x000fe20000010000 */
[----:B------:R-:W1:Y:S01]  /*1fb40*/  MUFU.EX2 R15, R15 ;  /* 0x0000000f000f7308 */ /* 0x000e620000000800 */
[----:B------:R-:W-:Y:S01]  /*1fb50*/  @!P1 PRMT R134, RZ, 0x654, R14 ;  /* 0x00000654ff869816 */ /* 0x000fe2000000000e */
[-CC-:B------:R-:W-:Y:S01]  /*1fb60*/  FFMA.FTZ R173, R145, R7.reuse, -R138.reuse ;  /* 0x0000000791ad7223 */ /* 0x180fe2000001088a */
[----:B------:R-:W-:Y:S01]  /*1fb70*/  FADD.FTZ R129, R20, R129 ;  /* 0x0000008114817221 */ /* 0x000fe20000010000 */
[--C-:B------:R-:W-:Y:S01]  /*1fb80*/  FFMA.FTZ R14, R146, R7, -R138.reuse ;  /* 0x00000007920e7223 */ /* 0x100fe2000001088a */
[----:B------:R2:W-:Y:S01]  /*1fb90*/  @!P1 SYNCS.ARRIVE.TRANS64.RED.A1T0 RZ, [R134+URZ], RZ ;  /* 0x000000ff86ff99a7 */ /* 0x0005e2000810043f */
[----:B------:R-:W-:Y:S01]  /*1fba0*/  F2FP.BF16.F32.PACK_AB R190, R13, R190 ;  /* 0x000000be0dbe723e */ /* 0x000fe200000010ff */
[----:B------:R-:W-:Y:S01]  /*1fbb0*/  FADD.FTZ R130, R186, R129 ;  /* 0x00000081ba827221 */ /* 0x000fe20000010000 */
[----:B------:R-:W3:Y:S01]  /*1fbc0*/  MUFU.EX2 R191, R191 ;  /* 0x000000bf00bf7308 */ /* 0x000ee20000000800 */
[----:B0-----:R-:W-:Y:S01]  /*1fbd0*/  FFMA.FTZ R6, R2, R5, R189 ;  /* 0x0000000502067223 */ /* 0x001fe200000100bd */
[-C--:B------:R-:W-:Y:S01]  /*1fbe0*/  FFMA.FTZ R5, R142, R7.reuse, -R138 ;  /* 0x000000078e057223 */ /* 0x080fe2000001088a */
[----:B------:R-:W-:Y:S01]  /*1fbf0*/  FADD.FTZ R131, R21, R130 ;  /* 0x0000008215837221 */ /* 0x000fe20000010000 */
[-CC-:B------:R-:W-:Y:S01]  /*1fc00*/  FFMA.FTZ R175, R149, R7.reuse, -R138.reuse ;  /* 0x0000000795af7223 */ /* 0x180fe2000001088a */
[----:B------:R-:W-:Y:S01]  /*1fc10*/  F2FP.BF16.F32.PACK_AB R188, R12, R188 ;  /* 0x000000bc0cbc723e */ /* 0x000fe200000010ff */
[-C--:B------:R-:W-:Y:S01]  /*1fc20*/  FFMA.FTZ R169, R154, R7.reuse, -R138 ;  /* 0x000000079aa97223 */ /* 0x080fe2000001088a */
[----:B------:R-:W-:Y:S01]  /*1fc30*/  FADD.FTZ R131, R180, R131 ;  /* 0x00000083b4837221 */ /* 0x000fe20000010000 */
[----:B------:R-:W0:Y:S01]  /*1fc40*/  MUFU.EX2 R120, R120 ;  /* 0x0000007800787308 */ /* 0x000e220000000800 */
[----:B-1----:R-:W-:Y:S01]  /*1fc50*/  FADD.FTZ R6, R15, R6 ;  /* 0x000000060f067221 */ /* 0x002fe20000010000 */
[-CC-:B------:R-:W-:Y:S01]  /*1fc60*/  FFMA.FTZ R152, R152, R7.reuse, -R138.reuse ;  /* 0x0000000798987223 */ /* 0x180fe2000001088a */
[----:B------:R-:W-:Y:S01]  /*1fc70*/  FADD.FTZ R131, R122, R131 ;  /* 0x000000837a837221 */ /* 0x000fe20000010000 */
[----:B------:R-:W-:Y:S01]  /*1fc80*/  F2FP.BF16.F32.PACK_AB R186, R21, R186 ;  /* 0x000000ba15ba723e */ /* 0x000fe200000010ff */
[----:B------:R-:W-:Y:S01]  /*1fc90*/  FFMA.FTZ R156, R156, R7, -R138 ;  /* 0x000000079c9c7223 */ /* 0x000fe2000001088a */
[----:B------:R-:W-:Y:S01]  /*1fca0*/  ISETP.GT.AND P2, PT, R8, R211, PT ;  /* 0x000000d30800720c */ /* 0x000fe20003f44270 */
[----:B------:R-:W-:Y:S01]  /*1fcb0*/  FADD.FTZ R130, R182, R131 ;  /* 0x00000083b6827221 */ /* 0x000fe20000010000 */
[----:B------:R-:W1:Y:S01]  /*1fcc0*/  MUFU.EX2 R185, R185 ;  /* 0x000000b900b97308 */ /* 0x000e620000000800 */
[----:B---3--:R-:W-:Y:S01]  /*1fcd0*/  FADD.FTZ R129, R191, R6 ;  /* 0x00000006bf817221 */ /* 0x008fe20000010000 */
[----:B------:R-:W-:Y:S01]  /*1fce0*/  F2FP.BF16.F32.PACK_AB R184, R20, R184 ;  /* 0x000000b814b8723e */ /* 0x000fe200000010ff */
[C---:B------:R-:W-:Y:S01]  /*1fcf0*/  FADD.FTZ R131, R123.reuse, R130 ;  /* 0x000000827b837221 */ /* 0x040fe20000010000 */
[-CC-:B------:R-:W-:Y:S01]  /*1fd00*/  FFMA.FTZ R130, R150, R7.reuse, -R138.reuse ;  /* 0x0000000796827223 */ /* 0x180fe2000001088a */
[----:B------:R-:W-:Y:S01]  /*1fd10*/  FFMA.FTZ R138, R158, R7, -R138 ;  /* 0x000000079e8a7223 */ /* 0x000fe2000001088a */
[----:B------:R-:W-:Y:S01]  /*1fd20*/  F2FP.BF16.F32.PACK_AB R180, R122, R180 ;  /* 0x000000b47ab4723e */ /* 0x000fe200000010ff */
[----:B------:R-:W-:Y:S01]  /*1fd30*/  FADD.FTZ R131, R176, R131 ;  /* 0x00000083b0837221 */ /* 0x000fe20000010000 */
[----:B------:R-:W3:Y:S01]  /*1fd40*/  MUFU.EX2 R121, R121 ;  /* 0x0000007900797308 */ /* 0x000ee20000000800 */
[----:B0-----:R-:W-:Y:S01]  /*1fd50*/  FADD.FTZ R6, R120, R129 ;  /* 0x0000008178067221 */ /* 0x001fe20000010000 */
[----:B------:R-:W-:Y:S01]  /*1fd60*/  F2FP.BF16.F32.PACK_AB R182, R123, R182 ;  /* 0x000000b67bb6723e */ /* 0x000fe200000010ff */
[C---:B------:R-:W-:Y:S01]  /*1fd70*/  FADD.FTZ R131, R126.reuse, R131 ;  /* 0x000000837e837221 */ /* 0x040fe20000010000 */
[----:B------:R-:W-:Y:S01]  /*1fd80*/  F2FP.BF16.F32.PACK_AB R176, R126, R176 ;  /* 0x000000b07eb0723e */ /* 0x000fe200000010ff */
[----:B------:R-:W-:Y:S01]  /*1fd90*/  VIADD R8, R8, 0xffffffff ;  /* 0xffffffff08087836 */ /* 0x000fe20000000000 */
[----:B------:R-:W-:Y:S01]  /*1fda0*/  F2FP.BF16.F32.PACK_AB R189, R15, R189 ;  /* 0x000000bd0fbd723e */ /* 0x000fe200000010ff */
[----:B--2---:R-:W-:Y:S01]  /*1fdb0*/  FADD.FTZ R134, R178, R131 ;  /* 0x00000083b2867221 */ /* 0x004fe20000010000 */
[----:B------:R-:W0:Y:S01]  /*1fdc0*/  MUFU.EX2 R187, R187 ;  /* 0x000000bb00bb7308 */ /* 0x000e220000000800 */
[----:B-1----:R-:W-:Y:S01]  /*1fdd0*/  FADD.FTZ R6, R185, R6 ;  /* 0x00000006b9067221 */ /* 0x002fe20000010000 */
[----:B------:R-:W-:-:S06]  /*1fde0*/  F2FP.BF16.F32.PACK_AB R191, R120, R191 ;  /* 0x000000bf78bf723e */ /* 0x000fcc00000010ff */
[----:B------:R-:W1:Y:S01]  /*1fdf0*/  MUFU.EX2 R124, R124 ;  /* 0x0000007c007c7308 */ /* 0x000e620000000800 */
[C---:B---3--:R-:W-:Y:S01]  /*1fe00*/  FADD.FTZ R6, R121.reuse, R6 ;  /* 0x0000000679067221 */ /* 0x048fe20000010000 */
        /* <DEDUP_REMOVED lines=17> */
[C---:B0-----:R-:W-:Y:S01]  /*1ff20*/  FADD.FTZ R6, R10.reuse, R129 ;  /* 0x000000810a067221 */ /* 0x041fe20000010000 */
[----:B------:R-:W-:Y:S01]  /*1ff30*/  F2FP.BF16.F32.PACK_AB R183, R10, R183 ;  /* 0x000000b70ab7723e */ /* 0x000fe200000010ff */
[----:B------:R-:W-:-:S05]  /*1ff40*/  IMAD.MOV.U32 R10, RZ, RZ, R3 ;  /* 0x000000ffff0a7224 */ /* 0x000fca00078e0003 */
        /* <DEDUP_REMOVED lines=39> */
[----:B------:R-:W-:Y:S01]  /*201c0*/  F2FP.BF16.F32.PACK_AB R175, R130, R175 ;  /* 0x000000af82af723e */ /* 0x000fe200000010ff */
[----:B------:R-:W-:-:S05]  /*201d0*/  IMAD.MOV.U32 R13, RZ, RZ, R23 ;  /* 0x000000ffff0d7224 */ /* 0x000fca00078e0017 */
        /* <DEDUP_REMOVED lines=9> */
[----:B------:R-:W-:Y:S01]  /*20270*/  IMAD.MOV.U32 R11, RZ, RZ, R4 ;  /* 0x000000ffff0b7224 */ /* 0x000fe200078e0004 */
[----:B------:R-:W-:Y:S06]  /*20280*/  @P2 BRA `(.L_x_1584) ;  /* 0xffffffc400782947 */ /* 0x000fec000383ffff */
.L_x_1565:
[----:B------:R-:W-:Y:S05]  /*20290*/  BSYNC B0 ;  /* 0x0000000000007941 */ /* 0x000fea0003800000 */
.L_x_1564:
        /* <DEDUP_REMOVED lines=99> */
.L_x_1585:
[----:B------:R-:W-:Y:S01]  /*208d0*/  IMAD R13, R23, 0x8, R17 ;  /* 0x00000008170d7824 */ /* 0x000fe200078e0211 */
[----:B------:R-:W-:-:S04]  /*208e0*/  SHF.L.U32 R0, R194, 0x1f, RZ ;  /* 0x0000001fc2007819 */ /* 0x000fc800000006ff */
[----:B------:R0:W1:Y:S01]  /*208f0*/  SYNCS.PHASECHK.TRANS64.TRYWAIT P2, [R13+URZ+0x30850], R0 ;  /* 0x030850000d0075a7 */ /* 0x000062000804017f */
[----:B------:R-:W-:Y:S05]  /*20900*/  @!P0 BRA `(.L_x_1586) ;  /* 0x0000000000048947 */ /* 0x000fea0003800000 */
[----:B------:R-:W-:Y:S01]  /*20910*/  BPT.TRAP 0x1 ;  /* 0x000000040000795c */ /* 0x000fe20000300000 */
.L_x_1586:
        /* <DEDUP_REMOVED lines=9> */
.L_x_1588:
[----:B------:R-:W-:Y:S05]  /*209b0*/  BSYNC B0 ;  /* 0x0000000000007941 */ /* 0x000fea0003800000 */
.L_x_1587:
[----:B------:R-:W-:Y:S01]  /*209c0*/  IMAD.MOV.U32 R9, RZ, RZ, 0x40000040 ;  /* 0x40000040ff097424 */ /* 0x000fe200078e00ff */
[C---:B------:R-:W-:Y:S01]  /*209d0*/  R2UR UR6, R8.reuse ;  /* 0x00000000080672ca */ /* 0x040fe200000e0000 */
[----:B------:R-:W-:Y:S01]  /*209e0*/  WARPGROUP.ARRIVE ;  /* 0x00000000000079c5 */ /* 0x000fe20000000000 */
[----:B------:R-:W-:Y:S01]  /*209f0*/  VIADD R10, R8, 0x80 ;  /* 0x00000080080a7836 */ /* 0x000fe20000000000 */
[----:B01----:R-:W0:Y:S01]  /*20a00*/  SHFL.BFLY PT, R0, R5, 0x2, 0x1f ;  /* 0x0c401f0005007f89 */ /* 0x003e2200000e0000 */
[----:B------:R-:W-:Y:S01]  /*20a10*/  R2UR UR7, R9 ;  /* 0x00000000090772ca */ /* 0x000fe200000e0000 */
[----:B------:R-:W-:Y:S02]  /*20a20*/  IMAD.MOV.U32 R11, RZ, RZ, 0x40000040 ;  /* 0x40000040ff0b7424 */ /* 0x000fe400078e00ff */
[----:B------:R-:W-:Y:S02]  /*20a30*/  IMAD.MOV.U32 R9, RZ, RZ, 0x40000040 ;  /* 0x40000040ff097424 */ /* 0x000fe400078e00ff */
[----:B------:R-:W-:-:S02]  /*20a40*/  VIADD R23, R23, 0x1 ;  /* 0x0000000117177836 */ /* 0x000fc40000000000 */
[----:B------:R-:W-:-:S03]  /*20a50*/  VIADD R219, R219, 0x1 ;  /* 0x00000001dbdb7836 */ /* 0x000fc60000000000 */
[----:B------:R-:W-:-:S03]  /*20a60*/  ISETP.NE.AND P2, PT, R23, 0x2, PT ;  /* 0x000000021700780c */ /* 0x000fc60003f45270 */
[----:B------:R-:W-:Y:S01]  /*20a70*/  HGMMA.64x192x16.F32.BF16 R24, R188, gdesc[UR4].tnspB, R24, gsb0 ;  /* 0x42e00004bc187df0 */ /* 0x000fe20008001818 */
[----:B------:R-:W-:Y:S01]  /*20a80*/  R2UR UR6, R10 ;  /* 0x000000000a0672ca */ /* 0x000fe200000e0000 */
[----:B------:R-:W-:Y:S01]  /*20a90*/  VIADD R10, R8, 0x100 ;  /* 0x00000100080a7836 */ /* 0x000fe20000000000 */
[----:B------:R-:W-:Y:S01]  /*20aa0*/  R2UR UR7, R11 ;  /* 0x000000000b0772ca */ /* 0x000fe200000e0000 */
[----:B------:R-:W-:Y:S01]  /*20ab0*/  IMAD.MOV.U32 R11, RZ, RZ, 0x40000040 ;  /* 0x40000040ff0b7424 */ /* 0x000fe200078e00ff */
[----:B------:R-:W-:Y:S01]  /*20ac0*/  SEL R23, R23, RZ, P2 ;  /* 0x000000ff17177207 */ /* 0x000fe20001000000 */
[----:B0-----:R-:W-:Y:S01]  /*20ad0*/  FADD.FTZ R2, R0, R5 ;  /* 0x0000000500027221 */ /* 0x001fe20000010000 */
[----:B------:R-:W-:-:S04]  /*20ae0*/  SEL R5, RZ, 0x1, P2 ;  /* 0x00000001ff057807 */ /* 0x000fc80001000000 */
[----:B------:R-:W-:Y:S01]  /*20af0*/  LOP3.LUT R194, R194, R5, RZ, 0x3c, !PT ;  /* 0x00000005c2c27212 */ /* 0x000fe200078e3cff */
[----:B------:R-:W-:Y:S01]  /*20b00*/  IMAD.MOV.U32 R5, RZ, RZ, RZ ;  /* 0x000000ffff057224 */ /* 0x000fe200078e00ff */
[----:B------:R-:W-:Y:S02]  /*20b10*/  WARPGROUP.DEPBAR.LE gsb0, 0x0 ;  /* 0x00008000000079c5 */ /* 0x000fe40000010000 */
        /* <DEDUP_REMOVED lines=12> */
[----:B------:R-:W-:Y:S02]  /*20be0*/  IMAD.MOV.U32 R11, RZ, RZ, 0x40000040 ;  /* 0x40000040ff0b7424 */ /* 0x000fe400078e00ff */
[----:B------:R-:W-:Y:S01]  /*20bf0*/  VIADD R8, R8, 0x280 ;  /* 0x0000028008087836 */ /* 0x000fe20000000000 */
[----:B------:R-:W-:Y:S02]  /*20c00*/  WARPGROUP.DEPBAR.LE gsb0, 0x0 ;  /* 0x00008000000079c5 */ /* 0x000fe40000010000 */
[----:B------:R-:W-:-:S11]  /*20c10*/  WARPGROUP.ARRIVE ;  /* 0x00000000000079c5 */ /* 0x000fd60000000000 */
[----:B------:R-:W-:Y:S01]  /*20c20*/  HGMMA.64x192x16.F32.BF16 R24, R176, gdesc[UR4].tnspB, R24, gsb0 ;  /* 0x42e00004b0187df0 */ /* 0x000fe20008001818 */
[----:B------:R-:W-:Y:S02]  /*20c30*/  R2UR UR6, R10 ;  /* 0x000000000a0672ca */ /* 0x000fe400000e0000 */
[----:B------:R-:W-:Y:S02]  /*20c40*/  R2UR UR7, R11 ;  /* 0x000000000b0772ca */ /* 0x000fe400000e0000 */
[----:B------:R-:W0:Y:S02]  /*20c50*/  SHFL.BFLY PT, R11, R2, 0x1, 0x1f ;  /* 0x0c201f00020b7f89 */ /* 0x000e2400000e0000 */
[----:B0-----:R-:W-:Y:S01]  /*20c60*/  FADD.FTZ R14, R2, R11 ;  /* 0x0000000b020e7221 */ /* 0x001fe20000010000 */
[----:B------:R-:W-:Y:S02]  /*20c70*/  @!P1 VIADD R11, R13, 0x30860 ;  /* 0x000308600d0b9836 */ /* 0x000fe40000000000 */
[----:B------:R-:W-:-:S02]  /*20c80*/  IMAD.MOV.U32 R2, RZ, RZ, -0x800000 ;  /* 0xff800000ff027424 */ /* 0x000fc400078e00ff */
[----:B------:R-:W-:Y:S02]  /*20c90*/  FSETP.NE.FTZ.AND P3, PT, R14, RZ, PT ;  /* 0x000000ff0e00720b */ /* 0x000fe40003f75000 */
[----:B------:R-:W-:-:S11]  /*20ca0*/  @!P1 PRMT R11, RZ, 0x654, R11 ;  /* 0x00000654ff0b9816 */ /* 0x000fd6000000000b */
[----:B------:R-:W0:Y:S08]  /*20cb0*/  @P3 MUFU.LG2 R10, R14 ;  /* 0x0000000e000a3308 */ /* 0x000e300000000c00 */
[----:B------:R-:W-:Y:S01]  /*20cc0*/  @P3 MUFU.RCP R5, R14 ;  /* 0x0000000e00053308 */ /* 0x000fe20000001000 */
[----:B0-----:R-:W-:Y:S01]  /*20cd0*/  @P3 FMUL.FTZ R10, R10, 0.69314718246459960938 ;  /* 0x3f3172180a0a3820 */ /* 0x001fe20000410000 */
[----:B------:R-:W-:-:S02]  /*20ce0*/  WARPGROUP.DEPBAR.LE gsb0, 0x0 ;  /* 0x00008000000079c5 */ /* 0x000fc40000010000 */
[----:B------:R-:W-:-:S06]  /*20cf0*/  WARPGROUP.ARRIVE ;  /* 0x00000000000079c5 */ /* 0x000fcc0000000000 */
[----:B------:R-:W-:Y:S01]  /*20d00*/  HGMMA.64x192x16.F32.BF16 R24, R172, gdesc[UR4].tnspB, R24, gsb0 ;  /* 0x42e00004ac187df0 */ /* 0x000fe20008001818 */
[----:B------:R-:W-:Y:S02]  /*20d10*/  R2UR UR6, R8 ;  /* 0x00000000080672ca */ /* 0x000fe400000e0000 */
[----:B------:R-:W-:Y:S02]  /*20d20*/  R2UR UR7, R9 ;  /* 0x00000000090772ca */ /* 0x000fe400000e0000 */
[----:B------:R-:W0:Y:S02]  /*20d30*/  SHFL.BFLY PT, R9, R6, 0x2, 0x1f ;  /* 0x0c401f0006097f89 */ /* 0x000e2400000e0000 */
[----:B0-----:R-:W-:Y:S01]  /*20d40*/  FADD.FTZ R9, R9, R6 ;  /* 0x0000000609097221 */ /* 0x001fe20000010000 */
[----:B------:R-:W-:-:S04]  /*20d50*/  IMAD.MOV.U32 R6, RZ, RZ, RZ ;  /* 0x000000ffff067224 */ /* 0x000fc800078e00ff */
[----:B------:R-:W0:Y:S02]  /*20d60*/  SHFL.BFLY PT, R0, R9, 0x1, 0x1f ;  /* 0x0c201f0009007f89 */ /* 0x000e2400000e0000 */
[----:B0-----:R-:W-:Y:S01]  /*20d70*/  FADD.FTZ R12, R9, R0 ;  /* 0x00000000090c7221 */ /* 0x001fe20000010000 */
[----:B------:R-:W-:-:S04]  /*20d80*/  IMAD.MOV.U32 R0, RZ, RZ, -0x800000 ;  /* 0xff800000ff007424 */ /* 0x000fc800078e00ff */
[----:B------:R-:W-:-:S13]  /*20d90*/  FSETP.NE.FTZ.AND P0, PT, R12, RZ, PT ;  /* 0x000000ff0c00720b */ /* 0x000fda0003f15000 */
        /* <DEDUP_REMOVED lines=109> */
.L_x_1438:
        /* <DEDUP_REMOVED lines=9> */
[----:B------:R-:W2:Y:S01]  /*21500*/  S2R R8, SR_SWINHI ;  /* 0x0000000000087919 */ /* 0x000ea20000002f00 */
[----:B------:R-:W-:Y:S01]  /*21510*/  ULDC.64 UR4, c[0x0][0xbd8] ;  /* 0x0002f60000047ab9 */ /* 0x000fe20000000a00 */
[----:B------:R-:W-:Y:S01]  /*21520*/  F2FP.BF16.F32.PACK_AB R24, R25, R24 ;  /* 0x000000181918723e */ /* 0x000fe200000010ff */
[----:B------:R-:W-:Y:S01]  /*21530*/  ULDC.64 UR6, c[0x0][0x208] ;  /* 0x0000820000067ab9 */ /* 0x000fe20000000a00 */
        /* <DEDUP_REMOVED lines=18> */
[----:B------:R-:W-:Y:S01]  /*21660*/  IMAD.WIDE R26, R235, 0x2, R4 ;  /* 0x00000002eb1a7825 */ /* 0x000fe200078e0204 */
[----:B------:R-:W-:Y:S02]  /*21670*/  F2FP.BF16.F32.PACK_AB R66, R69, R68 ;  /* 0x000000444542723e */ /* 0x000fe400000010ff */
[----:B------:R-:W-:Y:S02]  /*21680*/  F2FP.BF16.F32.PACK_AB R67, R71, R67 ;  /* 0x000000434743723e */ /* 0x000fe400000010ff */
[C---:B------:R-:W-:Y:S02]  /*21690*/  LOP3.LUT R7, R26.reuse, 0x380, RZ, 0xc0, !PT ;  /* 0x000003801a077812 */ /* 0x040fe400078ec0ff */
[----:B------:R-:W-:-:S02]  /*216a0*/  IADD3 R111, P2, R26, 0x20, RZ ;  /* 0x000000201a6f7810 */ /* 0x000fc40007f5e0ff */
        /* <DEDUP_REMOVED lines=25> */
[----:B------:R-:W-:Y:S02]  /*21840*/  MOV R78, R26 ;  /* 0x0000001a004e7202 */ /* 0x000fe40000000f00 */
[----:B------:R-:W-:Y:S02]  /*21850*/  LOP3.LUT R27, R149, 0x380, RZ, 0xc0, !PT ;  /* 0x00000380951b7812 */ /* 0x000fe400078ec0ff */
[----:B------:R-:W-:Y:S02]  /*21860*/  SHF.R.U64 R8, R8, 0x3, RZ ;  /* 0x0000000308087819 */ /* 0x000fe400000012ff */
[----:B------:R-:W-:Y:S02]  /*21870*/  SHF.R.U64 R86, R86, 0x3, RZ ;  /* 0x0000000356567819 */ /* 0x000fe400000012ff */
[----:B------:R-:W-:Y:S02]  /*21880*/  F2FP.BF16.F32.PACK_AB R26, R29, R28 ;  /* 0x0000001c1d1a723e */ /* 0x000fe400000010ff */
[----:B------:R-:W-:-:S02]  /*21890*/  LOP3.LUT R42, R46, 0x380, RZ, 0xc0, !PT ;  /* 0x000003802e2a7812 */ /* 0x000fc400078ec0ff */
[----:B------:R-:W-:Y:S02]  /*218a0*/  SHF.R.U64 R28, R27, 0x3, RZ ;  /* 0x000000031b1c7819 */ /* 0x000fe400000012ff */
[----:B------:R-:W-:Y:S01]  /*218b0*/  F2FP.BF16.F32.PACK_AB R27, R133, R6 ;  /* 0x00000006851b723e */ /* 0x000fe200000010ff */
[----:B------:R-:W-:Y:S01]  /*218c0*/  BAR.SYNC.DEFER_BLOCKING 0x1, 0x100 ;  /* 0x0044000000007b1d */ /* 0x000fe20000010000 */
[----:B------:R-:W-:Y:S02]  /*218d0*/  LOP3.LUT R8, R8, R111, RZ, 0x3c, !PT ;  /* 0x0000006f08087212 */ /* 0x000fe400078e3cff */
[----:B------:R-:W-:Y:S02]  /*218e0*/  LOP3.LUT R6, R86, R151, RZ, 0x3c, !PT ;  /* 0x0000009756067212 */ /* 0x000fe400078e3cff */
[----:B------:R-:W-:Y:S02]  /*218f0*/  SHF.R.U64 R29, R42, 0x3, RZ ;  /* 0x000000032a1d7819 */ /* 0x000fe400000012ff */
[----:B------:R-:W-:-:S02]  /*21900*/  LOP3.LUT R42, R28, R149, RZ, 0x3c, !PT ;  /* 0x000000951c2a7212 */ /* 0x000fc400078e3cff */
[----:B------:R-:W-:Y:S02]  /*21910*/  LOP3.LUT R10, R135, 0x380, RZ, 0xc0, !PT ;  /* 0x00000380870a7812 */ /* 0x000fe400078ec0ff */
[----:B------:R-:W-:Y:S02]  /*21920*/  MOV R28, R8 ;  /* 0x00000008001c7202 */ /* 0x000fe40000000f00 */
[----:B------:R-:W-:Y:S02]  /*21930*/  LOP3.LUT R34, R145, 0x380, RZ, 0xc0, !PT ;  /* 0x0000038091227812 */ /* 0x000fe400078ec0ff */
[----:B------:R-:W-:Y:S02]  /*21940*/  MOV R8, R6 ;  /* 0x0000000600087202 */ /* 0x000fe40000000f00 */
[----:B------:R-:W2:Y:S01]  /*21950*/  LDC.64 R6, c[0x0][0xbd8] ;  /* 0x0002f600ff067b82 */ /* 0x000ea20000000a00 */
[----:B------:R-:W-:Y:S02]  /*21960*/  ISETP.NE.U32.AND P0, PT, RZ, UR4, PT ;  /* 0x00000004ff007c0c */ /* 0x000fe4000bf05070 */
[----:B------:R-:W-:-:S02]  /*21970*/  LOP3.LUT R12, R137, 0x380, RZ, 0xc0, !PT ;  /* 0x00000380890c7812 */ /* 0x000fc400078ec0ff */
[----:B------:R-:W-:Y:S02]  /*21980*/  SHF.R.U64 R10, R10, 0x3, RZ ;  /* 0x000000030a0a7819 */ /* 0x000fe400000012ff */
[----:B------:R-:W-:Y:S01]  /*21990*/  LOP3.LUT R14, R139, 0x380, RZ, 0xc0, !PT ;  /* 0x000003808b0e7812 */ /* 0x000fe200078ec0ff */
[----:B------:R-:W-:Y:S01]  /*219a0*/  STSM.16.M88.4 [R78], R24 ;  /* 0x000000184e007844 */ /* 0x000fe20000000200 */
[----:B------:R-:W-:Y:S02]  /*219b0*/  SHF.R.U64 R34, R34, 0x3, RZ ;  /* 0x0000000322227819 */ /* 0x000fe400000012ff */
[----:B------:R-:W-:Y:S02]  /*219c0*/  LOP3.LUT R20, R141, 0x380, RZ, 0xc0, !PT ;  /* 0x000003808d147812 */ /* 0x000fe400078ec0ff */
[----:B------:R-:W-:Y:S02]  /*219d0*/  LOP3.LUT R30, R143, 0x380, RZ, 0xc0, !PT ;  /* 0x000003808f1e7812 */ /* 0x000fe400078ec0ff */
[----:B------:R-:W-:Y:S01]  /*219e0*/  ISETP.NE.AND.EX P0, PT, RZ, UR5, PT, P0 ;  /* 0x00000005ff007c0c */ /* 0x000fe2000bf05300 */
[----:B------:R-:W-:Y:S01]  /*219f0*/  ULDC.64 UR4, c[0x0][0xbe0] ;  /* 0x0002f80000047ab9 */ /* 0x000fe20000000a00 */
[----:B------:R-:W-:-:S02]  /*21a00*/  SHF.R.U64 R12, R12, 0x3, RZ ;  /* 0x000000030c0c7819 */ /* 0x000fc400000012ff */
[----:B------:R-:W-:Y:S02]  /*21a10*/  LOP3.LUT R10, R10, R135, RZ, 0x3c, !PT ;  /* 0x000000870a0a7212 */ /* 0x000fe400078e3cff */
[----:B------:R-:W-:Y:S02]  /*21a20*/  SHF.R.U64 R14, R14, 0x3, RZ ;  /* 0x000000030e0e7819 */ /* 0x000fe400000012ff */
[----:B------:R-:W-:Y:S02]  /*21a30*/  LOP3.LUT R34, R34, R145, RZ, 0x3c, !PT ;  /* 0x0000009122227212 */ /* 0x000fe400078e3cff */
[----:B------:R-:W-:Y:S02]  /*21a40*/  SHF.R.U64 R20, R20, 0x3, RZ ;  /* 0x0000000314147819 */ /* 0x000fe400000012ff */
[----:B------:R-:W-:Y:S02]  /*21a50*/  ISETP.NE.U32.AND P1, PT, RZ, UR4, PT ;  /* 0x00000004ff007c0c */ /* 0x000fe4000bf25070 */
[----:B------:R-:W-:-:S02]  /*21a60*/  LOP3.LUT R38, R147, 0x380, RZ, 0xc0, !PT ;  /* 0x0000038093267812 */ /* 0x000fc400078ec0ff */
[----:B------:R-:W-:Y:S02]  /*21a70*/  SHF.R.U64 R30, R30, 0x3, RZ ;  /* 0x000000031e1e7819 */ /* 0x000fe400000012ff */
[----:B------:R-:W-:Y:S02]  /*21a80*/  LOP3.LUT R12, R12, R137, RZ, 0x3c, !PT ;  /* 0x000000890c0c7212 */ /* 0x000fe400078e3cff */
[----:B------:R-:W-:Y:S02]  /*21a90*/  MOV R11, R10 ;  /* 0x0000000a000b7202 */ /* 0x000fe40000000f00 */
[----:B------:R-:W-:Y:S02]  /*21aa0*/  LOP3.LUT R14, R14, R139, RZ, 0x3c, !PT ;  /* 0x0000008b0e0e7212 */ /* 0x000fe400078e3cff */
[----:B------:R-:W-:Y:S02]  /*21ab0*/  MOV R10, R34 ;  /* 0x00000022000a7202 */ /* 0x000fe40000000f00 */
[----:B------:R-:W-:-:S02]  /*21ac0*/  LOP3.LUT R20, R20, R141, RZ, 0x3c, !PT ;  /* 0x0000008d14147212 */ /* 0x000fc400078e3cff */
[----:B------:R-:W-:Y:S02]  /*21ad0*/  MOV R9, R42 ;  /* 0x0000002a00097202 */ /* 0x000fe40000000f00 */
[----:B------:R-:W-:Y:S02]  /*21ae0*/  F2FP.BF16.F32.PACK_AB R34, R37, R36 ;  /* 0x000000242522723e */ /* 0x000fe400000010ff */
[----:B------:R-:W-:Y:S02]  /*21af0*/  F2FP.BF16.F32.PACK_AB R35, R131, R121 ;  /* 0x000000798323723e */ /* 0x000fe400000010ff */
[----:B------:R-:W-:Y:S02]  /*21b00*/  ISETP.NE.AND.EX P1, PT, RZ, UR5, PT, P1 ;  /* 0x00000005ff007c0c */ /* 0x000fe4000bf25310 */
[----:B------:R-:W-:Y:S01]  /*21b10*/  SHF.R.U64 R38, R38, 0x3, RZ ;  /* 0x0000000326267819 */ /* 0x000fe200000012ff */
[----:B------:R-:W-:Y:S01]  /*21b20*/  STSM.16.M88.4 [R28], R32 ;  /* 0x000000201c007844 */ /* 0x000fe20000000200 */
[----:B------:R-:W-:-:S02]  /*21b30*/  LOP3.LUT R30, R30, R143, RZ, 0x3c, !PT ;  /* 0x0000008f1e1e7212 */ /* 0x000fc400078e3cff */
[----:B------:R-:W-:Y:S02]  /*21b40*/  F2FP.BF16.F32.PACK_AB R42, R45, R44 ;  /* 0x0000002c2d2a723e */ /* 0x000fe400000010ff */
[----:B------:R-:W-:Y:S02]  /*21b50*/  F2FP.BF16.F32.PACK_AB R43, R129, R3 ;  /* 0x00000003812b723e */ /* 0x000fe400000010ff */
[----:B------:R-:W-:Y:S02]  /*21b60*/  MOV R12, R12 ;  /* 0x0000000c000c7202 */ /* 0x000fe40000000f00 */
[----:B------:R-:W-:Y:S01]  /*21b70*/  MOV R14, R14 ;  /* 0x0000000e000e7202 */ /* 0x000fe20000000f00 */
[----:B------:R-:W-:Y:S01]  /*21b80*/  STSM.16.M88.4 [R11], R40 ;  /* 0x000000280b007844 */ /* 0x000fe20000000200 */
[----:B------:R-:W-:Y:S02]  /*21b90*/  MOV R20, R20 ;  /* 0x0000001400147202 */ /* 0x000fe40000000f00 */
[----:B------:R-:W-:Y:S01]  /*21ba0*/  F2FP.BF16.F32.PACK_AB R73, R70, R74 ;  /* 0x0000004a4649723e */ /* 0x000fe200000010ff */
[----:B------:R-:W-:Y:S01]  /*21bb0*/  STSM.16.M88.4 [R12], R48 ;  /* 0x000000300c007844 */ /* 0x000fe20000000200 */
[----:B------:R-:W-:-:S02]  /*21bc0*/  F2FP.BF16.F32.PACK_AB R80, R81, R80 ;  /* 0x000000505150723e */ /* 0x000fc400000010ff */
[----:B------:R-:W-:Y:S01]  /*21bd0*/  LOP3.LUT R38, R38, R147, RZ, 0x3c, !PT ;  /* 0x0000009326267212 */ /* 0x000fe200078e3cff */
[----:B------:R-:W-:Y:S01]  /*21be0*/  STSM.16.M88.4 [R14], R56 ;  /* 0x000000380e007844 */ /* 0x000fe20000000200 */
[----:B------:R-:W-:Y:S02]  /*21bf0*/  MOV R30, R30 ;  /* 0x0000001e001e7202 */ /* 0x000fe40000000f00 */
[----:B------:R-:W-:Y:S01]  /*21c00*/  F2FP.BF16.F32.PACK_AB R74, R77, R76 ;  /* 0x0000004c4d4a723e */ /* 0x000fe200000010ff */
[----:B------:R-:W-:Y:S01]  /*21c10*/  STSM.16.M88.4 [R20], R64 ;  /* 0x0000004014007844 */ /* 0x000fe20000000200 */
[----:B------:R-:W-:Y:S02]  /*21c20*/  F2FP.BF16.F32.PACK_AB R75, R79, R75 ;  /* 0x0000004b4f4b723e */ /* 0x000fe400000010ff */
[----:B------:R-:W-:Y:S02]  /*21c30*/  F2FP.BF16.F32.PACK_AB R81, R63, R82 ;  /* 0x000000523f51723e */ /* 0x000fe400000010ff */
[----:B------:R-:W-:Y:S01]  /*21c40*/  F2FP.BF16.F32.PACK_AB R82, R85, R84 ;  /* 0x000000545552723e */ /* 0x000fe200000010ff */
[----:B------:R-:W-:Y:S01]  /*21c50*/  STSM.16.M88.4 [R30], R72 ;  /* 0x000000481e007844 */ /* 0x000fe20000000200 */
[----:B------:R-:W-:-:S02]  /*21c60*/  F2FP.BF16.F32.PACK_AB R83, R87, R83 ;  /* 0x000000535753723e */ /* 0x000fc400000010ff */
[----:B------:R-:W-:Y:S02]  /*21c70*/  LOP3.LUT R46, R29, R46, RZ, 0x3c, !PT ;  /* 0x0000002e1d2e7212 */ /* 0x000fe400078e3cff */
[----:B------:R-:W-:Y:S01]  /*21c80*/  F2FP.BF16.F32.PACK_AB R88, R89, R88 ;  /* 0x000000585958723e */ /* 0x000fe200000010ff */
[----:B------:R2:W-:Y:S01]  /*21c90*/  STSM.16.M88.4 [R10], R80 ;  /* 0x000000500a007844 */ /* 0x0005e20000000200 */
[----:B------:R-:W-:Y:S02]  /*21ca0*/  F2FP.BF16.F32.PACK_AB R89, R62, R90 ;  /* 0x0000005a3e59723e */ /* 0x000fe400000010ff */
[----:B------:R-:W-:Y:S02]  /*21cb0*/  F2FP.BF16.F32.PACK_AB R96, R97, R96 ;  /* 0x000000606160723e */ /* 0x000fe400000010ff */
[----:B------:R-:W-:Y:S02]  /*21cc0*/  F2FP.BF16.F32.PACK_AB R91, R95, R91 ;  /* 0x0000005b5f5b723e */ /* 0x000fe400000010ff */
[----:B------:R-:W-:-:S02]  /*21cd0*/  F2FP.BF16.F32.PACK_AB R104, R105, R104 ;  /* 0x000000686968723e */ /* 0x000fc400000010ff */
[----:B------:R-:W-:Y:S02]  /*21ce0*/  F2FP.BF16.F32.PACK_AB R99, R103, R99 ;  /* 0x000000636763723e */ /* 0x000fe400000010ff */
[----:B------:R-:W-:Y:S02]  /*21cf0*/  F2FP.BF16.F32.PACK_AB R112, R113, R112 ;  /* 0x000000707170723e */ /* 0x000fe400000010ff */
[----:B------:R-:W-:Y:S01]  /*21d00*/  F2FP.BF16.F32.PACK_AB R107, R107, R110 ;  /* 0x0000006e6b6b723e */ /* 0x000fe200000010ff */
[----:B------:R-:W-:Y:S01]  /*21d10*/  IMAD R3, R214, 0x40, R212 ;  /* 0x00000040d6037824 */ /* 0x000fe200078e02d4 */
[----:B------:R-:W-:Y:S01]  /*21d20*/  MOV R38, R38 ;  /* 0x0000002600267202 */ /* 0x000fe20000000f00 */
[----:B--2---:R-:W-:Y:S01]  /*21d30*/  IMAD.WIDE R10, R218, 0x4, R6 ;  /* 0x00000004da0a7825 */ /* 0x004fe200078e0206 */
[----:B------:R-:W-:Y:S01]  /*21d40*/  F2FP.BF16.F32.PACK_AB R90, R93, R92 ;  /* 0x0000005c5d5a723e */ /* 0x000fe200000010ff */
[----:B------:R-:W2:Y:S01]  /*21d50*/  @P1 LDC.64 R6, c[0x0][0xbe0] ;  /* 0x0002f800ff061b82 */ /* 0x000ea20000000a00 */
[----:B------:R-:W-:Y:S01]  /*21d60*/  F2FP.BF16.F32.PACK_AB R97, R55, R98 ;  /* 0x000000623761723e */ /* 0x000fe200000010ff */
[----:B------:R-:W-:Y:S01]  /*21d70*/  ULDC UR4, c[0x0][0xa88] ;  /* 0x0002a20000047ab9 */ /* 0x000fe20000000800 */
[----:B------:R-:W-:Y:S01]  /*21d80*/  F2FP.BF16.F32.PACK_AB R98, R101, R100 ;  /* 0x000000646562723e */ /* 0x000fe200000010ff */
[----:B------:R-:W-:Y:S01]  /*21d90*/  STSM.16.M88.4 [R38], R88 ;  /* 0x0000005826007844 */ /* 0x000fe20000000200 */
[----:B------:R-:W-:Y:S01]  /*21da0*/  F2FP.BF16.F32.PACK_AB R105, R54, R106 ;  /* 0x0000006a3669723e */ /* 0x000fe200000010ff */
[----:B------:R-:W-:Y:S01]  /*21db0*/  IMAD.MOV.U32 R20, RZ, RZ, RZ ;  /* 0x000000ffff147224 */ /* 0x000fe200078e00ff */
[----:B------:R-:W-:Y:S01]  /*21dc0*/  MOV R46, R46 ;  /* 0x0000002e002e7202 */ /* 0x000fe20000000f00 */
[----:B------:R3:W-:Y:S01]  /*21dd0*/  STSM.16.M88.4 [R9], R96 ;  /* 0x0000006009007844 */ /* 0x0007e20000000200 */
[----:B------:R-:W-:-:S02]  /*21de0*/  F2FP.BF16.F32.PACK_AB R106, R109, R108 ;  /* 0x0000006c6d6a723e */ /* 0x000fc400000010ff */
[----:B------:R-:W-:Y:S02]  /*21df0*/  F2FP.BF16.F32.PACK_AB R113, R115, R114 ;  /* 0x000000727371723e */ /* 0x000fe400000010ff */
[----:B------:R-:W-:Y:S01]  /*21e00*/  F2FP.BF16.F32.PACK_AB R114, R117, R116 ;  /* 0x000000747572723e */ /* 0x000fe200000010ff */
[----:B------:R-:W-:Y:S01]  /*21e10*/  STSM.16.M88.4 [R46], R104 ;  /* 0x000000682e007844 */ /* 0x000fe20000000200 */
[----:B------:R-:W-:-:S05]  /*21e20*/  F2FP.BF16.F32.PACK_AB R115, R119, R118 ;  /* 0x000000767773723e */ /* 0x000fca00000010ff */
[----:B------:R4:W-:Y:S01]  /*21e30*/  STSM.16.M88.4 [R8], R112 ;  /* 0x0000007008007844 */ /* 0x0009e20000000200 */
[----:B------:R-:W-:Y:S01]  /*21e40*/  BAR.SYNC.DEFER_BLOCKING 0x1, 0x100 ;  /* 0x0044000000007b1d */ /* 0x000fe20000010000 */
[----:B------:R-:W-:-:S03]  /*21e50*/  IMAD.WIDE R4, R3, 0x2, R4 ;  /* 0x0000000203047825 */ /* 0x000fc600078e0204 */
[----:B---3--:R-:W-:Y:S01]  /*21e60*/  IADD3 R9, P5, R4, 0x1000, RZ ;  /* 0x0000100004097810 */ /* 0x008fe20007fbe0ff */
[----:B------:R-:W-:Y:S02]  /*21e70*/  IMAD.U32 R61, RZ, RZ, UR4 ;  /* 0x00000004ff3d7e24 */ /* 0x000fe4000f8e00ff */
[----:B--2---:R-:W-:Y:S01]  /*21e80*/  @P1 IMAD.WIDE R6, R218, 0x4, R6 ;  /* 0x00000004da061825 */ /* 0x004fe200078e0206 */
[----:B----4-:R-:W-:-:S04]  /*21e90*/  LOP3.LUT R8, R9, 0x380, RZ, 0xc0, !PT ;  /* 0x0000038009087812 */ /* 0x010fc800078ec0ff */
[----:B------:R-:W-:Y:S02]  /*21ea0*/  SHF.R.U64 R8, R8, 0x3, RZ ;  /* 0x0000000308087819 */ /* 0x000fe400000012ff */
[----:B------:R-:W-:Y:S02]  /*21eb0*/  IADD3 R13, P4, R4, 0x2000, RZ ;  /* 0x00002000040d7810 */ /* 0x000fe40007f9e0ff */
[----:B------:R-:W-:Y:S01]  /*21ec0*/  LOP3.LUT R8, R8, R9, RZ, 0x3c, !PT ;  /* 0x0000000908087212 */ /* 0x000fe200078e3cff */
[----:B------:R2:W5:Y:S04]  /*21ed0*/  @P0 LDG.E R20, desc[UR6][R10.64] ;  /* 0x000000060a140981 */ /* 0x000568000c1e1900 */
[----:B------:R2:W5:Y:S01]  /*21ee0*/  @P1 LDG.E R61, desc[UR6][R6.64] ;  /* 0x00000006063d1981 */ /* 0x000562000c1e1900 */
[----:B------:R-:W-:Y:S05]  /*21ef0*/  @P1 BRA `(.L_x_1592) ;  /* 0x0000000000141947 */ /* 0x000fea0003800000 */
[----:B------:R-:W-:Y:S05]  /*21f00*/  @!P0 BRA `(.L_x_1592) ;  /* 0x0000000000108947 */ /* 0x000fea0003800000 */
[----:B------:R-:W-:Y:S02]  /*21f10*/  ULDC.64 UR4, c[0x0][0x208] ;  /* 0x0000820000047ab9 */ /* 0x000fe40000000a00 */
[----:B--2---:R-:W2:Y:S04]  /*21f20*/  LDG.E R6, desc[UR4][R10.64] ;  /* 0x000000040a067981 */ /* 0x004ea8000c1e1900 */
[----:B-----5:R-:W2:Y:S02]  /*21f30*/  LDG.E R61, desc[UR4][R10.64+0x4] ;  /* 0x000004040a3d7981 */ /* 0x020ea4000c1e1900 */
[----:B--2---:R-:W-:-:S07]  /*21f40*/  IMAD.IADD R61, R61, 0x1, -R6 ;  /* 0x000000013d3d7824 */ /* 0x004fce00078e0a06 */
.L_x_1592:
[----:B------:R-:W-:Y:S01]  /*21f50*/  SHF.R.S32.HI R60, RZ, 0x1f, R217 ;  /* 0x0000001fff3c7819 */ /* 0x000fe200000114d9 */
[----:B------:R-:W-:Y:S01]  /*21f60*/  ULDC.64 UR4, c[0x0][0xb70] ;  /* 0x0002dc0000047ab9 */ /* 0x000fe20000000a00 */
[----:B-----5:R-:W-:Y:S01]  /*21f70*/  SHF.R.S32.HI R21, RZ, 0x1f, R20 ;  /* 0x0000001fff157819 */ /* 0x020fe20000011414 */
[----:B--2---:R-:W-:Y:S01]  /*21f80*/  IMAD R10, R222, 0x80, R213 ;  /* 0x00000080de0a7824 */ /* 0x004fe200078e02d5 */
[----:B------:R-:W-:Y:S01]  /*21f90*/  SHF.R.S32.HI R3, RZ, 0x1f, R218 ;  /* 0x0000001fff037819 */ /* 0x000fe200000114da */
[----:B------:R-:W-:Y:S01]  /*21fa0*/  IMAD R6, R60, UR4, RZ ;  /* 0x000000043c067c24 */ /* 0x000fe2000f8e02ff */
[----:B------:R-:W-:Y:S01]  /*21fb0*/  SEL R65, R218, RZ, !P0 ;  /* 0x000000ffda417207 */ /* 0x000fe20004000000 */
[----:B------:R-:W-:Y:S01]  /*21fc0*/  ULDC.64 UR6, c[0x0][0x208] ;  /* 0x0000820000067ab9 */ /* 0x000fe20000000a00 */
[----:B------:R-:W-:Y:S01]  /*21fd0*/  SEL R62, R3, RZ, !P0 ;  /* 0x000000ff033e7207 */ /* 0x000fe20004000000 */
[C---:B------:R-:W-:Y:S01]  /*21fe0*/  IMAD R9, R217.reuse, UR5, R6 ;  /* 0x00000005d9097c24 */ /* 0x040fe2000f8e0206 */
[C---:B------:R-:W-:Y:S01]  /*21ff0*/  IADD3 R29, P0, R4.reuse, 0x4000, RZ ;  /* 0x00004000041d7810 */ /* 0x040fe20007f1e0ff */
[----:B------:R-:W-:Y:S01]  /*22000*/  IMAD.WIDE.U32 R6, R217, UR4, R20 ;  /* 0x00000004d9067c25 */ /* 0x000fe2000f8e0014 */
[----:B------:R-:W-:Y:S01]  /*22010*/  ULDC.64 UR4, c[0x0][0xb78] ;  /* 0x0002de0000047ab9 */ /* 0x000fe20000000a00 */
[----:B------:R-:W-:-:S02]  /*22020*/  IADD3 R25, P3, R4, 0x3000, RZ ;  /* 0x0000300004197810 */ /* 0x000fc40007f7e0ff */
[----:B------:R-:W-:Y:S01]  /*22030*/  IMAD.IADD R7, R7, 0x1, R9 ;  /* 0x0000000107077824 */ /* 0x000fe200078e0209 */
[----:B------:R-:W-:Y:S01]  /*22040*/  IADD3 R33, P1, R4, 0x5000, RZ ;  /* 0x0000500004217810 */ /* 0x000fe20007f3e0ff */
[----:B------:R-:W-:Y:S01]  /*22050*/  IMAD R3, R62, UR4, RZ ;  /* 0x000000043e037c24 */ /* 0x000fe2000f8e02ff */
[----:B------:R-:W-:Y:S01]  /*22060*/  LOP3.LUT R28, R29, 0x380, RZ, 0xc0, !PT ;  /* 0x000003801d1c7812 */ /* 0x000fe200078ec0ff */
[----:B------:R-:W-:Y:S01]  /*22070*/  IMAD.WIDE.U32 R6, R65, UR4, R6 ;  /* 0x0000000441067c25 */ /* 0x000fe2000f8e0006 */
[----:B------:R-:W-:Y:S02]  /*22080*/  IADD3 R37, P2, R4, 0x6000, RZ ;  /* 0x0000600004257810 */ /* 0x000fe40007f5e0ff */
[----:B------:R-:W-:Y:S01]  /*22090*/  LOP3.LUT R12, R13, 0x380, RZ, 0xc0, !PT ;  /* 0x000003800d0c7812 */ /* 0x000fe200078ec0ff */
[----:B------:R-:W-:Y:S01]  /*220a0*/  IMAD R9, R65, UR5, R3 ;  /* 0x0000000541097c24 */ /* 0x000fe2000f8e0203 */
[----:B------:R-:W-:Y:S01]  /*220b0*/  LOP3.LUT R24, R25, 0x380, RZ, 0xc0, !PT ;  /* 0x0000038019187812 */ /* 0x000fe200078ec0ff */
[----:B------:R-:W-:Y:S01]  /*220c0*/  ULDC.64 UR4, c[0x0][0xb40] ;  /* 0x0002d00000047ab9 */ /* 0x000fe20000000a00 */
[----:B------:R-:W-:-:S02]  /*220d0*/  SHF.R.S32.HI R3, RZ, 0x1f, R10 ;  /* 0x0000001fff037819 */ /* 0x000fc4000001140a */
[----:B------:R-:W-:Y:S02]  /*220e0*/  IADD3 R6, P6, R10, R6, RZ ;  /* 0x000000060a067210 */ /* 0x000fe40007fde0ff */
[----:B------:R-:W-:Y:S02]  /*220f0*/  LOP3.LUT R32, R33, 0x380, RZ, 0xc0, !PT ;  /* 0x0000038021207812 */ /* 0x000fe400078ec0ff */
[----:B------:R-:W-:Y:S02]  /*22100*/  SHF.R.U64 R28, R28, 0x3, RZ ;  /* 0x000000031c1c7819 */ /* 0x000fe400000012ff */
[----:B------:R-:W-:Y:S02]  /*22110*/  LOP3.LUT R36, R37, 0x380, RZ, 0xc0, !PT ;  /* 0x0000038025247812 */ /* 0x000fe400078ec0ff */
[----:B------:R-:W-:Y:S02]  /*22120*/  SHF.R.U64 R12, R12, 0x3, RZ ;  /* 0x000000030c0c7819 */ /* 0x000fe400000012ff */
[----:B------:R-:W-:-:S02]  /*22130*/  SHF.R.U64 R24, R24, 0x3, RZ ;  /* 0x0000000318187819 */ /* 0x000fc400000012ff */
[----:B------:R-:W-:Y:S01]  /*22140*/  IADD3.X R3, R3, R7, R9, P6, !PT ;  /* 0x0000000703037210 */ /* 0x000fe200037fe409 */
[--C-:B------:R-:W-:Y:S01]  /*22150*/  IMAD.X R9, RZ, RZ, R5.reuse, P5 ;  /* 0x000000ffff097224 */ /* 0x100fe200028e0605 */
[----:B------:R-:W-:Y:S02]  /*22160*/  SHF.R.U64 R32, R32, 0x3, RZ ;  /* 0x0000000320207819 */ /* 0x000fe400000012ff */
[----:B------:R-:W-:Y:S01]  /*22170*/  LOP3.LUT R28, R28, R29, RZ, 0x3c, !PT ;  /* 0x0000001d1c1c7212 */ /* 0x000fe200078e3cff */
[----:B------:R-:W-:Y:S01]  /*22180*/  IMAD.X R29, RZ, RZ, R5, P0 ;  /* 0x000000ffff1d7224 */ /* 0x000fe200000e0605 */
[----:B------:R-:W-:Y:S02]  /*22190*/  SHF.R.U64 R36, R36, 0x3, RZ ;  /* 0x0000000324247819 */ /* 0x000fe400000012ff */
[----:B------:R-:W-:Y:S02]  /*221a0*/  LEA R54, P6, R6, UR4, 0x2 ;  /* 0x0000000406367c11 */ /* 0x000fe4000f8c10ff */
[----:B------:R-:W-:-:S02]  /*221b0*/  LOP3.LUT P0, RZ, R226, 0x3, RZ, 0xc0, !PT ;  /* 0x00000003e2ff7812 */ /* 0x000fc4000780c0ff */
        /* <DEDUP_REMOVED lines=22> */
[----:B------:R-:W-:Y:S01]  /*22320*/  LOP3.LUT R7, R4, 0x380, RZ, 0xc0, !PT ;  /* 0x0000038004077812 */ /* 0x000fe200078ec0ff */
[----:B------:R-:W-:Y:S01]  /*22330*/  @!P1 STG.E desc[UR6][R54.64], R2 ;  /* 0x0000000236009986 */ /* 0x000fe2000c101906 */
[----:B------:R-:W-:Y:S02]  /*22340*/  ISETP.GE.OR P0, PT, R6, R61, P0 ;  /* 0x0000003d0600720c */ /* 0x000fe40000706670 */
[----:B------:R-:W-:Y:S02]  /*22350*/  LOP3.LUT R3, R10, 0x380, RZ, 0xc0, !PT ;  /* 0x000003800a037812 */ /* 0x000fe400078ec0ff */
[----:B------:R-:W-:Y:S02]  /*22360*/  SHF.R.U64 R40, R40, 0x3, RZ ;  /* 0x0000000328287819 */ /* 0x000fe400000012ff */
[----:B------:R-:W-:-:S02]  /*22370*/  SHF.R.U64 R44, R44, 0x3, RZ ;  /* 0x000000032c2c7819 */ /* 0x000fc400000012ff */
[----:B------:R-:W-:Y:S02]  /*22380*/  SHF.R.U64 R48, R48, 0x3, RZ ;  /* 0x0000000330307819 */ /* 0x000fe400000012ff */
[----:B------:R-:W-:Y:S02]  /*22390*/  SHF.R.U64 R52, R52, 0x3, RZ ;  /* 0x0000000334347819 */ /* 0x000fe400000012ff */
[----:B------:R-:W-:Y:S01]  /*223a0*/  SHF.R.U64 R7, R7, 0x3, RZ ;  /* 0x0000000307077819 */ /* 0x000fe200000012ff */
[----:B------:R2:W-:Y:S01]  /*223b0*/  @!P0 STG.E desc[UR6][R54.64+0x20], R0 ;  /* 0x0000200036008986 */ /* 0x0005e2000c101906 */
[----:B------:R-:W-:Y:S02]  /*223c0*/  SHF.R.U64 R3, R3, 0x3, RZ ;  /* 0x0000000303037819 */ /* 0x000fe400000012ff */
        /* <DEDUP_REMOVED lines=12> */
[----:B------:R-:W-:-:S03]  /*22490*/  SHF.R.S32.HI R3, RZ, 0x1f, R212 ;  /* 0x0000001fff037819 */ /* 0x000fc600000114d4 */
        /* <DEDUP_REMOVED lines=8> */
[----:B--2---:R-:W5:Y:S04]  /*22520*/  LD.E.128 R52, desc[UR6][R52.64] ;  /* 0x0000000634347980 */ /* 0x004f68000c101d00 */
[----:B------:R-:W5:Y:S01]  /*22530*/  LD.E.128 R56, desc[UR6][R56.64] ;  /* 0x0000000638387980 */ /* 0x000f62000c101d00 */
[----:B------:R-:W-:Y:S01]  /*22540*/  IMAD R21, R21, UR4, RZ ;  /* 0x0000000415157c24 */ /* 0x000fe2000f8e02ff */
[----:B------:R-:W-:Y:S01]  /*22550*/  @!PT LDS RZ, [RZ] ;  /* 0x00000000fffff984 */ /* 0x000fe20000000800 */
[----:B------:R-:W-:Y:S01]  /*22560*/  @!PT LDS RZ, [RZ] ;  /* 0x00000000fffff984 */ /* 0x000fe20000000800 */
[----:B------:R-:W-:Y:S01]  /*22570*/  @!PT LDS RZ, [RZ] ;  /* 0x00000000fffff984 */ /* 0x000fe20000000800 */
[----:B------:R-:W-:Y:S01]  /*22580*/  @!PT LDS RZ, [RZ] ;  /* 0x00000000fffff984 */ /* 0x000fe20000000800 */
[----:B------:R2:W-:Y:S06]  /*22590*/  MEMBAR.ALL.CTA ;  /* 0x0000000000007992 */ /* 0x0005ec0000008000 */
[----:B--2---:R-:W2:Y:S01]  /*225a0*/  FENCE.VIEW.ASYNC.S ;  /* 0x00000000000073c6 */ /* 0x004ea20000000000 */
[----:B------:R-:W-:-:S02]  /*225b0*/  IMAD.MOV.U32 R2, RZ, RZ, R212 ;  /* 0x000000ffff027224 */ /* 0x000fc400078e00d4 */
[C---:B------:R-:W-:Y:S02]  /*225c0*/  IMAD R21, R20.reuse, UR5, R21 ;  /* 0x0000000514157c24 */ /* 0x040fe4000f8e0215 */
[----:B------:R-:W-:Y:S01]  /*225d0*/  IMAD.WIDE.U32 R2, R20, UR4, R2 ;  /* 0x0000000414027c25 */ /* 0x000fe2000f8e0002 */
[----:B------:R-:W-:-:S03]  /*225e0*/  ULDC.64 UR4, c[0x0][0xae0] ;  /* 0x0002b80000047ab9 */ /* 0x000fc60000000a00 */
[----:B------:R-:W-:Y:S02]  /*225f0*/  IMAD R63, R222, -0x80, R61 ;  /* 0xffffff80de3f7824 */ /* 0x000fe400078e023d */
[C---:B------:R-:W-:Y:S02]  /*22600*/  VIADD R0, R214.reuse, 0x20 ;  /* 0x00000020d6007836 */ /* 0x040fe40000000000 */
[----:B------:R-:W-:Y:S01]  /*22610*/  IMAD.IADD R3, R3, 0x1, R21 ;  /* 0x0000000103037824 */ /* 0x000fe200078e0215 */
[-C--:B------:R-:W-:Y:S01]  /*22620*/  ISETP.GE.AND P3, PT, R214, R63.reuse, PT ;  /* 0x0000003fd600720c */ /* 0x080fe20003f66270 */
[----:B------:R-:W-:Y:S01]  /*22630*/  IMAD R60, R60, UR4, RZ ;  /* 0x000000043c3c7c24 */ /* 0x000fe2000f8e02ff */
[----:B------:R-:W-:Y:S01]  /*22640*/  ISETP.GE.AND P0, PT, R0, R63, PT ;  /* 0x0000003f0000720c */ /* 0x000fe20003f06270 */
[----:B------:R-:W-:Y:S02]  /*22650*/  VIADD R20, R214, 0x40 ;  /* 0x00000040d6147836 */ /* 0x000fe40000000000 */
[----:B------:R-:W-:-:S02]  /*22660*/  IMAD R61, R217, UR5, R60 ;  /* 0x00000005d93d7c24 */ /* 0x000fc4000f8e023c */
[----:B------:R-:W-:Y:S01]  /*22670*/  IMAD.WIDE.U32 R2, R217, UR4, R2 ;  /* 0x00000004d9027c25 */ /* 0x000fe2000f8e0002 */
[----:B------:R-:W-:-:S03]  /*22680*/  ULDC.64 UR4, c[0x0][0xae8] ;  /* 0x0002ba0000047ab9 */ /* 0x000fc60000000a00 */
[----:B------:R-:W-:Y:S01]  /*22690*/  VIADD R0, R17, 0x30820 ;  /* 0x0003082011007836 */ /* 0x000fe20000000000 */
[-C--:B------:R-:W-:Y:S01]  /*226a0*/  ISETP.GE.AND P1, PT, R20, R63.reuse, PT ;  /* 0x0000003f1400720c */ /* 0x080fe20003f26270 */
[----:B------:R-:W-:Y:S02]  /*226b0*/  VIADD R21, R214, 0x60 ;  /* 0x00000060d6157836 */ /* 0x000fe40000000000 */
[----:B------:R-:W-:Y:S01]  /*226c0*/  IMAD.IADD R3, R3, 0x1, R61 ;  /* 0x0000000103037824 */ /* 0x000fe200078e023d */
[----:B------:R-:W-:Y:S01]  /*226d0*/  PRMT R0, RZ, 0x654, R0 ;  /* 0x00000654ff007816 */ /* 0x000fe20000000000 */
[----:B------:R-:W-:Y:S01]  /*226e0*/  IMAD R20, R62, UR4, RZ ;  /* 0x000000043e147c24 */ /* 0x000fe2000f8e02ff */
[----:B------:R-:W-:Y:S01]  /*226f0*/  ISETP.GE.AND P2, PT, R21, R63, PT ;  /* 0x0000003f1500720c */ /* 0x000fe20003f46270 */
[C---:B------:R-:W-:Y:S01]  /*22700*/  IMAD.WIDE.U32 R60, R65.reuse, UR4, R2 ;  /* 0x00000004413c7c25 */ /* 0x040fe2000f8e0002 */
[----:B------:R-:W-:Y:S01]  /*22710*/  SHF.R.S32.HI R215, RZ, 0x1f, R214 ;  /* 0x0000001fffd77819 */ /* 0x000fe200000114d6 */
[----:B--2---:R2:W-:Y:S01]  /*22720*/  SYNCS.ARRIVE.TRANS64.RED.A1T0 RZ, [R0+URZ], RZ ;  /* 0x000000ff00ff79a7 */ /* 0x0045e2000810043f */
[----:B------:R-:W-:Y:S01]  /*22730*/  BSSY B1, `(.L_x_1593) ;  /* 0x0000019000017945 */ /* 0x000fe20003800000 */
[----:B------:R-:W-:-:S02]  /*22740*/  IMAD R63, R65, UR5, R20 ;  /* 0x00000005413f7c24 */ /* 0x000fc4000f8e0214 */
        /* <DEDUP_REMOVED lines=23> */
.L_x_1594:
[----:B------:R-:W-:Y:S05]  /*228c0*/  BSYNC B1 ;  /* 0x0000000000017941 */ /* 0x000fea0003800000 */
.L_x_1593:
[----:B------:R-:W-:Y:S04]  /*228d0*/  BSSY B1, `(.L_x_1595) ;  /* 0x0000018000017945 */ /* 0x000fe80003800000 */
[----:B------:R-:W-:Y:S05]  /*228e0*/  @P0 BRA `(.L_x_1596) ;  /* 0x0000000000580947 */ /* 0x000fea0003800000 */
[----:B--2--5:R-:W-:Y:S01]  /*228f0*/  IADD3 R5, P0, R20, 0x20, RZ ;  /* 0x0000002014057810 */ /* 0x024fe20007f1e0ff */
        /* <DEDUP_REMOVED lines=21> */
.L_x_1596:
[----:B------:R-:W-:Y:S05]  /*22a50*/  BSYNC B1 ;  /* 0x0000000000017941 */ /* 0x000fea0003800000 */
.L_x_1595:
[----:B------:R-:W-:Y:S04]  /*22a60*/  BSSY B1, `(.L_x_1597) ;  /* 0x0000018000017945 */ /* 0x000fe80003800000 */
[----:B------:R-:W-:Y:S05]  /*22a70*/  @P1 BRA `(.L_x_1598) ;  /* 0x0000000000581947 */ /* 0x000fea0003800000 */
[----:B--23-5:R-:W-:Y:S01]  /*22a80*/  IADD3 R5, P0, R20, 0x40, RZ ;  /* 0x0000004014057810 */ /* 0x02cfe20007f1e0ff */
        /* <DEDUP_REMOVED lines=21> */
.L_x_1598:
[----:B------:R-:W-:Y:S05]  /*22be0*/  BSYNC B1 ;  /* 0x0000000000017941 */ /* 0x000fea0003800000 */
.L_x_1597:
[----:B------:R-:W-:Y:S05]  /*22bf0*/  @P2 BRA `(.L_x_1599) ;  /* 0x0000000c00342947 */ /* 0x000fea0003800000 */
[----:B--2345:R-:W-:Y:S01]  /*22c00*/  IADD3 R5, P0, R20, 0x60, RZ ;  /* 0x0000006014057810 */ /* 0x03cfe20007f1e0ff */
        /* <DEDUP_REMOVED lines=24> */
.L_x_1591:
[----:B------:R-:W-:Y:S01]  /*22d90*/  ULDC.64 UR4, c[0x0][0xbd8] ;  /* 0x0002f60000047ab9 */ /* 0x000fe20000000a00 */
[----:B------:R-:W2:Y:S01]  /*22da0*/  LDC.64 R2, c[0x0][0xbd8] ;  /* 0x0002f600ff027b82 */ /* 0x000ea20000000a00 */
[----:B------:R-:W-:Y:S01]  /*22db0*/  ISETP.NE.U32.AND P0, PT, RZ, UR4, PT ;  /* 0x00000004ff007c0c */ /* 0x000fe2000bf05070 */
[----:B------:R-:W-:Y:S01]  /*22dc0*/  IMAD.MOV.U32 R9, RZ, RZ, RZ ;  /* 0x000000ffff097224 */ /* 0x000fe200078e00ff */
[----:B------:R-:W-:Y:S02]  /*22dd0*/  ULDC.64 UR6, c[0x0][0x208] ;  /* 0x0000820000067ab9 */ /* 0x000fe40000000a00 */
[----:B------:R-:W-:Y:S01]  /*22de0*/  ISETP.NE.AND.EX P0, PT, RZ, UR5, PT, P0 ;  /* 0x00000005ff007c0c */ /* 0x000fe2000bf05300 */
[----:B------:R-:W-:Y:S02]  /*22df0*/  ULDC.64 UR4, c[0x0][0xbe0] ;  /* 0x0002f80000047ab9 */ /* 0x000fe40000000a00 */
[----:B------:R-:W-:-:S04]  /*22e00*/  ISETP.NE.U32.AND P1, PT, RZ, UR4, PT ;  /* 0x00000004ff007c0c */ /* 0x000fc8000bf25070 */
[----:B------:R-:W-:Y:S01]  /*22e10*/  ISETP.NE.AND.EX P1, PT, RZ, UR5, PT, P1 ;  /* 0x00000005ff007c0c */ /* 0x000fe2000bf25310 */
[----:B------:R-:W3:Y:S01]  /*22e20*/  S2R R11, SR_TID.X ;  /* 0x00000000000b7919 */ /* 0x000ee20000002100 */
[----:B--2---:R-:W-:-:S11]  /*22e30*/  IMAD.WIDE R2, R218, 0x4, R2 ;  /* 0x00000004da027825 */ /* 0x004fd600078e0202 */
[----:B------:R-:W2:Y:S01]  /*22e40*/  @P1 LDC.64 R4, c[0x0][0xbe0] ;  /* 0x0002f800ff041b82 */ /* 0x000ea20000000a00 */
[----:B------:R-:W-:Y:S02]  /*22e50*/  ULDC UR4, c[0x0][0xa88] ;  /* 0x0002a20000047ab9 */ /* 0x000fe40000000800 */
[----:B------:R-:W-:Y:S01]  /*22e60*/  IMAD.U32 R7, RZ, RZ, UR4 ;  /* 0x00000004ff077e24 */ /* 0x000fe2000f8e00ff */
[----:B------:R4:W5:Y:S01]  /*22e70*/  @P0 LDG.E R9, desc[UR6][R2.64] ;  /* 0x0000000602090981 */ /* 0x000962000c1e1900 */
[----:B---3--:R-:W-:Y:S02]  /*22e80*/  VIADD R0, R11, 0xffffff80 ;  /* 0xffffff800b007836 */ /* 0x008fe40000000000 */
[----:B--2---:R-:W-:-:S03]  /*22e90*/  @P1 IMAD.WIDE R4, R218, 0x4, R4 ;  /* 0x00000004da041825 */ /* 0x004fc600078e0204 */
[----:B------:R-:W-:Y:S02]  /*22ea0*/  ISETP.GT.AND P2, PT, R0, 0x7f, PT ;  /* 0x0000007f0000780c */ /* 0x000fe40003f44270 */
[----:B------:R4:W5:Y:S01]  /*22eb0*/  @P1 LDG.E R7, desc[UR6][R4.64] ;  /* 0x0000000604071981 */ /* 0x000962000c1e1900 */
[----:B------:R-:W-:Y:S10]  /*22ec0*/  @P1 BRA `(.L_x_1600) ;  /* 0x0000000000141947 */ /* 0x000ff40003800000 */
[----:B------:R-:W-:Y:S05]  /*22ed0*/  @!P0 BRA `(.L_x_1600) ;  /* 0x0000000000108947 */ /* 0x000fea0003800000 */
[----:B------:R-:W-:Y:S02]  /*22ee0*/  ULDC.64 UR4, c[0x0][0x208] ;  /* 0x0000820000047ab9 */ /* 0x000fe40000000a00 */
[----:B------:R-:W2:Y:S04]  /*22ef0*/  LDG.E R0, desc[UR4][R2.64] ;  /* 0x0000000402007981 */ /* 0x000ea8000c1e1900 */
[----:B-----5:R-:W2:Y:S02]  /*22f00*/  LDG.E R7, desc[UR4][R2.64+0x4] ;  /* 0x0000040402077981 */ /* 0x020ea4000c1e1900 */
[----:B--2---:R-:W-:-:S07]  /*22f10*/  IMAD.IADD R7, R7, 0x1, -R0 ;  /* 0x0000000107077824 */ /* 0x004fce00078e0a00 */
.L_x_1600:
[----:B------:R-:W-:Y:S01]  /*22f20*/  SHF.R.S32.HI R0, RZ, 0x1f, R218 ;  /* 0x0000001fff007819 */ /* 0x000fe200000114da */
        /* <DEDUP_REMOVED lines=11> */
[C---:B----4-:R-:W-:Y:S01]  /*22fe0*/  IADD3 R2, P0, R0.reuse, R9, RZ ;  /* 0x0000000900027210 */ /* 0x050fe20007f1e0ff */
[----:B------:R-:W-:Y:S01]  /*22ff0*/  ULDC.64 UR4, c[0x0][0xb70] ;  /* 0x0002dc0000047ab9 */ /* 0x000fe20000000a00 */
[----:B------:R-:W-:Y:S02]  /*23000*/  ULDC.64 UR6, c[0x0][0x208] ;  /* 0x0000820000067ab9 */ /* 0x000fe40000000a00 */
        /* <DEDUP_REMOVED lines=15> */
.L_x_1602:
[----:B------:R-:W-:Y:S05]  /*23100*/  BSYNC B1 ;  /* 0x0000000000017941 */ /* 0x000fea0003800000 */
.L_x_1601:
[----:B------:R-:W-:Y:S01]  /*23110*/  ULDC.64 UR4, c[0x0][0xaa0] ;  /* 0x0002a80000047ab9 */ /* 0x000fe20000000a00 */
[----:B----4-:R-:W-:Y:S01]  /*23120*/  IMAD.MOV.U32 R2, RZ, RZ, R212 ;  /* 0x000000ffff027224 */ /* 0x010fe200078e00d4 */
[----:B------:R-:W-:Y:S01]  /*23130*/  BSSY B1, `(.L_x_1603) ;  /* 0x0000030000017945 */ /* 0x000fe20003800000 */
[----:B--2---:R-:W-:Y:S02]  /*23140*/  IMAD.MOV.U32 R3, RZ, RZ, R15 ;  /* 0x000000ffff037224 */ /* 0x004fe400078e000f */
[----:B------:R-:W-:Y:S02]  /*23150*/  IMAD R0, R6, UR4, RZ ;  /* 0x0000000406007c24 */ /* 0x000fe4000f8e02ff */
[----:B------:R-:W-:-:S04]  /*23160*/  IMAD.WIDE.U32 R2, R9, UR4, R2 ;  /* 0x0000000409027c25 */ /* 0x000fc8000f8e0002 */
[----:B------:R-:W-:Y:S01]  /*23170*/  IMAD R9, R9, UR5, R0 ;  /* 0x0000000509097c24 */ /* 0x000fe2000f8e0200 */
[----:B------:R-:W-:Y:S01]  /*23180*/  ULDC.64 UR4, c[0x0][0xae0] ;  /* 0x0002b80000047ab9 */ /* 0x000fe20000000a00 */
[----:B------:R-:W-:Y:S02]  /*23190*/  IMAD R7, R222, -0x80, R7 ;  /* 0xffffff80de077824 */ /* 0x000fe400078e0207 */
[----:B------:R-:W-:Y:S02]  /*231a0*/  IMAD R0, R8, UR4, RZ ;  /* 0x0000000408007c24 */ /* 0x000fe4000f8e02ff */
[C---:B------:R-:W-:Y:S01]  /*231b0*/  VIADD R4, R214.reuse, 0x20 ;  /* 0x00000020d6047836 */ /* 0x040fe20000000000 */
[-C--:B------:R-:W-:Y:S01]  /*231c0*/  ISETP.GE.AND P3, PT, R214, R7.reuse, PT ;  /* 0x00000007d600720c */ /* 0x080fe20003f66270 */
[----:B------:R-:W-:Y:S02]  /*231d0*/  IMAD.IADD R3, R3, 0x1, R9 ;  /* 0x0000000103037824 */ /* 0x000fe400078e0209 */
[----:B------:R-:W-:Y:S01]  /*231e0*/  IMAD R5, R217, UR5, R0 ;  /* 0x00000005d9057c24 */ /* 0x000fe2000f8e0200 */
[----:B------:R-:W-:Y:S01]  /*231f0*/  ISETP.GE.AND P2, PT, R4, R7, PT ;  /* 0x000000070400720c */ /* 0x000fe20003f46270 */
[----:B------:R-:W-:-:S02]  /*23200*/  VIADD R0, R214, 0x40 ;  /* 0x00000040d6007836 */ /* 0x000fc40000000000 */
[----:B------:R-:W-:Y:S01]  /*23210*/  IMAD.WIDE.U32 R2, R217, UR4, R2 ;  /* 0x00000004d9027c25 */ /* 0x000fe2000f8e0002 */
[----:B------:R-:W-:Y:S02]  /*23220*/  ULDC.64 UR4, c[0x0][0xae8] ;  /* 0x0002ba0000047ab9 */ /* 0x000fe40000000a00 */
[-C--:B------:R-:W-:Y:S01]  /*23230*/  ISETP.GE.AND P1, PT, R0, R7.reuse, PT ;  /* 0x000000070000720c */ /* 0x080fe20003f26270 */
[----:B------:R-:W-:Y:S02]  /*23240*/  VIADD R4, R214, 0x60 ;  /* 0x00000060d6047836 */ /* 0x000fe40000000000 */
[----:B------:R-:W-:Y:S02]  /*23250*/  IMAD.IADD R3, R3, 0x1, R5 ;  /* 0x0000000103037824 */ /* 0x000fe400078e0205 */
[----:B------:R-:W-:Y:S01]  /*23260*/  IMAD R0, R10, UR4, RZ ;  /* 0x000000040a007c24 */ /* 0x000fe2000f8e02ff */
[----:B------:R-:W-:Y:S01]  /*23270*/  ISETP.GE.AND P0, PT, R4, R7, PT ;  /* 0x000000070400720c */ /* 0x000fe20003f06270 */
[----:B------:R-:W-:Y:S01]  /*23280*/  IMAD.WIDE.U32 R4, R13, UR4, R2 ;  /* 0x000000040d047c25 */ /* 0x000fe2000f8e0002 */
[----:B------:R-:W-:-:S03]  /*23290*/  SHF.R.S32.HI R7, RZ, 0x1f, R214 ;  /* 0x0000001fff077819 */ /* 0x000fc600000114d6 */
        /* <DEDUP_REMOVED lines=25> */
.L_x_1604:
[----:B------:R-:W-:Y:S05]  /*23430*/  BSYNC B1 ;  /* 0x0000000000017941 */ /* 0x000fea0003800000 */
.L_x_1603:
        /* <DEDUP_REMOVED lines=24> */
.L_x_1606:
[----:B------:R-:W-:Y:S05]  /*235c0*/  BSYNC B1 ;  /* 0x0000000000017941 */ /* 0x000fea0003800000 */
.L_x_1605:
        /* <DEDUP_REMOVED lines=24> */
.L_x_1608:
[----:B------:R-:W-:Y:S05]  /*23750*/  BSYNC B1 ;  /* 0x0000000000017941 */ /* 0x000fea0003800000 */
.L_x_1607:
        /* <DEDUP_REMOVED lines=23> */
.L_x_1599:
[----:B------:R-:W-:Y:S05]  /*238d0*/  BSYNC B0 ;  /* 0x0000000000007941 */ /* 0x000fea0003800000 */
.L_x_1590:
[----:B------:R-:W-:Y:S02]  /*238e0*/  ULDC UR4, c[0x0][0xc14] ;  /* 0x0003050000047ab9 */ /* 0x000fe40000000800 */
[----:B-1----:R-:W-:-:S13]  /*238f0*/  ISETP.GE.AND P0, PT, R203, UR4, PT ;  /* 0x00000004cb007c0c */ /* 0x002fda000bf06270 */
[----:B------:R-:W-:Y:S05]  /*23900*/  @!P0 BRA `(.L_x_1609) ;  /* 0xfffffdd8001c8947 */ /* 0x000fea000383ffff */
[----:B------:R-:W-:Y:S05]  /*23910*/  BRA `(.L_x_1311) ;  /* 0x00000068001c7947 */ /* 0x000fea0003800000 */
.L_x_1309:
[----:B------:R-:W-:-:S08]  /*23920*/  NOP ;  /* 0x0000000000007918 */ /* 0x000fd00000000000 */
[----:B------:R-:W0:-:S00]  /*23930*/  USETMAXREG.DEALLOC.CTAPOOL 0x18 ;  /* 0x00000018000079c8 */ /* 0x000e0000080e0500 */
[----:B0-----:R-:W-:-:S06]  /*23940*/  LOP3.LUT R0, R0, 0x3, RZ, 0xc0, !PT ;  /* 0x0000000300007812 */ /* 0x001fcc00078ec0ff */
[----:B------:R-:W0:Y:S02]  /*23950*/  SHFL.IDX PT, R0, R0, RZ, 0x1f ;  /* 0x00001fff00007589 */ /* 0x000e2400000e0000 */
[----:B0-----:R-:W-:-:S13]  /*23960*/  ISETP.NE.AND P0, PT, R0, RZ, PT ;  /* 0x000000ff0000720c */ /* 0x001fda0003f05270 */
[----:B------:R-:W-:Y:S05]  /*23970*/  @P0 BRA `(.L_x_1311) ;  /* 0x0000006800040947 */ /* 0x000fea0003800000 */
[----:B------:R-:W-:Y:S01]  /*23980*/  LOP3.LUT R7, R4, 0x1f, RZ, 0xc0, !PT ;  /* 0x0000001f04077812 */ /* 0x000fe200078ec0ff */
[----:B------:R-:W-:Y:S01]  /*23990*/  ULDC UR5, c[0x0][0xc14] ;  /* 0x0003050000057ab9 */ /* 0x000fe20000000800 */
[----:B------:R-:W-:Y:S01]  /*239a0*/  LOP3.LUT R16, R16, 0xffffffdf, RZ, 0xc0, !PT ;  /* 0xffffffdf10107812 */ /* 0x000fe200078ec0ff */
[----:B------:R-:W-:Y:S01]  /*239b0*/  IMAD.MOV.U32 R6, RZ, RZ, RZ ;  /* 0x000000ffff067224 */ /* 0x000fe200078e00ff */
[----:B------:R-:W-:Y:S01]  /*239c0*/  ISETP.NE.AND P0, PT, R7, 0x1f, PT ;  /* 0x0000001f0700780c */ /* 0x000fe20003f05270 */
[----:B------:R-:W-:Y:S01]  /*239d0*/  ULDC.64 UR6, c[0x0][0x208] ;  /* 0x0000820000067ab9 */ /* 0x000fe20000000a00 */
[----:B------:R-:W-:-:S11]  /*239e0*/  ULDC UR4, c[0x0][0xc10] ;  /* 0x0003040000047ab9 */ /* 0x000fd60000000800 */
[----:B------:R-:W-:Y:S02]  /*239f0*/  @P0 LOP3.LUT R16, R16, 0x20, RZ, 0xfc, !PT ;  /* 0x0000002010100812 */ /* 0x000fe400078efcff */
[----:B------:R-:W-:-:S13]  /*23a00*/  ISETP.GE.OR P0, PT, R7, UR5, !P0 ;  /* 0x0000000507007c0c */ /* 0x000fda000c706670 */
[----:B------:R-:W0:Y:S02]  /*23a10*/  @!P0 LDC.64 R2, c[0x0][0xc58] ;  /* 0x00031600ff028b82 */ /* 0x000e240000000a00 */
[----:B0-----:R-:W-:-:S05]  /*23a20*/  @!P0 IMAD.WIDE.U32 R2, R7, 0x4, R2 ;  /* 0x0000000407028825 */ /* 0x001fca00078e0002 */
[----:B------:R-:W2:Y:S01]  /*23a30*/  @!P0 LDG.E R6, desc[UR6][R2.64] ;  /* 0x0000000602068981 */ /* 0x000ea2000c1e1900 */
[C---:B------:R-:W-:Y:S01]  /*23a40*/  ISETP.NE.AND P1, PT, R7.reuse, RZ, PT ;  /* 0x000000ff0700720c */ /* 0x040fe20003f25270 */
[----:B------:R-:W0:Y:S01]  /*23a50*/  S2UR UR6, SR_CTAID.X ;  /* 0x00000000000679c3 */ /* 0x000e220000002500 */
        /* <DEDUP_REMOVED lines=18> */
[----:B------:R-:W-:-:S03]  /*23b80*/  ISETP.GE.U32.AND P0, PT, R7, 0x8, PT ;  /* 0x000000080700780c */ /* 0x000fc60003f06070 */
[----:B------:R-:W-:Y:S02]  /*23b90*/  IMAD.IADD R3, R0, 0x1, R3 ;  /* 0x0000000100037824 */ /* 0x000fe400078e0203 */
[----:B------:R-:W-:-:S03]  /*23ba0*/  IMAD.MOV.U32 R0, RZ, RZ, RZ ;  /* 0x000000ffff007224 */ /* 0x000fc600078e00ff */
[----:B------:R-:W1:Y:S05]  /*23bb0*/  SHFL.UP PT, R2, R3, 0x8, RZ ;  /* 0x0500000003027989 */ /* 0x000e6a00000e00ff */
[----:B------:R-:W-:-:S04]  /*23bc0*/  @P0 LOP3.LUT R16, R16, 0x4, RZ, 0xfc, !PT ;  /* 0x0000000410100812 */ /* 0x000fc800078efcff */
[----:B------:R-:W-:Y:S02]  /*23bd0*/  LOP3.LUT R16, R16, 0xfffffffd, RZ, 0xc0, !PT ;  /* 0xfffffffd10107812 */ /* 0x000fe400078ec0ff */
[----:B-1----:R-:W-:Y:S02]  /*23be0*/  SEL R2, R2, RZ, P0 ;  /* 0x000000ff02027207 */ /* 0x002fe40000000000 */
[----:B------:R-:W-:-:S03]  /*23bf0*/  ISETP.GE.U32.AND P0, PT, R7, 0x10, PT ;  /* 0x000000100700780c */ /* 0x000fc60003f06070 */
[----:B------:R-:W-:-:S05]  /*23c00*/  IMAD.IADD R2, R3, 0x1, R2 ;  /* 0x0000000103027824 */ /* 0x000fca00078e0202 */
[----:B------:R-:W1:Y:S05]  /*23c10*/  SHFL.UP PT, R4, R2, 0x10, RZ ;  /* 0x0600000002047989 */ /* 0x000e6a00000e00ff */
[----:B------:R-:W-:Y:S02]  /*23c20*/  @P0 LOP3.LUT R16, R16, 0x2, RZ, 0xfc, !PT ;  /* 0x0000000210100812 */ /* 0x000fe400078efcff */
        /* <DEDUP_REMOVED lines=12> */
.L_x_1614:
[----:B------:R-:W-:Y:S02]  /*23cf0*/  IMAD.U32 R2, RZ, RZ, UR7 ;  /* 0x00000007ff027e24 */ /* 0x000fe4000f8e00ff */
[----:B------:R-:W-:-:S03]  /*23d00*/  VIADD R8, R8, 0x1f ;  /* 0x0000001f08087836 */ /* 0x000fc60000000000 */
[----:B------:R0:W-:Y:S02]  /*23d10*/  STL [R1+0xc], R2 ;  /* 0x00000c0201007387 */ /* 0x0001e40000100800 */
[----:B------:R-:W-:-:S13]  /*23d20*/  ISETP.GE.AND P0, PT, R8, UR5, PT ;  /* 0x0000000508007c0c */ /* 0x000fda000bf06270 */
[----:B0-----:R-:W-:Y:S05]  /*23d30*/  @P0 BRA `(.L_x_1611) ;  /* 0x0000000400dc0947 */ /* 0x001fea0003800000 */
[----:B------:R-:W0:Y:S01]  /*23d40*/  S2R R9, SR_TID.X ;  /* 0x0000000000097919 */ /* 0x000e220000002100 */
        /* <DEDUP_REMOVED lines=11> */
.L_x_1613:
[----:B------:R-:W-:Y:S05]  /*23e00*/  BSYNC B0 ;  /* 0x0000000000007941 */ /* 0x000fea0003800000 */
.L_x_1612:
        /* <DEDUP_REMOVED lines=25> */
.L_x_1610:
        /* <DEDUP_REMOVED lines=8> */
[----:B0-----:R-:W-:Y:S01]  /*24020*/  IMAD.WIDE R2, R8, 0x4, R2 ;  /* 0x0000000408027825 */ /* 0x001fe200078e0202 */
[----:B------:R-:W0:Y:S04]  /*24030*/  SHFL.IDX PT, R6, R6, R5, 0x1f ;  /* 0x00001f0506067589 */ /* 0x000e2800000e0000 */
[----:B------:R-:W0:Y:S04]  /*24040*/  LDG.E R9, desc[UR8][R2.64] ;  /* 0x0000000802097981 */ /* 0x000e28000c1e1900 */
[----:B------:R0:W-:Y:S01]  /*24050*/  STL [R1+0xc], R8 ;  /* 0x00000c0801007387 */ /* 0x0001e20000100800 */
[----:B------:R-:W-:Y:S01]  /*24060*/  ISETP.NE.AND P0, PT, R10, RZ, PT ;  /* 0x000000ff0a00720c */ /* 0x000fe20003f05270 */
[----:B0-----:R-:W-:-:S05]  /*24070*/  IMAD R8, R6, R9, RZ ;  /* 0x0000000906087224 */ /* 0x001fca00078e02ff */
        /* <DEDUP_REMOVED lines=8> */
.L_x_1615:
[----:B-1----:R-:W-:Y:S02]  /*24100*/  IMAD.MOV R2, RZ, RZ, -R3 ;  /* 0x000000ffff027224 */ /* 0x002fe400078e0a03 */
[----:B---3--:R-:W-:Y:S02]  /*24110*/  IMAD R0, R0, UR4, R7 ;  /* 0x0000000400007c24 */ /* 0x008fe4000f8e0207 */
[----:B--2---:R-:W-:Y:S02]  /*24120*/  IMAD R5, R2, R11, RZ ;  /* 0x0000000b02057224 */ /* 0x004fe400078e02ff */
[----:B------:R-:W-:Y:S01]  /*24130*/  IMAD.MOV.U32 R2, RZ, RZ, RZ ;  /* 0x000000ffff027224 */ /* 0x000fe200078e00ff */
[----:B------:R1:W-:Y:S03]  /*24140*/  STL [R1], R0 ;  /* 0x0000000001007387 */ /* 0x0003e60000100800 */
[----:B------:R-:W-:Y:S01]  /*24150*/  IMAD.HI.U32 R2, R3, R5, R2 ;  /* 0x0000000503027227 */ /* 0x000fe200078e0002 */
[----:B------:R-:W-:-:S04]  /*24160*/  IADD3 R5, -R0, UR6, RZ ;  /* 0x0000000600057c10 */ /* 0x000fc8000fffe1ff */
[----:B------:R-:W-:Y:S02]  /*24170*/  IABS R3, R5 ;  /* 0x0000000500037213 */ /* 0x000fe40000000000 */
[----:B-1----:R-:W-:-:S03]  /*24180*/  IABS R0, R8 ;  /* 0x0000000800007213 */ /* 0x002fc60000000000 */
[----:B------:R-:W-:-:S04]  /*24190*/  IMAD.HI.U32 R2, R2, R3, RZ ;  /* 0x0000000302027227 */ /* 0x000fc800078e00ff */
[----:B------:R-:W-:-:S04]  /*241a0*/  IMAD.MOV R0, RZ, RZ, -R0 ;  /* 0x000000ffff007224 */ /* 0x000fc800078e0a00 */
        /* <DEDUP_REMOVED lines=14> */
[----:B------:R-:W-:Y:S02]  /*24290*/  IMAD R5, R8, R2, R5 ;  /* 0x0000000208057224 */ /* 0x000fe400078e0205 */
[----:B------:R-:W-:Y:S01]  /*242a0*/  IMAD.MOV.U32 R2, RZ, RZ, RZ ;  /* 0x000000ffff027224 */ /* 0x000fe200078e00ff */
[----:B------:R-:W-:-:S04]  /*242b0*/  VIADDMNMX R9, R4, UR4, R9, PT ;  /* 0x0000000404097c46 */ /* 0x000fc8000b800109 */
[-C--:B------:R-:W-:Y:S02]  /*242c0*/  IABS R4, R9.reuse ;  /* 0x0000000900047213 */ /* 0x080fe40000000000 */
[----:B------:R-:W-:Y:S02]  /*242d0*/  IABS R8, R9 ;  /* 0x0000000900087213 */ /* 0x000fe40000000000 */
[----:B------:R-:W1:Y:S08]  /*242e0*/  I2F.RP R7, R4 ;  /* 0x0000000400077306 */ /* 0x000e700000209400 */
[----:B-1----:R-:W1:Y:S02]  /*242f0*/  MUFU.RCP R7, R7 ;  /* 0x0000000700077308 */ /* 0x002e640000001000 */
[----:B-1----:R-:W-:Y:S01]  /*24300*/  VIADD R3, R7, 0xffffffe ;  /* 0x0ffffffe07037836 */ /* 0x002fe20000000000 */
[----:B------:R-:W-:-:S05]  /*24310*/  IABS R7, R5 ;  /* 0x0000000500077213 */ /* 0x000fca0000000000 */
[----:B------:R-:W1:Y:S02]  /*24320*/  F2I.FTZ.U32.TRUNC.NTZ R3, R3 ;  /* 0x0000000300037305 */ /* 0x000e64000021f000 */
[----:B-1----:R-:W-:-:S04]  /*24330*/  IMAD.MOV R11, RZ, RZ, -R3 ;  /* 0x000000ffff0b7224 */ /* 0x002fc800078e0a03 */
[----:B------:R-:W-:-:S04]  /*24340*/  IMAD R11, R11, R4, RZ ;  /* 0x000000040b0b7224 */ /* 0x000fc800078e02ff */
[----:B------:R-:W-:-:S04]  /*24350*/  IMAD.HI.U32 R2, R3, R11, R2 ;  /* 0x0000000b03027227 */ /* 0x000fc800078e0002 */
[----:B------:R-:W-:Y:S02]  /*24360*/  IMAD.MOV R3, RZ, RZ, -R8 ;  /* 0x000000ffff037224 */ /* 0x000fe400078e0a08 */
[----:B------:R-:W-:-:S04]  /*24370*/  IMAD.HI.U32 R2, R2, R7, RZ ;  /* 0x0000000702027227 */ /* 0x000fc800078e00ff */
[----:B------:R-:W-:-:S05]  /*24380*/  IMAD R3, R2, R3, R7 ;  /* 0x0000000302037224 */ /* 0x000fca00078e0207 */
[----:B------:R-:W-:-:S13]  /*24390*/  ISETP.GT.U32.AND P0, PT, R4, R3, PT ;  /* 0x000000030400720c */ /* 0x000fda0003f04070 */
[----:B------:R-:W-:Y:S02]  /*243a0*/  @!P0 IMAD.IADD R3, R3, 0x1, -R4 ;  /* 0x0000000103038824 */ /* 0x000fe400078e0a04 */
[----:B------:R-:W-:-:S03]  /*243b0*/  @!P0 VIADD R2, R2, 0x1 ;  /* 0x0000000102028836 */ /* 0x000fc60000000000 */
[----:B------:R-:W-:Y:S02]  /*243c0*/  ISETP.GE.U32.AND P0, PT, R3, R4, PT ;  /* 0x000000040300720c */ /* 0x000fe40003f06070 */
[C---:B------:R-:W-:Y:S01]  /*243d0*/  LOP3.LUT R3, R5.reuse, R9, RZ, 0x3c, !PT ;  /* 0x0000000905037212 */ /* 0x040fe200078e3cff */
[----:B------:R-:W-:-:S10]  /*243e0*/  IMAD.IADD R5, R5, 0x1, R0 ;  /* 0x0000000105057824 */ /* 0x000fd400078e0200 */
        /* <DEDUP_REMOVED lines=9> */
[----:B------:R1:W-:Y:S04]  /*24480*/  STL [R1+0x8], R4 ;  /* 0x0000080401007387 */ /* 0x0003e80000100800 */
[----:B------:R1:W-:Y:S01]  /*24490*/  STL [R1+0x4], R0 ;  /* 0x0000040001007387 */ /* 0x0003e20000100800 */
[----:B------:R-:W-:Y:S05]  /*244a0*/  BRA `(.L_x_1616) ;  /* 0x0000000000107947 */ /* 0x000fea0003800000 */
.L_x_1611:
[----:B------:R-:W-:Y:S01]  /*244b0*/  IMAD.U32 R0, RZ, RZ, UR6 ;  /* 0x00000006ff007e24 */ /* 0x000fe2000f8e00ff */
[----:B------:R0:W-:Y:S04]  /*244c0*/  STL [R1+0x4], RZ ;  /* 0x000004ff01007387 */ /* 0x0001e80000100800 */
[----:B------:R0:W-:Y:S04]  /*244d0*/  STL [R1+0x8], RZ ;  /* 0x000008ff01007387 */ /* 0x0001e80000100800 */
[----:B------:R0:W-:Y:S02]  /*244e0*/  STL [R1], R0 ;  /* 0x0000000001007387 */ /* 0x0001e40000100800 */
.L_x_1616:
[----:B-1----:R-:W2:Y:S04]  /*244f0*/  LDL.64 R4, [R1] ;  /* 0x0000000001047983 */ /* 0x002ea80000100a00 */
[----:B------:R-:W2:Y:S01]  /*24500*/  LDL.64 R6, [R1+0x8] ;  /* 0x0000080001067983 */ /* 0x000ea20000100a00 */
[----:B0-----:R-:W0:Y:S02]  /*24510*/  S2R R0, SR_TID.X ;  /* 0x0000000000007919 */ /* 0x001e240000002100 */
[----:B0-----:R-:W-:-:S04]  /*24520*/  LOP3.LUT R0, R0, 0x1f, RZ, 0xc0, !PT ;  /* 0x0000001f00007812 */ /* 0x001fc800078ec0ff */
[----:B------:R-:W-:-:S13]  /*24530*/  ISETP.NE.AND P0, PT, R0, RZ, PT ;  /* 0x000000ff0000720c */ /* 0x000fda0003f05270 */
[----:B------:R-:W0:Y:S01]  /*24540*/  @!P0 S2R R3, SR_CgaCtaId ;  /* 0x0000000000038919 */ /* 0x000e220000008800 */
[----:B------:R-:W-:Y:S01]  /*24550*/  @!P0 MOV R0, 0x400 ;  /* 0x0000040000008802 */ /* 0x000fe20000000f00 */
[----:B------:R-:W-:Y:S01]  /*24560*/  STL [R1+0x24], RZ ;  /* 0x000024ff01007387 */ /* 0x000fe20000100800 */
[----:B------:R-:W-:Y:S02]  /*24570*/  IMAD.MOV.U32 R18, RZ, RZ, 0x1 ;  /* 0x00000001ff127424 */ /* 0x000fe400078e00ff */
[----:B0-----:R-:W-:Y:S01]  /*24580*/  @!P0 LEA R0, R3, R0, 0x18 ;  /* 0x0000000003008211 */ /* 0x001fe200078ec0ff */
[----:B------:R-:W-:-:S04]  /*24590*/  IMAD.MOV.U32 R16, RZ, RZ, RZ ;  /* 0x000000ffff107224 */ /* 0x000fc800078e00ff */
[----:B--2---:R0:W-:Y:S02]  /*245a0*/  @!P0 STS.128 [R0+0x308d0], R4 ;  /* 0x0308d00400008388 */ /* 0x0041e40000000c00 */
[----:B0-----:R-:W-:Y:S01]  /*245b0*/  IMAD.MOV.U32 R0, RZ, RZ, R7 ;  /* 0x000000ffff007224 */ /* 0x001fe200078e0007 */
[----:B------:R-:W-:Y:S06]  /*245c0*/  BAR.ARV 0x5, 0x120 ;  /* 0x0144800000007b1d */ /* 0x000fec0000002000 */
[----:B------:R-:W-:-:S13]  /*245d0*/  ISETP.GE.AND P0, PT, R0, UR5, PT ;  /* 0x0000000500007c0c */ /* 0x000fda000bf06270 */
[----:B------:R-:W-:Y:S05]  /*245e0*/  @P0 BRA `(.L_x_1617) ;  /* 0x00000058000c0947 */ /* 0x000fea0003800000 */
[----:B------:R-:W-:Y:S01]  /*245f0*/  IMAD.MOV.U32 R0, RZ, RZ, 0x1 ;  /* 0x00000001ff007424 */ /* 0x000fe200078e00ff */
[----:B------:R0:W-:Y:S01]  /*24600*/  STL [R1+0x24], RZ ;  /* 0x000024ff01007387 */ /* 0x0001e20000100800 */
[----:B------:R-:W-:Y:S01]  /*24610*/  IMAD.MOV.U32 R19, RZ, RZ, RZ ;  /* 0x000000ffff137224 */ /* 0x000fe200078e00ff */
[----:B------:R-:W-:Y:S01]  /*24620*/  ULDC.64 UR38, c[0x0][0x198] ;  /* 0x0000660000267ab9 */ /* 0x000fe20000000a00 */
[----:B------:R-:W-:Y:S01]  /*24630*/  IMAD.MOV.U32 R16, RZ, RZ, RZ ;  /* 0x000000ffff107224 */ /* 0x000fe200078e00ff */
[----:B------:R0:W-:Y:S01]  /*24640*/  STL [R1+0x10], R0 ;  /* 0x0000100001007387 */ /* 0x0001e20000100800 */
[----:B------:R-:W-:Y:S01]  /*24650*/  IMAD.MOV.U32 R18, RZ, RZ, 0x1 ;  /* 0x00000001ff127424 */ /* 0x000fe200078e00ff */
[----:B------:R-:W-:-:S06]  /*24660*/  ULDC UR36, c[0x0][0xc] ;  /* 0x0000030000247ab9 */ /* 0x000fcc0000000800 */
.L_x_1719:
[----:B------:R-:W2:Y:S01]  /*24670*/  LDL R12, [R1+0xc] ;  /* 0x00000c00010c7983 */ /* 0x000ea20000100800 */
[----:B------:R-:W-:Y:S05]  /*24680*/  YIELD ;  /* 0x0000000000007946 */ /* 0x000fea0003800000 */
[----:B------:R-:W-:Y:S01]  /*24690*/  ULDC.64 UR4, c[0x0][0xa28] ;  /* 0x00028a0000047ab9 */ /* 0x000fe20000000a00 */
[----:B------:R-:W-:Y:S01]  /*246a0*/  IMAD.MOV.U32 R9, RZ, RZ, RZ ;  /* 0x000000ffff097224 */ /* 0x000fe200078e00ff */
[----:B------:R-:W-:Y:S01]  /*246b0*/  ISETP.NE.U32.AND P0, PT, RZ, UR4, PT ;  /* 0x00000004ff007c0c */ /* 0x000fe2000bf05070 */
[----:B------:R-:W-:Y:S01]  /*246c0*/  ULDC.64 UR6, c[0x0][0x208] ;  /* 0x0000820000067ab9 */ /* 0x000fe20000000a00 */
[----:B0-----:R-:W-:Y:S01]  /*246d0*/  IMAD.MOV.U32 R0, RZ, RZ, RZ ;  /* 0x000000ffff007224 */ /* 0x001fe200078e00ff */
[----:B------:R-:W-:Y:S01]  /*246e0*/  ULDC.64 UR8, c[0x0][0xa08] ;  /* 0x0002820000087ab9 */ /* 0x000fe20000000a00 */
[----:B------:R-:W-:Y:S01]  /*246f0*/  ISETP.NE.AND.EX P0, PT, RZ, UR5, PT, P0 ;  /* 0x00000005ff007c0c */ /* 0x000fe2000bf05300 */
[----:B------:R-:W-:Y:S01]  /*24700*/  ULDC.64 UR4, c[0x0][0xa00] ;  /* 0x0002800000047ab9 */ /* 0x000fe20000000a00 */
[----:B------:R-:W-:-:S11]  /*24710*/  ULDC.64 UR10, c[0x0][0xa10] ;  /* 0x00028400000a7ab9 */ /* 0x000fd60000000a00 */
[----:B------:R-:W2:Y:S01]  /*24720*/  @P0 LDC.64 R2, c[0x0][0xa28] ;  /* 0x00028a00ff020b82 */ /* 0x000ea20000000a00 */
[----:B------:R-:W-:-:S04]  /*24730*/  ISETP.NE.U32.AND P2, PT, RZ, UR4, PT ;  /* 0x00000004ff007c0c */ /* 0x000fc8000bf45070 */
[----:B------:R-:W-:Y:S01]  /*24740*/  ISETP.NE.AND.EX P2, PT, RZ, UR5, PT, P2 ;  /* 0x00000005ff007c0c */ /* 0x000fe2000bf45320 */
[----:B------:R-:W-:Y:S01]  /*24750*/  ULDC.64 UR4, c[0x0][0xa18] ;  /* 0x0002860000047ab9 */ /* 0x000fe20000000a00 */
[----:B--2---:R-:W-:-:S05]  /*24760*/  @P0 IMAD.WIDE R2, R12, 0x4, R2 ;  /* 0x000000040c020825 */ /* 0x004fca00078e0202 */
[----:B------:R0:W5:Y:S02]  /*24770*/  @P0 LDG.E R9, desc[UR6][R2.64] ;  /* 0x0000000602090981 */ /* 0x000164000c1e1900 */
[----:B0-----:R-:W0:Y:S02]  /*24780*/  LDC.64 R2, c[0x0][0xa00] ;  /* 0x00028000ff027b82 */ /* 0x001e240000000a00 */
[----:B0-----:R-:W-:-:S05]  /*24790*/  IMAD.WIDE R2, R12, 0x4, R2 ;  /* 0x000000040c027825 */ /* 0x001fca00078e0202 */
[----:B------:R-:W2:Y:S01]  /*247a0*/  @P2 LDG.E R0, desc[UR6][R2.64] ;  /* 0x0000000602002981 */ /* 0x000ea2000c1e1900 */
[----:B------:R-:W-:Y:S01]  /*247b0*/  ISETP.NE.U32.AND P0, PT, RZ, UR4, PT ;  /* 0x00000004ff007c0c */ /* 0x000fe2000bf05070 */
[----:B------:R-:W-:-:S03]  /*247c0*/  ULDC UR4, c[0x0][0x288] ;  /* 0x0000a20000047ab9 */ /* 0x000fc60000000800 */
[----:B------:R-:W-:-:S13]  /*247d0*/  ISETP.NE.AND.EX P0, PT, RZ, UR5, PT, P0 ;  /* 0x00000005ff007c0c */ /* 0x000fda000bf05300 */
[----:B------:R-:W0:Y:S01]  /*247e0*/  @P0 LDC.64 R4, c[0x0][0xa18] ;  /* 0x00028600ff040b82 */ /* 0x000e220000000a00 */
[----:B------:R-:W-:-:S04]  /*247f0*/  ISETP.NE.U32.AND P1, PT, RZ, UR8, PT ;  /* 0x00000008ff007c0c */ /* 0x000fc8000bf25070 */
[----:B------:R-:W-:Y:S02]  /*24800*/  ISETP.NE.AND.EX P3, PT, RZ, UR9, PT, P1 ;  /* 0x00000009ff007c0c */ /* 0x000fe4000bf65310 */
[----:B------:R-:W-:-:S04]  /*24810*/  ISETP.NE.U32.AND P1, PT, RZ, UR10, PT ;  /* 0x0000000aff007c0c */ /* 0x000fc8000bf25070 */
[----:B------:R-:W-:Y:S01]  /*24820*/  ISETP.NE.AND.EX P1, PT, RZ, UR11, PT, P1 ;  /* 0x0000000bff007c0c */ /* 0x000fe2000bf25310 */
[----:B0-----:R-:W-:Y:S01]  /*24830*/  @P0 IMAD.WIDE R4, R12, 0x4, R4 ;  /* 0x000000040c040825 */ /* 0x001fe200078e0204 */
[----:B--2---:R0:W-:Y:S03]  /*24840*/  STL [R1+0x28], R0 ;  /* 0x0000280001007387 */ /* 0x0041e60000100800 */
[----:B0-----:R-:W-:Y:S01]  /*24850*/  IMAD.U32 R0, RZ, RZ, UR4 ;  /* 0x00000004ff007e24 */ /* 0x001fe2000f8e00ff */
[----:B------:R-:W-:Y:S02]  /*24860*/  ULDC.64 UR4, c[0x0][0x3f8] ;  /* 0x0000fe0000047ab9 */ /* 0x000fe40000000a00 */
[----:B------:R-:W-:-:S03]  /*24870*/  UISETP.NE.U32.AND UP0, UPT, UR4, URZ, UPT ;  /* 0x0000003f0400728c */ /* 0x000fc6000bf05070 */
[----:B------:R-:W-:Y:S01]  /*24880*/  ULDC UR4, c[0x0][0x404] ;  /* 0x0001010000047ab9 */ /* 0x000fe20000000800 */
[----:B------:R-:W-:Y:S01]  /*24890*/  UISETP.NE.AND.EX UP0, UPT, UR5, URZ, UPT, UP0 ;  /* 0x0000003f0500728c */ /* 0x000fe2000bf05300 */
[----:B------:R0:W5:Y:S01]  /*248a0*/  @P0 LDG.E R0, desc[UR6][R4.64] ;  /* 0x0000000604000981 */ /* 0x000162000c1e1900 */
[----:B------:R-:W-:Y:S01]  /*248b0*/  ULDC UR6, c[0x0][0x338] ;  /* 0x0000ce0000067ab9 */ /* 0x000fe20000000800 */
[----:B------:R-:W-:Y:S01]  /*248c0*/  ULDC UR5, c[0x0][0x2e0] ;  /* 0x0000b80000057ab9 */ /* 0x000fe20000000800 */
[----:B------:R-:W-:Y:S01]  /*248d0*/  USEL UR4, UR4, 0x1, UP0 ;  /* 0x0000000104047887 */ /* 0x000fe20008000000 */
[----:B------:R-:W-:-:S03]  /*248e0*/  IMAD.U32 R10, RZ, RZ, UR6 ;  /* 0x00000006ff0a7e24 */ /* 0x000fc6000f8e00ff */
[----:B------:R-:W-:-:S06]  /*248f0*/  UIMAD UR4, UR4, UR5, URZ ;  /* 0x00000005040472a4 */ /* 0x000fcc000f8e023f */
[----:B0-----:R-:W-:Y:S01]  /*24900*/  IMAD.U32 R4, RZ, RZ, UR4 ;  /* 0x00000004ff047e24 */ /* 0x001fe2000f8e00ff */
[----:B------:R-:W-:Y:S06]  /*24910*/  @P0 BRA `(.L_x_1618) ;  /* 0x0000000000140947 */ /* 0x000fec0003800000 */
[----:B------:R-:W-:Y:S05]  /*24920*/  @!P2 BRA `(.L_x_1618) ;  /* 0x000000000010a947 */ /* 0x000fea0003800000 */
[----:B------:R-:W-:Y:S02]  /*24930*/  ULDC.64 UR4, c[0x0][0x208] ;  /* 0x0000820000047ab9 */ /* 0x000fe40000000a00 */
[----:B------:R-:W2:Y:S04]  /*24940*/  LDG.E R5, desc[UR4][R2.64] ;  /* 0x0000000402057981 */ /* 0x000ea8000c1e1900 */
[----:B-----5:R-:W2:Y:S02]  /*24950*/  LDG.E R0, desc[UR4][R2.64+0x4] ;  /* 0x0000040402007981 */ /* 0x020ea4000c1e1900 */
[----:B--2---:R-:W-:-:S07]  /*24960*/  IMAD.IADD R0, R0, 0x1, -R5 ;  /* 0x0000000100007824 */ /* 0x004fce00078e0a05 */
.L_x_1618:
[----:B------:R-:W0:Y:S01]  /*24970*/  LDC.64 R6, c[0x0][0xa08] ;  /* 0x00028200ff067b82 */ /* 0x000e220000000a00 */
[----:B------:R-:W-:Y:S01]  /*24980*/  IMAD.MOV.U32 R17, RZ, RZ, RZ ;  /* 0x000000ffff117224 */ /* 0x000fe200078e00ff */
[----:B------:R-:W-:-:S06]  /*24990*/  ULDC.64 UR4, c[0x0][0x208] ;  /* 0x0000820000047ab9 */ /* 0x000fcc0000000a00 */
[----:B------:R-:W1:Y:S01]  /*249a0*/  LDC.64 R2, c[0x0][0xa10] ;  /* 0x00028400ff027b82 */ /* 0x000e620000000a00 */
[----:B0-----:R-:W-:-:S05]  /*249b0*/  IMAD.WIDE R6, R12, 0x4, R6 ;  /* 0x000000040c067825 */ /* 0x001fca00078e0206 */
[----:B------:R-:W2:Y:S01]  /*249c0*/  @P3 LDG.E R17, desc[UR4][R6.64] ;  /* 0x0000000406113981 */ /* 0x000ea2000c1e1900 */
[----:B------:R-:W-:Y:S02]  /*249d0*/  IMAD.MOV.U32 R5, RZ, RZ, RZ ;  /* 0x000000ffff057224 */ /* 0x000fe400078e00ff */
[----:B-1----:R-:W-:-:S05]  /*249e0*/  IMAD.WIDE R2, R12, 0x4, R2 ;  /* 0x000000040c027825 */ /* 0x002fca00078e0202 */
[----:B------:R0:W5:Y:S01]  /*249f0*/  @P1 LDG.E R5, desc[UR4][R2.64] ;  /* 0x0000000402051981 */ /* 0x000162000c1e1900 */
[----:B------:R-:W-:Y:S02]  /*24a00*/  ULDC.64 UR4, c[0x0][0xa20] ;  /* 0x0002880000047ab9 */ /* 0x000fe40000000a00 */
[----:B------:R-:W-:-:S04]  /*24a10*/  ISETP.NE.U32.AND P0, PT, RZ, UR4, PT ;  /* 0x00000004ff007c0c */ /* 0x000fc8000bf05070 */
[----:B------:R-:W-:Y:S01]  /*24a20*/  ISETP.NE.AND.EX P0, PT, RZ, UR5, PT, P0 ;  /* 0x00000005ff007c0c */ /* 0x000fe2000bf05300 */
[----:B--2--5:R-:W-:-:S12]  /*24a30*/  IMAD.IADD R17, R17, 0x1, R9 ;  /* 0x0000000111117824 */ /* 0x024fd800078e0209 */
[----:B0-----:R-:W-:Y:S05]  /*24a40*/  @!P0 BRA `(.L_x_1619) ;  /* 0x0000000000148947 */ /* 0x001fea0003800000 */
[----:B------:R-:W0:Y:S01]  /*24a50*/  LDC.64 R6, c[0x0][0xa20] ;  /* 0x00028800ff067b82 */ /* 0x000e220000000a00 */
[----:B------:R-:W-:Y:S01]  /*24a60*/  ULDC.64 UR4, c[0x0][0x208] ;  /* 0x0000820000047ab9 */ /* 0x000fe20000000a00 */
[----:B0-----:R-:W-:-:S05]  /*24a70*/  IMAD.WIDE R6, R12, 0x4, R6 ;  /* 0x000000040c067825 */ /* 0x001fca00078e0206 */
[----:B------:R0:W5:Y:S01]  /*24a80*/  LDG.E R4, desc[UR4][R6.64] ;  /* 0x0000000406047981 */ /* 0x000162000c1e1900 */
[----:B------:R-:W-:Y:S05]  /*24a90*/  BRA `(.L_x_1620) ;  /* 0x0000000000147947 */ /* 0x000fea0003800000 */
.L_x_1619:
[----:B------:R-:W-:Y:S05]  /*24aa0*/  @!P3 BRA `(.L_x_1620) ;  /* 0x000000000010b947 */ /* 0x000fea0003800000 */
[----:B------:R-:W-:Y:S02]  /*24ab0*/  ULDC.64 UR4, c[0x0][0x208] ;  /* 0x0000820000047ab9 */ /* 0x000fe40000000a00 */
[----:B------:R-:W2:Y:S04]  /*24ac0*/  LDG.E R4, desc[UR4][R6.64] ;  /* 0x0000000406047981 */ /* 0x000ea8000c1e1900 */
[----:B------:R-:W2:Y:S02]  /*24ad0*/  LDG.E R6, desc[UR4][R6.64+0x4] ;  /* 0x0000040406067981 */ /* 0x000ea4000c1e1900 */
[----:B--2---:R-:W-:-:S07]  /*24ae0*/  IMAD.IADD R4, R6, 0x1, -R4 ;  /* 0x0000000106047824 */ /* 0x004fce00078e0a04 */
.L_x_1620:
[----:B------:R-:W-:Y:S01]  /*24af0*/  ULDC.64 UR4, c[0x0][0x208] ;  /* 0x0000820000047ab9 */ /* 0x000fe20000000a00 */
[----:B------:R-:W2:Y:S04]  /*24b00*/  LDL R13, [R1+0x4] ;  /* 0x00000400010d7983 */ /* 0x000ea80000100800 */
[----:B0-----:R-:W3:Y:S04]  /*24b10*/  @P1 LDG.E R6, desc[UR4][R2.64] ;  /* 0x0000000402061981 */ /* 0x001ee8000c1e1900 */
[----:B------:R0:W3:Y:S01]  /*24b20*/  @P1 LDG.E R7, desc[UR4][R2.64+0x4] ;  /* 0x0000040402071981 */ /* 0x0000e2000c1e1900 */
[----:B-----5:R-:W-:Y:S01]  /*24b30*/  IMAD.IADD R9, R4, 0x1, -R9 ;  /* 0x0000000104097824 */ /* 0x020fe200078e0a09 */
[----:B0-----:R-:W0:Y:S02]  /*24b40*/  LDC.64 R2, c[0x0][0x9e0] ;  /* 0x00027800ff027b82 */ /* 0x001e240000000a00 */
[----:B0-----:R-:W-:Y:S01]  /*24b50*/  ISETP.GE.AND P2, PT, R3, 0x1, PT ;  /* 0x000000010300780c */ /* 0x001fe20003f46270 */
[----:B---3--:R-:W-:-:S04]  /*24b60*/  @P1 IMAD.IADD R10, R7, 0x1, -R6 ;  /* 0x00000001070a1824 */ /* 0x008fc800078e0a06 */
[----:B------:R-:W-:-:S04]  /*24b70*/  IMAD.IADD R8, R9, 0x1, R10 ;  /* 0x0000000109087824 */ /* 0x000fc800078e020a */
[----:B------:R-:W-:-:S04]  /*24b80*/  VIADD R4, R8, 0x5f ;  /* 0x0000005f08047836 */ /* 0x000fc80000000000 */
[----:B------:R-:W-:-:S05]  /*24b90*/  IMAD.HI R4, R4, 0x2aaaaaab, RZ ;  /* 0x2aaaaaab04047827 */ /* 0x000fca00078e02ff */
[----:B------:R-:W-:-:S04]  /*24ba0*/  SHF.R.U32.HI R7, RZ, 0x1f, R4 ;  /* 0x0000001fff077819 */ /* 0x000fc80000011604 */
[----:B------:R-:W-:Y:S02]  /*24bb0*/  LEA.HI.SX32 R20, R4, R7, 0x1c ;  /* 0x0000000704147211 */ /* 0x000fe400078fe2ff */
[----:B--2---:R-:W-:-:S04]  /*24bc0*/  LEA R4, R13, 0x80, 0x7 ;  /* 0x000000800d047811 */ /* 0x004fc800078e38ff */
[----:B------:R-:W-:-:S05]  /*24bd0*/  IADD3 R4, R8, R4, -R0 ;  /* 0x0000000408047210 */ /* 0x000fca0007ffe800 */
        /* <DEDUP_REMOVED lines=13> */
.L_x_1623:
[----:B------:R-:W-:-:S13]  /*24cb0*/  ISETP.NE.AND P0, PT, R3, 0x1, PT ;  /* 0x000000010300780c */ /* 0x000fda0003f05270 */
[----:B------:R-:W0:Y:S02]  /*24cc0*/  @P0 LDC.64 R6, c[0x0][0x9e8] ;  /* 0x00027a00ff060b82 */ /* 0x000e240000000a00 */
[----:B0-----:R-:W-:-:S05]  /*24cd0*/  @P0 IMAD.HI.U32 R6, R11, R6, RZ ;  /* 0x000000060b060227 */ /* 0x001fca00078e00ff */
[----:B------:R-:W-:-:S07]  /*24ce0*/  @P0 SHF.R.U32.HI R11, RZ, R7, R6 ;  /* 0x00000007ff0b0219 */ /* 0x000fce0000011606 */
.L_x_1624:
[----:B------:R-:W-:Y:S05]  /*24cf0*/  BSYNC B0 ;  /* 0x0000000000007941 */ /* 0x000fea0003800000 */
.L_x_1622:
[----:B------:R-:W-:-:S05]  /*24d00*/  IMAD R11, R11, R3, R3 ;  /* 0x000000030b0b7224 */ /* 0x000fca00078e0203 */
[----:B------:R-:W-:-:S07]  /*24d10*/  VIMNMX R2, R2, R11, PT ;  /* 0x0000000b02027248 */ /* 0x000fce0003fe0100 */
.L_x_1621:
        /* <DEDUP_REMOVED lines=15> */
.L_x_1627:
[----:B------:R-:W-:Y:S01]  /*24e10*/  ISETP.NE.AND P0, PT, R3, 0x1, PT ;  /* 0x000000010300780c */ /* 0x000fe20003f05270 */
[----:B------:R-:W-:-:S12]  /*24e20*/  IMAD.MOV.U32 R11, RZ, RZ, R0 ;  /* 0x000000ffff0b7224 */ /* 0x000fd800078e0000 */
[----:B------:R-:W0:Y:S02]  /*24e30*/  @P0 LDC.64 R6, c[0x0][0x9e8] ;  /* 0x00027a00ff060b82 */ /* 0x000e240000000a00 */
[----:B0-----:R-:W-:-:S05]  /*24e40*/  @P0 IMAD.HI.U32 R6, R0, R6, RZ ;  /* 0x0000000600060227 */ /* 0x001fca00078e00ff */
[----:B------:R-:W-:-:S07]  /*24e50*/  @P0 SHF.R.U32.HI R11, RZ, R7, R6 ;  /* 0x00000007ff0b0219 */ /* 0x000fce0000011606 */
.L_x_1628:
[----:B------:R-:W-:Y:S05]  /*24e60*/  BSYNC B0 ;  /* 0x0000000000007941 */ /* 0x000fea0003800000 */
.L_x_1626:
[----:B------:R-:W-:-:S05]  /*24e70*/  IMAD R3, R11, R3, RZ ;  /* 0x000000030b037224 */ /* 0x000fca00078e02ff */
[----:B------:R-:W-:-:S07]  /*24e80*/  VIMNMX R8, R8, R3, !PT ;  /* 0x0000000308087248 */ /* 0x000fce0007fe0100 */
.L_x_1625:
[----:B------:R-:W-:Y:S01]  /*24e90*/  VIADD R2, R2, 0x5f ;  /* 0x0000005f02027836 */ /* 0x000fe20000000000 */
[----:B------:R-:W-:Y:S01]  /*24ea0*/  BSSY B0, `(.L_x_1629) ;  /* 0x00000e6000007945 */ /* 0x000fe20003800000 */
[----:B------:R-:W-:Y:S01]  /*24eb0*/  IMAD.HI R8, R8, 0x2aaaaaab, RZ ;  /* 0x2aaaaaab08087827 */ /* 0x000fe200078e02ff */
[----:B------:R-:W-:-:S03]  /*24ec0*/  PLOP3.LUT P2, PT, PT, PT, PT, 0x80, 0x0 ;  /* 0x000000000000781c */ /* 0x000fc60003f4f070 */
[----:B------:R-:W-:-:S05]  /*24ed0*/  IMAD.HI R2, R2, 0x2aaaaaab, RZ ;  /* 0x2aaaaaab02027827 */ /* 0x000fca00078e02ff */
[----:B------:R-:W-:-:S04]  /*24ee0*/  SHF.R.U32.HI R3, RZ, 0x1f, R2 ;  /* 0x0000001fff037819 */ /* 0x000fc80000011602 */
[----:B------:R-:W-:Y:S02]  /*24ef0*/  LEA.HI.SX32 R3, R2, R3, 0x1c ;  /* 0x0000000302037211 */ /* 0x000fe400078fe2ff */
[----:B------:R-:W-:Y:S02]  /*24f00*/  SHF.R.U32.HI R2, RZ, 0x1f, R8 ;  /* 0x0000001fff027819 */ /* 0x000fe40000011608 */
[----:B------:R-:W-:Y:S02]  /*24f10*/  VIMNMX R3, R20, R3, PT ;  /* 0x0000000314037248 */ /* 0x000fe40003fe0100 */
[----:B------:R-:W-:-:S03]  /*24f20*/  LEA.HI.SX32 R2, R8, R2, 0x1c ;  /* 0x0000000208027211 */ /* 0x000fc600078fe2ff */
[----:B------:R-:W-:Y:S01]  /*24f30*/  IMAD R3, R3, 0x60, -R9 ;  /* 0x0000006003037824 */ /* 0x000fe200078e0a09 */
[----:B------:R-:W-:-:S04]  /*24f40*/  VIMNMX R2, RZ, R2, !PT ;  /* 0x00000002ff027248 */ /* 0x000fc80007fe0100 */
[----:B------:R-:W-:Y:S01]  /*24f50*/  VIMNMX R10, R3, R10, PT ;  /* 0x0000000a030a7248 */ /* 0x000fe20003fe0100 */
[----:B------:R-:W-:-:S05]  /*24f60*/  IMAD R2, R2, 0x60, -R9 ;  /* 0x0000006002027824 */ /* 0x000fca00078e0a09 */
[----:B------:R-:W-:-:S04]  /*24f70*/  VIMNMX R6, RZ, R2, !PT ;  /* 0x00000002ff067248 */ /* 0x000fc80007fe0100 */
[----:B------:R-:W-:Y:S01]  /*24f80*/  ISETP.GT.AND P0, PT, R10, R6, PT ;  /* 0x000000060a00720c */ /* 0x000fe20003f04270 */
[----:B------:R-:W-:-:S05]  /*24f90*/  IMAD.WIDE.U32 R2, R6, -0x55555555, RZ ;  /* 0xaaaaaaab06027825 */ /* 0x000fca00078e00ff */
[----:B------:R-:W-:-:S05]  /*24fa0*/  SHF.R.U32.HI R2, RZ, 0x6, R3 ;  /* 0x00000006ff027819 */ /* 0x000fca0000011603 */
[----:B------:R-:W-:Y:S02]  /*24fb0*/  IMAD.MOV.U32 R7, RZ, RZ, R2 ;  /* 0x000000ffff077224 */ /* 0x000fe400078e0002 */
[----:B------:R-:W-:-:S04]  /*24fc0*/  @P0 VIADD R3, R10, 0x5f ;  /* 0x0000005f0a030836 */ /* 0x000fc80000000000 */
[----:B------:R-:W-:-:S05]  /*24fd0*/  @P0 IMAD.HI R3, R3, 0x2aaaaaab, RZ ;  /* 0x2aaaaaab03030827 */ /* 0x000fca00078e02ff */
[----:B------:R-:W-:-:S04]  /*24fe0*/  @P0 SHF.R.U32.HI R6, RZ, 0x1f, R3 ;  /* 0x0000001fff060819 */ /* 0x000fc80000011603 */
[----:B------:R-:W-:-:S04]  /*24ff0*/  @P0 LEA.HI.SX32 R7, R3, R6, 0x1c ;  /* 0x0000000603070211 */ /* 0x000fc800078fe2ff */
[----:B------:R-:W-:-:S13]  /*25000*/  ISETP.GT.AND P0, PT, R7, R2, PT ;  /* 0x000000020700720c */ /* 0x000fda0003f04270 */
[----:B------:R-:W-:Y:S05]  /*25010*/  @!P0 BRA `(.L_x_1630) ;  /* 0x0000000c00388947 */ /* 0x000fea0003800000 */
[----:B------:R-:W2:Y:S01]  /*25020*/  LDL R11, [R1+0x8] ;  /* 0x00000800010b7983 */ /* 0x000ea20000100800 */
[----:B------:R-:W0:Y:S01]  /*25030*/  LDC R3, c[0x0][0x428] ;  /* 0x00010a00ff037b82 */ /* 0x000e220000000800 */
[----:B------:R-:W-:Y:S01]  /*25040*/  UMOV UR4, 0xffffffff ;  /* 0xffffffff00047882 */ /* 0x000fe20000000000 */
[----:B0-----:R-:W-:-:S13]  /*25050*/  ISETP.NE.AND P0, PT, R3, 0x1, PT ;  /* 0x000000010300780c */ /* 0x001fda0003f05270 */
[----:B------:R-:W2:Y:S08]  /*25060*/  @P0 LDC R8, c[0x0][0x42c] ;  /* 0x00010b00ff080b82 */ /* 0x000eb00000000800 */
[----:B------:R-:W0:Y:S01]  /*25070*/  @P0 LDC R6, c[0x0][0x430] ;  /* 0x00010c00ff060b82 */ /* 0x000e220000000800 */
[----:B--2---:R-:W-:-:S04]  /*25080*/  @P0 IMAD.HI.U32 R8, R11, R8, RZ ;  /* 0x000000080b080227 */ /* 0x004fc800078e00ff */
[----:B------:R-:W-:Y:S01]  /*25090*/  IMAD.MOV.U32 R3, RZ, RZ, R11 ;  /* 0x000000ffff037224 */ /* 0x000fe200078e000b */
[----:B0-----:R-:W-:Y:S02]  /*250a0*/  @P0 SHF.R.U32.HI R3, RZ, R6, R8 ;  /* 0x00000006ff030219 */ /* 0x001fe40000011608 */
[----:B------:R-:W-:Y:S01]  /*250b0*/  SEL R6, R12, RZ, !P1 ;  /* 0x000000ff0c067207 */ /* 0x000fe20004800000 */
[----:B------:R-:W-:Y:S06]  /*250c0*/  BRA.DIV UR4, `(.L_x_1631) ;  /* 0x0000005e04d07947 */ /* 0x000fec000b800000 */
.L_x_1786:
[----:B------:R-:W-:-:S03]  /*250d0*/  UMOV UR4, 0xffffffff ;  /* 0xffffffff00047882 */ /* 0x000fc60000000000 */
[----:B------:R-:W-:Y:S05]  /*250e0*/  BRA.DIV UR4, `(.L_x_1632) ;  /* 0x0000005e04fc7947 */ /* 0x000fea000b800000 */
[----:B------:R-:W-:-:S13]  /*250f0*/  ELECT P6, URZ, PT ;  /* 0x00000000003f782f */ /* 0x000fda00038c0000 */
.L_x_1789:
        /* <DEDUP_REMOVED lines=12> */
.L_x_1790:
[----:B------:R-:W-:Y:S05]  /*251c0*/  BSYNC B1 ;  /* 0x0000000000017941 */ /* 0x000fea0003800000 */
.L_x_1633:
[----:B------:R-:W-:Y:S04]  /*251d0*/  BSSY B1, `(.L_x_1635) ;  /* 0x000004e000017945 */ /* 0x000fe80003800000 */
[----:B------:R-:W-:Y:S05]  /*251e0*/  @!P6 BRA `(.L_x_1636) ;  /* 0x000000040030e947 */ /* 0x000fea0003800000 */
[----:B------:R-:W2:Y:S01]  /*251f0*/  LDL R10, [R1+0x10] ;  /* 0x00001000010a7983 */ /* 0x000ea20000100800 */
[----:B------:R-:W-:Y:S01]  /*25200*/  IMAD R9, R19, 0x8, R12 ;  /* 0x0000000813097824 */ /* 0x000fe200078e020c */
[----:B--2---:R-:W-:-:S04]  /*25210*/  SHF.L.U32 R11, R10, 0x1f, RZ ;  /* 0x0000001f0a0b7819 */ /* 0x004fc800000006ff */
[----:B------:R-:W1:Y:S02]  /*25220*/  SYNCS.PHASECHK.TRANS64.TRYWAIT P0, [R9+URZ+0x308a0], R11 ;  /* 0x0308a00b090075a7 */ /* 0x000e64000800017f */
[----:B-1----:R-:W-:Y:S05]  /*25230*/  @!P0 BRA `(.L_x_1637) ;  /* 0x0000005c00dc8947 */ /* 0x002fea0003800000 */
.L_x_1791:
[----:B0-----:R-:W0:Y:S02]  /*25240*/  S2R R8, SR_TID.X ;  /* 0x0000000000087919 */ /* 0x001e240000002100 */
[----:B0-----:R-:W-:-:S04]  /*25250*/  LOP3.LUT R8, R8, 0x7f, RZ, 0xc0, !PT ;  /* 0x0000007f08087812 */ /* 0x001fc800078ec0ff */
[----:B------:R-:W-:-:S13]  /*25260*/  ISETP.NE.AND P1, PT, R8, RZ, PT ;  /* 0x000000ff0800720c */ /* 0x000fda0003f25270 */
[----:B------:R-:W-:Y:S05]  /*25270*/  @P1 BRA `(.L_x_1638) ;  /* 0x00000000001c1947 */ /* 0x000fea0003800000 */
[----:B------:R-:W0:Y:S02]  /*25280*/  S2R R8, SR_TID.X ;  /* 0x0000000000087919 */ /* 0x000e240000002100 */
[----:B0-----:R-:W-:-:S04]  /*25290*/  LOP3.LUT R8, R8, 0x1f, RZ, 0xc0, !PT ;  /* 0x0000001f08087812 */ /* 0x001fc800078ec0ff */
[----:B------:R-:W-:Y:S01]  /*252a0*/  ISETP.NE.AND P0, PT, R8, RZ, PT ;  /* 0x000000ff0800720c */ /* 0x000fe20003f05270 */
[----:B------:R-:W-:-:S04]  /*252b0*/  IMAD.MOV.U32 R8, RZ, RZ, 0x9000 ;  /* 0x00009000ff087424 */ /* 0x000fc800078e00ff */
[----:B------:R0:W-:Y:S08]  /*252c0*/  SYNCS.ARRIVE.TRANS64 RZ, [R9+URZ+0x30890], R8 ;  /* 0x0308900809ff79a7 */ /* 0x0001f0000800003f */
[----:B------:R-:W-:Y:S05]  /*252d0*/  @!P0 BRA `(.L_x_1638) ;  /* 0x0000000000048947 */ /* 0x000fea0003800000 */
[----:B------:R-:W-:Y:S01]  /*252e0*/  BPT.TRAP 0x1 ;  /* 0x000000040000795c */ /* 0x000fe20000300000 */
.L_x_1638:
[----:B0-----:R-:W-:Y:S01]  /*252f0*/  IMAD R8, R19, 0x9000, R12 ;  /* 0x0000900013087824 */ /* 0x001fe200078e020c */
[----:B------:R-:W-:Y:S01]  /*25300*/  R2UR UR9, R9 ;  /* 0x00000000090972ca */ /* 0x000fe200000e0000 */
[----:B------:R-:W-:Y:S01]  /*25310*/  IMAD R10, R7, 0x60, R5 ;  /* 0x00000060070a7824 */ /* 0x000fe200078e0205 */
[----:B------:R-:W-:Y:S01]  /*25320*/  UIADD3 UR4, UP0, UR38, 0x570, URZ ;  /* 0x0000057026047890 */ /* 0x000fe2000ff1e03f */
[----:B------:R-:W-:Y:S01]  /*25330*/  R2UR UR12, R3 ;  /* 0x00000000030c72ca */ /* 0x000fe200000e0000 */
[----:B------:R-:W-:Y:S01]  /*25340*/  UMOV UR10, URZ ;  /* 0x0000003f000a7c82 */ /* 0x000fe20008000000 */
[----:B------:R-:W-:Y:S01]  /*25350*/  R2UR UR15, R8 ;  /* 0x00000000080f72ca */ /* 0x000fe200000e0000 */
[----:B------:R-:W-:Y:S01]  /*25360*/  VIADD R10, R10, 0xffffffa0 ;  /* 0xffffffa00a0a7836 */ /* 0x000fe20000000000 */
[----:B------:R-:W-:Y:S01]  /*25370*/  R2UR UR13, R6 ;  /* 0x00000000060d72ca */ /* 0x000fe200000e0000 */
[----:B------:R-:W-:Y:S01]  /*25380*/  UIADD3.X UR5, URZ, UR39, URZ, UP0, !UPT ;  /* 0x000000273f057290 */ /* 0x000fe200087fe43f */
[----:B------:R-:W-:-:S02]  /*25390*/  UMOV UR6, 0x0 ;  /* 0x0000000000067882 */ /* 0x000fc40000000000 */
[----:B------:R-:W-:Y:S01]  /*253a0*/  R2UR UR11, R10 ;  /* 0x000000000a0b72ca */ /* 0x000fe200000e0000 */
[----:B------:R-:W-:Y:S01]  /*253b0*/  UMOV UR7, 0x12f00000 ;  /* 0x12f0000000077882 */ /* 0x000fe20000000000 */
[----:B------:R-:W-:Y:S01]  /*253c0*/  UIADD3 UR9, UR9, 0x30890, URZ ;  /* 0x0003089009097890 */ /* 0x000fe2000fffe03f */
[----:B------:R-:W-:-:S04]  /*253d0*/  UMOV UR16, 0x40 ;  /* 0x0000004000107882 */ /* 0x000fc80000000000 */
        /* <DEDUP_REMOVED lines=10> */
[----:B------:R0:W-:Y:S01]  /*25480*/  UTMALDG.4D [UR8], [UR4], desc[UR6] ;  /* 0x00000608040075b4 */ /* 0x0001e20008019000 */
[----:B------:R-:W2:Y:S02]  /*25490*/  SYNCS.PHASECHK.TRANS64.TRYWAIT P0, [R9+URZ+0x308c0], R11 ;  /* 0x0308c00b090075a7 */ /* 0x000ea4000800017f */
[----:B0-2---:R-:W-:Y:S05]  /*254a0*/  @!P0 BRA `(.L_x_1639) ;  /* 0x0000005c00548947 */ /* 0x005fea0003800000 */
.L_x_1792:
        /* <DEDUP_REMOVED lines=8> */
.L_x_1640:
        /* <DEDUP_REMOVED lines=24> */
.L_x_1636:
[----:B------:R-:W-:Y:S05]  /*256b0*/  BSYNC B1 ;  /* 0x0000000000017941 */ /* 0x000fea0003800000 */
.L_x_1635:
[----:B01----:R-:W2:Y:S01]  /*256c0*/  LDL.LU R9, [R1+0x10] ;  /* 0x0000100001097983 */ /* 0x003ea20000300800 */
[----:B------:R-:W-:Y:S01]  /*256d0*/  VIADD R19, R19, 0x1 ;  /* 0x0000000113137836 */ /* 0x000fe20000000000 */
[----:B------:R-:W-:Y:S01]  /*256e0*/  PLOP3.LUT P2, PT, PT, PT, PT, 0x8, 0x0 ;  /* 0x000000000000781c */ /* 0x000fe20003f4e170 */
[----:B------:R-:W-:-:S03]  /*256f0*/  VIADD R7, R7, 0xfffffffe ;  /* 0xfffffffe07077836 */ /* 0x000fc60000000000 */
[----:B------:R-:W-:-:S04]  /*25700*/  ISETP.NE.AND P0, PT, R19, 0x2, PT ;  /* 0x000000021300780c */ /* 0x000fc80003f05270 */
[----:B------:R-:W-:Y:S02]  /*25710*/  SEL R8, RZ, 0x1, P0 ;  /* 0x00000001ff087807 */ /* 0x000fe40000000000 */
[----:B------:R-:W-:Y:S02]  /*25720*/  SEL R19, R19, RZ, P0 ;  /* 0x000000ff13137207 */ /* 0x000fe40000000000 */
[----:B------:R-:W-:Y:S02]  /*25730*/  ISETP.GE.AND P0, PT, R7, R2, PT ;  /* 0x000000020700720c */ /* 0x000fe40003f06270 */
[----:B--2---:R-:W-:-:S05]  /*25740*/  LOP3.LUT R9, R9, R8, RZ, 0x3c, !PT ;  /* 0x0000000809097212 */ /* 0x004fca00078e3cff */
[----:B------:R0:W-:Y:S06]  /*25750*/  STL [R1+0x10], R9 ;  /* 0x0000100901007387 */ /* 0x0001ec0000100800 */
[----:B------:R-:W-:Y:S05]  /*25760*/  @!P0 BRA `(.L_x_1630) ;  /* 0x0000000400648947 */ /* 0x000fea0003800000 */
.L_x_1647:
[----:B------:R-:W-:Y:S05]  /*25770*/  YIELD ;  /* 0x0000000000007946 */ /* 0x000fea0003800000 */
[----:B------:R-:W-:Y:S04]  /*25780*/  BSSY B1, `(.L_x_1641) ;  /* 0x000004d000017945 */ /* 0x000fe80003800000 */
[----:B-1----:R-:W-:Y:S05]  /*25790*/  @!P6 BRA `(.L_x_1642) ;  /* 0x00000004002ce947 */ /* 0x002fea0003800000 */
[----:B0-----:R-:W2:Y:S01]  /*257a0*/  LDL R9, [R1+0x10] ;  /* 0x0000100001097983 */ /* 0x001ea20000100800 */
[----:B------:R-:W-:Y:S01]  /*257b0*/  IMAD R8, R19, 0x8, R12 ;  /* 0x0000000813087824 */ /* 0x000fe200078e020c */
[----:B--2---:R-:W-:-:S04]  /*257c0*/  SHF.L.U32 R9, R9, 0x1f, RZ ;  /* 0x0000001f09097819 */ /* 0x004fc800000006ff */
[----:B------:R-:W0:Y:S02]  /*257d0*/  SYNCS.PHASECHK.TRANS64.TRYWAIT P0, [R8+URZ+0x308a0], R9 ;  /* 0x0308a009080075a7 */ /* 0x000e24000800017f */
[----:B0-----:R-:W-:Y:S05]  /*257e0*/  @!P0 BRA `(.L_x_1643) ;  /* 0x0000005800988947 */ /* 0x001fea0003800000 */
.L_x_1793:
        /* <DEDUP_REMOVED lines=11> */
.L_x_1644:
[----:B-1----:R-:W-:Y:S01]  /*258a0*/  IMAD R10, R19, 0x9000, R12 ;  /* 0x00009000130a7824 */ /* 0x002fe200078e020c */
[----:B------:R-:W-:Y:S01]  /*258b0*/  R2UR UR9, R8 ;  /* 0x00000000080972ca */ /* 0x000fe200000e0000 */
[----:B------:R-:W-:Y:S01]  /*258c0*/  IMAD R11, R7, 0x60, R5 ;  /* 0x00000060070b7824 */ /* 0x000fe200078e0205 */
        /* <DEDUP_REMOVED lines=9> */
[----:B------:R-:W-:-:S02]  /*25960*/  UMOV UR16, 0x40 ;  /* 0x0000004000107882 */ /* 0x000fc40000000000 */
[----:B------:R-:W-:-:S05]  /*25970*/  UIADD3 UR9, UR9, 0x30890, URZ ;  /* 0x0003089009097890 */ /* 0x000fca000fffe03f */
        /* <DEDUP_REMOVED lines=13> */
.L_x_1794:
        /* <DEDUP_REMOVED lines=8> */
.L_x_1646:
        /* <DEDUP_REMOVED lines=24> */
.L_x_1642:
[----:B------:R-:W-:Y:S05]  /*25c50*/  BSYNC B1 ;  /* 0x0000000000017941 */ /* 0x000fea0003800000 */
.L_x_1641:
[----:B01----:R-:W2:Y:S01]  /*25c60*/  LDL.LU R9, [R1+0x10] ;  /* 0x0000100001097983 */ /* 0x003ea20000300800 */
[----:B------:R-:W-:-:S05]  /*25c70*/  VIADD R19, R19, 0x1 ;  /* 0x0000000113137836 */ /* 0x000fca0000000000 */
[----:B------:R-:W-:-:S04]  /*25c80*/  ISETP.NE.AND P0, PT, R19, 0x2, PT ;  /* 0x000000021300780c */ /* 0x000fc80003f05270 */
[----:B------:R-:W-:Y:S02]  /*25c90*/  SEL R8, RZ, 0x1, P0 ;  /* 0x00000001ff087807 */ /* 0x000fe40000000000 */
[----:B------:R-:W-:Y:S02]  /*25ca0*/  SEL R19, R19, RZ, P0 ;  /* 0x000000ff13137207 */ /* 0x000fe40000000000 */
[C---:B------:R-:W-:Y:S01]  /*25cb0*/  ISETP.GT.AND P0, PT, R7.reuse, R2, PT ;  /* 0x000000020700720c */ /* 0x040fe20003f04270 */
[----:B------:R-:W-:Y:S01]  /*25cc0*/  VIADD R7, R7, 0xffffffff ;  /* 0xffffffff07077836 */ /* 0x000fe20000000000 */
[----:B--2---:R-:W-:-:S05]  /*25cd0*/  LOP3.LUT R9, R9, R8, RZ, 0x3c, !PT ;  /* 0x0000000809097212 */ /* 0x004fca00078e3cff */
[----:B------:R1:W-:Y:S06]  /*25ce0*/  STL [R1+0x10], R9 ;  /* 0x0000100901007387 */ /* 0x0003ec0000100800 */
[----:B------:R-:W-:Y:S05]  /*25cf0*/  @P0 BRA `(.L_x_1647) ;  /* 0xfffffff8009c0947 */ /* 0x000fea000383ffff */
.L_x_1630:
[----:B------:R-:W-:Y:S05]  /*25d00*/  BSYNC B0 ;  /* 0x0000000000007941 */ /* 0x000fea0003800000 */
.L_x_1629:
[----:B------:R-:W2:Y:S01]  /*25d10*/  LDC.64 R2, c[0x0][0x9e0] ;  /* 0x00027800ff027b82 */ /* 0x000ea20000000a00 */
[----:B------:R-:W-:Y:S07]  /*25d20*/  @!P2 WARPSYNC.ALL ;  /* 0x000000000000a948 */ /* 0x000fee0003800000 */
[----:B------:R-:W-:Y:S01]  /*25d30*/  @!P2 BAR.SYNC.DEFER_BLOCKING 0xc, 0x120 ;  /* 0x030480000000ab1d */ /* 0x000fe20000010000 */
[----:B--2---:R-:W-:Y:S01]  /*25d40*/  ISETP.GE.AND P0, PT, R3, 0x1, PT ;  /* 0x000000010300780c */ /* 0x004fe20003f06270 */
[----:B------:R-:W-:-:S12]  /*25d50*/  IMAD.IADD R2, R4, 0x1, R2 ;  /* 0x0000000104027824 */ /* 0x000fd800078e0202 */
[----:B------:R-:W-:Y:S05]  /*25d60*/  @!P0 BRA `(.L_x_1648) ;  /* 0x0000000000488947 */ /* 0x000fea0003800000 */
[C---:B------:R-:W-:Y:S01]  /*25d70*/  ISETP.GT.AND P1, PT, R4.reuse, RZ, PT ;  /* 0x000000ff0400720c */ /* 0x040fe20003f24270 */
[----:B------:R-:W-:Y:S01]  /*25d80*/  BSSY B0, `(.L_x_1649) ;  /* 0x000000e000007945 */ /* 0x000fe20003800000 */
[----:B------:R-:W-:-:S11]  /*25d90*/  VIADD R6, R4, 0xffffffff ;  /* 0xffffffff04067836 */ /* 0x000fd60000000000 */
[----:B------:R-:W-:Y:S05]  /*25da0*/  @P1 BRA `(.L_x_1650) ;  /* 0x00000000001c1947 */ /* 0x000fea0003800000 */
[----:B------:R-:W-:Y:S01]  /*25db0*/  ISETP.NE.AND P1, PT, R3, 0x1, PT ;  /* 0x000000010300780c */ /* 0x000fe20003f25270 */
[----:B------:R-:W-:-:S12]  /*25dc0*/  IMAD.MOV R5, RZ, RZ, -R4 ;  /* 0x000000ffff057224 */ /* 0x000fd800078e0a04 */
[----:B------:R-:W2:Y:S02]  /*25dd0*/  @P1 LDC.64 R6, c[0x0][0x9e8] ;  /* 0x00027a00ff061b82 */ /* 0x000ea40000000a00 */
[----:B--2---:R-:W-:-:S05]  /*25de0*/  @P1 IMAD.HI.U32 R6, R5, R6, RZ ;  /* 0x0000000605061227 */ /* 0x004fca00078e00ff */
[----:B------:R-:W-:-:S04]  /*25df0*/  @P1 SHF.R.U32.HI R5, RZ, R7, R6 ;  /* 0x00000007ff051219 */ /* 0x000fc80000011606 */
[----:B------:R-:W-:Y:S01]  /*25e00*/  LOP3.LUT R6, RZ, R5, RZ, 0x33, !PT ;  /* 0x00000005ff067212 */ /* 0x000fe200078e33ff */
[----:B------:R-:W-:Y:S06]  /*25e10*/  BRA `(.L_x_1651) ;  /* 0x0000000000107947 */ /* 0x000fec0003800000 */
.L_x_1650:
[----:B------:R-:W-:-:S13]  /*25e20*/  ISETP.NE.AND P1, PT, R3, 0x1, PT ;  /* 0x000000010300780c */ /* 0x000fda0003f25270 */
[----:B------:R-:W2:Y:S02]  /*25e30*/  @P1 LDC.64 R4, c[0x0][0x9e8] ;  /* 0x00027a00ff041b82 */ /* 0x000ea40000000a00 */
[----:B--2---:R-:W-:-:S05]  /*25e40*/  @P1 IMAD.HI.U32 R4, R6, R4, RZ ;  /* 0x0000000406041227 */ /* 0x004fca00078e00ff */
[----:B------:R-:W-:-:S07]  /*25e50*/  @P1 SHF.R.U32.HI R6, RZ, R5, R4 ;  /* 0x00000005ff061219 */ /* 0x000fce0000011604 */
.L_x_1651:
[----:B------:R-:W-:Y:S05]  /*25e60*/  BSYNC B0 ;  /* 0x0000000000007941 */ /* 0x000fea0003800000 */
.L_x_1649:
[----:B------:R-:W-:-:S05]  /*25e70*/  IMAD R5, R6, R3, R3 ;  /* 0x0000000306057224 */ /* 0x000fca00078e0203 */
[----:B------:R-:W-:-:S07]  /*25e80*/  VIMNMX R2, R2, R5, PT ;  /* 0x0000000502027248 */ /* 0x000fce0003fe0100 */
.L_x_1648:
[----:B------:R-:W-:Y:S01]  /*25e90*/  VIADD R2, R2, 0x5f ;  /* 0x0000005f02027836 */ /* 0x000fe20000000000 */
[----:B------:R-:W-:-:S03]  /*25ea0*/  ULDC UR4, c[0x0][0x9dc] ;  /* 0x0002770000047ab9 */ /* 0x000fc60000000800 */
[----:B------:R-:W-:-:S05]  /*25eb0*/  IMAD.HI R2, R2, 0x2aaaaaab, RZ ;  /* 0x2aaaaaab02027827 */ /* 0x000fca00078e02ff */
[----:B------:R-:W-:-:S04]  /*25ec0*/  SHF.R.U32.HI R5, RZ, 0x1f, R2 ;  /* 0x0000001fff057819 */ /* 0x000fc80000011602 */
[----:B------:R-:W-:Y:S01]  /*25ed0*/  LEA.HI.SX32 R5, R2, R5, 0x1c ;  /* 0x0000000502057211 */ /* 0x000fe200078fe2ff */
[----:B------:R-:W-:-:S03]  /*25ee0*/  VIADD R2, R0, -UR4 ;  /* 0x8000000400027c36 */ /* 0x000fc60008000000 */
[----:B------:R-:W-:-:S05]  /*25ef0*/  VIMNMX R6, R20, R5, PT ;  /* 0x0000000514067248 */ /* 0x000fca0003fe0100 */
[----:B------:R2:W-:Y:S01]  /*25f00*/  STL [R1+0x20], R6 ;  /* 0x0000200601007387 */ /* 0x0005e20000100800 */
[----:B------:R-:W-:Y:S05]  /*25f10*/  @!P0 BRA `(.L_x_1652) ;  /* 0x0000000000448947 */ /* 0x000fea0003800000 */
[----:B------:R-:W-:Y:S01]  /*25f20*/  ISETP.GT.AND P0, PT, R0, -0x1, PT ;  /* 0xffffffff0000780c */ /* 0x000fe20003f04270 */
[----:B------:R-:W-:-:S12]  /*25f30*/  BSSY B0, `(.L_x_1653) ;  /* 0x000000d000007945 */ /* 0x000fd80003800000 */
[----:B------:R-:W-:Y:S05]  /*25f40*/  @P0 BRA `(.L_x_1654) ;  /* 0x00000000001c0947 */ /* 0x000fea0003800000 */
[----:B------:R-:W-:Y:S02]  /*25f50*/  ISETP.NE.AND P0, PT, R3, 0x1, PT ;  /* 0x000000010300780c */ /* 0x000fe40003f05270 */
[----:B------:R-:W-:-:S11]  /*25f60*/  LOP3.LUT R7, RZ, R0, RZ, 0x33, !PT ;  /* 0x00000000ff077212 */ /* 0x000fd600078e33ff */
[----:B------:R-:W3:Y:S02]  /*25f70*/  @P0 LDC.64 R4, c[0x0][0x9e8] ;  /* 0x00027a00ff040b82 */ /* 0x000ee40000000a00 */
[----:B---3--:R-:W-:-:S05]  /*25f80*/  @P0 IMAD.HI.U32 R4, R7, R4, RZ ;  /* 0x0000000407040227 */ /* 0x008fca00078e00ff */
[----:B------:R-:W-:-:S04]  /*25f90*/  @P0 SHF.R.U32.HI R7, RZ, R5, R4 ;  /* 0x00000005ff070219 */ /* 0x000fc80000011604 */
[----:B------:R-:W-:Y:S01]  /*25fa0*/  LOP3.LUT R0, RZ, R7, RZ, 0x33, !PT ;  /* 0x00000007ff007212 */ /* 0x000fe200078e33ff */
[----:B------:R-:W-:Y:S06]  /*25fb0*/  BRA `(.L_x_1655) ;  /* 0x0000000000107947 */ /* 0x000fec0003800000 */
.L_x_1654:
[----:B------:R-:W-:-:S13]  /*25fc0*/  ISETP.NE.AND P0, PT, R3, 0x1, PT ;  /* 0x000000010300780c */ /* 0x000fda0003f05270 */
[----:B------:R-:W3:Y:S02]  /*25fd0*/  @P0 LDC.64 R4, c[0x0][0x9e8] ;  /* 0x00027a00ff040b82 */ /* 0x000ee40000000a00 */
[----:B---3--:R-:W-:-:S05]  /*25fe0*/  @P0 IMAD.HI.U32 R4, R0, R4, RZ ;  /* 0x0000000400040227 */ /* 0x008fca00078e00ff */
[----:B------:R-:W-:-:S07]  /*25ff0*/  @P0 SHF.R.U32.HI R0, RZ, R5, R4 ;  /* 0x00000005ff000219 */ /* 0x000fce0000011604 */
.L_x_1655:
[----:B------:R-:W-:Y:S05]  /*26000*/  BSYNC B0 ;  /* 0x0000000000007941 */ /* 0x000fea0003800000 */
.L_x_1653:
[----:B------:R-:W-:-:S05]  /*26010*/  IMAD R3, R0, R3, RZ ;  /* 0x0000000300037224 */ /* 0x000fca00078e02ff */
[----:B------:R-:W-:-:S07]  /*26020*/  VIMNMX R2, R2, R3, !PT ;  /* 0x0000000302027248 */ /* 0x000fce0007fe0100 */
.L_x_1652:
[----:B------:R-:W-:Y:S01]  /*26030*/  IMAD.HI R2, R2, 0x2aaaaaab, RZ ;  /* 0x2aaaaaab02027827 */ /* 0x000fe200078e02ff */
[----:B------:R-:W-:Y:S04]  /*26040*/  BSSY B6, `(.L_x_1656) ;  /* 0x000030a000067945 */ /* 0x000fe80003800000 */
[----:B------:R-:W-:-:S04]  /*26050*/  SHF.R.U32.HI R3, RZ, 0x1f, R2 ;  /* 0x0000001fff037819 */ /* 0x000fc80000011602 */
[----:B------:R-:W-:-:S04]  /*26060*/  LEA.HI.SX32 R3, R2, R3, 0x1c ;  /* 0x0000000302037211 */ /* 0x000fc800078fe2ff */
[----:B------:R-:W-:-:S04]  /*26070*/  VIMNMX R0, RZ, R3, !PT ;  /* 0x00000003ff007248 */ /* 0x000fc80007fe0100 */
[----:B------:R-:W-:Y:S01]  /*26080*/  ISETP.GT.AND P0, PT, R6, R0, PT ;  /* 0x000000000600720c */ /* 0x000fe20003f04270 */
[----:B------:R3:W-:-:S12]  /*26090*/  STL [R1+0x1c], R0 ;  /* 0x00001c0001007387 */ /* 0x0007d80000100800 */
[----:B---3--:R-:W-:Y:S05]  /*260a0*/  @P0 BRA `(.L_x_1657) ;  /* 0x00000000004c0947 */ /* 0x008fea0003800000 */
[----:B------:R-:W3:Y:S02]  /*260b0*/  S2R R0, SR_TID.X ;  /* 0x0000000000007919 */ /* 0x000ee40000002100 */
[----:B---3--:R-:W-:-:S04]  /*260c0*/  LOP3.LUT R0, R0, 0x1f, RZ, 0xc0, !PT ;  /* 0x0000001f00007812 */ /* 0x008fc800078ec0ff */
[----:B------:R-:W-:-:S13]  /*260d0*/  ISETP.NE.AND P1, PT, R0, RZ, PT ;  /* 0x000000ff0000720c */ /* 0x000fda0003f25270 */
[----:B------:R-:W-:Y:S05]  /*260e0*/  @P1 BRA `(.L_x_1658) ;  /* 0x0000002c00fc1947 */ /* 0x000fea0003800000 */
[----:B------:R-:W3:Y:S01]  /*260f0*/  S2R R7, SR_LANEID ;  /* 0x0000000000077919 */ /* 0x000ee20000000000 */
[----:B------:R-:W-:Y:S01]  /*26100*/  VOTEU.ANY UR4, UPT, PT ;  /* 0x0000000000047886 */ /* 0x000fe200038e0100 */
[----:B------:R-:W4:Y:S01]  /*26110*/  LDC.64 R2, c[0x0][0xc38] ;  /* 0x00030e00ff027b82 */ /* 0x000f220000000a00 */
[----:B------:R-:W3:Y:S01]  /*26120*/  FLO.U32 R0, UR4 ;  /* 0x0000000400007d00 */ /* 0x000ee200080e0000 */
[----:B------:R-:W-:-:S07]  /*26130*/  ULDC.64 UR6, c[0x0][0x208] ;  /* 0x0000820000067ab9 */ /* 0x000fce0000000a00 */
[----:B------:R-:W4:Y:S01]  /*26140*/  POPC R5, UR4 ;  /* 0x0000000400057d09 */ /* 0x000f220008000000 */
[----:B---3--:R-:W-:-:S13]  /*26150*/  ISETP.EQ.U32.AND P0, PT, R0, R7, PT ;  /* 0x000000070000720c */ /* 0x008fda0003f02070 */
[----:B----4-:R-:W3:Y:S01]  /*26160*/  @P0 ATOMG.E.ADD.STRONG.GPU PT, R3, desc[UR6][R2.64], R5 ;  /* 0x00000005020309a8 */ /* 0x010ee200081ee1c6 */
[----:B------:R-:W4:Y:S02]  /*26170*/  S2R R4, SR_LTMASK ;  /* 0x0000000000047919 */ /* 0x000f240000003900 */
[----:B----4-:R-:W-:-:S04]  /*26180*/  LOP3.LUT R4, R4, UR4, RZ, 0xc0, !PT ;  /* 0x0000000404047c12 */ /* 0x010fc8000f8ec0ff */
[----:B------:R-:W4:Y:S01]  /*26190*/  POPC R7, R4 ;  /* 0x0000000400077309 */ /* 0x000f220000000000 */
[----:B---3--:R-:W4:Y:S02]  /*261a0*/  SHFL.IDX PT, R0, R3, R0, 0x1f ;  /* 0x00001f0003007589 */ /* 0x008f2400000e0000 */
[----:B----4-:R-:W-:-:S05]  /*261b0*/  IADD3 R0, R0, UR36, R7 ;  /* 0x0000002400007c10 */ /* 0x010fca000fffe007 */
[----:B------:R3:W-:Y:S01]  /*261c0*/  STL [R1], R0 ;  /* 0x0000000001007387 */ /* 0x0007e20000100800 */
[----:B------:R-:W-:Y:S05]  /*261d0*/  BRA `(.L_x_1658) ;  /* 0x0000002c00c07947 */ /* 0x000fea0003800000 */
.L_x_1657:
[----:B------:R-:W3:Y:S01]  /*261e0*/  S2R R3, SR_CgaCtaId ;  /* 0x0000000000037919 */ /* 0x000ee20000008800 */
[----:B------:R-:W-:-:S04]  /*261f0*/  MOV R0, 0x400 ;  /* 0x0000040000007802 */ /* 0x000fc80000000f00 */
[----:B---3--:R-:W-:-:S05]  /*26200*/  LEA R2, R3, R0, 0x18 ;  /* 0x0000000003027211 */ /* 0x008fca00078ec0ff */
[----:B------:R3:W-:Y:S01]  /*26210*/  STL [R1+0x14], R2 ;  /* 0x0000140201007387 */ /* 0x0007e20000100800 */
[----:B------:R-:W-:-:S05]  /*26220*/  VIADD R0, R2, 0x1e400 ;  /* 0x0001e40002007836 */ /* 0x000fca0000000000 */
[----:B------:R-:W-:-:S13]  /*26230*/  LOP3.LUT P0, RZ, R0, 0x3ff, RZ, 0xc0, !PT ;  /* 0x000003ff00ff7812 */ /* 0x000fda000780c0ff */
[----:B---3--:R-:W-:Y:S05]  /*26240*/  @!P0 BRA `(.L_x_1659) ;  /* 0x0000000000408947 */ /* 0x008fea0003800000 */
[----:B------:R-:W-:Y:S01]  /*26250*/  MOV R2, 0x0 ;  /* 0x0000000000027802 */ /* 0x000fe20000000f00 */
[----:B------:R-:W-:Y:S01]  /*26260*/  ULDC.64 UR6, c[0x4][0xa8] ;  /* 0x01002a0000067ab9 */ /* 0x000fe20000000a00 */
[----:B------:R-:W-:Y:S01]  /*26270*/  ULDC.64 UR8, c[0x4][0xb0] ;  /* 0x01002c0000087ab9 */ /* 0x000fe20000000a00 */
[----:B------:R-:W-:Y:S01]  /*26280*/  ULDC.64 UR4, c[0x4][0x30] ;  /* 0x01000c0000047ab9 */ /* 0x000fe20000000a00 */
[----:B------:R-:W-:Y:S02]  /*26290*/  IMAD.U32 R4, RZ, RZ, UR6 ;  /* 0x00000006ff047e24 */ /* 0x000fe4000f8e00ff */
[----:B------:R-:W3:Y:S01]  /*262a0*/  LDC.64 R2, c[0x4][R2] ;  /* 0x0100000002027b82 */ /* 0x000ee20000000a00 */
[----:B------:R-:W-:Y:S02]  /*262b0*/  IMAD.U32 R5, RZ, RZ, UR7 ;  /* 0x00000007ff057e24 */ /* 0x000fe4000f8e00ff */
[----:B--2---:R-:W-:Y:S02]  /*262c0*/  IMAD.U32 R6, RZ, RZ, UR8 ;  /* 0x00000008ff067e24 */ /* 0x004fe4000f8e00ff */
[----:B------:R-:W-:-:S02]  /*262d0*/  IMAD.U32 R7, RZ, RZ, UR9 ;  /* 0x00000009ff077e24 */ /* 0x000fc4000f8e00ff */
[----:B------:R-:W-:Y:S02]  /*262e0*/  IMAD.U32 R10, RZ, RZ, UR4 ;  /* 0x00000004ff0a7e24 */ /* 0x000fe4000f8e00ff */
[----:B------:R-:W-:Y:S02]  /*262f0*/  IMAD.U32 R11, RZ, RZ, UR5 ;  /* 0x00000005ff0b7e24 */ /* 0x000fe4000f8e00ff */
[----:B------:R-:W-:Y:S02]  /*26300*/  IMAD.MOV.U32 R8, RZ, RZ, 0x70 ;  /* 0x00000070ff087424 */ /* 0x000fe400078e00ff */
[----:B------:R-:W-:Y:S02]  /*26310*/  IMAD.MOV.U32 R12, RZ, RZ, 0x1 ;  /* 0x00000001ff0c7424 */ /* 0x000fe400078e00ff */
[----:B------:R-:W-:-:S07]  /*26320*/  IMAD.MOV.U32 R13, RZ, RZ, RZ ;  /* 0x000000ffff0d7224 */ /* 0x000fce00078e00ff */
[----:B------:R-:W-:-:S07]  /*26330*/  LEPC R20, `(.L_x_1659) ;  /* 0x000000001014794e */ /* 0x000fce0000000000 */
[----:B01-3--:R-:W-:Y:S05]  /*26340*/  CALL.ABS.NOINC R2 ;  /* 0x0000000002007343 */ /* 0x00bfea0003c00000 */
.L_x_1659:
[----:B------:R-:W3:Y:S02]  /*26350*/  LDL R2, [R1+0x14] ;  /* 0x0000140001027983 */ /* 0x000ee40000100800 */
[----:B---3--:R-:W-:-:S05]  /*26360*/  VIADD R0, R2, 0x400 ;  /* 0x0000040002007836 */ /* 0x008fca0000000000 */
[----:B------:R-:W-:-:S13]  /*26370*/  LOP3.LUT P0, RZ, R0, 0x3ff, RZ, 0xc0, !PT ;  /* 0x000003ff00ff7812 */ /* 0x000fda000780c0ff */
[----:B------:R-:W-:Y:S05]  /*26380*/  @!P0 BRA `(.L_x_1660) ;  /* 0x0000000000808947 */ /* 0x000fea0003800000 */
[----:B------:R-:W-:Y:S01]  /*26390*/  MOV R0, 0x0 ;  /* 0x0000000000007802 */ /* 0x000fe20000000f00 */
[----:B------:R-:W-:Y:S01]  /*263a0*/  ULDC.64 UR6, c[0x4][0xa8] ;  /* 0x01002a0000067ab9 */ /* 0x000fe20000000a00 */
[----:B------:R-:W-:Y:S01]  /*263b0*/  ULDC.64 UR8, c[0x4][0xb0] ;  /* 0x01002c0000087ab9 */ /* 0x000fe20000000a00 */
[----:B------:R-:W-:Y:S01]  /*263c0*/  ULDC.64 UR4, c[0x4][0x38] ;  /* 0x01000e0000047ab9 */ /* 0x000fe20000000a00 */
[----:B------:R3:W4:Y:S01]  /*263d0*/  LDC.64 R2, c[0x4][R0] ;  /* 0x0100000000027b82 */ /* 0x0007220000000a00 */
[----:B------:R-:W-:Y:S02]  /*263e0*/  IMAD.U32 R4, RZ, RZ, UR6 ;  /* 0x00000006ff047e24 */ /* 0x000fe4000f8e00ff */
[----:B------:R-:W-:Y:S02]  /*263f0*/  IMAD.U32 R5, RZ, RZ, UR7 ;  /* 0x00000007ff057e24 */ /* 0x000fe4000f8e00ff */
[----:B--2---:R-:W-:Y:S02]  /*26400*/  IMAD.U32 R6, RZ, RZ, UR8 ;  /* 0x00000008ff067e24 */ /* 0x004fe4000f8e00ff */
[----:B------:R-:W-:-:S02]  /*26410*/  IMAD.U32 R7, RZ, RZ, UR9 ;  /* 0x00000009ff077e24 */ /* 0x000fc4000f8e00ff */
[----:B------:R-:W-:Y:S02]  /*26420*/  IMAD.U32 R10, RZ, RZ, UR4 ;  /* 0x00000004ff0a7e24 */ /* 0x000fe4000f8e00ff */
[----:B------:R-:W-:Y:S02]  /*26430*/  IMAD.U32 R11, RZ, RZ, UR5 ;  /* 0x00000005ff0b7e24 */ /* 0x000fe4000f8e00ff */
[----:B------:R-:W-:Y:S02]  /*26440*/  IMAD.MOV.U32 R8, RZ, RZ, 0x70 ;  /* 0x00000070ff087424 */ /* 0x000fe400078e00ff */
[----:B------:R-:W-:Y:S02]  /*26450*/  IMAD.MOV.U32 R12, RZ, RZ, 0x1 ;  /* 0x00000001ff0c7424 */ /* 0x000fe400078e00ff */
[----:B---3--:R-:W-:-:S07]  /*26460*/  IMAD.MOV.U32 R13, RZ, RZ, RZ ;  /* 0x000000ffff0d7224 */ /* 0x008fce00078e00ff */
[----:B------:R-:W-:-:S07]  /*26470*/  LEPC R20, `(.L_x_1661) ;  /* 0x000000001014794e */ /* 0x000fce0000000000 */
[----:B01--4-:R-:W-:Y:S05]  /*26480*/  CALL.ABS.NOINC R2 ;  /* 0x0000000002007343 */ /* 0x013fea0003c00000 */
.L_x_1661:
        /* <DEDUP_REMOVED lines=16> */
.L_x_1660:
[----:B------:R-:W3:Y:S01]  /*26590*/  LDL R7, [R1+0x8] ;  /* 0x0000080001077983 */ /* 0x000ee20000100800 */
[----:B------:R-:W4:Y:S01]  /*265a0*/  LDC R0, c[0x0][0x428] ;  /* 0x00010a00ff007b82 */ /* 0x000f220000000800 */
[----:B------:R-:W-:Y:S02]  /*265b0*/  ULDC.64 UR4, c[0x0][0x9f8] ;  /* 0x00027e0000047ab9 */ /* 0x000fe40000000a00 */
[----:B--2---:R-:W2:Y:S04]  /*265c0*/  LDL.LU R6, [R1+0x28] ;  /* 0x0000280001067983 */ /* 0x004ea80000300800 */
[----:B------:R-:W2:Y:S04]  /*265d0*/  LDL.LU R5, [R1+0x4] ;  /* 0x0000040001057983 */ /* 0x000ea80000300800 */
[----:B------:R-:W2:Y:S01]  /*265e0*/  LDL R4, [R1+0xc] ;  /* 0x00000c0001047983 */ /* 0x000ea20000100800 */
[----:B------:R-:W-:Y:S01]  /*265f0*/  ULDC.64 UR6, c[0x0][0x208] ;  /* 0x0000820000067ab9 */ /* 0x000fe20000000a00 */
[----:B------:R-:W0:Y:S01]  /*26600*/  S2R R8, SR_TID.X ;  /* 0x0000000000087919 */ /* 0x000e220000002100 */
[----:B----4-:R-:W-:-:S13]  /*26610*/  ISETP.NE.AND P0, PT, R0, 0x1, PT ;  /* 0x000000010000780c */ /* 0x010fda0003f05270 */
[----:B------:R-:W3:Y:S08]  /*26620*/  @P0 LDC R0, c[0x0][0x42c] ;  /* 0x00010b00ff000b82 */ /* 0x000ef00000000800 */
[----:B------:R-:W4:Y:S01]  /*26630*/  @P0 LDC R3, c[0x0][0x430] ;  /* 0x00010c00ff030b82 */ /* 0x000f220000000800 */
[----:B0-----:R-:W-:-:S04]  /*26640*/  LOP3.LUT R8, R8, 0x1f, RZ, 0xc0, !PT ;  /* 0x0000001f08087812 */ /* 0x001fc800078ec0ff */
[----:B------:R-:W-:-:S04]  /*26650*/  ISETP.NE.AND P6, PT, R8, RZ, PT ;  /* 0x000000ff0800720c */ /* 0x000fc80003fc5270 */
[----:B------:R-:W-:-:S09]  /*26660*/  PLOP3.LUT P1, PT, P6, PT, PT, 0x8, 0x0 ;  /* 0x000000000000781c */ /* 0x000fd2000372e170 */
[----:B------:R-:W-:-:S05]  /*26670*/  VOTEU.ALL UP1, P6 ;  /* 0x00000000003f7886 */ /* 0x000fca0003020000 */
[----:B------:R-:W-:-:S04]  /*26680*/  @!UP1 UIADD3 UR8, UP0, UR38, 0x270, URZ ;  /* 0x0000027026089890 */ /* 0x000fc8000ff1e03f */
[----:B------:R-:W-:-:S03]  /*26690*/  @!UP1 UIADD3.X UR9, URZ, UR39, URZ, UP0, !UPT ;  /* 0x000000273f099290 */ /* 0x000fc600087fe43f */
[----:B------:R-:W-:Y:S01]  /*266a0*/  VOTEU.ALL UP0, P6 ;  /* 0x00000000003f7886 */ /* 0x000fe20003000000 */
[----:B---3--:R-:W-:-:S04]  /*266b0*/  @P0 IMAD.HI.U32 R2, R7, R0, RZ ;  /* 0x0000000007020227 */ /* 0x008fc800078e00ff */
[----:B------:R-:W-:Y:S01]  /*266c0*/  IMAD.MOV.U32 R0, RZ, RZ, R7 ;  /* 0x000000ffff007224 */ /* 0x000fe200078e0007 */
[----:B----4-:R-:W-:Y:S02]  /*266d0*/  @P0 SHF.R.U32.HI R0, RZ, R3, R2 ;  /* 0x00000003ff000219 */ /* 0x010fe40000011602 */
[----:B------:R-:W-:Y:S01]  /*266e0*/  ISETP.NE.U32.AND P0, PT, RZ, UR4, PT ;  /* 0x00000004ff007c0c */ /* 0x000fe2000bf05070 */
[----:B--2---:R-:W-:-:S03]  /*266f0*/  IMAD R2, R5, 0x80, R6 ;  /* 0x0000008005027824 */ /* 0x004fc600078e0206 */
[----:B------:R-:W-:Y:S01]  /*26700*/  ISETP.NE.AND.EX P0, PT, RZ, UR5, PT, P0 ;  /* 0x00000005ff007c0c */ /* 0x000fe2000bf05300 */
[----:B------:R-:W-:Y:S01]  /*26710*/  IMAD.MOV.U32 R5, RZ, RZ, R4 ;  /* 0x000000ffff057224 */ /* 0x000fe200078e0004 */
[----:B------:R-:W-:-:S11]  /*26720*/  ULDC.64 UR4, c[0x0][0xa00] ;  /* 0x0002800000047ab9 */ /* 0x000fd60000000a00 */
[----:B------:R-:W0:Y:S02]  /*26730*/  @P0 LDC.64 R6, c[0x0][0x9f8] ;  /* 0x00027e00ff060b82 */ /* 0x000e240000000a00 */
[----:B0-----:R-:W-:-:S05]  /*26740*/  @P0 IMAD.WIDE R6, R4, 0x4, R6 ;  /* 0x0000000404060825 */ /* 0x001fca00078e0206 */
[----:B------:R0:W5:Y:S01]  /*26750*/  @P0 LDG.E R5, desc[UR6][R6.64] ;  /* 0x0000000606050981 */ /* 0x000162000c1e1900 */
[----:B------:R-:W-:-:S04]  /*26760*/  ISETP.NE.U32.AND P0, PT, RZ, UR4, PT ;  /* 0x00000004ff007c0c */ /* 0x000fc8000bf05070 */
[----:B------:R-:W-:-:S04]  /*26770*/  ISETP.NE.AND.EX P0, PT, RZ, UR5, PT, P0 ;  /* 0x00000005ff007c0c */ /* 0x000fc8000bf05300 */
[----:B------:R-:W-:-:S09]  /*26780*/  SEL R3, R4, RZ, !P0 ;  /* 0x000000ff04037207 */ /* 0x000fd20004000000 */
.L_x_1662:
[----:B------:R-:W2:Y:S01]  /*26790*/  LDL R4, [R1+0x8] ;  /* 0x0000080001047983 */ /* 0x000ea20000100800 */
        /* <DEDUP_REMOVED lines=9> */
[----:B--2---:R-:W-:Y:S05]  /*26830*/  @P1 BRA.U.ANY `(.L_x_1662) ;  /* 0xfffffffd00d41947 */ /* 0x004fea000393ffff */
[----:B------:R-:W2:Y:S01]  /*26840*/  S2R R4, SR_TID.X ;  /* 0x0000000000047919 */ /* 0x000ea20000002100 */
[----:B------:R-:W-:Y:S01]  /*26850*/  UMOV UR4, 0x40 ;  /* 0x0000004000047882 */ /* 0x000fe20000000000 */
[----:B--2---:R-:W-:-:S04]  /*26860*/  LOP3.LUT R4, R4, 0x1f, RZ, 0xc0, !PT ;  /* 0x0000001f04047812 */ /* 0x004fc800078ec0ff */
[----:B------:R-:W-:-:S04]  /*26870*/  ISETP.NE.AND P2, PT, R4, RZ, PT ;  /* 0x000000ff0400720c */ /* 0x000fc80003f45270 */
[----:B------:R-:W-:-:S09]  /*26880*/  PLOP3.LUT P1, PT, P2, PT, PT, 0x8, 0x0 ;  /* 0x000000000000781c */ /* 0x000fd2000172e170 */
[----:B------:R-:W-:-:S05]  /*26890*/  VOTEU.ALL UP0, P2 ;  /* 0x00000000003f7886 */ /* 0x000fca0001000000 */
.L_x_1663:
[----:B------:R-:W2:Y:S01]  /*268a0*/  LDL R4, [R1+0x8] ;  /* 0x0000080001047983 */ /* 0x000ea20000100800 */
        /* <DEDUP_REMOVED lines=15> */
.L_x_1664:
        /* <DEDUP_REMOVED lines=10> */
[----:B------:R-:W2:Y:S01]  /*26a40*/  LDL R4, [R1+0x20] ;  /* 0x0000200001047983 */ /* 0x000ea20000100800 */
[----:B-1----:R-:W1:Y:S01]  /*26a50*/  LDC.64 R8, c[0x0][0x3f8] ;  /* 0x0000fe00ff087b82 */ /* 0x002e620000000a00 */
[----:B------:R-:W-:Y:S02]  /*26a60*/  ULDC.64 UR4, c[0x0][0xa08] ;  /* 0x0002820000047ab9 */ /* 0x000fe40000000a00 */
[----:B-1----:R-:W-:Y:S01]  /*26a70*/  LOP3.LUT P0, RZ, R8, UR4, RZ, 0xfc, !PT ;  /* 0x0000000408ff7c12 */ /* 0x002fe2000f80fcff */
[----:B------:R-:W-:-:S03]  /*26a80*/  UMOV UR4, 0xffffffff ;  /* 0xffffffff00047882 */ /* 0x000fc60000000000 */
[----:B------:R-:W-:-:S04]  /*26a90*/  LOP3.LUT P0, RZ, R9, UR5, RZ, 0xfc, P0 ;  /* 0x0000000509ff7c12 */ /* 0x000fc8000800fcff */
[----:B0----5:R-:W-:Y:S01]  /*26aa0*/  SEL R6, R5, RZ, !P0 ;  /* 0x000000ff05067207 */ /* 0x021fe20004000000 */
[----:B--2---:R-:W-:Y:S01]  /*26ab0*/  VIADD R4, R4, 0xffffffff ;  /* 0xffffffff04047836 */ /* 0x004fe20000000000 */
[----:B------:R-:W-:Y:S07]  /*26ac0*/  BRA.DIV UR4, `(.L_x_1665) ;  /* 0x0000004a04087947 */ /* 0x000fee000b800000 */
.L_x_1797:
[----:B------:R-:W-:Y:S01]  /*26ad0*/  UMOV UR4, 0xffffffff ;  /* 0xffffffff00047882 */ /* 0x000fe20000000000 */
[----:B------:R-:W-:Y:S02]  /*26ae0*/  SHF.R.S32.HI R20, RZ, 0x1f, R5 ;  /* 0x0000001fff147819 */ /* 0x000fe40000011405 */
[----:B------:R-:W-:Y:S05]  /*26af0*/  BRA.DIV UR4, `(.L_x_1666) ;  /* 0x0000004a04307947 */ /* 0x000fea000b800000 */
[----:B------:R-:W-:-:S13]  /*26b00*/  ELECT P6, URZ, PT ;  /* 0x00000000003f782f */ /* 0x000fda00038c0000 */
.L_x_1800:
[----:B------:R-:W-:Y:S05]  /*26b10*/  @!P6 BRA `(.L_x_1667) ;  /* 0x000000040018e947 */ /* 0x000fea0003800000 */
[----:B------:R-:W-:-:S04]  /*26b20*/  ISETP.NE.U32.AND P0, PT, R8, RZ, PT ;  /* 0x000000ff0800720c */ /* 0x000fc80003f05070 */
        /* <DEDUP_REMOVED lines=17> */
[----:B------:R-:W-:-:S04]  /*26c40*/  LEA R10, P0, R6, R8, 0x2 ;  /* 0x00000008060a7211 */ /* 0x000fc800078010ff */
[----:B------:R-:W-:-:S05]  /*26c50*/  LEA.HI.X R11, R6, R9, R7, 0x2, P0 ;  /* 0x00000009060b7211 */ /* 0x000fca00000f1407 */
[----:B------:R0:W5:Y:S04]  /*26c60*/  LDG.E R6, desc[UR6][R10.64] ;  /* 0x000000060a067981 */ /* 0x000168000c1e1900 */
.L_x_1668:
[----:B0-----:R-:W0:Y:S01]  /*26c70*/  S2R R10, SR_CgaCtaId ;  /* 0x00000000000a7919 */ /* 0x001e220000008800 */
[----:B------:R-:W-:-:S04]  /*26c80*/  MOV R7, 0x400 ;  /* 0x0000040000077802 */ /* 0x000fc80000000f00 */
[----:B0-----:R-:W-:Y:S02]  /*26c90*/  LEA R7, R10, R7, 0x18 ;  /* 0x000000070a077211 */ /* 0x001fe400078ec0ff */
[----:B------:R-:W-:-:S03]  /*26ca0*/  SHF.L.U32 R10, R18, 0x1f, RZ ;  /* 0x0000001f120a7819 */ /* 0x000fc600000006ff */
[----:B------:R-:W-:-:S04]  /*26cb0*/  IMAD R7, R16, 0x8, R7 ;  /* 0x0000000810077824 */ /* 0x000fc800078e0207 */
[----:B------:R-:W0:Y:S02]  /*26cc0*/  SYNCS.PHASECHK.TRANS64.TRYWAIT P0, [R7+URZ+0x30840], R10 ;  /* 0x0308400a070075a7 */ /* 0x000e24000800017f */
[----:B0-----:R-:W-:Y:S05]  /*26cd0*/  @!P0 BRA `(.L_x_1669) ;  /* 0x0000004400d88947 */ /* 0x001fea0003800000 */
.L_x_1801:
        /* <DEDUP_REMOVED lines=11> */
.L_x_1670:
[----:B------:R-:W1:Y:S01]  /*26d90*/  S2R R11, SR_CgaCtaId ;  /* 0x00000000000b7919 */ /* 0x000e620000008800 */
[----:B0-----:R-:W-:Y:S01]  /*26da0*/  MOV R10, 0x400 ;  /* 0x00000400000a7802 */ /* 0x001fe20000000f00 */
        /* <DEDUP_REMOVED lines=9> */
[----:B-----5:R-:W-:-:S05]  /*26e40*/  R2UR UR13, R6 ;  /* 0x00000000060d72ca */ /* 0x020fca00000e0000 */
[----:B------:R-:W-:-:S04]  /*26e50*/  UIADD3 UR9, UR9, 0x30830, URZ ;  /* 0x0003083009097890 */ /* 0x000fc8000fffe03f */
[----:B------:R-:W-:Y:S02]  /*26e60*/  UIMAD UR11, UR11, 0x60, UR5 ;  /* 0x000000600b0b78a4 */ /* 0x000fe4000f8e0205 */
        /* <DEDUP_REMOVED lines=10> */
[----:B0-----:R-:W-:Y:S01]  /*26f10*/  UMOV UR8, UR15 ;  /* 0x0000000f00087c82 */ /* 0x001fe20008000000 */
[----:B------:R-:W-:Y:S02]  /*26f20*/  UMOV UR10, UR17 ;  /* 0x00000011000a7c82 */ /* 0x000fe40008000000 */
[----:B------:R0:W-:Y:S02]  /*26f30*/  UTMALDG.4D [UR8], [UR4], desc[UR6] ;  /* 0x00000608040075b4 */ /* 0x0001e40008019000 */
[----:B0-----:R-:W-:Y:S01]  /*26f40*/  UMOV UR8, UR16 ;  /* 0x0000001000087c82 */ /* 0x001fe20008000000 */
[----:B------:R-:W-:-:S02]  /*26f50*/  UMOV UR10, UR14 ;  /* 0x0000000e000a7c82 */ /* 0x000fc40008000000 */
[----:B------:R0:W-:Y:S02]  /*26f60*/  UTMALDG.4D [UR8], [UR4], desc[UR6] ;  /* 0x00000608040075b4 */ /* 0x0001e40008019000 */
[----:B0-----:R-:W-:Y:S01]  /*26f70*/  NOP ;  /* 0x0000000000007918 */ /* 0x001fe20000000000 */
.L_x_1667:
[----:B------:R-:W2:Y:S04]  /*26f80*/  LDL.LU R13, [R1+0x8] ;  /* 0x00000800010d7983 */ /* 0x000ea80000300800 */
[----:B------:R-:W3:Y:S01]  /*26f90*/  LDL.LU R12, [R1+0x24] ;  /* 0x00002400010c7983 */ /* 0x000ee20000300800 */
[----:B------:R-:W-:Y:S01]  /*26fa0*/  MOV R10, 0x400 ;  /* 0x00000400000a7802 */ /* 0x000fe20000000f00 */
[----:B------:R-:W-:Y:S05]  /*26fb0*/  WARPSYNC.ALL ;  /* 0x0000000000007948 */ /* 0x000fea0003800000 */
[----:B------:R-:W0:Y:S01]  /*26fc0*/  S2R R11, SR_CgaCtaId ;  /* 0x00000000000b7919 */ /* 0x000e220000008800 */
[----:B------:R-:W-:-:S13]  /*26fd0*/  ELECT P0, URZ, PT ;  /* 0x00000000003f782f */ /* 0x000fda0003800000 */
[C---:B------:R-:W-:Y:S01]  /*26fe0*/  @P0 R2UR UR13, R3.reuse ;  /* 0x00000000030d02ca */ /* 0x040fe200000e0000 */
[----:B------:R-:W-:Y:S01]  /*26ff0*/  UIADD3 UR4, UP0, UR38, 0x270, URZ ;  /* 0x0000027026047890 */ /* 0x000fe2000ff1e03f */
[C---:B------:R-:W-:Y:S01]  /*27000*/  @P0 R2UR UR11, R2.reuse ;  /* 0x00000000020b02ca */ /* 0x040fe200000e0000 */
[----:B------:R-:W-:Y:S01]  /*27010*/  UMOV UR6, 0x0 ;  /* 0x0000000000067882 */ /* 0x000fe20000000000 */
[----:B------:R-:W-:Y:S01]  /*27020*/  UMOV UR7, 0x12f00000 ;  /* 0x12f0000000077882 */ /* 0x000fe20000000000 */
[----:B------:R-:W-:Y:S01]  /*27030*/  UIADD3.X UR5, URZ, UR39, URZ, UP0, !UPT ;  /* 0x000000273f057290 */ /* 0x000fe200087fe43f */
[----:B------:R-:W-:Y:S01]  /*27040*/  @P0 R2UR UR19, R2 ;  /* 0x00000000021302ca */ /* 0x000fe200000e0000 */
[----:B------:R-:W-:Y:S01]  /*27050*/  UMOV UR10, URZ ;  /* 0x0000003f000a7c82 */ /* 0x000fe20008000000 */
[----:B------:R-:W-:Y:S01]  /*27060*/  @P0 R2UR UR21, R3 ;  /* 0x00000000031502ca */ /* 0x000fe200000e0000 */
[----:B------:R-:W-:Y:S01]  /*27070*/  UMOV UR14, 0x0 ;  /* 0x00000000000e7882 */ /* 0x000fe20000000000 */
[----:B------:R-:W-:Y:S01]  /*27080*/  UMOV UR15, 0x12f00000 ;  /* 0x12f00000000f7882 */ /* 0x000fe20000000000 */
[----:B------:R-:W-:Y:S01]  /*27090*/  UMOV UR18, 0x40 ;  /* 0x0000004000127882 */ /* 0x000fe20000000000 */
[----:B------:R-:W-:Y:S01]  /*270a0*/  @P0 IMAD.MOV.U32 R7, RZ, RZ, 0xc000 ;  /* 0x0000c000ff070424 */ /* 0x000fe200078e00ff */
        /* <DEDUP_REMOVED lines=10> */
[----:B------:R-:W-:Y:S01]  /*27150*/  UMOV UR17, UR9 ;  /* 0x0000000900117c82 */ /* 0x000fe20008000000 */
[----:B--2---:R-:W-:-:S02]  /*27160*/  @P0 R2UR UR12, R13 ;  /* 0x000000000d0c02ca */ /* 0x004fc400000e0000 */
[----:B------:R-:W-:Y:S01]  /*27170*/  @P0 R2UR UR20, R13 ;  /* 0x000000000d1402ca */ /* 0x000fe200000e0000 */
[----:B---3--:R-:W-:-:S05]  /*27180*/  VIADD R12, R12, 0x1 ;  /* 0x000000010c0c7836 */ /* 0x008fca0000000000 */
[----:B------:R0:W-:Y:S05]  /*27190*/  STL [R1+0x24], R12 ;  /* 0x0000240c01007387 */ /* 0x0001ea0000100800 */
[----:B------:R1:W-:Y:S02]  /*271a0*/  UTMALDG.4D [UR8], [UR4], desc[UR6] ;  /* 0x00000608040075b4 */ /* 0x0003e40008019000 */
[----:B------:R0:W-:Y:S01]  /*271b0*/  UTMALDG.4D [UR16], [UR4], desc[UR14] ;  /* 0x00000e10040075b4 */ /* 0x0001e20008019000 */
[----:B-1----:R-:W-:Y:S01]  /*271c0*/  @P0 R2UR UR11, R2 ;  /* 0x00000000020b02ca */ /* 0x002fe200000e0000 */
[----:B------:R-:W-:Y:S01]  /*271d0*/  UIADD3 UR8, UR24, 0x1a400, URZ ;  /* 0x0001a40018087890 */ /* 0x000fe2000fffe03f */
[----:B------:R-:W-:Y:S01]  /*271e0*/  LEA.HI R2, R12, R12, RZ, 0x1 ;  /* 0x0000000c0c027211 */ /* 0x000fe200078f08ff */
[----:B------:R-:W-:Y:S01]  /*271f0*/  UMOV UR10, 0x80 ;  /* 0x00000080000a7882 */ /* 0x000fe20000000000 */
[----:B------:R-:W-:-:S02]  /*27200*/  @P0 R2UR UR13, R3 ;  /* 0x00000000030d02ca */ /* 0x000fc400000e0000 */
[----:B------:R-:W-:Y:S02]  /*27210*/  @P0 R2UR UR12, R13 ;  /* 0x000000000d0c02ca */ /* 0x000fe400000e0000 */
[----:B------:R-:W-:-:S05]  /*27220*/  LOP3.LUT R2, R2, 0xfffffffe, RZ, 0xc0, !PT ;  /* 0xfffffffe02027812 */ /* 0x000fca00078ec0ff */
[----:B------:R-:W-:-:S05]  /*27230*/  IMAD.IADD R2, R12, 0x1, -R2 ;  /* 0x000000010c027824 */ /* 0x000fca00078e0a02 */
[----:B------:R-:W-:Y:S01]  /*27240*/  SHF.L.U32 R2, R2, 0x1f, RZ ;  /* 0x0000001f02027819 */ /* 0x000fe200000006ff */
[----:B------:R0:W-:Y:S03]  /*27250*/  UTMALDG.4D [UR8], [UR4], desc[UR22] ;  /* 0x00001608040075b4 */ /* 0x0001e60008019000 */
[----:B------:R-:W1:Y:S02]  /*27260*/  SYNCS.PHASECHK.TRANS64.TRYWAIT P0, [R10+URZ+0x30820], R2 ;  /* 0x030820020a0075a7 */ /* 0x000e64000800017f */
[----:B01----:R-:W-:Y:S05]  /*27270*/  @!P0 BRA `(.L_x_1672) ;  /* 0x0000004000848947 */ /* 0x003fea0003800000 */
.L_x_1802:
[----:B------:R-:W-:Y:S05]  /*27280*/  BSYNC B0 ;  /* 0x0000000000007941 */ /* 0x000fea0003800000 */
.L_x_1671:
[----:B0-----:R-:W2:Y:S04]  /*27290*/  LDL R3, [R1+0x20] ;  /* 0x0000200001037983 */ /* 0x001ea80000100800 */
[----:B------:R-:W3:Y:S01]  /*272a0*/  LDL R10, [R1+0x1c] ;  /* 0x00001c00010a7983 */ /* 0x000ee20000100800 */
[----:B------:R-:W-:Y:S01]  /*272b0*/  BSSY B0, `(.L_x_1673) ;  /* 0x0000195000007945 */ /* 0x000fe20003800000 */
[----:B--2---:R-:W-:-:S05]  /*272c0*/  VIADD R7, R3, 0xfffffffe ;  /* 0xfffffffe03077836 */ /* 0x004fca0000000000 */
[----:B---3--:R-:W-:-:S13]  /*272d0*/  ISETP.GE.AND P0, PT, R7, R10, PT ;  /* 0x0000000a0700720c */ /* 0x008fda0003f06270 */
[----:B------:R-:W-:Y:S05]  /*272e0*/  @!P0 BRA `(.L_x_1674) ;  /* 0x0000001800448947 */ /* 0x000fea0003800000 */
[----:B------:R-:W-:Y:S01]  /*272f0*/  IMAD.MOV R13, RZ, RZ, -R3 ;  /* 0x000000ffff0d7224 */ /* 0x000fe200078e0a03 */
[----:B------:R-:W-:Y:S01]  /*27300*/  LOP3.LUT R2, RZ, R10, RZ, 0x33, !PT ;  /* 0x0000000aff027212 */ /* 0x000fe200078e33ff */
[----:B------:R-:W-:Y:S03]  /*27310*/  BSSY B1, `(.L_x_1675) ;  /* 0x0000089000017945 */ /* 0x000fe60003800000 */
[----:B------:R-:W-:-:S05]  /*27320*/  VIADDMNMX R13, R13, 0x1, R2, !PT ;  /* 0x000000010d0d7846 */ /* 0x000fca0007800102 */
[----:B------:R-:W-:-:S05]  /*27330*/  IMAD.IADD R2, R3, 0x1, R13 ;  /* 0x0000000103027824 */ /* 0x000fca00078e020d */
[----:B------:R-:W-:-:S04]  /*27340*/  LOP3.LUT R2, R2, 0x1, RZ, 0xc0, !PT ;  /* 0x0000000102027812 */ /* 0x000fc800078ec0ff */
[----:B------:R-:W-:-:S13]  /*27350*/  ISETP.NE.U32.AND P0, PT, R2, 0x1, PT ;  /* 0x000000010200780c */ /* 0x000fda0003f05070 */
        /* <DEDUP_REMOVED lines=30> */
.L_x_1679:
[----:B0-----:R-:W0:Y:S01]  /*27540*/  S2R R8, SR_CgaCtaId ;  /* 0x0000000000087919 */ /* 0x001e220000008800 */
[----:B------:R-:W-:-:S04]  /*27550*/  MOV R3, 0x400 ;  /* 0x0000040000037802 */ /* 0x000fc80000000f00 */
[----:B0-----:R-:W-:Y:S02]  /*27560*/  LEA R3, R8, R3, 0x18 ;  /* 0x0000000308037211 */ /* 0x001fe400078ec0ff */
[----:B------:R-:W-:-:S03]  /*27570*/  SHF.L.U32 R8, R14, 0x1f, RZ ;  /* 0x0000001f0e087819 */ /* 0x000fc600000006ff */
[----:B------:R-:W-:-:S04]  /*27580*/  IMAD R3, R12, 0x8, R3 ;  /* 0x000000080c037824 */ /* 0x000fc800078e0203 */
[----:B------:R-:W0:Y:S02]  /*27590*/  SYNCS.PHASECHK.TRANS64.TRYWAIT P0, [R3+URZ+0x30840], R8 ;  /* 0x03084008030075a7 */ /* 0x000e24000800017f */
[----:B0-----:R-:W-:Y:S05]  /*275a0*/  @!P0 BRA `(.L_x_1680) ;  /* 0x0000003c00d88947 */ /* 0x001fea0003800000 */
.L_x_1803:
        /* <DEDUP_REMOVED lines=11> */
.L_x_1681:
        /* <DEDUP_REMOVED lines=11> */
[----:B-----5:R-:W-:Y:S01]  /*27710*/  R2UR UR13, R2 ;  /* 0x00000000020d72ca */ /* 0x020fe200000e0000 */
[----:B------:R-:W-:-:S04]  /*27720*/  UMOV UR17, 0x80 ;  /* 0x0000008000117882 */ /* 0x000fc80000000000 */
[----:B------:R-:W-:-:S04]  /*27730*/  UIADD3 UR9, UR9, 0x30830, URZ ;  /* 0x0003083009097890 */ /* 0x000fc8000fffe03f */
[----:B------:R-:W-:Y:S02]  /*27740*/  UIMAD UR11, UR11, 0x60, UR5 ;  /* 0x000000600b0b78a4 */ /* 0x000fe4000f8e0205 */
[----:B------:R-:W-:Y:S01]  /*27750*/  UIADD3.X UR5, URZ, UR39, URZ, UP0, !UPT ;  /* 0x000000273f057290 */ /* 0x000fe200087fe43f */
[----:B-1----:R-:W-:-:S05]  /*27760*/  LEA R8, R9, R8, 0x18 ;  /* 0x0000000809087211 */ /* 0x002fca00078ec0ff */
[----:B------:R-:W-:Y:S02]  /*27770*/  IMAD R3, R12, 0x9000, R8 ;  /* 0x000090000c037824 */ /* 0x000fe400078e0208 */
[----:B------:R-:W-:-:S03]  /*27780*/  VIADD R8, R8, 0x30800 ;  /* 0x0003080008087836 */ /* 0x000fc60000000000 */
[----:B------:R-:W-:Y:S01]  /*27790*/  R2UR UR14, R3 ;  /* 0x00000000030e72ca */ /* 0x000fe200000e0000 */
[----:B------:R-:W-:Y:S01]  /*277a0*/  IMAD R8, R16, 0x8, R8 ;  /* 0x0000000810087824 */ /* 0x000fe200078e0208 */
[----:B------:R-:W-:-:S11]  /*277b0*/  SHF.L.U32 R3, R18, 0x1f, RZ ;  /* 0x0000001f12037819 */ /* 0x000fd600000006ff */
[----:B------:R-:W-:Y:S02]  /*277c0*/  UIADD3 UR8, UR14, 0x1e400, URZ ;  /* 0x0001e4000e087890 */ /* 0x000fe4000fffe03f */
[----:B------:R-:W-:Y:S02]  /*277d0*/  UIADD3 UR15, UR14, 0x21400, URZ ;  /* 0x000214000e0f7890 */ /* 0x000fe4000fffe03f */
[----:B------:R-:W-:-:S05]  /*277e0*/  UIADD3 UR14, UR14, 0x24400, URZ ;  /* 0x000244000e0e7890 */ /* 0x000fca000fffe03f */
        /* <DEDUP_REMOVED lines=9> */
.L_x_1804:
[----:B------:R-:W-:Y:S05]  /*27880*/  @P1 BRA `(.L_x_1683) ;  /* 0x00000000002c1947 */ /* 0x000fea0003800000 */
[----:B------:R-:W1:Y:S01]  /*27890*/  S2R R11, SR_TID.X ;  /* 0x00000000000b7919 */ /* 0x000e620000002100 */
[----:B------:R-:W-:Y:S01]  /*278a0*/  MOV R9, 0x400 ;  /* 0x0000040000097802 */ /* 0x000fe20000000f00 */
[----:B0-----:R-:W-:Y:S01]  /*278b0*/  IMAD.MOV.U32 R8, RZ, RZ, 0x9000 ;  /* 0x00009000ff087424 */ /* 0x001fe200078e00ff */
[----:B------:R-:W0:Y:S01]  /*278c0*/  S2R R10, SR_CgaCtaId ;  /* 0x00000000000a7919 */ /* 0x000e220000008800 */
[----:B-1----:R-:W-:-:S04]  /*278d0*/  LOP3.LUT R11, R11, 0x1f, RZ, 0xc0, !PT ;  /* 0x0000001f0b0b7812 */ /* 0x002fc800078ec0ff */
[----:B------:R-:W-:Y:S02]  /*278e0*/  ISETP.NE.AND P0, PT, R11, RZ, PT ;  /* 0x000000ff0b00720c */ /* 0x000fe40003f05270 */
[----:B0-----:R-:W-:-:S05]  /*278f0*/  LEA R9, R10, R9, 0x18 ;  /* 0x000000090a097211 */ /* 0x001fca00078ec0ff */
[----:B------:R-:W-:-:S04]  /*27900*/  IMAD R3, R16, 0x8, R9 ;  /* 0x0000000810037824 */ /* 0x000fc800078e0209 */
[----:B------:R1:W-:Y:S02]  /*27910*/  SYNCS.ARRIVE.TRANS64 RZ, [R3+URZ+0x30850], R8 ;  /* 0x0308500803ff79a7 */ /* 0x0003e4000800003f */
[----:B------:R-:W-:Y:S05]  /*27920*/  @!P0 BRA `(.L_x_1683) ;  /* 0x0000000000048947 */ /* 0x000fea0003800000 */
[----:B------:R-:W-:Y:S01]  /*27930*/  BPT.TRAP 0x1 ;  /* 0x000000040000795c */ /* 0x000fe20000300000 */
.L_x_1683:
[----:B------:R-:W2:Y:S01]  /*27940*/  S2R R9, SR_CgaCtaId ;  /* 0x0000000000097919 */ /* 0x000ea20000008800 */
[----:B01----:R-:W-:Y:S01]  /*27950*/  MOV R8, 0x400 ;  /* 0x0000040000087802 */ /* 0x003fe20000000f00 */
        /* <DEDUP_REMOVED lines=9> */
[----:B------:R-:W-:-:S02]  /*279f0*/  IMAD.MOV.U32 R6, RZ, RZ, R2 ;  /* 0x000000ffff067224 */ /* 0x000fc400078e0002 */
[----:B------:R-:W-:-:S05]  /*27a00*/  IMAD.MOV.U32 R4, RZ, RZ, R7 ;  /* 0x000000ffff047224 */ /* 0x000fca00078e0007 */
[----:B------:R-:W-:Y:S02]  /*27a10*/  UIMAD UR11, UR11, 0x60, UR5 ;  /* 0x000000600b0b78a4 */ /* 0x000fe4000f8e0205 */
[----:B------:R-:W-:Y:S01]  /*27a20*/  UIADD3.X UR5, URZ, UR39, URZ, UP0, !UPT ;  /* 0x000000273f057290 */ /* 0x000fe200087fe43f */
[----:B--2---:R-:W-:-:S05]  /*27a30*/  LEA R8, R9, R8, 0x18 ;  /* 0x0000000809087211 */ /* 0x004fca00078ec0ff */
[----:B------:R-:W-:-:S05]  /*27a40*/  IMAD R3, R16, 0x8, R8 ;  /* 0x0000000810037824 */ /* 0x000fca00078e0208 */
        /* <DEDUP_REMOVED lines=16> */
.L_x_1678:
[----:B------:R-:W-:Y:S05]  /*27b50*/  BSYNC B2 ;  /* 0x0000000000027941 */ /* 0x000fea0003800000 */
.L_x_1677:
[----:B------:R-:W2:Y:S01]  /*27b60*/  LDL R2, [R1+0x20] ;  /* 0x0000200001027983 */ /* 0x000ea20000100800 */
[----:B------:R-:W-:Y:S02]  /*27b70*/  IMAD.MOV.U32 R16, RZ, RZ, R12 ;  /* 0x000000ffff107224 */ /* 0x000fe400078e000c */
[----:B------:R-:W-:Y:S02]  /*27b80*/  IMAD.MOV.U32 R18, RZ, RZ, R14 ;  /* 0x000000ffff127224 */ /* 0x000fe400078e000e */
[----:B--2---:R-:W-:-:S07]  /*27b90*/  VIADD R7, R2, 0xfffffffd ;  /* 0xfffffffd02077836 */ /* 0x004fce0000000000 */
.L_x_1676:
[----:B------:R-:W-:Y:S05]  /*27ba0*/  BSYNC B1 ;  /* 0x0000000000017941 */ /* 0x000fea0003800000 */
.L_x_1675:
[----:B------:R-:W2:Y:S01]  /*27bb0*/  LDL.LU R2, [R1+0x20] ;  /* 0x0000200001027983 */ /* 0x000ea20000300800 */
[----:B------:R-:W-:Y:S01]  /*27bc0*/  VIADD R13, R13, 0xfffffffe ;  /* 0xfffffffe0d0d7836 */ /* 0x000fe20000000000 */
[----:B--2---:R-:W-:-:S04]  /*27bd0*/  LOP3.LUT R2, RZ, R2, RZ, 0x33, !PT ;  /* 0x00000002ff027212 */ /* 0x004fc800078e33ff */
[----:B------:R-:W-:-:S13]  /*27be0*/  ISETP.NE.AND P0, PT, R13, R2, PT ;  /* 0x000000020d00720c */ /* 0x000fda0003f05270 */
[----:B------:R-:W-:Y:S05]  /*27bf0*/  @!P0 BRA `(.L_x_1674) ;  /* 0x0000001000008947 */ /* 0x000fea0003800000 */
[----:B------:R-:W-:-:S07]  /*27c00*/  IMAD.MOV.U32 R13, RZ, RZ, R6 ;  /* 0x000000ffff0d7224 */ /* 0x000fce00078e0006 */
.L_x_1698:
[----:B------:R-:W-:Y:S01]  /*27c10*/  VIADD R8, R16, 0x1 ;  /* 0x0000000110087836 */ /* 0x000fe20000000000 */
[----:B------:R-:W-:Y:S05]  /*27c20*/  YIELD ;  /* 0x0000000000007946 */ /* 0x000fea0003800000 */
[----:B------:R-:W-:Y:S01]  /*27c30*/  ISETP.NE.AND P0, PT, R8, 0x2, PT ;  /* 0x000000020800780c */ /* 0x000fe20003f05270 */
[----:B------:R-:W-:Y:S03]  /*27c40*/  BSSY B1, `(.L_x_1684) ;  /* 0x0000079000017945 */ /* 0x000fe60003800000 */
[----:B------:R-:W-:-:S02]  /*27c50*/  SEL R9, RZ, 0x1, P0 ;  /* 0x00000001ff097807 */ /* 0x000fc40000000000 */
[----:B------:R-:W-:Y:S02]  /*27c60*/  SEL R8, R8, RZ, P0 ;  /* 0x000000ff08087207 */ /* 0x000fe40000000000 */
[----:B------:R-:W-:Y:S01]  /*27c70*/  LOP3.LUT R9, R18, R9, RZ, 0x3c, !PT ;  /* 0x0000000912097212 */ /* 0x000fe200078e3cff */
[----:B------:R-:W-:Y:S06]  /*27c80*/  @!P6 BRA `(.L_x_1685) ;  /* 0x0000000400d0e947 */ /* 0x000fec0003800000 */
        /* <DEDUP_REMOVED lines=14> */
[--C-:B------:R-:W-:Y:S01]  /*27d70*/  SHF.R.S32.HI R3, RZ, 0x1f, R2.reuse ;  /* 0x0000001fff037819 */ /* 0x100fe20000011402 */
[----:B------:R-:W-:Y:S02]  /*27d80*/  IMAD.MOV R12, RZ, RZ, -R2 ;  /* 0x000000ffff0c7224 */ /* 0x000fe400078e0a02 */
[C---:B------:R-:W-:Y:S02]  /*27d90*/  IMAD R10, R5.reuse, UR7, R10 ;  /* 0x00000007050a7c24 */ /* 0x040fe4000f8e020a */
[----:B------:R-:W-:-:S04]  /*27da0*/  IMAD.WIDE.U32 R2, R5, UR6, R2 ;  /* 0x0000000605027c25 */ /* 0x000fc8000f8e0002 */
[----:B------:R-:W-:Y:S01]  /*27db0*/  IMAD.IADD R3, R10, 0x1, R3 ;  /* 0x000000010a037824 */ /* 0x000fe200078e0203 */
[----:B------:R-:W-:Y:S01]  /*27dc0*/  LEA R10, P0, R2, UR4, 0x2 ;  /* 0x00000004020a7c11 */ /* 0x000fe2000f8010ff */
[----:B------:R-:W-:-:S03]  /*27dd0*/  IMAD R12, R11, R12, R7 ;  /* 0x0000000c0b0c7224 */ /* 0x000fc600078e0207 */
[----:B------:R-:W-:-:S05]  /*27de0*/  LEA.HI.X R11, R2, UR5, R3, 0x2, P0 ;  /* 0x00000005020b7c11 */ /* 0x000fca00080f1403 */
[----:B------:R0:W5:Y:S04]  /*27df0*/  LDG.E R13, desc[UR8][R10.64] ;  /* 0x000000080a0d7981 */ /* 0x000168000c1e1900 */
.L_x_1686:
[----:B------:R-:W1:Y:S01]  /*27e00*/  S2R R3, SR_CgaCtaId ;  /* 0x0000000000037919 */ /* 0x000e620000008800 */
[----:B------:R-:W-:-:S04]  /*27e10*/  MOV R2, 0x400 ;  /* 0x0000040000027802 */ /* 0x000fc80000000f00 */
[----:B-1----:R-:W-:Y:S02]  /*27e20*/  LEA R2, R3, R2, 0x18 ;  /* 0x0000000203027211 */ /* 0x002fe400078ec0ff */
[----:B------:R-:W-:-:S03]  /*27e30*/  SHF.L.U32 R3, R9, 0x1f, RZ ;  /* 0x0000001f09037819 */ /* 0x000fc600000006ff */
[----:B------:R-:W-:-:S04]  /*27e40*/  IMAD R2, R8, 0x8, R2 ;  /* 0x0000000808027824 */ /* 0x000fc800078e0202 */
[----:B------:R-:W1:Y:S02]  /*27e50*/  SYNCS.PHASECHK.TRANS64.TRYWAIT P0, [R2+URZ+0x30840], R3 ;  /* 0x03084003020075a7 */ /* 0x000e64000800017f */
[----:B-1----:R-:W-:Y:S05]  /*27e60*/  @!P0 BRA `(.L_x_1687) ;  /* 0x0000003400d08947 */ /* 0x002fea0003800000 */
.L_x_1805:
        /* <DEDUP_REMOVED lines=11> */
.L_x_1688:
[----:B------:R-:W0:Y:S01]  /*27f20*/  S2R R10, SR_CgaCtaId ;  /* 0x00000000000a7919 */ /* 0x000e220000008800 */
[----:B-1----:R-:W-:Y:S01]  /*27f30*/  MOV R3, 0x400 ;  /* 0x0000040000037802 */ /* 0x002fe20000000f00 */
        /* <DEDUP_REMOVED lines=10> */
[----:B------:R-:W-:Y:S01]  /*27fe0*/  UMOV UR17, 0x80 ;  /* 0x0000008000117882 */ /* 0x000fe20000000000 */
[----:B------:R-:W-:-:S03]  /*27ff0*/  SHF.L.U32 R18, R18, 0x1f, RZ ;  /* 0x0000001f12127819 */ /* 0x000fc600000006ff */
[----:B------:R-:W-:-:S04]  /*28000*/  UIADD3 UR9, UR9, 0x30830, URZ ;  /* 0x0003083009097890 */ /* 0x000fc8000fffe03f */
[----:B------:R-:W-:Y:S02]  /*28010*/  UIMAD UR11, UR11, 0x60, UR5 ;  /* 0x000000600b0b78a4 */ /* 0x000fe4000f8e0205 */
[----:B------:R-:W-:Y:S01]  /*28020*/  UIADD3.X UR5, URZ, UR39, URZ, UP0, !UPT ;  /* 0x000000273f057290 */ /* 0x000fe200087fe43f */
[----:B0-----:R-:W-:-:S05]  /*28030*/  LEA R3, R10, R3, 0x18 ;  /* 0x000000030a037211 */ /* 0x001fca00078ec0ff */
[----:B------:R-:W-:-:S05]  /*28040*/  IMAD R2, R8, 0x9000, R3 ;  /* 0x0000900008027824 */ /* 0x000fca00078e0203 */
[----:B------:R-:W-:Y:S01]  /*28050*/  R2UR UR14, R2 ;  /* 0x00000000020e72ca */ /* 0x000fe200000e0000 */
[----:B------:R-:W-:-:S04]  /*28060*/  VIADD R2, R3, 0x30800 ;  /* 0x0003080003027836 */ /* 0x000fc80000000000 */
[----:B------:R-:W-:-:S08]  /*28070*/  IMAD R2, R16, 0x8, R2 ;  /* 0x0000000810027824 */ /* 0x000fd000078e0202 */
        /* <DEDUP_REMOVED lines=12> */
.L_x_1806:
        /* <DEDUP_REMOVED lines=8> */
.L_x_1690:
[----:B------:R-:W2:Y:S01]  /*281c0*/  S2R R10, SR_CgaCtaId ;  /* 0x00000000000a7919 */ /* 0x000ea20000008800 */
        /* <DEDUP_REMOVED lines=10> */
[----:B------:R-:W-:Y:S01]  /*28270*/  R2UR UR12, R0 ;  /* 0x00000000000c72ca */ /* 0x000fe200000e0000 */
[----:B------:R-:W-:-:S02]  /*28280*/  IMAD.MOV.U32 R4, RZ, RZ, R12 ;  /* 0x000000ffff047224 */ /* 0x000fc400078e000c */
[----:B------:R-:W-:-:S04]  /*28290*/  IMAD.MOV.U32 R6, RZ, RZ, R13 ;  /* 0x000000ffff067224 */ /* 0x000fc800078e000d */
[----:B------:R-:W-:Y:S02]  /*282a0*/  UIMAD UR11, UR11, 0x60, UR5 ;  /* 0x000000600b0b78a4 */ /* 0x000fe4000f8e0205 */
[----:B------:R-:W-:Y:S02]  /*282b0*/  UIADD3 UR9, UR9, 0x50, URZ ;  /* 0x0000005009097890 */ /* 0x000fe4000fffe03f */
[----:B------:R-:W-:Y:S01]  /*282c0*/  UIADD3.X UR5, URZ, UR39, URZ, UP0, !UPT ;  /* 0x000000273f057290 */ /* 0x000fe200087fe43f */
        /* <DEDUP_REMOVED lines=9> */
[----:B-1----:R-:W-:Y:S01]  /*28360*/  UMOV UR8, UR15 ;  /* 0x0000000f00087c82 */ /* 0x002fe20008000000 */
[----:B------:R-:W-:Y:S02]  /*28370*/  UMOV UR10, UR17 ;  /* 0x00000011000a7c82 */ /* 0x000fe40008000000 */
[----:B------:R1:W-:Y:S02]  /*28380*/  UTMALDG.4D [UR8], [UR4], desc[UR6] ;  /* 0x00000608040075b4 */ /* 0x0003e40008019000 */
[----:B-1----:R-:W-:Y:S01]  /*28390*/  UMOV UR8, UR16 ;  /* 0x0000001000087c82 */ /* 0x002fe20008000000 */
[----:B------:R-:W-:-:S02]  /*283a0*/  UMOV UR10, UR14 ;  /* 0x0000000e000a7c82 */ /* 0x000fc40008000000 */
[----:B------:R1:W-:Y:S02]  /*283b0*/  UTMALDG.4D [UR8], [UR4], desc[UR6] ;  /* 0x00000608040075b4 */ /* 0x0003e40008019000 */
[----:B-1----:R-:W-:Y:S01]  /*283c0*/  NOP ;  /* 0x0000000000007918 */ /* 0x002fe20000000000 */
.L_x_1685:
[----:B------:R-:W-:Y:S05]  /*283d0*/  BSYNC B1 ;  /* 0x0000000000017941 */ /* 0x000fea0003800000 */
.L_x_1684:
[----:B------:R-:W-:Y:S01]  /*283e0*/  VIADD R16, R8, 0x1 ;  /* 0x0000000108107836 */ /* 0x000fe20000000000 */
[----:B------:R-:W-:Y:S01]  /*283f0*/  BSSY B1, `(.L_x_1691) ;  /* 0x000007c000017945 */ /* 0x000fe20003800000 */
[----:B------:R-:W-:-:S03]  /*28400*/  VIADD R11, R7, 0xffffffff ;  /* 0xffffffff070b7836 */ /* 0x000fc60000000000 */
[----:B------:R-:W-:-:S04]  /*28410*/  ISETP.NE.AND P0, PT, R16, 0x2, PT ;  /* 0x000000021000780c */ /* 0x000fc80003f05270 */
[----:B0-----:R-:W-:Y:S02]  /*28420*/  SEL R18, RZ, 0x1, P0 ;  /* 0x00000001ff127807 */ /* 0x001fe40000000000 */
        /* <DEDUP_REMOVED lines=24> */
[----:B------:R-:W-:-:S06]  /*285b0*/  LEA.HI.X R13, R2, UR5, R3, 0x2, P0 ;  /* 0x00000005020d7c11 */ /* 0x000fcc00080f1403 */
[----:B------:R0:W5:Y:S03]  /*285c0*/  LDG.E R13, desc[UR8][R12.64] ;  /* 0x000000080c0d7981 */ /* 0x000166000c1e1900 */
.L_x_1693:
[----:B------:R-:W1:Y:S01]  /*285d0*/  S2R R3, SR_CgaCtaId ;  /* 0x0000000000037919 */ /* 0x000e620000008800 */
[----:B------:R-:W-:-:S04]  /*285e0*/  MOV R2, 0x400 ;  /* 0x0000040000027802 */ /* 0x000fc80000000f00 */
[----:B-1----:R-:W-:Y:S02]  /*285f0*/  LEA R2, R3, R2, 0x18 ;  /* 0x0000000203027211 */ /* 0x002fe400078ec0ff */
[----:B------:R-:W-:-:S03]  /*28600*/  SHF.L.U32 R3, R18, 0x1f, RZ ;  /* 0x0000001f12037819 */ /* 0x000fc600000006ff */
[----:B------:R-:W-:-:S04]  /*28610*/  IMAD R2, R16, 0x8, R2 ;  /* 0x0000000810027824 */ /* 0x000fc800078e0202 */
[----:B------:R-:W1:Y:S02]  /*28620*/  SYNCS.PHASECHK.TRANS64.TRYWAIT P0, [R2+URZ+0x30840], R3 ;  /* 0x03084003020075a7 */ /* 0x000e64000800017f */
[----:B-1----:R-:W-:Y:S05]  /*28630*/  @!P0 BRA `(.L_x_1694) ;  /* 0x0000003000048947 */ /* 0x002fea0003800000 */
.L_x_1807:
        /* <DEDUP_REMOVED lines=11> */
.L_x_1695:
[----:B------:R-:W0:Y:S01]  /*286f0*/  S2R R14, SR_CgaCtaId ;  /* 0x00000000000e7919 */ /* 0x000e220000008800 */
[----:B------:R-:W-:Y:S01]  /*28700*/  MOV R12, 0x400 ;  /* 0x00000400000c7802 */ /* 0x000fe20000000f00 */
[----:B------:R-:W-:Y:S01]  /*28710*/  UIADD3 UR4, UP0, UR38, 0x370, URZ ;  /* 0x0000037026047890 */ /* 0x000fe2000ff1e03f */
        /* <DEDUP_REMOVED lines=9> */
[----:B------:R-:W-:-:S06]  /*287b0*/  SHF.L.U32 R9, R9, 0x1f, RZ ;  /* 0x0000001f09097819 */ /* 0x000fcc00000006ff */
[----:B------:R-:W-:Y:S02]  /*287c0*/  UIMAD UR11, UR11, 0x60, UR5 ;  /* 0x000000600b0b78a4 */ /* 0x000fe4000f8e0205 */
[----:B------:R-:W-:Y:S01]  /*287d0*/  UIADD3.X UR5, URZ, UR39, URZ, UP0, !UPT ;  /* 0x000000273f057290 */ /* 0x000fe200087fe43f */
[----:B0-----:R-:W-:-:S05]  /*287e0*/  LEA R12, R14, R12, 0x18 ;  /* 0x0000000c0e0c7211 */ /* 0x001fca00078ec0ff */
[----:B-1----:R-:W-:-:S04]  /*287f0*/  VIADD R2, R12, 0x30800 ;  /* 0x000308000c027836 */ /* 0x002fc80000000000 */
[--C-:B------:R-:W-:Y:S02]  /*28800*/  IMAD R3, R16, 0x8, R2.reuse ;  /* 0x0000000810037824 */ /* 0x100fe400078e0202 */
[----:B------:R-:W-:-:S03]  /*28810*/  IMAD R2, R8, 0x8, R2 ;  /* 0x0000000808027824 */ /* 0x000fc600078e0202 */
[----:B------:R-:W-:Y:S01]  /*28820*/  R2UR UR9, R3 ;  /* 0x00000000030972ca */ /* 0x000fe200000e0000 */
[----:B------:R-:W-:-:S05]  /*28830*/  IMAD R3, R16, 0x9000, R12 ;  /* 0x0000900010037824 */ /* 0x000fca00078e020c */
[----:B------:R-:W-:-:S07]  /*28840*/  R2UR UR8, R3 ;  /* 0x00000000030872ca */ /* 0x000fce00000e0000 */
[----:B------:R-:W-:-:S06]  /*28850*/  UIADD3 UR9, UR9, 0x30, URZ ;  /* 0x0000003009097890 */ /* 0x000fcc000fffe03f */
[----:B------:R-:W-:Y:S02]  /*28860*/  UIADD3 UR14, UR8, 0x1e400, URZ ;  /* 0x0001e400080e7890 */ /* 0x000fe4000fffe03f */
[----:B------:R-:W-:Y:S02]  /*28870*/  UIADD3 UR15, UR8, 0x21400, URZ ;  /* 0x00021400080f7890 */ /* 0x000fe4000fffe03f */
[----:B------:R-:W-:-:S03]  /*28880*/  UIADD3 UR16, UR8, 0x24400, URZ ;  /* 0x0002440008107890 */ /* 0x000fc6000fffe03f */
[----:B------:R-:W-:Y:S02]  /*28890*/  UMOV UR8, UR14 ;  /* 0x0000000e00087c82 */ /* 0x000fe40008000000 */
[----:B------:R0:W-:Y:S02]  /*288a0*/  UTMALDG.4D [UR8], [UR4], desc[UR6] ;  /* 0x00000608040075b4 */ /* 0x0001e40008019000 */
        /* <DEDUP_REMOVED lines=8> */
.L_x_1808:
        /* <DEDUP_REMOVED lines=8> */
.L_x_1697:
[----:B0-----:R-:W0:Y:S01]  /*289b0*/  S2R R9, SR_CgaCtaId ;  /* 0x0000000000097919 */ /* 0x001e220000008800 */
        /* <DEDUP_REMOVED lines=16> */
[----:B0-----:R-:W-:-:S05]  /*28ac0*/  LEA R3, R9, R3, 0x18 ;  /* 0x0000000309037211 */ /* 0x001fca00078ec0ff */
[----:B------:R-:W-:-:S05]  /*28ad0*/  IMAD R8, R8, 0x9000, R3 ;  /* 0x0000900008087824 */ /* 0x000fca00078e0203 */
[----:B------:R-:W-:-:S13]  /*28ae0*/  R2UR UR15, R8 ;  /* 0x00000000080f72ca */ /* 0x000fda00000e0000 */
        /* <DEDUP_REMOVED lines=12> */
.L_x_1692:
[----:B------:R-:W-:Y:S05]  /*28bb0*/  BSYNC B1 ;  /* 0x0000000000017941 */ /* 0x000fea0003800000 */
.L_x_1691:
[----:B------:R-:W2:Y:S01]  /*28bc0*/  LDL R2, [R1+0x1c] ;  /* 0x00001c0001027983 */ /* 0x000ea20000100800 */
[----:B------:R-:W-:Y:S01]  /*28bd0*/  VIADD R7, R7, 0xfffffffe ;  /* 0xfffffffe07077836 */ /* 0x000fe20000000000 */
[----:B--2---:R-:W-:-:S13]  /*28be0*/  ISETP.GT.AND P0, PT, R11, R2, PT ;  /* 0x000000020b00720c */ /* 0x004fda0003f04270 */
[----:B------:R-:W-:Y:S05]  /*28bf0*/  @P0 BRA `(.L_x_1698) ;  /* 0xfffffff000040947 */ /* 0x000fea000383ffff */
.L_x_1674:
[----:B------:R-:W-:Y:S05]  /*28c00*/  BSYNC B0 ;  /* 0x0000000000007941 */ /* 0x000fea0003800000 */
.L_x_1673:
[----:B------:R-:W0:Y:S01]  /*28c10*/  S2R R2, SR_TID.X ;  /* 0x0000000000027919 */ /* 0x000e220000002100 */
[----:B------:R-:W-:Y:S01]  /*28c20*/  BSSY B0, `(.L_x_1699) ;  /* 0x0000012000007945 */ /* 0x000fe20003800000 */
[----:B0-----:R-:W-:-:S04]  /*28c30*/  LOP3.LUT R2, R2, 0x1f, RZ, 0xc0, !PT ;  /* 0x0000001f02027812 */ /* 0x001fc800078ec0ff */
[----:B------:R-:W-:-:S13]  /*28c40*/  ISETP.NE.AND P0, PT, R2, RZ, PT ;  /* 0x000000ff0200720c */ /* 0x000fda0003f05270 */
[----:B------:R-:W-:Y:S05]  /*28c50*/  @P0 BRA `(.L_x_1700) ;  /* 0x0000000000380947 */ /* 0x000fea0003800000 */
[----:B------:R-:W0:Y:S01]  /*28c60*/  S2R R8, SR_LANEID ;  /* 0x0000000000087919 */ /* 0x000e220000000000 */
[----:B------:R-:W-:Y:S01]  /*28c70*/  VOTEU.ANY UR4, UPT, PT ;  /* 0x0000000000047886 */ /* 0x000fe200038e0100 */
[----:B------:R-:W1:Y:S01]  /*28c80*/  LDC.64 R2, c[0x0][0xc38] ;  /* 0x00030e00ff027b82 */ /* 0x000e620000000a00 */
[----:B------:R-:W0:Y:S01]  /*28c90*/  FLO.U32 R7, UR4 ;  /* 0x0000000400077d00 */ /* 0x000e2200080e0000 */
[----:B------:R-:W-:-:S07]  /*28ca0*/  ULDC.64 UR6, c[0x0][0x208] ;  /* 0x0000820000067ab9 */ /* 0x000fce0000000a00 */
[----:B------:R-:W1:Y:S01]  /*28cb0*/  POPC R5, UR4 ;  /* 0x0000000400057d09 */ /* 0x000e620008000000 */
[----:B0-----:R-:W-:-:S13]  /*28cc0*/  ISETP.EQ.U32.AND P0, PT, R7, R8, PT ;  /* 0x000000080700720c */ /* 0x001fda0003f02070 */
[----:B-1----:R-:W2:Y:S01]  /*28cd0*/  @P0 ATOMG.E.ADD.STRONG.GPU PT, R2, desc[UR6][R2.64], R5 ;  /* 0x00000005020209a8 */ /* 0x002ea200081ee1c6 */
[----:B------:R-:W0:Y:S02]  /*28ce0*/  S2R R8, SR_LTMASK ;  /* 0x0000000000087919 */ /* 0x000e240000003900 */
[----:B0-----:R-:W-:-:S06]  /*28cf0*/  LOP3.LUT R8, R8, UR4, RZ, 0xc0, !PT ;  /* 0x0000000408087c12 */ /* 0x001fcc000f8ec0ff */
[----:B------:R-:W0:Y:S01]  /*28d00*/  POPC R8, R8 ;  /* 0x0000000800087309 */ /* 0x000e220000000000 */
[----:B--2---:R-:W0:Y:S02]  /*28d10*/  SHFL.IDX PT, R7, R2, R7, 0x1f ;  /* 0x00001f0702077589 */ /* 0x004e2400000e0000 */
[----:B0-----:R-:W-:-:S05]  /*28d20*/  IADD3 R2, R7, UR36, R8 ;  /* 0x0000002407027c10 */ /* 0x001fca000fffe008 */
[----:B------:R0:W-:Y:S02]  /*28d30*/  STL [R1], R2 ;  /* 0x0000000201007387 */ /* 0x0001e40000100800 */
.L_x_1700:
[----:B------:R-:W-:Y:S05]  /*28d40*/  BSYNC B0 ;  /* 0x0000000000007941 */ /* 0x000fea0003800000 */
.L_x_1699:
[----:B------:R-:W-:Y:S04]  /*28d50*/  BSSY B0, `(.L_x_1701) ;  /* 0x0000033000007945 */ /* 0x000fe80003800000 */
[----:B------:R-:W-:Y:S05]  /*28d60*/  @!P6 BRA `(.L_x_1702) ;  /* 0x0000000000c4e947 */ /* 0x000fea0003800000 */
[----:B------:R-:W1:Y:S01]  /*28d70*/  S2R R3, SR_CgaCtaId ;  /* 0x0000000000037919 */ /* 0x000e620000008800 */
[----:B0-----:R-:W-:-:S04]  /*28d80*/  MOV R2, 0x400 ;  /* 0x0000040000027802 */ /* 0x001fc80000000f00 */
[----:B-1----:R-:W-:-:S05]  /*28d90*/  LEA R2, R3, R2, 0x18 ;  /* 0x0000000203027211 */ /* 0x002fca00078ec0ff */
[----:B------:R-:W-:Y:S01]  /*28da0*/  IMAD R3, R16, 0x8, R2 ;  /* 0x0000000810037824 */ /* 0x000fe200078e0202 */
[----:B------:R-:W-:-:S04]  /*28db0*/  SHF.L.U32 R2, R18, 0x1f, RZ ;  /* 0x0000001f12027819 */ /* 0x000fc800000006ff */
[----:B------:R-:W0:Y:S02]  /*28dc0*/  SYNCS.PHASECHK.TRANS64.TRYWAIT P0, [R3+URZ+0x30860], R2 ;  /* 0x03086002030075a7 */ /* 0x000e24000800017f */
[----:B0-----:R-:W-:Y:S05]  /*28dd0*/  @!P0 BRA `(.L_x_1703) ;  /* 0x0000002800448947 */ /* 0x001fea0003800000 */
.L_x_1809:
        /* <DEDUP_REMOVED lines=11> */
.L_x_1704:
        /* <DEDUP_REMOVED lines=11> */
[----:B------:R-:W-:-:S07]  /*28f40*/  R2UR UR13, R6 ;  /* 0x00000000060d72ca */ /* 0x000fce00000e0000 */
        /* <DEDUP_REMOVED lines=18> */
[----:B-1----:R-:W-:Y:S01]  /*29070*/  NOP ;  /* 0x0000000000007918 */ /* 0x002fe20000000000 */
.L_x_1702:
[----:B------:R-:W-:Y:S05]  /*29080*/  BSYNC B0 ;  /* 0x0000000000007941 */ /* 0x000fea0003800000 */
.L_x_1701:
[----:B------:R-:W-:-:S05]  /*29090*/  VIADD R16, R16, 0x1 ;  /* 0x0000000110107836 */ /* 0x000fca0000000000 */
[----:B------:R-:W-:-:S04]  /*290a0*/  ISETP.NE.AND P0, PT, R16, 0x2, PT ;  /* 0x000000021000780c */ /* 0x000fc80003f05270 */
[----:B------:R-:W-:Y:S02]  /*290b0*/  SEL R3, RZ, 0x1, P0 ;  /* 0x00000001ff037807 */ /* 0x000fe40000000000 */
[----:B------:R-:W-:Y:S02]  /*290c0*/  SEL R16, R16, RZ, P0 ;  /* 0x000000ff10107207 */ /* 0x000fe40000000000 */
[----:B------:R-:W-:-:S07]  /*290d0*/  LOP3.LUT R18, R18, R3, RZ, 0x3c, !PT ;  /* 0x0000000312127212 */ /* 0x000fce00078e3cff */
.L_x_1658:
[----:B------:R-:W-:Y:S05]  /*290e0*/  BSYNC B6 ;  /* 0x0000000000067941 */ /* 0x000fea0003800000 */
.L_x_1656:
[----:B------:R-:W-:-:S03]  /*290f0*/  UMOV UR4, 0xffffffff ;  /* 0xffffffff00047882 */ /* 0x000fc60000000000 */
[----:B------:R-:W-:Y:S05]  /*29100*/  BRA.DIV UR4, `(.L_x_1705) ;  /* 0x00000026048c7947 */ /* 0x000fea000b800000 */
[----:B---3--:R-:W3:Y:S04]  /*29110*/  LDL.LU R0, [R1] ;  /* 0x0000000001007983 */ /* 0x008ee80000300800 */
[----:B---3--:R3:W4:Y:S04]  /*29120*/  SHFL.IDX PT, R4, R0, RZ, 0x1f ;  /* 0x00001fff00047589 */ /* 0x00872800000e0000 */
[----:B------:R3:W0:Y:S02]  /*29130*/  SHFL.IDX PT, R7, R0, 0x1, 0x1f ;  /* 0x00201f0000077f89 */ /* 0x00062400000e0000 */
.L_x_1813:
[----:B---3--:R-:W0:Y:S01]  /*29140*/  LDL R0, [R1+0xc] ;  /* 0x00000c0001007983 */ /* 0x008e220000100800 */
[----:B------:R-:W-:Y:S01]  /*29150*/  ULDC UR4, c[0x0][0xc14] ;  /* 0x0003050000047ab9 */ /* 0x000fe20000000800 */
[----:B------:R-:W-:Y:S01]  /*29160*/  BSSY B0, `(.L_x_1706) ;  /* 0x000000d000007945 */ /* 0x000fe20003800000 */
[----:B------:R-:W-:Y:S01]  /*29170*/  IMAD.MOV.U32 R5, RZ, RZ, RZ ;  /* 0x000000ffff057224 */ /* 0x000fe200078e00ff */
[----:B------:R-:W3:Y:S02]  /*29180*/  S2R R10, SR_TID.X ;  /* 0x00000000000a7919 */ /* 0x000ee40000002100 */
[----:B---3--:R-:W-:-:S04]  /*29190*/  LOP3.LUT R10, R10, 0x1f, RZ, 0xc0, !PT ;  /* 0x0000001f0a0a7812 */ /* 0x008fc800078ec0ff */
[C---:B------:R-:W-:Y:S01]  /*291a0*/  ISETP.NE.AND P0, PT, R10.reuse, 0x1f, PT ;  /* 0x0000001f0a00780c */ /* 0x040fe20003f05270 */
[----:B01----:R-:W-:Y:S02]  /*291b0*/  IMAD.IADD R9, R10, 0x1, R0 ;  /* 0x000000010a097824 */ /* 0x003fe400078e0200 */
[----:B------:R-:W-:-:S05]  /*291c0*/  IMAD.U32 R0, RZ, RZ, UR4 ;  /* 0x00000004ff007e24 */ /* 0x000fca000f8e00ff */
[----:B------:R-:W-:-:S13]  /*291d0*/  ISETP.GE.OR P0, PT, R9, R0, !P0 ;  /* 0x000000000900720c */ /* 0x000fda0004706670 */
[----:B------:R-:W-:Y:S05]  /*291e0*/  @P0 BRA `(.L_x_1707) ;  /* 0x0000000000100947 */ /* 0x000fea0003800000 */
[----:B------:R-:W0:Y:S01]  /*291f0*/  LDC.64 R2, c[0x0][0xc58] ;  /* 0x00031600ff027b82 */ /* 0x000e220000000a00 */
[----:B------:R-:W-:Y:S01]  /*29200*/  ULDC.64 UR4, c[0x0][0x208] ;  /* 0x0000820000047ab9 */ /* 0x000fe20000000a00 */
[----:B0-----:R-:W-:-:S05]  /*29210*/  IMAD.WIDE R2, R9, 0x4, R2 ;  /* 0x0000000409027825 */ /* 0x001fca00078e0202 */
[----:B------:R0:W5:Y:S02]  /*29220*/  LDG.E R5, desc[UR4][R2.64] ;  /* 0x0000000402057981 */ /* 0x000164000c1e1900 */
.L_x_1707:
[----:B------:R-:W-:Y:S05]  /*29230*/  BSYNC B0 ;  /* 0x0000000000007941 */ /* 0x000fea0003800000 */
.L_x_1706:
        /* <DEDUP_REMOVED lines=8> */
[----:B------:R-:W1:Y:S02]  /*292c0*/  SHFL.UP PT, R14, R13, 0x2, RZ ;  /* 0x044000000d0e7989 */ /* 0x000e6400000e00ff */
[----:B-1----:R-:W-:Y:S02]  /*292d0*/  SEL R14, R14, RZ, P1 ;  /* 0x000000ff0e0e7207 */ /* 0x002fe40000800000 */
[----:B------:R-:W-:-:S03]  /*292e0*/  ISETP.GE.U32.AND P1, PT, R10, 0x8, PT ;  /* 0x000000080a00780c */ /* 0x000fc60003f26070 */
[----:B0-----:R-:W-:-:S05]  /*292f0*/  IMAD.IADD R3, R13, 0x1, R14 ;  /* 0x000000010d037824 */ /* 0x001fca00078e020e */
[----:B------:R-:W2:Y:S02]  /*29300*/  SHFL.UP PT, R14, R3, 0x4, RZ ;  /* 0x04800000030e7989 */ /* 0x000ea400000e00ff */
[----:B--2---:R-:W-:Y:S02]  /*29310*/  SEL R6, R14, RZ, P0 ;  /* 0x000000ff0e067207 */ /* 0x004fe40000000000 */
        /* <DEDUP_REMOVED lines=9> */
.L_x_1821:
[----:B------:R-:W-:Y:S02]  /*293b0*/  ULDC UR4, c[0x0][0xc10] ;  /* 0x0003040000047ab9 */ /* 0x000fe40000000800 */
[----:B------:R-:W-:-:S04]  /*293c0*/  IMAD.U32 R6, RZ, RZ, UR4 ;  /* 0x00000004ff067e24 */ /* 0x000fc8000f8e00ff */
[----:B-1----:R-:W-:-:S04]  /*293d0*/  IMAD R14, R14, R6, RZ ;  /* 0x000000060e0e7224 */ /* 0x002fc800078e02ff */
[----:B------:R-:W-:-:S05]  /*293e0*/  IMAD.IADD R7, R7, 0x1, R14 ;  /* 0x0000000107077824 */ /* 0x000fca00078e020e */
[----:B----4-:R-:W-:-:S13]  /*293f0*/  ISETP.GT.AND P0, PT, R7, R4, PT ;  /* 0x000000040700720c */ /* 0x010fda0003f04270 */
[----:B------:R-:W-:Y:S05]  /*29400*/  @P0 BRA `(.L_x_1709) ;  /* 0x0000000000c40947 */ /* 0x000fea0003800000 */
[----:B------:R-:W1:Y:S02]  /*29410*/  LDC R0, c[0x0][0xc14] ;  /* 0x00030500ff007b82 */ /* 0x000e640000000800 */
.L_x_1714:
[----:B0-----:R-:W2:Y:S02]  /*29420*/  LDL.LU R2, [R1+0xc] ;  /* 0x00000c0001027983 */ /* 0x001ea40000300800 */
[----:B--2---:R-:W-:-:S05]  /*29430*/  VIADD R3, R2, 0x1f ;  /* 0x0000001f02037836 */ /* 0x004fca0000000000 */
[----:B-1----:R-:W-:-:S13]  /*29440*/  ISETP.GE.AND P0, PT, R3, R0, PT ;  /* 0x000000000300720c */ /* 0x002fda0003f06270 */
[----:B------:R-:W-:Y:S05]  /*29450*/  @P0 BRA `(.L_x_1710) ;  /* 0x00000008000c0947 */ /* 0x000fea0003800000 */
[----:B------:R-:W0:Y:S01]  /*29460*/  S2R R8, SR_TID.X ;  /* 0x0000000000087919 */ /* 0x000e220000002100 */
[----:B------:R-:W-:Y:S01]  /*29470*/  IMAD.MOV.U32 R2, RZ, RZ, R3 ;  /* 0x000000ffff027224 */ /* 0x000fe200078e0003 */
[----:B------:R-:W-:Y:S01]  /*29480*/  BSSY B0, `(.L_x_1711) ;  /* 0x000000c000007945 */ /* 0x000fe20003800000 */
[----:B------:R-:W-:-:S03]  /*29490*/  IMAD.MOV.U32 R5, RZ, RZ, RZ ;  /* 0x000000ffff057224 */ /* 0x000fc600078e00ff */
[----:B------:R1:W-:Y:S01]  /*294a0*/  STL [R1+0xc], R2 ;  /* 0x00000c0201007387 */ /* 0x0003e20000100800 */
[----:B0-----:R-:W-:-:S04]  /*294b0*/  LOP3.LUT R8, R8, 0x1f, RZ, 0xc0, !PT ;  /* 0x0000001f08087812 */ /* 0x001fc800078ec0ff */
[C---:B------:R-:W-:Y:S01]  /*294c0*/  ISETP.NE.AND P1, PT, R8.reuse, 0x1f, PT ;  /* 0x0000001f0800780c */ /* 0x040fe20003f25270 */
[----:B------:R-:W-:-:S05]  /*294d0*/  IMAD.IADD R9, R8, 0x1, R2 ;  /* 0x0000000108097824 */ /* 0x000fca00078e0202 */
[----:B------:R-:W-:-:S13]  /*294e0*/  ISETP.GE.OR P0, PT, R9, R0, !P1 ;  /* 0x000000000900720c */ /* 0x000fda0004f06670 */
[----:B-1----:R-:W-:Y:S05]  /*294f0*/  @P0 BRA `(.L_x_1712) ;  /* 0x0000000000100947 */ /* 0x002fea0003800000 */
[----:B------:R-:W0:Y:S01]  /*29500*/  LDC.64 R2, c[0x0][0xc58] ;  /* 0x00031600ff027b82 */ /* 0x000e220000000a00 */
[----:B------:R-:W-:Y:S01]  /*29510*/  ULDC.64 UR4, c[0x0][0x208] ;  /* 0x0000820000047ab9 */ /* 0x000fe20000000a00 */
[----:B0-----:R-:W-:-:S05]  /*29520*/  IMAD.WIDE R2, R9, 0x4, R2 ;  /* 0x0000000409027825 */ /* 0x001fca00078e0202 */
[----:B------:R0:W5:Y:S02]  /*29530*/  LDG.E R5, desc[UR4][R2.64] ;  /* 0x0000000402057981 */ /* 0x000164000c1e1900 */
.L_x_1712:
[----:B------:R-:W-:Y:S05]  /*29540*/  BSYNC B0 ;  /* 0x0000000000007941 */ /* 0x000fea0003800000 */
.L_x_1711:
        /* <DEDUP_REMOVED lines=23> */
.L_x_1829:
[----:B------:R-:W-:Y:S02]  /*296c0*/  ULDC UR4, c[0x0][0xc10] ;  /* 0x0003040000047ab9 */ /* 0x000fe40000000800 */
[----:B------:R-:W-:-:S04]  /*296d0*/  IMAD.U32 R6, RZ, RZ, UR4 ;  /* 0x00000004ff067e24 */ /* 0x000fc8000f8e00ff */
[----:B-1----:R-:W-:-:S04]  /*296e0*/  IMAD R14, R14, R6, RZ ;  /* 0x000000060e0e7224 */ /* 0x002fc800078e02ff */
[----:B------:R-:W-:-:S05]  /*296f0*/  IMAD.IADD R7, R14, 0x1, R7 ;  /* 0x000000010e077824 */ /* 0x000fca00078e0207 */
[----:B------:R-:W-:-:S13]  /*29700*/  ISETP.GT.AND P0, PT, R7, R4, PT ;  /* 0x000000040700720c */ /* 0x000fda0003f04270 */
[----:B------:R-:W-:Y:S05]  /*29710*/  @!P0 BRA `(.L_x_1714) ;  /* 0xfffffffc00408947 */ /* 0x000fea000383ffff */
.L_x_1709:
        /* <DEDUP_REMOVED lines=8> */
.L_x_1833:
[----:B------:R-:W-:Y:S01]  /*297a0*/  ISETP.NE.AND P0, PT, R3, RZ, PT ;  /* 0x000000ff0300720c */ /* 0x000fe20003f05270 */
[----:B------:R-:W-:-:S12]  /*297b0*/  IMAD.MOV.U32 R9, RZ, RZ, RZ ;  /* 0x000000ffff097224 */ /* 0x000fd800078e00ff */
[----:B------:R-:W-:Y:S05]  /*297c0*/  @!P0 BRA `(.L_x_1716) ;  /* 0x0000000000108947 */ /* 0x000fea0003800000 */
[----:B------:R-:W-:Y:S01]  /*297d0*/  UMOV UR4, 0xffffffff ;  /* 0xffffffff00047882 */ /* 0x000fe20000000000 */
[----:B------:R-:W-:Y:S02]  /*297e0*/  VIADD R12, R8, 0xffffffff ;  /* 0xffffffff080c7836 */ /* 0x000fe40000000000 */
[----:B------:R-:W-:Y:S05]  /*297f0*/  BRA.DIV UR4, `(.L_x_1717) ;  /* 0x0000002a04087947 */ /* 0x000fea000b800000 */
[----:B------:R3:W4:Y:S02]  /*29800*/  SHFL.IDX PT, R9, R2, R12, 0x1f ;  /* 0x00001f0c02097589 */ /* 0x00072400000e0000 */
.L_x_1716:
[----:B------:R-:W5:Y:S01]  /*29810*/  LDL.LU R10, [R1+0xc] ;  /* 0x00000c00010a7983 */ /* 0x000f620000300800 */
[----:B0--3--:R-:W0:Y:S01]  /*29820*/  LDC.64 R2, c[0x0][0xc68] ;  /* 0x00031a00ff027b82 */ /* 0x009e220000000a00 */
[----:B------:R-:W-:Y:S01]  /*29830*/  ULDC.64 UR4, c[0x0][0x208] ;  /* 0x0000820000047ab9 */ /* 0x000fe20000000a00 */
[----:B-----5:R-:W-:-:S04]  /*29840*/  IMAD.IADD R10, R8, 0x1, R10 ;  /* 0x00000001080a7824 */ /* 0x020fc800078e020a */
[----:B0-----:R-:W-:Y:S01]  /*29850*/  IMAD.WIDE R2, R10, 0x4, R2 ;  /* 0x000000040a027825 */ /* 0x001fe200078e0202 */
[----:B------:R0:W-:Y:S04]  /*29860*/  STL [R1+0xc], R10 ;  /* 0x00000c0a01007387 */ /* 0x0001e80000100800 */
[----:B0-----:R0:W1:Y:S01]  /*29870*/  LDG.E R10, desc[UR4][R2.64] ;  /* 0x00000004020a7981 */ /* 0x001062000c1e1900 */
[----:B----4-:R-:W-:-:S05]  /*29880*/  IMAD R7, R9, R6, R7 ;  /* 0x0000000609077224 */ /* 0x010fca00078e0207 */
[----:B------:R3:W-:Y:S01]  /*29890*/  STL [R1], R7 ;  /* 0x0000000701007387 */ /* 0x0007e20000100800 */
[----:B0-----:R-:W-:Y:S02]  /*298a0*/  IMAD.MOV.U32 R2, RZ, RZ, RZ ;  /* 0x000000ffff027224 */ /* 0x001fe400078e00ff */
[----:B---3--:R-:W-:Y:S02]  /*298b0*/  IMAD.IADD R7, R4, 0x1, -R7 ;  /* 0x0000000104077824 */ /* 0x008fe400078e0a07 */
        /* <DEDUP_REMOVED lines=20> */
[----:B------:R-:W-:Y:S01]  /*29a00*/  ISETP.GE.AND P0, PT, R2, RZ, PT ;  /* 0x000000ff0200720c */ /* 0x000fe20003f06270 */
[----:B------:R-:W-:-:S12]  /*29a10*/  IMAD.MOV.U32 R2, RZ, RZ, RZ ;  /* 0x000000ffff027224 */ /* 0x000fd800078e00ff */
        /* <DEDUP_REMOVED lines=9> */
[-C--:B------:R-:W-:Y:S02]  /*29ab0*/  IABS R10, R6.reuse ;  /* 0x00000006000a7213 */ /* 0x080fe40000000000 */
[----:B------:R-:W-:Y:S02]  /*29ac0*/  IABS R8, R6 ;  /* 0x0000000600087213 */ /* 0x000fe40000000000 */
        /* <DEDUP_REMOVED lines=8> */
[----:B------:R-:W-:Y:S02]  /*29b50*/  IMAD.MOV R9, RZ, RZ, -R8 ;  /* 0x000000ffff097224 */ /* 0x000fe400078e0a08 */
        /* <DEDUP_REMOVED lines=19> */
.L_x_1710:
[----:B------:R-:W-:Y:S01]  /*29c90*/  UMOV UR4, URZ ;  /* 0x0000003f00047c82 */ /* 0x000fe20008000000 */
[----:B------:R-:W-:Y:S01]  /*29ca0*/  ULDC UR6, c[0x0][0xc14] ;  /* 0x0003050000067ab9 */ /* 0x000fe20000000800 */
[----:B------:R0:W-:Y:S01]  /*29cb0*/  STL [R1], R4 ;  /* 0x0000000401007387 */ /* 0x0001e20000100800 */
[----:B------:R-:W-:Y:S01]  /*29cc0*/  UMOV UR5, URZ ;  /* 0x0000003f00057c82 */ /* 0x000fe20008000000 */
[----:B------:R-:W-:Y:S02]  /*29cd0*/  IMAD.U32 R2, RZ, RZ, UR6 ;  /* 0x00000006ff027e24 */ /* 0x000fe4000f8e00ff */
[----:B------:R-:W-:Y:S02]  /*29ce0*/  IMAD.U32 R3, RZ, RZ, UR5 ;  /* 0x00000005ff037e24 */ /* 0x000fe4000f8e00ff */
[----:B0-----:R-:W-:-:S05]  /*29cf0*/  IMAD.U32 R4, RZ, RZ, UR4 ;  /* 0x00000004ff047e24 */ /* 0x001fca000f8e00ff */
[----:B------:R0:W-:Y:S04]  /*29d00*/  STL [R1+0x4], R4 ;  /* 0x0000040401007387 */ /* 0x0001e80000100800 */
[----:B------:R0:W-:Y:S04]  /*29d10*/  STL [R1+0xc], R2 ;  /* 0x00000c0201007387 */ /* 0x0001e80000100800 */
[----:B------:R0:W-:Y:S02]  /*29d20*/  STL [R1+0x8], R3 ;  /* 0x0000080301007387 */ /* 0x0001e40000100800 */
.L_x_1718:
[----:B01----:R-:W2:Y:S04]  /*29d30*/  LDL.64 R4, [R1] ;  /* 0x0000000001047983 */ /* 0x003ea80000100a00 */
[----:B------:R-:W2:Y:S01]  /*29d40*/  LDL.64 R6, [R1+0x8] ;  /* 0x0000080001067983 */ /* 0x000ea20000100a00 */
[----:B------:R-:W0:Y:S01]  /*29d50*/  S2R R2, SR_TID.X ;  /* 0x0000000000027919 */ /* 0x000e220000002100 */
[----:B------:R-:W-:Y:S05]  /*29d60*/  WARPSYNC.ALL ;  /* 0x0000000000007948 */ /* 0x000fea0003800000 */
[----:B0-----:R-:W-:Y:S01]  /*29d70*/  LOP3.LUT R2, R2, 0x1f, RZ, 0xc0, !PT ;  /* 0x0000001f02027812 */ /* 0x001fe200078ec0ff */
[----:B------:R-:W-:Y:S03]  /*29d80*/  BAR.SYNC.DEFER_BLOCKING 0x4, 0x120 ;  /* 0x0104800000007b1d */ /* 0x000fe60000010000 */
[----:B------:R-:W-:-:S13]  /*29d90*/  ISETP.NE.AND P0, PT, R2, RZ, PT ;  /* 0x000000ff0200720c */ /* 0x000fda0003f05270 */
[----:B------:R-:W0:Y:S01]  /*29da0*/  @!P0 S2R R3, SR_CgaCtaId ;  /* 0x0000000000038919 */ /* 0x000e220000008800 */
[----:B------:R-:W-:-:S04]  /*29db0*/  @!P0 MOV R2, 0x400 ;  /* 0x0000040000028802 */ /* 0x000fc80000000f00 */
[----:B0-----:R-:W-:-:S05]  /*29dc0*/  @!P0 LEA R2, R3, R2, 0x18 ;  /* 0x0000000203028211 */ /* 0x001fca00078ec0ff */
[----:B--2---:R0:W-:Y:S02]  /*29dd0*/  @!P0 STS.128 [R2+0x308d0], R4 ;  /* 0x0308d00402008388 */ /* 0x0041e40000000c00 */
[----:B0-----:R-:W-:Y:S01]  /*29de0*/  IMAD.MOV.U32 R2, RZ, RZ, R7 ;  /* 0x000000ffff027224 */ /* 0x001fe200078e0007 */
[----:B------:R-:W-:Y:S06]  /*29df0*/  BAR.ARV 0x5, 0x120 ;  /* 0x0144800000007b1d */ /* 0x000fec0000002000 */
[----:B------:R-:W-:-:S13]  /*29e00*/  ISETP.GE.AND P0, PT, R2, R0, PT ;  /* 0x000000000200720c */ /* 0x000fda0003f06270 */
[----:B------:R-:W-:Y:S05]  /*29e10*/  @!P0 BRA `(.L_x_1719) ;  /* 0xffffffa800148947 */ /* 0x000fea000383ffff */
.L_x_1617:
[----:B------:R-:W2:Y:S01]  /*29e20*/  LDL.LU R0, [R1+0x24] ;  /* 0x0000240001007983 */ /* 0x000ea20000300800 */
        /* <DEDUP_REMOVED lines=11> */
.L_x_1836:
[----:B------:R-:W-:Y:S05]  /*29ee0*/  BSYNC B0 ;  /* 0x0000000000007941 */ /* 0x000fea0003800000 */
.L_x_1720:
[----:B------:R-:W-:-:S03]  /*29ef0*/  UMOV UR4, 0xffffffff ;  /* 0xffffffff00047882 */ /* 0x000fc60000000000 */
[----:B------:R-:W-:Y:S05]  /*29f00*/  BRA.DIV UR4, `(.L_x_1722) ;  /* 0x0000002204807947 */ /* 0x000fea000b800000 */
[----:B------:R-:W1:Y:S02]  /*29f10*/  S2R R2, SR_TID.X ;  /* 0x0000000000027919 */ /* 0x000e640000002100 */
[----:B-1----:R-:W-:-:S04]  /*29f20*/  SHF.R.U32.HI R2, RZ, 0x5, R2 ;  /* 0x00000005ff027819 */ /* 0x002fc80000011602 */
[----:B------:R-:W-:-:S05]  /*29f30*/  LOP3.LUT R2, R2, 0x3, RZ, 0xc0, !PT ;  /* 0x0000000302027812 */ /* 0x000fca00078ec0ff */
[----:B------:R1:W2:Y:S02]  /*29f40*/  SHFL.IDX PT, R14, R2, RZ, 0x1f ;  /* 0x00001fff020e7589 */ /* 0x0002a400000e0000 */
.L_x_1839:
[----:B--2---:R-:W-:-:S13]  /*29f50*/  ISETP.NE.AND P0, PT, R14, RZ, PT ;  /* 0x000000ff0e00720c */ /* 0x004fda0003f05270 */
[----:B------:R-:W-:Y:S05]  /*29f60*/  @P0 BRA `(.L_x_1311) ;  /* 0x0000000000880947 */ /* 0x000fea0003800000 */
[----:B------:R-:W-:-:S03]  /*29f70*/  UMOV UR4, 0xffffffff ;  /* 0xffffffff00047882 */ /* 0x000fc60000000000 */
[----:B------:R-:W-:Y:S05]  /*29f80*/  BRA.DIV UR4, `(.L_x_1723) ;  /* 0x0000002204947947 */ /* 0x000fea000b800000 */
[----:B------:R-:W-:-:S13]  /*29f90*/  ELECT P6, URZ, PT ;  /* 0x00000000003f782f */ /* 0x000fda00038c0000 */
.L_x_1842:
[----:B------:R-:W-:Y:S05]  /*29fa0*/  @!P6 BRA `(.L_x_1311) ;  /* 0x000000000078e947 */ /* 0x000fea0003800000 */
[----:B------:R-:W-:-:S06]  /*29fb0*/  ULOP3.LUT UR4, UR60, 0x2, URZ, 0xfc, !UPT ;  /* 0x000000023c047892 */ /* 0x000fcc000f8efc3f */
[----:B-1----:R-:W-:-:S05]  /*29fc0*/  IMAD.U32 R2, RZ, RZ, UR4 ;  /* 0x00000004ff027e24 */ /* 0x002fca000f8e00ff */
[----:B------:R-:W-:-:S13]  /*29fd0*/  ISETP.NE.AND P2, PT, R2, 0x3, PT ;  /* 0x000000030200780c */ /* 0x000fda0003f45270 */
[----:B------:R-:W-:Y:S05]  /*29fe0*/  @!P2 BRA `(.L_x_1724) ;  /* 0x000000000004a947 */ /* 0x000fea0003800000 */
[----:B------:R-:W-:Y:S01]  /*29ff0*/  BPT.TRAP 0x1 ;  /* 0x000000040000795c */ /* 0x000fe20000300000 */
.L_x_1724:
[----:B0-----:R-:W-:Y:S01]  /*2a000*/  VIADD R3, R0, 0x30840 ;  /* 0x0003084000037836 */ /* 0x001fe20000000000 */
[----:B------:R-:W-:Y:S01]  /*2a010*/  SHF.L.U32 R4, R18, 0x1f, RZ ;  /* 0x0000001f12047819 */ /* 0x000fe200000006ff */
[C---:B------:R-:W-:Y:S02]  /*2a020*/  VIADD R2, R16.reuse, 0x1 ;  /* 0x0000000110027836 */ /* 0x040fe40000000000 */
[----:B------:R-:W-:-:S03]  /*2a030*/  IMAD R7, R16, 0x8, R3 ;  /* 0x0000000810077824 */ /* 0x000fc600078e0203 */
        /* <DEDUP_REMOVED lines=8> */
.L_x_1843:
[----:B------:R-:W1:Y:S02]  /*2a0c0*/  SYNCS.PHASECHK.TRANS64.TRYWAIT P0, [R3+URZ], R2 ;  /* 0x00000002030075a7 */ /* 0x000e64000800017f */
[----:B-1----:R-:W-:Y:S05]  /*2a0d0*/  @!P0 BRA `(.L_x_1726) ;  /* 0x0000002000748947 */ /* 0x002fea0003800000 */
.L_x_1844:
[----:B------:R-:W-:Y:S05]  /*2a0e0*/  @!P2 BRA `(.L_x_1727) ;  /* 0x000000000004a947 */ /* 0x000fea0003800000 */
[----:B------:R-:W-:Y:S01]  /*2a0f0*/  BPT.TRAP 0x1 ;  /* 0x000000040000795c */ /* 0x000fe20000300000 */
.L_x_1727:
[----:B-1----:R-:W-:-:S04]  /*2a100*/  VIADD R3, R0, 0x30860 ;  /* 0x0003086000037836 */ /* 0x002fc80000000000 */
[----:B------:R-:W-:-:S04]  /*2a110*/  IMAD R5, R16, 0x8, R3 ;  /* 0x0000000810057824 */ /* 0x000fc800078e0203 */
[----:B------:R-:W1:Y:S02]  /*2a120*/  SYNCS.PHASECHK.TRANS64.TRYWAIT P0, [R5+URZ], R4 ;  /* 0x00000004050075a7 */ /* 0x000e64000800017f */
[----:B-1----:R-:W-:Y:S05]  /*2a130*/  @!P0 BRA `(.L_x_1728) ;  /* 0x0000002000708947 */ /* 0x002fea0003800000 */
.L_x_1845:
[----:B------:R-:W-:-:S07]  /*2a140*/  IMAD R3, R6, 0x8, R3 ;  /* 0x0000000806037824 */ /* 0x000fce00078e0203 */
.L_x_1729:
[----:B--2---:R2:W3:Y:S02]  /*2a150*/  SYNCS.PHASECHK.TRANS64.TRYWAIT P0, [R3+URZ], R2 ;  /* 0x00000002030075a7 */ /* 0x0044e4000800017f */
[----:B---3--:R-:W-:Y:S05]  /*2a160*/  @!P0 NANOSLEEP.SYNCS 0x989680 ;  /* 0x009896800000895d */ /* 0x008fea0003900000 */
[----:B------:R-:W3:Y:S02]  /*2a170*/  @!P0 SYNCS.PHASECHK.TRANS64 P0, [R3+URZ], R2 ;  /* 0x00000002030085a7 */ /* 0x000ee4000800007f */
[----:B---3--:R-:W-:Y:S05]  /*2a180*/  @!P0 BRA `(.L_x_1729) ;  /* 0xfffffffc00f08947 */ /* 0x008fea000383ffff */
.L_x_1311:
[----:B------:R-:W-:Y:S05]  /*2a190*/  BSYNC B7 ;  /* 0x0000000000077941 */ /* 0x000fea0003800000 */
.L_x_1308:
[----:B------:R-:W-:Y:S05]  /*2a1a0*/  EXIT ;  /* 0x000000000000794d */ /* 0x000fea0003800000 */
.L_x_1337:
[----:B0-----:R0:W1:Y:S02]  /*2a1b0*/  SYNCS.PHASECHK.TRANS64.TRYWAIT P5, [R89+URZ+0x30890], R90 ;  /* 0x0308905a590075a7 */ /* 0x00106400080a017f */
[----:B-1----:R-:W-:Y:S05]  /*2a1c0*/  @!P5 NANOSLEEP.SYNCS 0x989680 ;  /* 0x009896800000d95d */ /* 0x002fea0003900000 */
[----:B------:R-:W1:Y:S02]  /*2a1d0*/  @!P5 SYNCS.PHASECHK.TRANS64 P5, [R89+URZ+0x30890], R90 ;  /* 0x0308905a5900d5a7 */ /* 0x000e6400080a007f */
[----:B-1----:R-:W-:Y:S05]  /*2a1e0*/  @!P5 BRA `(.L_x_1337) ;  /* 0xfffffffc00f0d947 */ /* 0x002fea000383ffff */
[----:B------:R-:W-:Y:S05]  /*2a1f0*/  BRA `(.L_x_1730) ;  /* 0xfffffd9800387947 */ /* 0x000fea000383ffff */
.L_x_1391:
[----:B-1----:R1:W3:Y:S02]  /*2a200*/  SYNCS.PHASECHK.TRANS64.TRYWAIT P5, [R89+URZ+0x30890], R90 ;  /* 0x0308905a590075a7 */ /* 0x0022e400080a017f */
[----:B---3--:R-:W-:Y:S05]  /*2a210*/  @!P5 NANOSLEEP.SYNCS 0x989680 ;  /* 0x009896800000d95d */ /* 0x008fea0003900000 */
[----:B------:R-:W3:Y:S02]  /*2a220*/  @!P5 SYNCS.PHASECHK.TRANS64 P5, [R89+URZ+0x30890], R90 ;  /* 0x0308905a5900d5a7 */ /* 0x000ee400080a007f */
[----:B---3--:R-:W-:Y:S05]  /*2a230*/  @!P5 BRA `(.L_x_1391) ;  /* 0xfffffffc00f0d947 */ /* 0x008fea000383ffff */
[----:B------:R-:W-:Y:S05]  /*2a240*/  BRA `(.L_x_1731) ;  /* 0xfffffdd0001c7947 */ /* 0x000fea000383ffff */
.L_x_1416:
[----:B0-----:R0:W1:Y:S02]  /*2a250*/  SYNCS.PHASECHK.TRANS64.TRYWAIT P3, [R89+URZ+0x30890], R90 ;  /* 0x0308905a590075a7 */ /* 0x001064000806017f */
[----:B-1----:R-:W-:Y:S05]  /*2a260*/  @!P3 NANOSLEEP.SYNCS 0x989680 ;  /* 0x009896800000b95d */ /* 0x002fea0003900000 */
[----:B------:R-:W1:Y:S02]  /*2a270*/  @!P3 SYNCS.PHASECHK.TRANS64 P3, [R89+URZ+0x30890], R90 ;  /* 0x0308905a5900b5a7 */ /* 0x000e64000806007f */
[----:B-1----:R-:W-:Y:S05]  /*2a280*/  @!P3 BRA `(.L_x_1416) ;  /* 0xfffffffc00f0b947 */ /* 0x002fea000383ffff */
[----:B------:R-:W-:Y:S05]  /*2a290*/  BRA `(.L_x_1732) ;  /* 0xfffffe0000c07947 */ /* 0x000fea000383ffff */
.L_x_1422:
[----:B-1----:R1:W2:Y:S02]  /*2a2a0*/  SYNCS.PHASECHK.TRANS64.TRYWAIT P2, [R89+URZ+0x308b0], R90 ;  /* 0x0308b05a590075a7 */ /* 0x0022a4000804017f */
[----:B--2---:R-:W-:Y:S05]  /*2a2b0*/  @!P2 NANOSLEEP.SYNCS 0x989680 ;  /* 0x009896800000a95d */ /* 0x004fea0003900000 */
[----:B------:R-:W2:Y:S02]  /*2a2c0*/  @!P2 SYNCS.PHASECHK.TRANS64 P2, [R89+URZ+0x308b0], R90 ;  /* 0x0308b05a5900a5a7 */ /* 0x000ea4000804007f */
[----:B--2---:R-:W-:Y:S05]  /*2a2d0*/  @!P2 BRA `(.L_x_1422) ;  /* 0xfffffffc00f0a947 */ /* 0x004fea000383ffff */
[----:B------:R-:W-:Y:S05]  /*2a2e0*/  BRA `(.L_x_1733) ;  /* 0xfffffe0400c47947 */ /* 0x000fea000383ffff */
.L_x_1452:
        /* <DEDUP_REMOVED lines=8> */
.L_x_1735:
[----:B------:R-:W-:Y:S05]  /*2a370*/  BSYNC B1 ;  /* 0x0000000000017941 */ /* 0x000fea0003800000 */
.L_x_1734:
[----:B------:R-:W-:Y:S05]  /*2a380*/  BRA `(.L_x_1736) ;  /* 0xfffffe2800187947 */ /* 0x000fea000383ffff */
.L_x_1453:
        /* <DEDUP_REMOVED lines=8> */
.L_x_1738:
[----:B------:R-:W-:Y:S05]  /*2a410*/  BSYNC B1 ;  /* 0x0000000000017941 */ /* 0x000fea0003800000 */
.L_x_1737:
[----:B------:R-:W-:Y:S05]  /*2a420*/  BRA `(.L_x_1739) ;  /* 0xfffffe2400f87947 */ /* 0x000fea000383ffff */
.L_x_1454:
        /* <DEDUP_REMOVED lines=8> */
.L_x_1741:
[----:B------:R-:W-:Y:S05]  /*2a4b0*/  BSYNC B1 ;  /* 0x0000000000017941 */ /* 0x000fea0003800000 */
.L_x_1740:
[----:B------:R-:W-:Y:S05]  /*2a4c0*/  BRA `(.L_x_1742) ;  /* 0xfffffe2400d87947 */ /* 0x000fea000383ffff */
.L_x_1455:
        /* <DEDUP_REMOVED lines=8> */
.L_x_1744:
[----:B------:R-:W-:Y:S05]  /*2a550*/  BSYNC B1 ;  /* 0x0000000000017941 */ /* 0x000fea0003800000 */
.L_x_1743:
[----:B------:R-:W-:Y:S05]  /*2a560*/  BRA `(.L_x_1745) ;  /* 0xfffffe2400b87947 */ /* 0x000fea000383ffff */
.L_x_1456:
[----:B------:R-:W-:Y:S01]  /*2a570*/  BSSY B1, `(.L_x_1746) ;  /* 0x0000008000017945 */ /* 0x000fe20003800000 */
[----:B------:R-:W-:Y:S02]  /*2a580*/  IMAD.MOV.U32 R13, RZ, RZ, R4 ;  /* 0x000000ffff0d7224 */ /* 0x000fe400078e0004 */
[----:B------:R-:W-:Y:S02]  /*2a590*/  IMAD.MOV.U32 R12, RZ, RZ, 0x1 ;  /* 0x00000001ff0c7424 */ /* 0x000fe400078e00ff */
[----:B------:R-:W-:Y:S02]  /*2a5a0*/  IMAD.MOV.U32 R11, RZ, RZ, 0x1c1f ;  /* 0x00001c1fff0b7424 */ /* 0x000fe400078e00ff */
[----:B------:R-:W-:-:S07]  /*2a5b0*/  IMAD.MOV.U32 R15, RZ, RZ, -0x1 ;  /* 0xffffffffff0f7424 */ /* 0x000fce00078e00ff */
[----:B------:R-:W-:Y:S05]  /*2a5c0*/  WARPSYNC.COLLECTIVE R15, `(.L_x_1747) ;  /* 0x000000000f087348 */ /* 0x000fea0003c00000 */
[----:B------:R0:W1:Y:S02]  /*2a5d0*/  SHFL.IDX P6, R14, R13, R12, R11 ;  /* 0x0000000c0d0e7389 */ /* 0x00006400000c000b */
[----:B01----:R-:W-:Y:S01]  /*2a5e0*/  ENDCOLLECTIVE ;  /* 0x000000000000791b */ /* 0x003fe20003800000 */
.L_x_1747:
[----:B------:R-:W-:Y:S05]  /*2a5f0*/  BSYNC B1 ;  /* 0x0000000000017941 */ /* 0x000fea0003800000 */
.L_x_1746:
[----:B------:R-:W-:Y:S05]  /*2a600*/  BRA `(.L_x_1748) ;  /* 0xfffffe2400987947 */ /* 0x000fea000383ffff */
.L_x_1457:
        /* <DEDUP_REMOVED lines=8> */
.L_x_1750:
[----:B------:R-:W-:Y:S05]  /*2a690*/  BSYNC B1 ;  /* 0x0000000000017941 */ /* 0x000fea0003800000 */
.L_x_1749:
[----:B------:R-:W-:Y:S05]  /*2a6a0*/  BRA `(.L_x_1751) ;  /* 0xfffffe24007c7947 */ /* 0x000fea000383ffff */
.L_x_1458:
        /* <DEDUP_REMOVED lines=8> */
.L_x_1753:
[----:B------:R-:W-:Y:S05]  /*2a730*/  BSYNC B1 ;  /* 0x0000000000017941 */ /* 0x000fea0003800000 */
.L_x_1752:
[----:B------:R-:W-:Y:S05]  /*2a740*/  BRA `(.L_x_1754) ;  /* 0xfffffe2400607947 */ /* 0x000fea000383ffff */
.L_x_1459:
        /* <DEDUP_REMOVED lines=8> */
.L_x_1756:
[----:B------:R-:W-:Y:S05]  /*2a7d0*/  BSYNC B1 ;  /* 0x0000000000017941 */ /* 0x000fea0003800000 */
.L_x_1755:
[----:B------:R-:W-:Y:S05]  /*2a7e0*/  BRA `(.L_x_1757) ;  /* 0xfffffe2400447947 */ /* 0x000fea000383ffff */
.L_x_1461:
[----:B0-----:R0:W1:Y:S02]  /*2a7f0*/  SYNCS.PHASECHK.TRANS64.TRYWAIT P2, [R17+URZ+0x30800], R4 ;  /* 0x03080004110075a7 */ /* 0x001064000804017f */
[----:B-1----:R-:W-:Y:S05]  /*2a800*/  @!P2 NANOSLEEP.SYNCS 0x989680 ;  /* 0x009896800000a95d */ /* 0x002fea0003900000 */
[----:B------:R-:W1:Y:S02]  /*2a810*/  @!P2 SYNCS.PHASECHK.TRANS64 P2, [R17+URZ+0x30800], R4 ;  /* 0x030800041100a5a7 */ /* 0x000e64000804007f */
[----:B-1----:R-:W-:Y:S05]  /*2a820*/  @!P2 BRA `(.L_x_1461) ;  /* 0xfffffffc00f0a947 */ /* 0x002fea000383ffff */
[----:B------:R-:W-:Y:S05]  /*2a830*/  BRA `(.L_x_1758) ;  /* 0xfffffe2400bc7947 */ /* 0x000fea000383ffff */
.L_x_1489:
        /* <DEDUP_REMOVED lines=8> */
.L_x_1760:
[----:B------:R-:W-:Y:S05]  /*2a8c0*/  BSYNC B1 ;  /* 0x0000000000017941 */ /* 0x000fea0003800000 */
.L_x_1759:
[----:B------:R-:W-:Y:S05]  /*2a8d0*/  BRA `(.L_x_1761) ;  /* 0xfffffe5800207947 */ /* 0x000fea000383ffff */
.L_x_1490:
        /* <DEDUP_REMOVED lines=8> */
.L_x_1763:
[----:B------:R-:W-:Y:S05]  /*2a960*/  BSYNC B1 ;  /* 0x0000000000017941 */ /* 0x000fea0003800000 */
.L_x_1762:
[----:B------:R-:W-:Y:S05]  /*2a970*/  BRA `(.L_x_1764) ;  /* 0xfffffe5800007947 */ /* 0x000fea000383ffff */
.L_x_1491:
        /* <DEDUP_REMOVED lines=8> */
.L_x_1766:
[----:B------:R-:W-:Y:S05]  /*2aa00*/  BSYNC B1 ;  /* 0x0000000000017941 */ /* 0x000fea0003800000 */
.L_x_1765:
[----:B------:R-:W-:Y:S05]  /*2aa10*/  BRA `(.L_x_1767) ;  /* 0xfffffe5400e07947 */ /* 0x000fea000383ffff */
.L_x_1492:
        /* <DEDUP_REMOVED lines=8> */
.L_x_1769:
[----:B------:R-:W-:Y:S05]  /*2aaa0*/  BSYNC B1 ;  /* 0x0000000000017941 */ /* 0x000fea0003800000 */
.L_x_1768:
[----:B------:R-:W-:Y:S05]  /*2aab0*/  BRA `(.L_x_1770) ;  /* 0xfffffe5400c07947 */ /* 0x000fea000383ffff */
.L_x_1493:
        /* <DEDUP_REMOVED lines=8> */
.L_x_1772:
[----:B------:R-:W-:Y:S05]  /*2ab40*/  BSYNC B1 ;  /* 0x0000000000017941 */ /* 0x000fea0003800000 */
.L_x_1771:
[----:B------:R-:W-:Y:S05]  /*2ab50*/  BRA `(.L_x_1773) ;  /* 0xfffffe5400a07947 */ /* 0x000fea000383ffff */
.L_x_1494:
        /* <DEDUP_REMOVED lines=8> */
.L_x_1775:
[----:B------:R-:W-:Y:S05]  /*2abe0*/  BSYNC B1 ;  /* 0x0000000000017941 */ /* 0x000fea0003800000 */
.L_x_1774:
[----:B------:R-:W-:Y:S05]  /*2abf0*/  BRA `(.L_x_1776) ;  /* 0xfffffe5400847947 */ /* 0x000fea000383ffff */
.L_x_1495:
        /* <DEDUP_REMOVED lines=8> */
.L_x_1778:
[----:B------:R-:W-:Y:S05]  /*2ac80*/  BSYNC B1 ;  /* 0x0000000000017941 */ /* 0x000fea0003800000 */
.L_x_1777:
[----:B------:R-:W-:Y:S05]  /*2ac90*/  BRA `(.L_x_1779) ;  /* 0xfffffe5400687947 */ /* 0x000fea000383ffff */
.L_x_1496:
        /* <DEDUP_REMOVED lines=8> */
.L_x_1781:
[----:B------:R-:W-:Y:S05]  /*2ad20*/  BSYNC B1 ;  /* 0x0000000000017941 */ /* 0x000fea0003800000 */
.L_x_1780:
[----:B------:R-:W-:Y:S05]  /*2ad30*/  BRA `(.L_x_1782) ;  /* 0xfffffe54004c7947 */ /* 0x000fea000383ffff */
.L_x_1498:
[----:B0-----:R0:W1:Y:S02]  /*2ad40*/  SYNCS.PHASECHK.TRANS64.TRYWAIT P2, [R17+URZ+0x30800], R8 ;  /* 0x03080008110075a7 */ /* 0x001064000804017f */
[----:B-1----:R-:W-:Y:S05]  /*2ad50*/  @!P2 NANOSLEEP.SYNCS 0x989680 ;  /* 0x009896800000a95d */ /* 0x002fea0003900000 */
[----:B------:R-:W1:Y:S02]  /*2ad60*/  @!P2 SYNCS.PHASECHK.TRANS64 P2, [R17+URZ+0x30800], R8 ;  /* 0x030800081100a5a7 */ /* 0x000e64000804007f */
[----:B-1----:R-:W-:Y:S05]  /*2ad70*/  @!P2 BRA `(.L_x_1498) ;  /* 0xfffffffc00f0a947 */ /* 0x002fea000383ffff */
[----:B------:R-:W-:Y:S05]  /*2ad80*/  BRA `(.L_x_1783) ;  /* 0xfffffe5400c87947 */ /* 0x000fea000383ffff */
.L_x_1512:
[----:B-1----:R1:W2:Y:S02]  /*2ad90*/  SYNCS.PHASECHK.TRANS64.TRYWAIT P2, [R2+URZ+0x30830], R3 ;  /* 0x03083003020075a7 */ /* 0x0022a4000804017f */
[----:B--2---:R-:W-:Y:S05]  /*2ada0*/  @!P2 NANOSLEEP.SYNCS 0x989680 ;  /* 0x009896800000a95d */ /* 0x004fea0003900000 */
[----:B------:R-:W2:Y:S02]  /*2adb0*/  @!P2 SYNCS.PHASECHK.TRANS64 P2, [R2+URZ+0x30830], R3 ;  /* 0x030830030200a5a7 */ /* 0x000ea4000804007f */
[----:B--2---:R-:W-:Y:S05]  /*2adc0*/  @!P2 BRA `(.L_x_1512) ;  /* 0xfffffffc00f0a947 */ /* 0x004fea000383ffff */
[----:B------:R-:W-:Y:S05]  /*2add0*/  BRA `(.L_x_1511) ;  /* 0xfffffe80002c7947 */ /* 0x000fea000383ffff */
.L_x_1532:
[----:B-1----:R1:W2:Y:S02]  /*2ade0*/  SYNCS.PHASECHK.TRANS64.TRYWAIT P2, [R7+URZ+0x30830], R14 ;  /* 0x0308300e070075a7 */ /* 0x0022a4000804017f */
[----:B--2---:R-:W-:Y:S05]  /*2adf0*/  @!P2 NANOSLEEP.SYNCS 0x989680 ;  /* 0x009896800000a95d */ /* 0x004fea0003900000 */
[----:B------:R-:W2:Y:S02]  /*2ae00*/  @!P2 SYNCS.PHASECHK.TRANS64 P2, [R7+URZ+0x30830], R14 ;  /* 0x0308300e0700a5a7 */ /* 0x000ea4000804007f */
[----:B--2---:R-:W-:Y:S05]  /*2ae10*/  @!P2 BRA `(.L_x_1532) ;  /* 0xfffffffc00f0a947 */ /* 0x004fea000383ffff */
[----:B------:R-:W-:Y:S05]  /*2ae20*/  BRA `(.L_x_1531) ;  /* 0xfffffeb400787947 */ /* 0x000fea000383ffff */
.L_x_1537:
[----:B-1----:R1:W2:Y:S02]  /*2ae30*/  SYNCS.PHASECHK.TRANS64.TRYWAIT P2, [R14+URZ+0x30850], R2 ;  /* 0x030850020e0075a7 */ /* 0x0022a4000804017f */
[----:B--2---:R-:W-:Y:S05]  /*2ae40*/  @!P2 NANOSLEEP.SYNCS 0x989680 ;  /* 0x009896800000a95d */ /* 0x004fea0003900000 */
[----:B------:R-:W2:Y:S02]  /*2ae50*/  @!P2 SYNCS.PHASECHK.TRANS64 P2, [R14+URZ+0x30850], R2 ;  /* 0x030850020e00a5a7 */ /* 0x000ea4000804007f */
[----:B--2---:R-:W-:Y:S05]  /*2ae60*/  @!P2 BRA `(.L_x_1537) ;  /* 0xfffffffc00f0a947 */ /* 0x004fea000383ffff */
[----:B------:R-:W-:Y:S05]  /*2ae70*/  BRA `(.L_x_1536) ;  /* 0xfffffec400047947 */ /* 0x000fea000383ffff */
.L_x_1557:
[----:B-1----:R1:W2:Y:S02]  /*2ae80*/  SYNCS.PHASECHK.TRANS64.TRYWAIT P2, [R3+URZ+0x30830], R4 ;  /* 0x03083004030075a7 */ /* 0x0022a4000804017f */
[----:B--2---:R-:W-:Y:S05]  /*2ae90*/  @!P2 NANOSLEEP.SYNCS 0x989680 ;  /* 0x009896800000a95d */ /* 0x004fea0003900000 */
[----:B------:R-:W2:Y:S02]  /*2aea0*/  @!P2 SYNCS.PHASECHK.TRANS64 P2, [R3+URZ+0x30830], R4 ;  /* 0x030830040300a5a7 */ /* 0x000ea4000804007f */
[----:B--2---:R-:W-:Y:S05]  /*2aeb0*/  @!P2 BRA `(.L_x_1557) ;  /* 0xfffffffc00f0a947 */ /* 0x004fea000383ffff */
[----:B------:R-:W-:Y:S05]  /*2aec0*/  BRA `(.L_x_1556) ;  /* 0xfffffef000947947 */ /* 0x000fea000383ffff */
.L_x_1562:
[----:B-1----:R1:W2:Y:S02]  /*2aed0*/  SYNCS.PHASECHK.TRANS64.TRYWAIT P2, [R20+URZ+0x30850], R0 ;  /* 0x03085000140075a7 */ /* 0x0022a4000804017f */
[----:B--2---:R-:W-:Y:S05]  /*2aee0*/  @!P2 NANOSLEEP.SYNCS 0x989680 ;  /* 0x009896800000a95d */ /* 0x004fea0003900000 */
[----:B------:R-:W2:Y:S02]  /*2aef0*/  @!P2 SYNCS.PHASECHK.TRANS64 P2, [R20+URZ+0x30850], R0 ;  /* 0x030850001400a5a7 */ /* 0x000ea4000804007f */
[----:B--2---:R-:W-:Y:S05]  /*2af00*/  @!P2 BRA `(.L_x_1562) ;  /* 0xfffffffc00f0a947 */ /* 0x004fea000383ffff */
[----:B------:R-:W-:Y:S05]  /*2af10*/  BRA `(.L_x_1561) ;  /* 0xffffff00000c7947 */ /* 0x000fea000383ffff */
.L_x_1570:
[----:B-1----:R1:W2:Y:S02]  /*2af20*/  SYNCS.PHASECHK.TRANS64.TRYWAIT P2, [R3+URZ+0x30830], R4 ;  /* 0x03083004030075a7 */ /* 0x0022a4000804017f */
[----:B--2---:R-:W-:Y:S05]  /*2af30*/  @!P2 NANOSLEEP.SYNCS 0x989680 ;  /* 0x009896800000a95d */ /* 0x004fea0003900000 */
[----:B------:R-:W2:Y:S02]  /*2af40*/  @!P2 SYNCS.PHASECHK.TRANS64 P2, [R3+URZ+0x30830], R4 ;  /* 0x030830040300a5a7 */ /* 0x000ea4000804007f */
[----:B--2---:R-:W-:Y:S05]  /*2af50*/  @!P2 BRA `(.L_x_1570) ;  /* 0xfffffffc00f0a947 */ /* 0x004fea000383ffff */
[----:B------:R-:W-:Y:S05]  /*2af60*/  BRA `(.L_x_1569) ;  /* 0xffffff1800887947 */ /* 0x000fea000383ffff */
.L_x_1575:
[----:B-1----:R1:W2:Y:S02]  /*2af70*/  SYNCS.PHASECHK.TRANS64.TRYWAIT P2, [R14+URZ+0x30850], R2 ;  /* 0x030850020e0075a7 */ /* 0x0022a4000804017f */
[----:B--2---:R-:W-:Y:S05]  /*2af80*/  @!P2 NANOSLEEP.SYNCS 0x989680 ;  /* 0x009896800000a95d */ /* 0x004fea0003900000 */
[----:B------:R-:W2:Y:S02]  /*2af90*/  @!P2 SYNCS.PHASECHK.TRANS64 P2, [R14+URZ+0x30850], R2 ;  /* 0x030850020e00a5a7 */ /* 0x000ea4000804007f */
[----:B--2---:R-:W-:Y:S05]  /*2afa0*/  @!P2 BRA `(.L_x_1575) ;  /* 0xfffffffc00f0a947 */ /* 0x004fea000383ffff */
[----:B------:R-:W-:Y:S05]  /*2afb0*/  BRA `(.L_x_1574) ;  /* 0xffffff28000c7947 */ /* 0x000fea000383ffff */
.L_x_1589:
[----:B-1----:R1:W2:Y:S02]  /*2afc0*/  SYNCS.PHASECHK.TRANS64.TRYWAIT P0, [R13+URZ+0x30850], R0 ;  /* 0x030850000d0075a7 */ /* 0x0022a4000800017f */
[----:B--2---:R-:W-:Y:S05]  /*2afd0*/  @!P0 NANOSLEEP.SYNCS 0x989680 ;  /* 0x009896800000895d */ /* 0x004fea0003900000 */
[----:B------:R-:W2:Y:S02]  /*2afe0*/  @!P0 SYNCS.PHASECHK.TRANS64 P0, [R13+URZ+0x30850], R0 ;  /* 0x030850000d0085a7 */ /* 0x000ea4000800007f */
[----:B--2---:R-:W-:Y:S05]  /*2aff0*/  @!P0 BRA `(.L_x_1589) ;  /* 0xfffffffc00f08947 */ /* 0x004fea000383ffff */
[----:B------:R-:W-:Y:S05]  /*2b000*/  BRA `(.L_x_1588) ;  /* 0xffffff5800687947 */ /* 0x000fea000383ffff */
.L_x_1631:
        /* <DEDUP_REMOVED lines=8> */
[----:B------:R-:W-:Y:S05]  /*2b090*/  WARPSYNC.COLLECTIVE R15, `(.L_x_1785) ;  /* 0x000000000f087348 */ /* 0x000fea0003c00000 */
[----:B------:R0:W1:Y:S02]  /*2b0a0*/  SHFL.IDX P6, R14, R13, R12, R11 ;  /* 0x0000000c0d0e7389 */ /* 0x00006400000c000b */
[----:B01----:R-:W-:Y:S01]  /*2b0b0*/  ENDCOLLECTIVE ;  /* 0x000000000000791b */ /* 0x003fe20003800000 */
.L_x_1785:
[----:B------:R-:W-:Y:S05]  /*2b0c0*/  BSYNC B1 ;  /* 0x0000000000017941 */ /* 0x000fea0003800000 */
.L_x_1784:
[----:B------:R-:W-:Y:S05]  /*2b0d0*/  BRA `(.L_x_1786) ;  /* 0xffffff9c00fc7947 */ /* 0x000fea000383ffff */
.L_x_1632:
[----:B------:R-:W-:Y:S01]  /*2b0e0*/  BSSY B1, `(.L_x_1787) ;  /* 0x0000006000017945 */ /* 0x000fe20003800000 */
[----:B------:R-:W-:-:S07]  /*2b0f0*/  IMAD.MOV.U32 R15, RZ, RZ, -0x1 ;  /* 0xffffffffff0f7424 */ /* 0x000fce00078e00ff */
[----:B------:R-:W-:Y:S05]  /*2b100*/  WARPSYNC.COLLECTIVE R15, `(.L_x_1788) ;  /* 0x000000000f0c7348 */ /* 0x000fea0003c00000 */
[----:B------:R-:W-:Y:S02]  /*2b110*/  ELECT P6, UR62, PT ;  /* 0x00000000003e782f */ /* 0x000fe400038c0000 */
[----:B------:R-:W-:Y:S01]  /*2b120*/  MOV R14, UR62 ;  /* 0x0000003e000e7c02 */ /* 0x000fe20008000f00 */
[----:B------:R-:W-:Y:S10]  /*2b130*/  ENDCOLLECTIVE ;  /* 0x000000000000791b */ /* 0x000ff40003800000 */
.L_x_1788:
[----:B------:R-:W-:Y:S05]  /*2b140*/  BSYNC B1 ;  /* 0x0000000000017941 */ /* 0x000fea0003800000 */
.L_x_1787:
[----:B------:R-:W-:Y:S05]  /*2b150*/  BRA `(.L_x_1789) ;  /* 0xffffff9c00e87947 */ /* 0x000fea000383ffff */
.L_x_1634:
[----:B0-----:R0:W1:Y:S02]  /*2b160*/  SYNCS.PHASECHK.TRANS64.TRYWAIT P0, [R12+URZ+0x30820], R8 ;  /* 0x030820080c0075a7 */ /* 0x001064000800017f */
[----:B-1----:R-:W-:Y:S05]  /*2b170*/  @!P0 NANOSLEEP.SYNCS 0x989680 ;  /* 0x009896800000895d */ /* 0x002fea0003900000 */
[----:B------:R-:W1:Y:S02]  /*2b180*/  @!P0 SYNCS.PHASECHK.TRANS64 P0, [R12+URZ+0x30820], R8 ;  /* 0x030820080c0085a7 */ /* 0x000e64000800007f */
[----:B-1----:R-:W-:Y:S05]  /*2b190*/  @!P0 BRA `(.L_x_1634) ;  /* 0xfffffffc00f08947 */ /* 0x002fea000383ffff */
[----:B------:R-:W-:Y:S05]  /*2b1a0*/  BRA `(.L_x_1790) ;  /* 0xffffffa000047947 */ /* 0x000fea000383ffff */
.L_x_1637:
[----:B-1----:R1:W2:Y:S02]  /*2b1b0*/  SYNCS.PHASECHK.TRANS64.TRYWAIT P0, [R9+URZ+0x308a0], R11 ;  /* 0x0308a00b090075a7 */ /* 0x0022a4000800017f */
[----:B--2---:R-:W-:Y:S05]  /*2b1c0*/  @!P0 NANOSLEEP.SYNCS 0x989680 ;  /* 0x009896800000895d */ /* 0x004fea0003900000 */
[----:B------:R-:W2:Y:S02]  /*2b1d0*/  @!P0 SYNCS.PHASECHK.TRANS64 P0, [R9+URZ+0x308a0], R11 ;  /* 0x0308a00b090085a7 */ /* 0x000ea4000800007f */
[----:B--2---:R-:W-:Y:S05]  /*2b1e0*/  @!P0 BRA `(.L_x_1637) ;  /* 0xfffffffc00f08947 */ /* 0x004fea000383ffff */
[----:B------:R-:W-:Y:S05]  /*2b1f0*/  BRA `(.L_x_1791) ;  /* 0xffffffa000107947 */ /* 0x000fea000383ffff */
.L_x_1639:
[----:B0-----:R0:W2:Y:S02]  /*2b200*/  SYNCS.PHASECHK.TRANS64.TRYWAIT P0, [R9+URZ+0x308c0], R11 ;  /* 0x0308c00b090075a7 */ /* 0x0010a4000800017f */
[----:B--2---:R-:W-:Y:S05]  /*2b210*/  @!P0 NANOSLEEP.SYNCS 0x989680 ;  /* 0x009896800000895d */ /* 0x004fea0003900000 */
[----:B------:R-:W2:Y:S02]  /*2b220*/  @!P0 SYNCS.PHASECHK.TRANS64 P0, [R9+URZ+0x308c0], R11 ;  /* 0x0308c00b090085a7 */ /* 0x000ea4000800007f */
[----:B--2---:R-:W-:Y:S05]  /*2b230*/  @!P0 BRA `(.L_x_1639) ;  /* 0xfffffffc00f08947 */ /* 0x004fea000383ffff */
[----:B------:R-:W-:Y:S05]  /*2b240*/  BRA `(.L_x_1792) ;  /* 0xffffffa000987947 */ /* 0x000fea000383ffff */
.L_x_1643:
[----:B0-----:R0:W1:Y:S02]  /*2b250*/  SYNCS.PHASECHK.TRANS64.TRYWAIT P0, [R8+URZ+0x308a0], R9 ;  /* 0x0308a009080075a7 */ /* 0x001064000800017f */
[----:B-1----:R-:W-:Y:S05]  /*2b260*/  @!P0 NANOSLEEP.SYNCS 0x989680 ;  /* 0x009896800000895d */ /* 0x002fea0003900000 */
[----:B------:R-:W1:Y:S02]  /*2b270*/  @!P0 SYNCS.PHASECHK.TRANS64 P0, [R8+URZ+0x308a0], R9 ;  /* 0x0308a009080085a7 */ /* 0x000e64000800007f */
[----:B-1----:R-:W-:Y:S05]  /*2b280*/  @!P0 BRA `(.L_x_1643) ;  /* 0xfffffffc00f08947 */ /* 0x002fea000383ffff */
[----:B------:R-:W-:Y:S05]  /*2b290*/  BRA `(.L_x_1793) ;  /* 0xffffffa400547947 */ /* 0x000fea000383ffff */
.L_x_1645:
[----:B-1----:R1:W2:Y:S02]  /*2b2a0*/  SYNCS.PHASECHK.TRANS64.TRYWAIT P1, [R8+URZ+0x308c0], R9 ;  /* 0x0308c009080075a7 */ /* 0x0022a4000802017f */
[----:B--2---:R-:W-:Y:S05]  /*2b2b0*/  @!P1 NANOSLEEP.SYNCS 0x989680 ;  /* 0x009896800000995d */ /* 0x004fea0003900000 */
[----:B------:R-:W2:Y:S02]  /*2b2c0*/  @!P1 SYNCS.PHASECHK.TRANS64 P1, [R8+URZ+0x308c0], R9 ;  /* 0x0308c009080095a7 */ /* 0x000ea4000802007f */
[----:B--2---:R-:W-:Y:S05]  /*2b2d0*/  @!P1 BRA `(.L_x_1645) ;  /* 0xfffffffc00f09947 */ /* 0x004fea000383ffff */
[----:B------:R-:W-:Y:S05]  /*2b2e0*/  BRA `(.L_x_1794) ;  /* 0xffffffa400d87947 */ /* 0x000fea000383ffff */
.L_x_1665:
[----:B------:R-:W0:Y:S01]  /*2b2f0*/  S2R R7, SR_TID.X ;  /* 0x0000000000077919 */ /* 0x000e220000002100 */
[----:B------:R-:W-:Y:S01]  /*2b300*/  BSSY B0, `(.L_x_1795) ;  /* 0x000000a000007945 */ /* 0x000fe20003800000 */
[----:B------:R-:W-:Y:S02]  /*2b310*/  IMAD.MOV.U32 R12, RZ, RZ, RZ ;  /* 0x000000ffff0c7224 */ /* 0x000fe400078e00ff */
        /* <DEDUP_REMOVED lines=8> */
.L_x_1796:
[----:B------:R-:W-:Y:S05]  /*2b3a0*/  BSYNC B0 ;  /* 0x0000000000007941 */ /* 0x000fea0003800000 */
.L_x_1795:
[----:B------:R-:W-:Y:S05]  /*2b3b0*/  BRA `(.L_x_1797) ;  /* 0xffffffb400c47947 */ /* 0x000fea000383ffff */
.L_x_1666:
[----:B------:R-:W-:Y:S01]  /*2b3c0*/  BSSY B0, `(.L_x_1798) ;  /* 0x0000006000007945 */ /* 0x000fe20003800000 */
[----:B------:R-:W-:-:S07]  /*2b3d0*/  IMAD.MOV.U32 R15, RZ, RZ, -0x1 ;  /* 0xffffffffff0f7424 */ /* 0x000fce00078e00ff */
[----:B------:R-:W-:Y:S05]  /*2b3e0*/  WARPSYNC.COLLECTIVE R15, `(.L_x_1799) ;  /* 0x000000000f0c7348 */ /* 0x000fea0003c00000 */
[----:B------:R-:W-:Y:S02]  /*2b3f0*/  ELECT P6, UR62, PT ;  /* 0x00000000003e782f */ /* 0x000fe400038c0000 */
[----:B------:R-:W-:Y:S01]  /*2b400*/  MOV R14, UR62 ;  /* 0x0000003e000e7c02 */ /* 0x000fe20008000f00 */
[----:B------:R-:W-:Y:S10]  /*2b410*/  ENDCOLLECTIVE ;  /* 0x000000000000791b */ /* 0x000ff40003800000 */
.L_x_1799:
[----:B------:R-:W-:Y:S05]  /*2b420*/  BSYNC B0 ;  /* 0x0000000000007941 */ /* 0x000fea0003800000 */
.L_x_1798:
[----:B------:R-:W-:Y:S05]  /*2b430*/  BRA `(.L_x_1800) ;  /* 0xffffffb400b47947 */ /* 0x000fea000383ffff */
.L_x_1669:
[----:B0-----:R0:W1:Y:S02]  /*2b440*/  SYNCS.PHASECHK.TRANS64.TRYWAIT P0, [R7+URZ+0x30840], R10 ;  /* 0x0308400a070075a7 */ /* 0x001064000800017f */
[----:B-1----:R-:W-:Y:S05]  /*2b450*/  @!P0 NANOSLEEP.SYNCS 0x989680 ;  /* 0x009896800000895d */ /* 0x002fea0003900000 */
[----:B------:R-:W1:Y:S02]  /*2b460*/  @!P0 SYNCS.PHASECHK.TRANS64 P0, [R7+URZ+0x30840], R10 ;  /* 0x0308400a070085a7 */ /* 0x000e64000800007f */
[----:B-1----:R-:W-:Y:S05]  /*2b470*/  @!P0 BRA `(.L_x_1669) ;  /* 0xfffffffc00f08947 */ /* 0x002fea000383ffff */
[----:B------:R-:W-:Y:S05]  /*2b480*/  BRA `(.L_x_1801) ;  /* 0xffffffb800147947 */ /* 0x000fea000383ffff */
.L_x_1672:
        /* <DEDUP_REMOVED lines=8> */
.L_x_1680:
[----:B0-----:R0:W1:Y:S02]  /*2b510*/  SYNCS.PHASECHK.TRANS64.TRYWAIT P0, [R3+URZ+0x30840], R8 ;  /* 0x03084008030075a7 */ /* 0x001064000800017f */
[----:B-1----:R-:W-:Y:S05]  /*2b520*/  @!P0 NANOSLEEP.SYNCS 0x989680 ;  /* 0x009896800000895d */ /* 0x002fea0003900000 */
[----:B------:R-:W1:Y:S02]  /*2b530*/  @!P0 SYNCS.PHASECHK.TRANS64 P0, [R3+URZ+0x30840], R8 ;  /* 0x03084008030085a7 */ /* 0x000e64000800007f */
[----:B-1----:R-:W-:Y:S05]  /*2b540*/  @!P0 BRA `(.L_x_1680) ;  /* 0xfffffffc00f08947 */ /* 0x002fea000383ffff */
[----:B------:R-:W-:Y:S05]  /*2b550*/  BRA `(.L_x_1803) ;  /* 0xffffffc000147947 */ /* 0x000fea000383ffff */
.L_x_1682:
[----:B0-----:R0:W1:Y:S02]  /*2b560*/  SYNCS.PHASECHK.TRANS64.TRYWAIT P0, [R8+URZ+0x60], R3 ;  /* 0x00006003080075a7 */ /* 0x001064000800017f */
[----:B-1----:R-:W-:Y:S05]  /*2b570*/  @!P0 NANOSLEEP.SYNCS 0x989680 ;  /* 0x009896800000895d */ /* 0x002fea0003900000 */
[----:B------:R-:W1:Y:S02]  /*2b580*/  @!P0 SYNCS.PHASECHK.TRANS64 P0, [R8+URZ+0x60], R3 ;  /* 0x00006003080085a7 */ /* 0x000e64000800007f */
[----:B-1----:R-:W-:Y:S05]  /*2b590*/  @!P0 BRA `(.L_x_1682) ;  /* 0xfffffffc00f08947 */ /* 0x002fea000383ffff */
[----:B------:R-:W-:Y:S05]  /*2b5a0*/  BRA `(.L_x_1804) ;  /* 0xffffffc000b47947 */ /* 0x000fea000383ffff */
.L_x_1687:
[----:B-1----:R1:W2:Y:S02]  /*2b5b0*/  SYNCS.PHASECHK.TRANS64.TRYWAIT P0, [R2+URZ+0x30840], R3 ;  /* 0x03084003020075a7 */ /* 0x0022a4000800017f */
[----:B--2---:R-:W-:Y:S05]  /*2b5c0*/  @!P0 NANOSLEEP.SYNCS 0x989680 ;  /* 0x009896800000895d */ /* 0x004fea0003900000 */
[----:B------:R-:W2:Y:S02]  /*2b5d0*/  @!P0 SYNCS.PHASECHK.TRANS64 P0, [R2+URZ+0x30840], R3 ;  /* 0x03084003020085a7 */ /* 0x000ea4000800007f */
[----:B--2---:R-:W-:Y:S05]  /*2b5e0*/  @!P0 BRA `(.L_x_1687) ;  /* 0xfffffffc00f08947 */ /* 0x004fea000383ffff */
[----:B------:R-:W-:Y:S05]  /*2b5f0*/  BRA `(.L_x_1805) ;  /* 0xffffffc8001c7947 */ /* 0x000fea000383ffff */
.L_x_1689:
[----:B0-----:R0:W1:Y:S02]  /*2b600*/  SYNCS.PHASECHK.TRANS64.TRYWAIT P1, [R2+URZ+0x60], R18 ;  /* 0x00006012020075a7 */ /* 0x001064000802017f */
[----:B-1----:R-:W-:Y:S05]  /*2b610*/  @!P1 NANOSLEEP.SYNCS 0x989680 ;  /* 0x009896800000995d */ /* 0x002fea0003900000 */
[----:B------:R-:W1:Y:S02]  /*2b620*/  @!P1 SYNCS.PHASECHK.TRANS64 P1, [R2+URZ+0x60], R18 ;  /* 0x00006012020095a7 */ /* 0x000e64000802007f */
[----:B-1----:R-:W-:Y:S05]  /*2b630*/  @!P1 BRA `(.L_x_1689) ;  /* 0xfffffffc00f09947 */ /* 0x002fea000383ffff */
[----:B------:R-:W-:Y:S05]  /*2b640*/  BRA `(.L_x_1806) ;  /* 0xffffffc800bc7947 */ /* 0x000fea000383ffff */
.L_x_1694:
[----:B-1----:R1:W2:Y:S02]  /*2b650*/  SYNCS.PHASECHK.TRANS64.TRYWAIT P0, [R2+URZ+0x30840], R3 ;  /* 0x03084003020075a7 */ /* 0x0022a4000800017f */
[----:B--2---:R-:W-:Y:S05]  /*2b660*/  @!P0 NANOSLEEP.SYNCS 0x989680 ;  /* 0x009896800000895d */ /* 0x004fea0003900000 */
[----:B------:R-:W2:Y:S02]  /*2b670*/  @!P0 SYNCS.PHASECHK.TRANS64 P0, [R2+URZ+0x30840], R3 ;  /* 0x03084003020085a7 */ /* 0x000ea4000800007f */
[----:B--2---:R-:W-:Y:S05]  /*2b680*/  @!P0 BRA `(.L_x_1694) ;  /* 0xfffffffc00f08947 */ /* 0x004fea000383ffff */
[----:B------:R-:W-:Y:S05]  /*2b690*/  BRA `(.L_x_1807) ;  /* 0xffffffcc00e87947 */ /* 0x000fea000383ffff */
.L_x_1696:
[----:B0-----:R0:W1:Y:S02]  /*2b6a0*/  SYNCS.PHASECHK.TRANS64.TRYWAIT P1, [R2+URZ+0x60], R9 ;  /* 0x00006009020075a7 */ /* 0x001064000802017f */
[----:B-1----:R-:W-:Y:S05]  /*2b6b0*/  @!P1 NANOSLEEP.SYNCS 0x989680 ;  /* 0x009896800000995d */ /* 0x002fea0003900000 */
[----:B------:R-:W1:Y:S02]  /*2b6c0*/  @!P1 SYNCS.PHASECHK.TRANS64 P1, [R2+URZ+0x60], R9 ;  /* 0x00006009020095a7 */ /* 0x000e64000802007f */
[----:B-1----:R-:W-:Y:S05]  /*2b6d0*/  @!P1 BRA `(.L_x_1696) ;  /* 0xfffffffc00f09947 */ /* 0x002fea000383ffff */
[----:B------:R-:W-:Y:S05]  /*2b6e0*/  BRA `(.L_x_1808) ;  /* 0xffffffd000907947 */ /* 0x000fea000383ffff */
.L_x_1703:
[----:B0-----:R0:W1:Y:S02]  /*2b6f0*/  SYNCS.PHASECHK.TRANS64.TRYWAIT P0, [R3+URZ+0x30860], R2 ;  /* 0x03086002030075a7 */ /* 0x001064000800017f */
[----:B-1----:R-:W-:Y:S05]  /*2b700*/  @!P0 NANOSLEEP.SYNCS 0x989680 ;  /* 0x009896800000895d */ /* 0x002fea0003900000 */
[----:B------:R-:W1:Y:S02]  /*2b710*/  @!P0 SYNCS.PHASECHK.TRANS64 P0, [R3+URZ+0x30860], R2 ;  /* 0x03086002030085a7 */ /* 0x000e64000800007f */
[----:B-1----:R-:W-:Y:S05]  /*2b720*/  @!P0 BRA `(.L_x_1703) ;  /* 0xfffffffc00f08947 */ /* 0x002fea000383ffff */
[----:B------:R-:W-:Y:S05]  /*2b730*/  BRA `(.L_x_1809) ;  /* 0xffffffd400a87947 */ /* 0x000fea000383ffff */
.L_x_1705:
[----:B---3--:R-:W3:Y:S01]  /*2b740*/  LDL R0, [R1] ;  /* 0x0000000001007983 */ /* 0x008ee20000100800 */
[----:B------:R-:W-:Y:S01]  /*2b750*/  BSSY B0, `(.L_x_1810) ;  /* 0x0000008000007945 */ /* 0x000fe20003800000 */
[----:B------:R-:W-:Y:S02]  /*2b760*/  IMAD.MOV.U32 R12, RZ, RZ, RZ ;  /* 0x000000ffff0c7224 */ /* 0x000fe400078e00ff */
[----:B------:R-:W-:Y:S02]  /*2b770*/  IMAD.MOV.U32 R11, RZ, RZ, 0x1f ;  /* 0x0000001fff0b7424 */ /* 0x000fe400078e00ff */
[----:B------:R-:W-:Y:S02]  /*2b780*/  IMAD.MOV.U32 R15, RZ, RZ, -0x1 ;  /* 0xffffffffff0f7424 */ /* 0x000fe400078e00ff */
[----:B---3--:R-:W-:-:S07]  /*2b790*/  IMAD.MOV.U32 R13, RZ, RZ, R0 ;  /* 0x000000ffff0d7224 */ /* 0x008fce00078e0000 */
[----:B012---:R-:W-:Y:S05]  /*2b7a0*/  WARPSYNC.COLLECTIVE R15, `(.L_x_1811) ;  /* 0x000000000f087348 */ /* 0x007fea0003c00000 */
[----:B------:R3:W4:Y:S02]  /*2b7b0*/  SHFL.IDX P6, R14, R13, R12, R11 ;  /* 0x0000000c0d0e7389 */ /* 0x00072400000c000b */
[----:B01234-:R-:W-:Y:S01]  /*2b7c0*/  ENDCOLLECTIVE ;  /* 0x000000000000791b */ /* 0x01ffe20003800000 */
.L_x_1811:
[----:B------:R-:W-:Y:S05]  /*2b7d0*/  BSYNC B0 ;  /* 0x0000000000007941 */ /* 0x000fea0003800000 */
.L_x_1810:
        /* <DEDUP_REMOVED lines=8> */
.L_x_1812:
[----:B------:R-:W-:Y:S01]  /*2b860*/  IMAD.MOV.U32 R7, RZ, RZ, R14 ;  /* 0x000000ffff077224 */ /* 0x000fe200078e000e */
[----:B------:R-:W-:Y:S06]  /*2b870*/  BRA `(.L_x_1813) ;  /* 0xffffffd800307947 */ /* 0x000fec000383ffff */
.L_x_1708:
[----:B------:R-:W-:Y:S01]  /*2b880*/  BSSY B0, `(.L_x_1814) ;  /* 0x0000008000007945 */ /* 0x000fe20003800000 */
[----:B-----5:R-:W-:Y:S02]  /*2b890*/  IMAD.MOV.U32 R13, RZ, RZ, R5 ;  /* 0x000000ffff0d7224 */ /* 0x020fe400078e0005 */
[----:B------:R-:W-:Y:S02]  /*2b8a0*/  IMAD.MOV.U32 R12, RZ, RZ, 0x1 ;  /* 0x00000001ff0c7424 */ /* 0x000fe400078e00ff */
[----:B------:R-:W-:Y:S02]  /*2b8b0*/  IMAD.MOV.U32 R11, RZ, RZ, RZ ;  /* 0x000000ffff0b7224 */ /* 0x000fe400078e00ff */
[----:B------:R-:W-:-:S07]  /*2b8c0*/  IMAD.MOV.U32 R15, RZ, RZ, -0x1 ;  /* 0xffffffffff0f7424 */ /* 0x000fce00078e00ff */
[----:B0-2-4-:R-:W-:Y:S05]  /*2b8d0*/  WARPSYNC.COLLECTIVE R15, `(.L_x_1815) ;  /* 0x000000000f087348 */ /* 0x015fea0003c00000 */
[----:B------:R1:W3:Y:S02]  /*2b8e0*/  SHFL.UP P6, R14, R13, R12, R11 ;  /* 0x0400000c0d0e7389 */ /* 0x0002e400000c000b */
[----:B01234-:R-:W-:Y:S01]  /*2b8f0*/  ENDCOLLECTIVE ;  /* 0x000000000000791b */ /* 0x01ffe20003800000 */
.L_x_1815:
[----:B------:R-:W-:Y:S05]  /*2b900*/  BSYNC B0 ;  /* 0x0000000000007941 */ /* 0x000fea0003800000 */
.L_x_1814:
        /* <DEDUP_REMOVED lines=10> */
.L_x_1816:
        /* <DEDUP_REMOVED lines=8> */
.L_x_1817:
        /* <DEDUP_REMOVED lines=8> */
.L_x_1818:
        /* <DEDUP_REMOVED lines=8> */
.L_x_1819:
        /* <DEDUP_REMOVED lines=8> */
.L_x_1820:
[----:B------:R-:W-:Y:S05]  /*2bbb0*/  BRA `(.L_x_1821) ;  /* 0xffffffd400fc7947 */ /* 0x000fea000383ffff */
.L_x_1713:
        /* <DEDUP_REMOVED lines=8> */
.L_x_1823:
[----:B------:R-:W-:Y:S05]  /*2bc40*/  BSYNC B0 ;  /* 0x0000000000007941 */ /* 0x000fea0003800000 */
.L_x_1822:
        /* <DEDUP_REMOVED lines=10> */
.L_x_1824:
        /* <DEDUP_REMOVED lines=8> */
.L_x_1825:
        /* <DEDUP_REMOVED lines=8> */
.L_x_1826:
        /* <DEDUP_REMOVED lines=8> */
.L_x_1827:
        /* <DEDUP_REMOVED lines=8> */
.L_x_1828:
[----:B------:R-:W-:Y:S05]  /*2bef0*/  BRA `(.L_x_1829) ;  /* 0xffffffd400f07947 */ /* 0x000fea000383ffff */
.L_x_1715:
[----:B------:R-:W-:Y:S01]  /*2bf00*/  BSSY B0, `(.L_x_1830) ;  /* 0x0000006000007945 */ /* 0x000fe20003800000 */
[----:B------:R-:W-:Y:S01]  /*2bf10*/  PLOP3.LUT P6, PT, P6, PT, PT, 0x8, 0x0 ;  /* 0x000000000000781c */ /* 0x000fe200037ce170 */
[----:B------:R-:W-:-:S12]  /*2bf20*/  IMAD.MOV.U32 R15, RZ, RZ, -0x1 ;  /* 0xffffffffff0f7424 */ /* 0x000fd800078e00ff */
[----:B0-----:R-:W-:Y:S05]  /*2bf30*/  WARPSYNC.COLLECTIVE R15, `(.L_x_1831) ;  /* 0x000000000f087348 */ /* 0x001fea0003c00000 */
[----:B------:R-:W-:Y:S01]  /*2bf40*/  VOTE.ANY R14, PT, P6 ;  /* 0x00000000000e7806 */ /* 0x000fe200030e0100 */
[----:B0-----:R-:W-:Y:S06]  /*2bf50*/  ENDCOLLECTIVE ;  /* 0x000000000000791b */ /* 0x001fec0003800000 */
.L_x_1831:
[----:B------:R-:W-:Y:S05]  /*2bf60*/  BSYNC B0 ;  /* 0x0000000000007941 */ /* 0x000fea0003800000 */
.L_x_1830:
        /* <DEDUP_REMOVED lines=9> */
.L_x_1832:
[----:B------:R-:W-:Y:S01]  /*2c000*/  IMAD.MOV.U32 R5, RZ, RZ, R14 ;  /* 0x000000ffff057224 */ /* 0x000fe200078e000e */
[----:B------:R-:W-:Y:S06]  /*2c010*/  BRA `(.L_x_1833) ;  /* 0xffffffd400e07947 */ /* 0x000fec000383ffff */
.L_x_1717:
[----:B------:R-:W-:Y:S01]  /*2c020*/  BSSY B0, `(.L_x_1834) ;  /* 0x0000007000007945 */ /* 0x000fe20003800000 */
[----:B------:R-:W-:Y:S02]  /*2c030*/  IMAD.MOV.U32 R13, RZ, RZ, R2 ;  /* 0x000000ffff0d7224 */ /* 0x000fe400078e0002 */
[----:B------:R-:W-:Y:S02]  /*2c040*/  IMAD.MOV.U32 R11, RZ, RZ, 0x1f ;  /* 0x0000001fff0b7424 */ /* 0x000fe400078e00ff */
[----:B------:R-:W-:-:S07]  /*2c050*/  IMAD.MOV.U32 R15, RZ, RZ, -0x1 ;  /* 0xffffffffff0f7424 */ /* 0x000fce00078e00ff */
[----:B012---:R-:W-:Y:S05]  /*2c060*/  WARPSYNC.COLLECTIVE R15, `(.L_x_1835) ;  /* 0x000000000f087348 */ /* 0x007fea0003c00000 */
[----:B------:R3:W4:Y:S02]  /*2c070*/  SHFL.IDX P6, R14, R13, R12, R11 ;  /* 0x0000000c0d0e7389 */ /* 0x00072400000c000b */
[----:B01234-:R-:W-:Y:S01]  /*2c080*/  ENDCOLLECTIVE ;  /* 0x000000000000791b */ /* 0x01ffe20003800000 */
.L_x_1835:
[----:B------:R-:W-:Y:S05]  /*2c090*/  BSYNC B0 ;  /* 0x0000000000007941 */ /* 0x000fea0003800000 */
.L_x_1834:
[----:B------:R-:W-:Y:S01]  /*2c0a0*/  IMAD.MOV.U32 R9, RZ, RZ, R14 ;  /* 0x000000ffff097224 */ /* 0x000fe200078e000e */
[----:B------:R-:W-:Y:S06]  /*2c0b0*/  BRA `(.L_x_1716) ;  /* 0xffffffd400d47947 */ /* 0x000fec000383ffff */
.L_x_1721:
[----:B0-----:R0:W1:Y:S02]  /*2c0c0*/  SYNCS.PHASECHK.TRANS64.TRYWAIT P0, [R0+URZ+0x30820], R3 ;  /* 0x03082003000075a7 */ /* 0x001064000800017f */
[----:B-1----:R-:W-:Y:S05]  /*2c0d0*/  @!P0 NANOSLEEP.SYNCS 0x989680 ;  /* 0x009896800000895d */ /* 0x002fea0003900000 */
[----:B------:R-:W1:Y:S02]  /*2c0e0*/  @!P0 SYNCS.PHASECHK.TRANS64 P0, [R0+URZ+0x30820], R3 ;  /* 0x03082003000085a7 */ /* 0x000e64000800007f */
[----:B-1----:R-:W-:Y:S05]  /*2c0f0*/  @!P0 BRA `(.L_x_1721) ;  /* 0xfffffffc00f08947 */ /* 0x002fea000383ffff */
[----:B------:R-:W-:Y:S05]  /*2c100*/  BRA `(.L_x_1836) ;  /* 0xffffffdc00747947 */ /* 0x000fea000383ffff */
.L_x_1722:
        /* <DEDUP_REMOVED lines=11> */
.L_x_1838:
[----:B------:R-:W-:Y:S05]  /*2c1c0*/  BSYNC B0 ;  /* 0x0000000000007941 */ /* 0x000fea0003800000 */
.L_x_1837:
[----:B------:R-:W-:Y:S05]  /*2c1d0*/  BRA `(.L_x_1839) ;  /* 0xffffffdc005c7947 */ /* 0x000fea000383ffff */
.L_x_1723:
[----:B------:R-:W-:Y:S01]  /*2c1e0*/  BSSY B0, `(.L_x_1840) ;  /* 0x0000006000007945 */ /* 0x000fe20003800000 */
[----:B------:R-:W-:-:S07]  /*2c1f0*/  IMAD.MOV.U32 R15, RZ, RZ, -0x1 ;  /* 0xffffffffff0f7424 */ /* 0x000fce00078e00ff */
[----:B01----:R-:W-:Y:S05]  /*2c200*/  WARPSYNC.COLLECTIVE R15, `(.L_x_1841) ;  /* 0x000000000f0c7348 */ /* 0x003fea0003c00000 */
[----:B------:R-:W-:Y:S02]  /*2c210*/  ELECT P6, UR62, PT ;  /* 0x00000000003e782f */ /* 0x000fe400038c0000 */
[----:B------:R-:W-:Y:S01]  /*2c220*/  MOV R14, UR62 ;  /* 0x0000003e000e7c02 */ /* 0x000fe20008000f00 */
[----:B01----:R-:W-:Y:S10]  /*2c230*/  ENDCOLLECTIVE ;  /* 0x000000000000791b */ /* 0x003ff40003800000 */
.L_x_1841:
[----:B------:R-:W-:Y:S05]  /*2c240*/  BSYNC B0 ;  /* 0x0000000000007941 */ /* 0x000fea0003800000 */
.L_x_1840:
[----:B------:R-:W-:Y:S05]  /*2c250*/  BRA `(.L_x_1842) ;  /* 0xffffffdc00507947 */ /* 0x000fea000383ffff */
.L_x_1725:
[----:B0-----:R0:W1:Y:S02]  /*2c260*/  SYNCS.PHASECHK.TRANS64.TRYWAIT P0, [R7+URZ], R4 ;  /* 0x00000004070075a7 */ /* 0x001064000800017f */
[----:B-1----:R-:W-:Y:S05]  /*2c270*/  @!P0 NANOSLEEP.SYNCS 0x989680 ;  /* 0x009896800000895d */ /* 0x002fea0003900000 */
[----:B------:R-:W1:Y:S02]  /*2c280*/  @!P0 SYNCS.PHASECHK.TRANS64 P0, [R7+URZ], R4 ;  /* 0x00000004070085a7 */ /* 0x000e64000800007f */
[----:B-1----:R-:W-:Y:S05]  /*2c290*/  @!P0 BRA `(.L_x_1725) ;  /* 0xfffffffc00f08947 */ /* 0x002fea000383ffff */
[----:B------:R-:W-:Y:S05]  /*2c2a0*/  BRA `(.L_x_1843) ;  /* 0xffffffdc00847947 */ /* 0x000fea000383ffff */
.L_x_1726:
[----:B-1----:R1:W2:Y:S02]  /*2c2b0*/  SYNCS.PHASECHK.TRANS64.TRYWAIT P0, [R3+URZ], R2 ;  /* 0x00000002030075a7 */ /* 0x0022a4000800017f */
[----:B--2---:R-:W-:Y:S05]  /*2c2c0*/  @!P0 NANOSLEEP.SYNCS 0x989680 ;  /* 0x009896800000895d */ /* 0x004fea0003900000 */
[----:B------:R-:W2:Y:S02]  /*2c2d0*/  @!P0 SYNCS.PHASECHK.TRANS64 P0, [R3+URZ], R2 ;  /* 0x00000002030085a7 */ /* 0x000ea4000800007f */
[----:B--2---:R-:W-:Y:S05]  /*2c2e0*/  @!P0 BRA `(.L_x_1726) ;  /* 0xfffffffc00f08947 */ /* 0x004fea000383ffff */
[----:B------:R-:W-:Y:S05]  /*2c2f0*/  BRA `(.L_x_1844) ;  /* 0xffffffdc00787947 */ /* 0x000fea000383ffff */
.L_x_1728:
[----:B-1----:R1:W2:Y:S02]  /*2c300*/  SYNCS.PHASECHK.TRANS64.TRYWAIT P0, [R5+URZ], R4 ;  /* 0x00000004050075a7 */ /* 0x0022a4000800017f */
[----:B--2---:R-:W-:Y:S05]  /*2c310*/  @!P0 NANOSLEEP.SYNCS 0x989680 ;  /* 0x009896800000895d */ /* 0x004fea0003900000 */
[----:B------:R-:W2:Y:S02]  /*2c320*/  @!P0 SYNCS.PHASECHK.TRANS64 P0, [R5+URZ], R4 ;  /* 0x00000004050085a7 */ /* 0x000ea4000800007f */
[----:B--2---:R-:W-:Y:S05]  /*2c330*/  @!P0 BRA `(.L_x_1728) ;  /* 0xfffffffc00f08947 */ /* 0x004fea000383ffff */
[----:B------:R-:W-:Y:S05]  /*2c340*/  BRA `(.L_x_1845) ;  /* 0xffffffdc007c7947 */ /* 0x000fea000383ffff */
.L_x_1846:
        /* <DEDUP_REMOVED lines=11> */
.L_x_2661:


//--------------------- .text._ZN7cutlass13device_kernelIN5flash11enable_sm90INS1_16FlashAttnFwdSm90INS1_25CollectiveMainloopFwdSm90ILi2EN4cute5tupleIJNS5_1CILi1EEES8_S8_EEENS6_IJNS7_ILi128EEENS7_ILi112EEENS7_ILi192EEEEEELi192ENS_10bfloat16_tEfNS_4arch4Sm90ELb1ELb0ELb1ELb0ELb0ELb0ELb0ELb1ELb1ELb0ELb0ELb0EEENS1_21CollectiveEpilogueFwdINS6_IJSA_SC_SB_EEES9_SE_SG_Li256ELb0ELb0ELb0ELb0EEENS1_30DynamicPersistentTileSchedulerILi256ELi32ELb0ELb0ELb1EEEEEEEEEvNT_6ParamsE --------------------------
	.section	.text._ZN7cutlass13device_kernelIN5flash11enable_sm90INS1_16FlashAttnFwdSm90INS1_25CollectiveMainloopFwdSm90ILi2EN4cute5tupleIJNS5_1CILi1EEES8_S8_EEENS6_IJNS7_ILi128EEENS7_ILi112EEENS7_ILi192EEEEEELi192ENS_10bfloat16_tEfNS_4arch4Sm90ELb1ELb0ELb1ELb0ELb0ELb0ELb0ELb1ELb1ELb0ELb0ELb0EEENS1_21CollectiveEpilogueFwdINS6_IJSA_SC_SB_EEES9_SE_SG_Li256ELb0ELb0ELb0ELb0EEENS1_30DynamicPersistentTileSchedulerILi256ELi32ELb0ELb0ELb1EEEEEEEEEvNT_6ParamsE,"ax",@progbits
	.align	128
.text._ZN7cutlass13device_kernelIN5flash11enable_sm90INS1_16FlashAttnFwdSm90INS1_25CollectiveMainloopFwdSm90ILi2EN4cute5tupleIJNS5_1CILi1EEES8_S8_EEENS6_IJNS7_ILi128EEENS7_ILi112EEENS7_ILi192EEEEEELi192ENS_10bfloat16_tEfNS_4arch4Sm90ELb1ELb0ELb1ELb0ELb0ELb0ELb0ELb1ELb1ELb0ELb0ELb0EEENS1_21CollectiveEpilogueFwdINS6_IJSA_SC_SB_EEES9_SE_SG_Li256ELb0ELb0ELb0ELb0EEENS1_30DynamicPersistentTileSchedulerILi256ELi32ELb0ELb0ELb1EEEEEEEEEvNT_6ParamsE:
        .type           _ZN7cutlass13device_kernelIN5flash11enable_sm90INS1_16FlashAttnFwdSm90INS1_25CollectiveMainloopFwdSm90ILi2EN4cute5tupleIJNS5_1CILi1EEES8_S8_EEENS6_IJNS7_ILi128EEENS7_ILi112EEENS7_ILi192EEEEEELi192ENS_10bfloat16_tEfNS_4arch4Sm90ELb1ELb0ELb1ELb0ELb0ELb0ELb0ELb1ELb1ELb0ELb0ELb0EEENS1_21CollectiveEpilogueFwdINS6_IJSA_SC_SB_EEES9_SE_SG_Li256ELb0ELb0ELb0ELb0EEENS1_30DynamicPersistentTileSchedulerILi256ELi32ELb0ELb0ELb1EEEEEEEEEvNT_6ParamsE,@function
        .size           _ZN7cutlass13device_kernelIN5flash11enable_sm90INS1_16FlashAttnFwdSm90INS1_25CollectiveMainloopFwdSm90ILi2EN4cute5tupleIJNS5_1CILi1EEES8_S8_EEENS6_IJNS7_ILi128EEENS7_ILi112EEENS7_ILi192EEEEEELi192ENS_10bfloat16_tEfNS_4arch4Sm90ELb1ELb0ELb1ELb0ELb0ELb0ELb0ELb1ELb1ELb0ELb0ELb0EEENS1_21CollectiveEpilogueFwdINS6_IJSA_SC_SB_EEES9_SE_SG_Li256ELb0ELb0ELb0ELb0EEENS1_30DynamicPersistentTileSchedulerILi256ELi32ELb0ELb0ELb1EEEEEEEEEvNT_6ParamsE,(.L_x_2662 - _ZN7cutlass13device_kernelIN5flash11enable_sm90INS1_16FlashAttnFwdSm90INS1_25CollectiveMainloopFwdSm90ILi2EN4cute5tupleIJNS5_1CILi1EEES8_S8_EEENS6_IJNS7_ILi128EEENS7_ILi112EEENS7_ILi192EEEEEELi192ENS_10bfloat16_tEfNS_4arch4Sm90ELb1ELb0ELb1ELb0ELb0ELb0ELb0ELb1ELb1ELb0ELb0ELb0EEENS1_21CollectiveEpilogueFwdINS6_IJSA_SC_SB_EEES9_SE_SG_Li256ELb0ELb0ELb0ELb0EEENS1_30DynamicPersistentTileSchedulerILi256ELi32ELb0ELb0ELb1EEEEEEEEEvNT_6ParamsE)
        .other          _ZN7cutlass13device_kernelIN5flash11enable_sm90INS1_16FlashAttnFwdSm90INS1_25CollectiveMainloopFwdSm90ILi2EN4cute5tupleIJNS5_1CILi1EEES8_S8_EEENS6_IJNS7_ILi128EEENS7_ILi112EEENS7_ILi192EEEEEELi192ENS_10bfloat16_tEfNS_4arch4Sm90ELb1ELb0ELb1ELb0ELb0ELb0ELb0ELb1ELb1ELb0ELb0ELb0EEENS1_21CollectiveEpilogueFwdINS6_IJSA_SC_SB_EEES9_SE_SG_Li256ELb0ELb0ELb0ELb0EEENS1_30DynamicPersistentTileSchedulerILi256ELi32ELb0ELb0ELb1EEEEEEEEEvNT_6ParamsE,@"STO_CUDA_ENTRY STV_DEFAULT"
_ZN7cutlass13device_kernelIN5flash11enable_sm90INS1_16FlashAttnFwdSm90INS1_25CollectiveMainloopFwdSm90ILi2EN4cute5tupleIJNS5_1CILi1EEES8_S8_EEENS6_IJNS7_ILi128EEENS7_ILi112EEENS7_ILi192EEEEEELi192ENS_10bfloat16_tEfNS_4arch4Sm90ELb1ELb0ELb1ELb0ELb0ELb0ELb0ELb1ELb1ELb0ELb0ELb0EEENS1_21CollectiveEpilogueFwdINS6_IJSA_SC_SB_EEES9_SE_SG_Li256ELb0ELb0ELb0ELb0EEENS1_30DynamicPersistentTileSchedulerILi256ELi32ELb0ELb0ELb1EEEEEEEEEvNT_6ParamsE:
        /* <DEDUP_REMOVED lines=23> */
.L_x_1848:
[----:B------:R-:W-:Y:S05]  /*0170*/  BSYNC B0 ;  /* 0x0000000000007941 */ /* 0x000fea0003800000 */
.L_x_1847:
[----:B------:R-:W-:Y:S01]  /*0180*/  VOTEU.ANY UP0, P0 ;  /* 0x00000000003f7886 */ /* 0x000fe20000000100 */
[----:B------:R-:W1:Y:S01]  /*0190*/  SHFL.IDX PT, R2, R0, RZ, 0x1f ;  /* 0x00001fff00027589 */ /* 0x000e6200000e0000 */
[----:B------:R-:W-:Y:S01]  /*01a0*/  UMOV UR4, 0x1 ;  /* 0x0000000100047882 */ /* 0x000fe20000000000 */
[----:B------:R-:W-:Y:S02]  /*01b0*/  VOTEU.ANY UP1, P0 ;  /* 0x00000000003f7886 */ /* 0x000fe40000020100 */
[----:B------:R-:W2:Y:S01]  /*01c0*/  @UP0 S2UR UR7, SR_CgaCtaId ;  /* 0x00000000000709c3 */ /* 0x000ea20000008800 */
[----:B------:R-:W-:Y:S01]  /*01d0*/  @UP0 UMOV UR6, 0x400 ;  /* 0x0000040000060882 */ /* 0x000fe20000000000 */
[----:B------:R-:W-:-:S04]  /*01e0*/  @UP0 UIADD3 UR4, -UR4, 0x100000, URZ ;  /* 0x0010000004040890 */ /* 0x000fc8000fffe13f */
[----:B------:R-:W-:Y:S02]  /*01f0*/  @UP0 USHF.L.U32 UR5, UR4, 0xb, URZ ;  /* 0x0000000b04050899 */ /* 0x000fe4000800063f */
[----:B------:R-:W-:Y:S01]  /*0200*/  @UP0 USHF.L.U32 UR4, UR4, 0x1, URZ ;  /* 0x0000000104040899 */ /* 0x000fe2000800063f */
[----:B-1----:R-:W-:Y:S02]  /*0210*/  ISETP.NE.AND P1, PT, R2, RZ, PT ;  /* 0x000000ff0200720c */ /* 0x002fe40003f25270 */
[----:B------:R-:W-:Y:S01]  /*0220*/  SHF.R.U32.HI R2, RZ, 0x7, R3 ;  /* 0x00000007ff027819 */ /* 0x000fe20000011603 */
[----:B--2---:R-:W-:Y:S01]  /*0230*/  @UP0 ULEA UR6, UR7, UR6, 0x18 ;  /* 0x0000000607060291 */ /* 0x004fe2000f8ec03f */
[----:B------:R-:W-:-:S04]  /*0240*/  VOTEU.ANY UP0, P0 ;  /* 0x00000000003f7886 */ /* 0x000fc80000000100 */
[----:B------:R-:W1:Y:S04]  /*0250*/  SHFL.IDX PT, R2, R2, RZ, 0x1f ;  /* 0x00001fff02027589 */ /* 0x000e6800000e0000 */
[----:B------:R-:W2:Y:S03]  /*0260*/  FENCE.VIEW.ASYNC.S ;  /* 0x00000000000073c6 */ /* 0x000ea60000000000 */
[----:B--2---:R2:W3:Y:S01]  /*0270*/  @UP0 SYNCS.EXCH.64 URZ, [UR6+0x36800], UR4 ;  /* 0x03680004063f05b2 */ /* 0x0044e20008000100 */
[----:B------:R2:W4:Y:S01]  /*0280*/  @UP1 SYNCS.EXCH.64 URZ, [UR6+0x36820], UR4 ;  /* 0x03682004063f15b2 */ /* 0x0005220008000100 */
[----:B------:R-:W-:Y:S05]  /*0290*/  @P1 BRA `(.L_x_1849) ;  /* 0x0000000000481947 */ /* 0x000fea0003800000 */
[----:B--2---:R-:W2:Y:S01]  /*02a0*/  S2UR UR5, SR_CgaCtaId ;  /* 0x00000000000579c3 */ /* 0x004ea20000008800 */
[----:B------:R-:W-:Y:S01]  /*02b0*/  UMOV UR4, 0x400 ;  /* 0x0000040000047882 */ /* 0x000fe20000000000 */
[----:B------:R-:W-:Y:S01]  /*02c0*/  UMOV UR6, 0x1 ;  /* 0x0000000100067882 */ /* 0x000fe20000000000 */
[----:B------:R-:W-:Y:S01]  /*02d0*/  UMOV UR9, 0x2 ;  /* 0x0000000200097882 */ /* 0x000fe20000000000 */
[----:B------:R-:W-:-:S04]  /*02e0*/  UIADD3 UR6, -UR6, 0x100000, URZ ;  /* 0x0010000006067890 */ /* 0x000fc8000fffe13f */
[----:B------:R-:W-:Y:S02]  /*02f0*/  USHF.L.U32 UR7, UR6, 0xb, URZ ;  /* 0x0000000b06077899 */ /* 0x000fe4000800063f */
[----:B------:R-:W-:Y:S01]  /*0300*/  USHF.L.U32 UR6, UR6, 0x1, URZ ;  /* 0x0000000106067899 */ /* 0x000fe2000800063f */
[----:B------:R-:W-:Y:S01]  /*0310*/  ELECT P0, URZ, PT ;  /* 0x00000000003f782f */ /* 0x000fe20003800000 */
[----:B--2---:R-:W-:Y:S02]  /*0320*/  ULEA UR8, UR5, UR4, 0x18 ;  /* 0x0000000405087291 */ /* 0x004fe4000f8ec03f */
[----:B------:R-:W-:-:S04]  /*0330*/  UIADD3 UR4, -UR9, 0x100000, URZ ;  /* 0x0010000009047890 */ /* 0x000fc8000fffe13f */
[----:B------:R-:W-:Y:S02]  /*0340*/  USHF.L.U32 UR5, UR4, 0xb, URZ ;  /* 0x0000000b04057899 */ /* 0x000fe4000800063f */
[----:B------:R-:W-:Y:S01]  /*0350*/  USHF.L.U32 UR4, UR4, 0x1, URZ ;  /* 0x0000000104047899 */ /* 0x000fe2000800063f */
[----:B------:R-:W2:Y:S03]  /*0360*/  FENCE.VIEW.ASYNC.S ;  /* 0x00000000000073c6 */ /* 0x000ea60000000000 */
[----:B--2---:R2:W1:Y:S08]  /*0370*/  SYNCS.EXCH.64 URZ, [UR8+0x36830], UR6 ;  /* 0x03683006083f75b2 */ /* 0x0044700008000100 */
[----:B------:R2:W1:Y:S01]  /*0380*/  SYNCS.EXCH.64 URZ, [UR8+0x36840], UR4 ;  /* 0x03684004083f75b2 */ /* 0x0004620008000100 */
[----:B------:R2:W1:Y:S01]  /*0390*/  SYNCS.EXCH.64 URZ, [UR8+0x36838], UR6 ;  /* 0x03683806083f75b2 */ /* 0x0004620008000100 */
[----:B------:R2:W1:Y:S01]  /*03a0*/  SYNCS.EXCH.64 URZ, [UR8+0x36848], UR4 ;  /* 0x03684804083f75b2 */ /* 0x0004620008000100 */
[----:B------:R-:W-:Y:S01]  /*03b0*/  NOP ;  /* 0x0000000000007918 */ /* 0x000fe20000000000 */
.L_x_1849:
[----:B------:R-:W5:Y:S01]  /*03c0*/  SHFL.IDX PT, R3, R0, RZ, 0x1f ;  /* 0x00001fff00037589 */ /* 0x000f6200000e0000 */
[----:B------:R-:W-:Y:S01]  /*03d0*/  NOP ;  /* 0x0000000000007918 */ /* 0x000fe20000000000 */
[----:B-----5:R-:W-:-:S13]  /*03e0*/  ISETP.NE.AND P0, PT, R3, RZ, PT ;  /* 0x000000ff0300720c */ /* 0x020fda0003f05270 */
[----:B------:R-:W-:Y:S05]  /*03f0*/  @P0 BRA `(.L_x_1850) ;  /* 0x0000000000480947 */ /* 0x000fea0003800000 */
[----:B--2---:R-:W2:Y:S01]  /*0400*/  S2UR UR5, SR_CgaCtaId ;  /* 0x00000000000579c3 */ /* 0x004ea20000008800 */
[----:B------:R-:W-:Y:S01]  /*0410*/  UMOV UR4, 0x400 ;  /* 0x0000040000047882 */ /* 0x000fe20000000000 */
[----:B------:R-:W-:Y:S01]  /*0420*/  UMOV UR6, 0x1 ;  /* 0x0000000100067882 */ /* 0x000fe20000000000 */
[----:B------:R-:W-:Y:S01]  /*0430*/  UMOV UR7, 0x2 ;  /* 0x0000000200077882 */ /* 0x000fe20000000000 */
[----:B------:R-:W-:Y:S01]  /*0440*/  ELECT P0, URZ, PT ;  /* 0x00000000003f782f */ /* 0x000fe20003800000 */
[----:B--2---:R-:W-:Y:S02]  /*0450*/  ULEA UR8, UR5, UR4, 0x18 ;  /* 0x0000000405087291 */ /* 0x004fe4000f8ec03f */
[----:B------:R-:W-:-:S04]  /*0460*/  UIADD3 UR4, -UR6, 0x100000, URZ ;  /* 0x0010000006047890 */ /* 0x000fc8000fffe13f */
[----:B------:R-:W-:Y:S02]  /*0470*/  USHF.L.U32 UR5, UR4, 0xb, URZ ;  /* 0x0000000b04057899 */ /* 0x000fe4000800063f */
[----:B------:R-:W-:Y:S02]  /*0480*/  USHF.L.U32 UR4, UR4, 0x1, URZ ;  /* 0x0000000104047899 */ /* 0x000fe4000800063f */
        /* <DEDUP_REMOVED lines=9> */
.L_x_1850:
[----:B------:R-:W5:Y:S01]  /*0520*/  SHFL.IDX PT, R3, R0, RZ, 0x1f ;  /* 0x00001fff00037589 */ /* 0x000f6200000e0000 */
[----:B------:R-:W-:Y:S01]  /*0530*/  NOP ;  /* 0x0000000000007918 */ /* 0x000fe20000000000 */
[----:B-----5:R-:W-:-:S13]  /*0540*/  ISETP.NE.AND P0, PT, R3, RZ, PT ;  /* 0x000000ff0300720c */ /* 0x020fda0003f05270 */
[----:B------:R-:W-:Y:S05]  /*0550*/  @P0 BRA `(.L_x_1851) ;  /* 0x0000000000380947 */ /* 0x000fea0003800000 */
[----:B--2---:R-:W2:Y:S01]  /*0560*/  S2UR UR5, SR_CgaCtaId ;  /* 0x00000000000579c3 */ /* 0x004ea20000008800 */
[----:B------:R-:W-:Y:S01]  /*0570*/  UMOV UR4, 0x400 ;  /* 0x0000040000047882 */ /* 0x000fe20000000000 */
[----:B------:R-:W-:Y:S01]  /*0580*/  UMOV UR7, 0x1 ;  /* 0x0000000100077882 */ /* 0x000fe20000000000 */
[----:B------:R-:W-:Y:S01]  /*0590*/  ELECT P0, URZ, PT ;  /* 0x00000000003f782f */ /* 0x000fe20003800000 */
[----:B--2---:R-:W-:Y:S02]  /*05a0*/  ULEA UR6, UR5, UR4, 0x18 ;  /* 0x0000000405067291 */ /* 0x004fe4000f8ec03f */
[----:B------:R-:W-:-:S04]  /*05b0*/  UIADD3 UR4, -UR7, 0x100000, URZ ;  /* 0x0010000007047890 */ /* 0x000fc8000fffe13f */
[----:B------:R-:W-:Y:S02]  /*05c0*/  USHF.L.U32 UR5, UR4, 0xb, URZ ;  /* 0x0000000b04057899 */ /* 0x000fe4000800063f */
[----:B------:R-:W-:Y:S01]  /*05d0*/  USHF.L.U32 UR4, UR4, 0x1, URZ ;  /* 0x0000000104047899 */ /* 0x000fe2000800063f */
[----:B------:R-:W2:Y:S11]  /*05e0*/  FENCE.VIEW.ASYNC.S ;  /* 0x00000000000073c6 */ /* 0x000eb60000000000 */
[----:B--2---:R2:W1:Y:S01]  /*05f0*/  SYNCS.EXCH.64 URZ, [UR6+0x36870], UR4 ;  /* 0x03687004063f75b2 */ /* 0x0044620008000100 */
[----:B------:R2:W1:Y:S01]  /*0600*/  SYNCS.EXCH.64 URZ, [UR6+0x36880], UR4 ;  /* 0x03688004063f75b2 */ /* 0x0004620008000100 */
[----:B------:R2:W1:Y:S01]  /*0610*/  SYNCS.EXCH.64 URZ, [UR6+0x36878], UR4 ;  /* 0x03687804063f75b2 */ /* 0x0004620008000100 */
[----:B------:R2:W1:Y:S01]  /*0620*/  SYNCS.EXCH.64 URZ, [UR6+0x36888], UR4 ;  /* 0x03688804063f75b2 */ /* 0x0004620008000100 */
[----:B------:R-:W-:Y:S01]  /*0630*/  NOP ;  /* 0x0000000000007918 */ /* 0x000fe20000000000 */
.L_x_1851:
        /* <DEDUP_REMOVED lines=22> */
.L_x_1852:
        /* <DEDUP_REMOVED lines=22> */
.L_x_1853:
[----:B-1----:R-:W-:Y:S01]  /*0900*/  ISETP.NE.AND P0, PT, R2, RZ, PT ;  /* 0x000000ff0200720c */ /* 0x002fe20003f05270 */
[----:B------:R-:W-:Y:S01]  /*0910*/  IMAD.MOV.U32 R2, RZ, RZ, 0x1 ;  /* 0x00000001ff027424 */ /* 0x000fe200078e00ff */
[----:B------:R-:W-:-:S04]  /*0920*/  NOP ;  /* 0x0000000000007918 */ /* 0x000fc80000000000 */
[----:B------:R-:W-:-:S05]  /*0930*/  SEL R2, R2, 0x2, !P0 ;  /* 0x0000000202027807 */ /* 0x000fca0004000000 */
[----:B------:R1:W-:Y:S01]  /*0940*/  STL [R1+0x8], R2 ;  /* 0x0000080201007387 */ /* 0x0003e20000100800 */
[----:B---34-:R-:W-:Y:S06]  /*0950*/  BAR.SYNC.DEFER_BLOCKING 0x0 ;  /* 0x0000000000007b1d */ /* 0x018fec0000010000 */
[----:B------:R-:W-:Y:S05]  /*0960*/  @!P0 BRA `(.L_x_1854) ;  /* 0x00000114009c8947 */ /* 0x000fea0003800000 */
.L_x_1855:
[----:B------:R-:W-:-:S08]  /*0970*/  NOP ;  /* 0x0000000000007918 */ /* 0x000fd00000000000 */
[----:B------:R-:W3:Y:S02]  /*0980*/  USETMAXREG.TRY_ALLOC.CTAPOOL UP0, 0xf0 ;  /* 0x000000f0000079c8 */ /* 0x000ee40008000600 */
[----:B---3--:R-:W-:-:S13]  /*0990*/  PLOP3.LUT P0, PT, PT, PT, UP0, 0x80, 0x0 ;  /* 0x000000000000781c */ /* 0x008fda0003f0f008 */
[----:B------:R-:W-:Y:S05]  /*09a0*/  @!P0 BRA `(.L_x_1855) ;  /* 0xfffffffc00f08947 */ /* 0x000fea000383ffff */
[----:B--2---:R-:W2:Y:S08]  /*09b0*/  S2UR UR7, SR_CTAID.X ;  /* 0x00000000000779c3 */ /* 0x004eb00000002500 */
[----:B------:R-:W-:Y:S08]  /*09c0*/  BAR.ARV 0x4, 0x120 ;  /* 0x0104800000007b1d */ /* 0x000ff00000002000 */
[----:B------:R-:W2:Y:S08]  /*09d0*/  LDC R0, c[0x0][0xda8] ;  /* 0x00036a00ff007b82 */ /* 0x000eb00000000800 */
[----:B------:R-:W-:Y:S06]  /*09e0*/  BAR.ARV 0x8, 0x120 ;  /* 0x0204800000007b1d */ /* 0x000fec0000002000 */
        /* <DEDUP_REMOVED lines=8> */
[CC--:B------:R-:W-:Y:S02]  /*0a70*/  LEA.HI R5, R3.reuse, R214.reuse, RZ, 0x7 ;  /* 0x000000d603057211 */ /* 0x0c0fe400078f38ff */
[-C--:B------:R-:W-:Y:S02]  /*0a80*/  LEA.HI R0, R3, R214.reuse, RZ, 0x4 ;  /* 0x000000d603007211 */ /* 0x080fe400078f20ff */
[----:B------:R-:W-:Y:S02]  /*0a90*/  LOP3.LUT R211, R5, 0xffffff80, RZ, 0xc0, !PT ;  /* 0xffffff8005d37812 */ /* 0x000fe400078ec0ff */
[----:B------:R-:W-:Y:S02]  /*0aa0*/  SHF.R.S32.HI R9, RZ, 0x4, R0 ;  /* 0x00000004ff097819 */ /* 0x000fe40000011400 */
[----:B------:R-:W-:Y:S01]  /*0ab0*/  LEA.HI R213, R3, R214, RZ, 0x5 ;  /* 0x000000d603d57211 */ /* 0x000fe200078f28ff */
[----:B------:R-:W-:Y:S01]  /*0ac0*/  IMAD.IADD R211, R214, 0x1, -R211 ;  /* 0x00000001d6d37824 */ /* 0x000fe200078e0ad3 */
[----:B------:R-:W-:-:S02]  /*0ad0*/  LEA.HI R2, R0, R9, RZ, 0x1 ;  /* 0x0000000900027211 */ /* 0x000fc400078f08ff */
[----:B------:R-:W-:Y:S02]  /*0ae0*/  LOP3.LUT R7, R0, 0x3fffff0, RZ, 0xc0, !PT ;  /* 0x03fffff000077812 */ /* 0x000fe400078ec0ff */
[----:B------:R-:W-:Y:S02]  /*0af0*/  SHF.R.S32.HI R4, RZ, 0x1f, R211 ;  /* 0x0000001fff047819 */ /* 0x000fe400000114d3 */
[----:B------:R-:W-:Y:S01]  /*0b00*/  LOP3.LUT R2, R2, 0x1ffffffe, RZ, 0xc0, !PT ;  /* 0x1ffffffe02027812 */ /* 0x000fe200078ec0ff */
[----:B------:R-:W-:Y:S01]  /*0b10*/  IMAD.IADD R0, R214, 0x1, -R7 ;  /* 0x00000001d6007824 */ /* 0x000fe200078e0a07 */
[----:B------:R-:W-:Y:S01]  /*0b20*/  SHF.R.S32.HI R213, RZ, 0x5, R213 ;  /* 0x00000005ffd57819 */ /* 0x000fe200000114d5 */
[----:B------:R-:W-:Y:S01]  /*0b30*/  UMOV UR61, 0x400 ;  /* 0x00000400003d7882 */ /* 0x000fe20000000000 */
[----:B------:R-:W-:Y:S02]  /*0b40*/  LEA.HI R6, R4, R211, RZ, 0x2 ;  /* 0x000000d304067211 */ /* 0x000fe400078f10ff */
[----:B------:R-:W-:Y:S01]  /*0b50*/  IADD3 R2, R9, -R2, RZ ;  /* 0x8000000209027210 */ /* 0x000fe20007ffe0ff */
[----:B------:R-:W-:Y:S01]  /*0b60*/  IMAD R7, R213, 0x10, R0 ;  /* 0x00000010d5077824 */ /* 0x000fe200078e0200 */
[----:B------:R-:W-:Y:S01]  /*0b70*/  SHF.R.S32.HI R212, RZ, 0x7, R5 ;  /* 0x00000007ffd47819 */ /* 0x000fe20000011405 */
[----:B---3--:R-:W-:Y:S01]  /*0b80*/  ULEA UR61, UR4, UR61, 0x18 ;  /* 0x0000003d043d7291 */ /* 0x008fe2000f8ec03f */
[----:B------:R-:W-:Y:S01]  /*0b90*/  SHF.R.S32.HI R8, RZ, 0x2, R6 ;  /* 0x00000002ff087819 */ /* 0x000fe20000011406 */
[----:B------:R-:W-:Y:S01]  /*0ba0*/  IMAD R2, R7, 0x8, R2 ;  /* 0x0000000807027824 */ /* 0x000fe200078e0202 */
[----:B------:R-:W-:-:S02]  /*0bb0*/  SHF.R.S32.HI R11, RZ, 0x1f, R6 ;  /* 0x0000001fff0b7819 */ /* 0x000fc40000011406 */
[----:B------:R-:W-:Y:S02]  /*0bc0*/  LEA.HI R5, R5, R212, RZ, 0x1 ;  /* 0x000000d405057211 */ /* 0x000fe400078f08ff */
[----:B------:R-:W-:Y:S01]  /*0bd0*/  LEA.HI R11, R11, R8, RZ, 0x3 ;  /* 0x000000080b0b7211 */ /* 0x000fe200078f18ff */
[----:B------:R-:W-:Y:S01]  /*0be0*/  UMOV UR4, UR61 ;  /* 0x0000003d00047c82 */ /* 0x000fe20008000000 */
[----:B----4-:R-:W-:Y:S01]  /*0bf0*/  UMOV UR5, UR6 ;  /* 0x0000000600057c82 */ /* 0x010fe20008000000 */
[----:B------:R-:W-:Y:S01]  /*0c00*/  LOP3.LUT R7, R5, 0x3fffffe, RZ, 0xc0, !PT ;  /* 0x03fffffe05077812 */ /* 0x000fe200078ec0ff */
[----:B------:R-:W-:Y:S01]  /*0c10*/  IMAD.U32 R18, RZ, RZ, UR4 ;  /* 0x00000004ff127e24 */ /* 0x000fe2000f8e00ff */
[----:B------:R-:W-:Y:S01]  /*0c20*/  SHF.L.U32 R5, R2, 0x3, RZ ;  /* 0x0000000302057819 */ /* 0x000fe200000006ff */
[----:B------:R-:W-:Y:S01]  /*0c30*/  IMAD.U32 R19, RZ, RZ, UR5 ;  /* 0x00000005ff137e24 */ /* 0x000fe2000f8e00ff */
[----:B------:R-:W-:Y:S02]  /*0c40*/  LOP3.LUT R11, R11, 0xfffffff8, RZ, 0xc0, !PT ;  /* 0xfffffff80b0b7812 */ /* 0x000fe400078ec0ff */
[----:B------:R-:W-:-:S02]  /*0c50*/  LEA.HI R4, R4, R211, RZ, 0x5 ;  /* 0x000000d304047211 */ /* 0x000fc400078f28ff */
[----:B------:R-:W-:Y:S01]  /*0c60*/  LEA.HI R3, R3, R214, RZ, 0x3 ;  /* 0x000000d603037211 */ /* 0x000fe200078f18ff */
[----:B------:R-:W-:Y:S01]  /*0c70*/  IMAD.WIDE R18, R5, 0x2, R18 ;  /* 0x0000000205127825 */ /* 0x000fe200078e0212 */
[----:B------:R-:W-:Y:S02]  /*0c80*/  IADD3 R11, R8, -R11, RZ ;  /* 0x8000000b080b7210 */ /* 0x000fe40007ffe0ff */
[----:B------:R-:W-:Y:S02]  /*0c90*/  SHF.R.S32.HI R4, RZ, 0x5, R4 ;  /* 0x00000005ff047819 */ /* 0x000fe40000011404 */
[----:B------:R-:W-:Y:S01]  /*0ca0*/  LOP3.LUT R5, R3, 0x1ffffff8, RZ, 0xc0, !PT ;  /* 0x1ffffff803057812 */ /* 0x000fe200078ec0ff */
[----:B------:R-:W-:Y:S01]  /*0cb0*/  IMAD.IADD R7, R212, 0x1, -R7 ;  /* 0x00000001d4077824 */ /* 0x000fe200078e0a07 */
[----:B------:R-:W-:Y:S01]  /*0cc0*/  LOP3.LUT R204, R6, 0x7ffffffc, RZ, 0xc0, !PT ;  /* 0x7ffffffc06cc7812 */ /* 0x000fe200078ec0ff */
[----:B------:R-:W-:Y:S02]  /*0cd0*/  IMAD R4, R4, 0x10, R11 ;  /* 0x0000001004047824 */ /* 0x000fe400078e020b */
[----:B------:R-:W-:Y:S01]  /*0ce0*/  IMAD.IADD R5, R214, 0x1, -R5 ;  /* 0x00000001d6057824 */ /* 0x000fe200078e0a05 */
[----:B------:R-:W-:Y:S01]  /*0cf0*/  UMOV UR5, URZ ;  /* 0x0000003f00057c82 */ /* 0x000fe20008000000 */
[----:B------:R-:W-:Y:S01]  /*0d00*/  IMAD.MOV.U32 R209, RZ, RZ, RZ ;  /* 0x000000ffffd17224 */ /* 0x000fe200078e00ff */
[----:B------:R-:W-:Y:S01]  /*0d10*/  LEA R205, R7, R4, 0x6 ;  /* 0x0000000407cd7211 */ /* 0x000fe200078e30ff */
[----:B------:R-:W-:Y:S01]  /*0d20*/  IMAD.IADD R204, R211, 0x1, -R204 ;  /* 0x00000001d3cc7824 */ /* 0x000fe200078e0acc */
[----:B------:R-:W-:Y:S01]  /*0d30*/  SHF.R.S32.HI R206, RZ, 0x3, R3 ;  /* 0x00000003ffce7819 */ /* 0x000fe20000011403 */
[----:B------:R-:W-:Y:S01]  /*0d40*/  IMAD.U32 R16, RZ, RZ, UR5 ;  /* 0x00000005ff107e24 */ /* 0x000fe2000f8e00ff */
[----:B------:R-:W-:Y:S01]  /*0d50*/  SHF.L.U32 R22, R5, 0x3, RZ ;  /* 0x0000000305167819 */ /* 0x000fe200000006ff */
[----:B------:R-:W-:Y:S01]  /*0d60*/  UMOV UR4, UR7 ;  /* 0x0000000700047c82 */ /* 0x000fe20008000000 */
[----:B------:R-:W-:Y:S01]  /*0d70*/  UMOV UR46, URZ ;  /* 0x0000003f002e7c82 */ /* 0x000fe20008000000 */
[----:B--2---:R-:W-:-:S07]  /*0d80*/  LOP3.LUT R17, R10, 0x1, RZ, 0xfc, !PT ;  /* 0x000000010a117812 */ /* 0x004fce00078efcff */
.L_x_1902:
        /* <DEDUP_REMOVED lines=11> */
[----:B---34-:R-:W-:Y:S05]  /*0e40*/  @!P0 BRA `(.L_x_1856) ;  /* 0x0000000000248947 */ /* 0x018fea0003800000 */
[----:B------:R-:W-:Y:S01]  /*0e50*/  ULDC UR6, c[0x0][0xddc] ;  /* 0x0003770000067ab9 */ /* 0x000fe20000000800 */
[----:B------:R-:W-:Y:S01]  /*0e60*/  UMOV UR9, UR7 ;  /* 0x0000000700097c82 */ /* 0x000fe20008000000 */
[----:B------:R-:W-:-:S11]  /*0e70*/  UISETP.NE.AND UP0, UPT, UR6, 0x1, UPT ;  /* 0x000000010600788c */ /* 0x000fd6000bf05270 */
[----:B------:R-:W-:Y:S02]  /*0e80*/  @UP0 ULDC.64 UR10, c[0x0][0xde0] ;  /* 0x00037800000a0ab9 */ /* 0x000fe40000000a00 */
[----:B------:R-:W-:-:S04]  /*0e90*/  UIMAD.WIDE.U32 UR4, UR7, UR10, URZ ;  /* 0x0000000a070472a5 */ /* 0x000fc8000f8e003f */
[----:B------:R-:W-:-:S04]  /*0ea0*/  @UP0 USHF.R.U32.HI UR9, URZ, UR11, UR5 ;  /* 0x0000000b3f090299 */ /* 0x000fc80008011605 */
[----:B------:R-:W-:Y:S02]  /*0eb0*/  UIMAD UR4, UR9, UR6, URZ ;  /* 0x00000006090472a4 */ /* 0x000fe4000f8e023f */
[----:B------:R-:W-:Y:S01]  /*0ec0*/  MOV R208, UR9 ;  /* 0x0000000900d07c02 */ /* 0x000fe20008000f00 */
[----:B------:R-:W-:Y:S09]  /*0ed0*/  BRA `(.L_x_1857) ;  /* 0x0000000000207947 */ /* 0x000ff20003800000 */
.L_x_1856:
        /* <DEDUP_REMOVED lines=8> */
.L_x_1857:
[----:B------:R-:W-:Y:S01]  /*0f60*/  R2UR UR5, R208 ;  /* 0x00000000d00572ca */ /* 0x000fe200000e0000 */
[----:B------:R-:W1:Y:S01]  /*0f70*/  LDC R82, c[0x0][0x2e0] ;  /* 0x0000b800ff527b82 */ /* 0x000e620000000800 */
[----:B------:R-:W-:Y:S01]  /*0f80*/  ULDC UR6, c[0x0][0xdac] ;  /* 0x00036b0000067ab9 */ /* 0x000fe20000000800 */
[----:B------:R-:W-:Y:S01]  /*0f90*/  ULDC.64 UR10, c[0x0][0x3f8] ;  /* 0x0000fe00000a7ab9 */ /* 0x000fe20000000a00 */
[----:B------:R-:W-:Y:S01]  /*0fa0*/  MOV R4, RZ ;  /* 0x000000ff00047202 */ /* 0x000fe20000000f00 */
[----:B------:R-:W-:Y:S01]  /*0fb0*/  UISETP.NE.U32.AND UP0, UPT, UR10, URZ, UPT ;  /* 0x0000003f0a00728c */ /* 0x000fe2000bf05070 */
[----:B------:R-:W-:Y:S01]  /*0fc0*/  IMAD.MOV.U32 R2, RZ, RZ, RZ ;  /* 0x000000ffff027224 */ /* 0x000fe200078e00ff */
[----:B------:R-:W-:Y:S01]  /*0fd0*/  ULDC UR43, c[0x0][0xdb8] ;  /* 0x00036e00002b7ab9 */ /* 0x000fe20000000800 */
[----:B------:R-:W-:Y:S01]  /*0fe0*/  UIADD3 UR4, UR7, -UR4, URZ ;  /* 0x8000000407047290 */ /* 0x000fe2000fffe03f */
[----:B------:R-:W2:Y:S01]  /*0ff0*/  LDC R5, c[0x0][0x288] ;  /* 0x0000a200ff057b82 */ /* 0x000ea20000000800 */
[----:B------:R-:W-:Y:S01]  /*1000*/  UISETP.NE.AND.EX UP0, UPT, UR11, URZ, UPT, UP0 ;  /* 0x0000003f0b00728c */ /* 0x000fe2000bf05300 */
[----:B------:R-:W-:Y:S01]  /*1010*/  PLOP3.LUT P0, PT, PT, PT, PT, 0x80, 0x0 ;  /* 0x000000000000781c */ /* 0x000fe20003f0f070 */
[----:B------:R-:W-:Y:S01]  /*1020*/  IMAD.MOV.U32 R0, RZ, RZ, RZ ;  /* 0x000000ffff007224 */ /* 0x000fe200078e00ff */
[----:B------:R-:W-:Y:S01]  /*1030*/  ULOP3.LUT UR5, URZ, UR5, URZ, 0x33, !UPT ;  /* 0x000000053f057292 */ /* 0x000fe2000f8e333f */
[----:B------:R-:W-:-:S02]  /*1040*/  CS2R R118, SRZ ;  /* 0x0000000000767805 */ /* 0x000fc4000001ff00 */
[----:B------:R-:W-:Y:S02]  /*1050*/  CS2R R116, SRZ ;  /* 0x0000000000747805 */ /* 0x000fe4000001ff00 */
[----:B------:R-:W-:Y:S01]  /*1060*/  CS2R R114, SRZ ;  /* 0x0000000000727805 */ /* 0x000fe2000001ff00 */
[----:B------:R-:W-:Y:S01]  /*1070*/  UIADD3 UR5, UR5, UR6, URZ ;  /* 0x0000000605057290 */ /* 0x000fe2000fffe03f */
[----:B------:R-:W-:Y:S02]  /*1080*/  CS2R R112, SRZ ;  /* 0x0000000000707805 */ /* 0x000fe4000001ff00 */
[----:B------:R-:W-:Y:S01]  /*1090*/  CS2R R110, SRZ ;  /* 0x00000000006e7805 */ /* 0x000fe2000001ff00 */
[----:B------:R-:W-:Y:S01]  /*10a0*/  ULDC UR6, c[0x0][0x404] ;  /* 0x0001010000067ab9 */ /* 0x000fe20000000800 */
[----:B------:R-:W-:Y:S01]  /*10b0*/  USHF.L.U32 UR42, UR5, 0x7, URZ ;  /* 0x00000007052a7899 */ /* 0x000fe2000800063f */
[----:B------:R-:W-:Y:S01]  /*10c0*/  CS2R R108, SRZ ;  /* 0x00000000006c7805 */ /* 0x000fe2000001ff00 */
[----:B------:R-:W-:Y:S01]  /*10d0*/  USEL UR5, UR6, 0x1, UP0 ;  /* 0x0000000106057887 */ /* 0x000fe20008000000 */
[----:B------:R-:W-:Y:S01]  /*10e0*/  CS2R R106, SRZ ;  /* 0x00000000006a7805 */ /* 0x000fe2000001ff00 */
[----:B------:R-:W-:Y:S01]  /*10f0*/  UISETP.NE.AND UP0, UPT, UR43, 0x1, UPT ;  /* 0x000000012b00788c */ /* 0x000fe2000bf05270 */
[----:B------:R-:W-:Y:S01]  /*1100*/  CS2R R104, SRZ ;  /* 0x0000000000687805 */ /* 0x000fe2000001ff00 */
[----:B------:R-:W-:Y:S01]  /*1110*/  IMAD.U32 R210, RZ, RZ, UR42 ;  /* 0x0000002affd27e24 */ /* 0x000fe2000f8e00ff */
[----:B------:R-:W-:Y:S01]  /*1120*/  CS2R R102, SRZ ;  /* 0x0000000000667805 */ /* 0x000fe2000001ff00 */
[----:B-1----:R-:W-:Y:S01]  /*1130*/  IMAD R82, R82, UR5, RZ ;  /* 0x0000000552527c24 */ /* 0x002fe2000f8e02ff */
[----:B------:R-:W-:Y:S01]  /*1140*/  ULDC UR5, c[0x0][0xdc4] ;  /* 0x0003710000057ab9 */ /* 0x000fe20000000800 */
[----:B------:R-:W-:Y:S01]  /*1150*/  CS2R R100, SRZ ;  /* 0x0000000000647805 */ /* 0x000fe2000001ff00 */
[----:B------:R-:W-:Y:S01]  /*1160*/  UIMAD UR8, UR8, UR5, UR4 ;  /* 0x00000005080872a4 */ /* 0x000fe2000f8e0204 */
[----:B--2---:R-:W-:-:S02]  /*1170*/  IADD3 R5, R210, 0xef, -R5 ;  /* 0x000000efd2057810 */ /* 0x004fc40007ffe805 */
[----:B------:R-:W-:Y:S02]  /*1180*/  CS2R R98, SRZ ;  /* 0x0000000000627805 */ /* 0x000fe4000001ff00 */
[C---:B------:R-:W-:Y:S01]  /*1190*/  IADD3 R3, R82.reuse, 0x6f, RZ ;  /* 0x0000006f52037810 */ /* 0x040fe20007ffe0ff */
[----:B------:R-:W-:Y:S01]  /*11a0*/  @UP0 ULDC UR4, c[0x0][0xdbc] ;  /* 0x00036f0000040ab9 */ /* 0x000fe20000000800 */
[----:B------:R-:W-:Y:S01]  /*11b0*/  @UP0 ULDC UR6, c[0x0][0xdc0] ;  /* 0x0003700000060ab9 */ /* 0x000fe20000000800 */
[----:B------:R-:W-:Y:S01]  /*11c0*/  IMAD.IADD R5, R82, 0x1, R5 ;  /* 0x0000000152057824 */ /* 0x000fe200078e0205 */
[----:B------:R-:W-:Y:S01]  /*11d0*/  UIMAD.WIDE.U32 UR4, UR8, UR4, URZ ;  /* 0x00000004080472a5 */ /* 0x000fe2000f8e003f */
[----:B------:R-:W-:Y:S01]  /*11e0*/  IMAD.HI R2, R3, -0x6db6db6d, R2 ;  /* 0x9249249303027827 */ /* 0x000fe200078e0202 */
[----:B------:R-:W-:Y:S01]  /*11f0*/  UMOV UR44, UR8 ;  /* 0x00000008002c7c82 */ /* 0x000fe20008000000 */
[----:B------:R-:W-:Y:S01]  /*1200*/  CS2R R96, SRZ ;  /* 0x0000000000607805 */ /* 0x000fe2000001ff00 */
[----:B------:R-:W-:Y:S01]  /*1210*/  @UP0 USHF.R.U32.HI UR44, URZ, UR6, UR5 ;  /* 0x000000063f2c0299 */ /* 0x000fe20008011605 */
[----:B------:R-:W-:Y:S01]  /*1220*/  IMAD.HI R4, R5, -0x6db6db6d, R4 ;  /* 0x9249249305047827 */ /* 0x000fe200078e0204 */
[----:B------:R-:W-:-:S02]  /*1230*/  SHF.R.U32.HI R3, RZ, 0x1f, R2 ;  /* 0x0000001fff037819 */ /* 0x000fc40000011602 */
[----:B------:R-:W-:Y:S01]  /*1240*/  CS2R R94, SRZ ;  /* 0x00000000005e7805 */ /* 0x000fe2000001ff00 */
[----:B------:R-:W-:Y:S01]  /*1250*/  UIADD3 UR4, -UR44, URZ, URZ ;  /* 0x0000003f2c047290 */ /* 0x000fe2000fffe13f */
[----:B------:R-:W-:Y:S02]  /*1260*/  CS2R R92, SRZ ;  /* 0x00000000005c7805 */ /* 0x000fe4000001ff00 */
[----:B------:R-:W-:Y:S02]  /*1270*/  SHF.R.U32.HI R5, RZ, 0x1f, R4 ;  /* 0x0000001fff057819 */ /* 0x000fe40000011604 */
[----:B------:R-:W-:Y:S02]  /*1280*/  CS2R R90, SRZ ;  /* 0x00000000005a7805 */ /* 0x000fe4000001ff00 */
[----:B------:R-:W-:Y:S01]  /*1290*/  LEA.HI.SX32 R3, R2, R3, 0x1a ;  /* 0x0000000302037211 */ /* 0x000fe200078fd2ff */
[----:B------:R-:W-:Y:S01]  /*12a0*/  UIMAD UR43, UR43, UR4, UR8 ;  /* 0x000000042b2b72a4 */ /* 0x000fe2000f8e0208 */
[----:B------:R-:W-:-:S02]  /*12b0*/  LEA.HI.SX32 R4, R4, R5, 0x1a ;  /* 0x0000000504047211 */ /* 0x000fc400078fd2ff */
[----:B------:R-:W-:Y:S02]  /*12c0*/  CS2R R88, SRZ ;  /* 0x0000000000587805 */ /* 0x000fe4000001ff00 */
[----:B------:R-:W-:Y:S02]  /*12d0*/  CS2R R86, SRZ ;  /* 0x0000000000567805 */ /* 0x000fe4000001ff00 */
[----:B------:R-:W-:Y:S02]  /*12e0*/  CS2R R84, SRZ ;  /* 0x0000000000547805 */ /* 0x000fe4000001ff00 */
[----:B------:R-:W-:Y:S02]  /*12f0*/  VIMNMX R83, R3, R4, PT ;  /* 0x0000000403537248 */ /* 0x000fe40003fe0100 */
[----:B------:R-:W-:Y:S02]  /*1300*/  CS2R R2, SRZ ;  /* 0x0000000000027805 */ /* 0x000fe4000001ff00 */
[----:B------:R-:W-:-:S02]  /*1310*/  CS2R R38, SRZ ;  /* 0x0000000000267805 */ /* 0x000fc4000001ff00 */
[----:B------:R-:W-:Y:S02]  /*1320*/  CS2R R80, SRZ ;  /* 0x0000000000507805 */ /* 0x000fe4000001ff00 */
[----:B------:R-:W-:Y:S02]  /*1330*/  ISETP.GE.AND P1, PT, R83, 0x1, PT ;  /* 0x000000015300780c */ /* 0x000fe40003f26270 */
        /* <DEDUP_REMOVED lines=21> */
[----:B------:R-:W-:Y:S02]  /*1490*/  CS2R R30, SRZ ;  /* 0x00000000001e7805 */ /* 0x000fe4000001ff00 */
[----:B------:R-:W-:-:S02]  /*14a0*/  CS2R R36, SRZ ;  /* 0x0000000000247805 */ /* 0x000fc4000001ff00 */
[----:B------:R-:W-:Y:S02]  /*14b0*/  MOV R126, RZ ;  /* 0x000000ff007e7202 */ /* 0x000fe40000000f00 */
[----:B------:R-:W-:Y:S02]  /*14c0*/  CS2R R32, SRZ ;  /* 0x0000000000207805 */ /* 0x000fe4000001ff00 */
[----:B------:R-:W-:Y:S01]  /*14d0*/  CS2R R120, SRZ ;  /* 0x0000000000787805 */ /* 0x000fe2000001ff00 */
[----:B------:R-:W-:Y:S01]  /*14e0*/  IMAD.MOV.U32 R27, RZ, RZ, RZ ;  /* 0x000000ffff1b7224 */ /* 0x000fe200078e00ff */
[----:B------:R-:W-:Y:S01]  /*14f0*/  CS2R R6, SRZ ;  /* 0x0000000000067805 */ /* 0x000fe2000001ff00 */
[----:B------:R-:W-:Y:S01]  /*1500*/  IMAD.MOV.U32 R29, RZ, RZ, RZ ;  /* 0x000000ffff1d7224 */ /* 0x000fe200078e00ff */
[----:B------:R-:W-:Y:S01]  /*1510*/  MOV R122, RZ ;  /* 0x000000ff007a7202 */ /* 0x000fe20000000f00 */
        /* <DEDUP_REMOVED lines=29> */
.L_x_1859:
[----:B------:R-:W-:Y:S02]  /*16f0*/  LEA.HI R0, R209, R209, RZ, 0x1 ;  /* 0x000000d1d1007211 */ /* 0x000fe400078f08ff */
[----:B------:R-:W-:Y:S02]  /*1700*/  ISETP.NE.AND P0, PT, R17, 0x3, PT ;  /* 0x000000031100780c */ /* 0x000fe40003f05270 */
[----:B------:R-:W-:-:S05]  /*1710*/  LOP3.LUT R0, R0, 0xfffffffe, RZ, 0xc0, !PT ;  /* 0xfffffffe00007812 */ /* 0x000fca00078ec0ff */
[----:B------:R-:W-:-:S05]  /*1720*/  IMAD.IADD R0, R209, 0x1, -R0 ;  /* 0x00000001d1007824 */ /* 0x000fca00078e0a00 */
[----:B------:R-:W-:-:S04]  /*1730*/  SHF.L.U32 R0, R0, 0x1f, RZ ;  /* 0x0000001f00007819 */ /* 0x000fc800000006ff */
[----:B------:R-:W1:Y:S02]  /*1740*/  SYNCS.PHASECHK.TRANS64.TRYWAIT P1, [UR61+0x36800], R0 ;  /* 0x03680000ff0075a7 */ /* 0x000e64000802017d */
[----:B-1----:R-:W-:Y:S05]  /*1750*/  @!P1 BRA `(.L_x_1860) ;  /* 0x0000013800bc9947 */ /* 0x002fea0003800000 */
.L_x_1961:
[----:B------:R-:W-:Y:S05]  /*1760*/  @!P0 BRA `(.L_x_1861) ;  /* 0x0000000000048947 */ /* 0x000fea0003800000 */
[----:B------:R-:W-:Y:S01]  /*1770*/  BPT.TRAP 0x1 ;  /* 0x000000040000795c */ /* 0x000fe20000300000 */
.L_x_1861:
[----:B------:R-:W-:Y:S01]  /*1780*/  R2UR UR4, R16 ;  /* 0x00000000100472ca */ /* 0x000fe200000e0000 */
[----:B-1----:R-:W-:-:S05]  /*1790*/  IMAD.U32 R0, RZ, RZ, UR46 ;  /* 0x0000002eff007e24 */ /* 0x002fca000f8e00ff */
[----:B------:R-:W-:-:S07]  /*17a0*/  LEA R0, R0, UR61, 0x3 ;  /* 0x0000003d00007c11 */ /* 0x000fce000f8e18ff */
[----:B------:R-:W-:-:S04]  /*17b0*/  MOV R3, UR4 ;  /* 0x0000000400037c02 */ /* 0x000fc80008000f00 */
[----:B------:R-:W-:-:S04]  /*17c0*/  SHF.L.U32 R3, R3, 0x1f, RZ ;  /* 0x0000001f03037819 */ /* 0x000fc800000006ff */
[----:B------:R1:W2:Y:S01]  /*17d0*/  SYNCS.PHASECHK.TRANS64.TRYWAIT P2, [R0+URZ+0x36830], R3 ;  /* 0x03683003000075a7 */ /* 0x0002a2000804017f */
[----:B------:R-:W-:Y:S05]  /*17e0*/  @!P0 BRA `(.L_x_1862) ;  /* 0x0000000000048947 */ /* 0x000fea0003800000 */
[----:B------:R-:W-:Y:S01]  /*17f0*/  BPT.TRAP 0x1 ;  /* 0x000000040000795c */ /* 0x000fe20000300000 */
.L_x_1862:
[----:B------:R-:W3:Y:S01]  /*1800*/  S2R R2, SR_TID.X ;  /* 0x0000000000027919 */ /* 0x000ee20000002100 */
[----:B------:R-:W-:Y:S01]  /*1810*/  IMAD.MOV.U32 R119, RZ, RZ, RZ ;  /* 0x000000ffff777224 */ /* 0x000fe200078e00ff */
[----:B---3--:R-:W-:Y:S01]  /*1820*/  LOP3.LUT P1, RZ, R2, 0x7f, RZ, 0xc0, !PT ;  /* 0x0000007f02ff7812 */ /* 0x008fe2000782c0ff */
[----:B--2---:R-:W-:-:S12]  /*1830*/  @P2 BRA `(.L_x_1863) ;  /* 0x0000000000082947 */ /* 0x004fd80003800000 */
[----:B------:R-:W2:Y:S02]  /*1840*/  SYNCS.PHASECHK.TRANS64.TRYWAIT P2, [R0+URZ+0x36830], R3 ;  /* 0x03683003000075a7 */ /* 0x000ea4000804017f */
[----:B--2---:R-:W-:Y:S05]  /*1850*/  @!P2 BRA `(.L_x_1864) ;  /* 0x000001380094a947 */ /* 0x004fea0003800000 */
.L_x_1863:
[----:B------:R-:W-:Y:S05]  /*1860*/  WARPSYNC.ALL ;  /* 0x0000000000007948 */ /* 0x000fea0003800000 */
[----:B------:R-:W-:Y:S01]  /*1870*/  UIADD3 UR4, UR61, 0x21400, URZ ;  /* 0x000214003d047890 */ /* 0x000fe2000fffe03f */
[----:B------:R-:W-:Y:S01]  /*1880*/  WARPGROUP.ARRIVE ;  /* 0x00000000000079c5 */ /* 0x000fe20000000000 */
[----:B------:R-:W-:Y:S01]  /*1890*/  UMOV UR5, 0x40000040 ;  /* 0x4000004000057882 */ /* 0x000fe20000000000 */
[----:B------:R-:W-:Y:S01]  /*18a0*/  UMOV UR7, 0x40000040 ;  /* 0x4000004000077882 */ /* 0x000fe20000000000 */
[----:B------:R-:W-:Y:S01]  /*18b0*/  USHF.R.U32.HI UR4, URZ, 0x4, UR4 ;  /* 0x000000043f047899 */ /* 0x000fe20008011604 */
[----:B------:R-:W-:Y:S01]  /*18c0*/  MOV R4, UR46 ;  /* 0x0000002e00047c02 */ /* 0x000fe20008000f00 */
[----:B------:R-:W-:Y:S01]  /*18d0*/  UMOV UR9, UR5 ;  /* 0x0000000500097c82 */ /* 0x000fe20008000000 */
[----:B------:R-:W-:Y:S01]  /*18e0*/  UMOV UR11, 0x40000040 ;  /* 0x40000040000b7882 */ /* 0x000fe20000000000 */
[----:B------:R-:W-:Y:S01]  /*18f0*/  ULOP3.LUT UR4, UR4, 0x3fff, URZ, 0xc0, !UPT ;  /* 0x00003fff04047892 */ /* 0x000fe2000f8ec03f */
[----:B------:R-:W-:Y:S01]  /*1900*/  MOV R5, UR44 ;  /* 0x0000002c00057c02 */ /* 0x000fe20008000f00 */
[----:B------:R-:W-:Y:S01]  /*1910*/  UMOV UR13, UR5 ;  /* 0x00000005000d7c82 */ /* 0x000fe20008000000 */
[----:B------:R-:W-:Y:S01]  /*1920*/  UMOV UR15, 0x40000040 ;  /* 0x40000040000f7882 */ /* 0x000fe20000000000 */
[----:B------:R-:W-:Y:S01]  /*1930*/  ULOP3.LUT UR40, UR4, 0x10000, URZ, 0xfc, !UPT ;  /* 0x0001000004287892 */ /* 0x000fe2000f8efc3f */
[----:B------:R-:W-:Y:S01]  /*1940*/  MOV R6, UR43 ;  /* 0x0000002b00067c02 */ /* 0x000fe20008000f00 */
[----:B------:R-:W-:Y:S01]  /*1950*/  ULOP3.LUT UR4, UR36, 0x10000, URZ, 0xfc, !UPT ;  /* 0x0001000024047892 */ /* 0x000fe2000f8efc3f */
[----:B------:R-:W-:Y:S01]  /*1960*/  MOV R7, UR42 ;  /* 0x0000002a00077c02 */ /* 0x000fe20008000f00 */
[----:B------:R-:W-:Y:S01]  /*1970*/  UIMAD UR6, UR46, 0xa80, UR40 ;  /* 0x00000a802e0678a4 */ /* 0x000fe2000f8e0228 */
[----:B-12---:R-:W-:Y:S01]  /*1980*/  @!P1 VIADD R0, R0, 0x36840 ;  /* 0x0003684000009836 */ /* 0x006fe20000000000 */
[----:B------:R-:W-:Y:S01]  /*1990*/  UMOV UR17, UR5 ;  /* 0x0000000500117c82 */ /* 0x000fe20008000000 */
[----:B------:R-:W-:Y:S01]  /*19a0*/  UMOV UR19, 0x40000040 ;  /* 0x4000004000137882 */ /* 0x000fe20000000000 */
[----:B------:R-:W-:Y:S01]  /*19b0*/  UIADD3 UR10, UR6, 0x80, URZ ;  /* 0x00000080060a7890 */ /* 0x000fe2000fffe03f */
[----:B------:R-:W-:Y:S01]  /*19c0*/  MOV R8, UR40 ;  /* 0x0000002800087c02 */ /* 0x000fe20008000f00 */
[----:B------:R-:W-:Y:S01]  /*19d0*/  UMOV UR8, UR4 ;  /* 0x0000000400087c82 */ /* 0x000fe20008000000 */
[----:B------:R-:W-:Y:S01]  /*19e0*/  UIADD3 UR14, UR6, 0x100, URZ ;  /* 0x00000100060e7890 */ /* 0x000fe2000fffe03f */
[----:B------:R-:W-:Y:S01]  /*19f0*/  @!P1 PRMT R0, RZ, 0x654, R0 ;  /* 0x00000654ff009816 */ /* 0x000fe20000000000 */
[----:B------:R-:W-:Y:S01]  /*1a00*/  HGMMA.64x16x16.F32.BF16 R72, gdesc[UR4], RZ, !UPT, gsb0 ;  /* 0x00200000044879f0 */ /* 0x000fe2000c0018ff */
[----:B------:R-:W-:Y:S01]  /*1a10*/  UMOV UR12, UR4 ;  /* 0x00000004000c7c82 */ /* 0x000fe20008000000 */
[----:B------:R-:W-:Y:S01]  /*1a20*/  UIADD3 UR18, UR6, 0x180, URZ ;  /* 0x0000018006127890 */ /* 0x000fe2000fffe03f */
[-C--:B------:R-:W-:Y:S01]  /*1a30*/  MOV R118, R119.reuse ;  /* 0x0000007700767202 */ /* 0x080fe20000000f00 */
[----:B------:R-:W-:Y:S01]  /*1a40*/  UMOV UR16, UR4 ;  /* 0x0000000400107c82 */ /* 0x000fe20008000000 */
[----:B------:R-:W-:Y:S01]  /*1a50*/  UIADD3 UR22, UR6, 0x200, URZ ;  /* 0x0000020006167890 */ /* 0x000fe2000fffe03f */
[--C-:B------:R-:W-:Y:S01]  /*1a60*/  IMAD.MOV.U32 R117, RZ, RZ, R119.reuse ;  /* 0x000000ffff757224 */ /* 0x100fe200078e0077 */
[----:B------:R-:W-:Y:S01]  /*1a70*/  UMOV UR20, UR4 ;  /* 0x0000000400147c82 */ /* 0x000fe20008000000 */
[----:B------:R-:W-:Y:S01]  /*1a80*/  UMOV UR21, UR5 ;  /* 0x0000000500157c82 */ /* 0x000fe20008000000 */
[----:B------:R-:W-:Y:S01]  /*1a90*/  UMOV UR23, 0x40000040 ;  /* 0x4000004000177882 */ /* 0x000fe20000000000 */
[----:B------:R-:W-:Y:S01]  /*1aa0*/  UIADD3 UR26, UR6, 0x280, URZ ;  /* 0x00000280061a7890 */ /* 0x000fe2000fffe03f */
[--C-:B------:R-:W-:Y:S01]  /*1ab0*/  IMAD.MOV.U32 R116, RZ, RZ, R119.reuse ;  /* 0x000000ffff747224 */ /* 0x100fe200078e0077 */
[----:B------:R-:W-:Y:S01]  /*1ac0*/  UMOV UR24, UR4 ;  /* 0x0000000400187c82 */ /* 0x000fe20008000000 */
[----:B------:R-:W-:Y:S01]  /*1ad0*/  UMOV UR25, UR5 ;  /* 0x0000000500197c82 */ /* 0x000fe20008000000 */
[----:B------:R-:W-:Y:S01]  /*1ae0*/  UMOV UR27, 0x40000040 ;  /* 0x40000040001b7882 */ /* 0x000fe20000000000 */
[----:B------:R-:W-:Y:S01]  /*1af0*/  UIADD3 UR7, UR4, 0x2, URZ ;  /* 0x0000000204077890 */ /* 0x000fe2000fffe03f */
[-C--:B------:R-:W-:Y:S01]  /*1b00*/  MOV R115, R119.reuse ;  /* 0x0000007700737202 */ /* 0x080fe20000000f00 */
        /* <DEDUP_REMOVED lines=19> */
[----:B------:R-:W-:Y:S01]  /*1c40*/  UMOV UR43, 0x40000040 ;  /* 0x40000040002b7882 */ /* 0x000fe20000000000 */
        /* <DEDUP_REMOVED lines=10> */
[--C-:B------:R-:W-:Y:S01]  /*1cf0*/  IMAD.MOV.U32 R86, RZ, RZ, R119.reuse ;  /* 0x000000ffff567224 */ /* 0x100fe200078e0077 */
[----:B------:R-:W-:Y:S02]  /*1d00*/  WARPGROUP.DEPBAR.LE gsb0, 0x0 ;  /* 0x00008000000079c5 */ /* 0x000fe40000010000 */
[----:B------:R-:W-:Y:S01]  /*1d10*/  WARPGROUP.ARRIVE ;  /* 0x00000000000079c5 */ /* 0x000fe20000000000 */
[--C-:B------:R-:W-:Y:S02]  /*1d20*/  IMAD.MOV.U32 R84, RZ, RZ, R119.reuse ;  /* 0x000000ffff547224 */ /* 0x100fe400078e0077 */
[----:B------:R-:W-:-:S03]  /*1d30*/  IMAD.MOV.U32 R80, RZ, RZ, R119 ;  /* 0x000000ffff507224 */ /* 0x000fc600078e0077 */
        /* <DEDUP_REMOVED lines=355> */
[----:B------:R-:W-:-:S02]  /*3370*/  UIADD3 UR7, UR4, 0x802, URZ ;  /* 0x0000080204077890 */ /* 0x000fc4000fffe03f */
        /* <DEDUP_REMOVED lines=109> */
[----:B------:R-:W1:Y:S01]  /*3a50*/  LDC R3, c[0x0][0x288] ;  /* 0x0000a200ff037b82 */ /* 0x000e620000000800 */
        /* <DEDUP_REMOVED lines=11> */
[C---:B------:R-:W-:Y:S01]  /*3b10*/  IMAD R6, R83.reuse, -0x70, R82 ;  /* 0xffffff9053067824 */ /* 0x040fe200078e0252 */
[----:B------:R-:W-:Y:S02]  /*3b20*/  R2UR UR40, R8 ;  /* 0x00000000082872ca */ /* 0x000fe400000e0000 */
[----:B------:R-:W-:-:S04]  /*3b30*/  IADD3 R83, R83, -0x2, RZ ;  /* 0xfffffffe53537810 */ /* 0x000fc80007ffe0ff */
[----:B------:R-:W-:Y:S01]  /*3b40*/  R2UR UR47, R83 ;  /* 0x00000000532f72ca */ /* 0x000fe200000e0000 */
        /* <DEDUP_REMOVED lines=8> */
[----:B------:R-:W-:Y:S01]  /*3bd0*/  IMAD.U32 R4, RZ, RZ, UR56 ;  /* 0x00000038ff047e24 */ /* 0x000fe2000f8e00ff */
[----:B------:R-:W-:Y:S01]  /*3be0*/  MOV R5, UR57 ;  /* 0x0000003900057c02 */ /* 0x000fe20008000f00 */
[----:B------:R-:W-:Y:S01]  /*3bf0*/  ULDC UR7, c[0x0][0x9d8] ;  /* 0x0002760000077ab9 */ /* 0x000fe20000000800 */
        /* <DEDUP_REMOVED lines=25> */
[----:B------:R-:W2:Y:S01]  /*3d90*/  MUFU.TANH R74, R74 ;  /* 0x0000004a004a7308 */ /* 0x000ea20000002400 */
[----:B------:R-:W-:Y:S01]  /*3da0*/  UMOV UR56, UR10 ;  /* 0x0000000a00387c82 */ /* 0x000fe20008000000 */
[----:B------:R-:W-:Y:S01]  /*3db0*/  UMOV UR57, UR11 ;  /* 0x0000000b00397c82 */ /* 0x000fe20008000000 */
[----:B------:R-:W-:Y:S01]  /*3dc0*/  UMOV UR59, 0x40000040 ;  /* 0x40000040003b7882 */ /* 0x000fe20000000000 */
[----:B------:R-:W-:Y:S01]  /*3dd0*/  FMUL.FTZ R9, R77, UR7 ;  /* 0x000000074d097c20 */ /* 0x000fe20008410000 */
[----:B------:R-:W-:Y:S01]  /*3de0*/  FMUL.FTZ R2, R72, UR7 ;  /* 0x0000000748027c20 */ /* 0x000fe20008410000 */
[----:B------:R-:W-:Y:S01]  /*3df0*/  FMUL.FTZ R10, R76, UR7 ;  /* 0x000000074c0a7c20 */ /* 0x000fe20008410000 */
[----:B------:R-:W-:Y:S01]  /*3e00*/  MOV R76, R119 ;  /* 0x00000077004c7202 */ /* 0x000fe20000000f00 */
[----:B------:R-:W3:Y:S01]  /*3e10*/  MUFU.TANH R75, R75 ;  /* 0x0000004b004b7308 */ /* 0x000ee20000002400 */
[----:B------:R-:W-:-:S07]  /*3e20*/  IMAD.MOV.U32 R72, RZ, RZ, R119 ;  /* 0x000000ffff487224 */ /* 0x000fce00078e0077 */
[----:B------:R-:W4:Y:S08]  /*3e30*/  MUFU.TANH R78, R78 ;  /* 0x0000004e004e7308 */ /* 0x000f300000002400 */
[----:B------:R-:W5:Y:S08]  /*3e40*/  MUFU.TANH R79, R79 ;  /* 0x0000004f004f7308 */ /* 0x000f700000002400 */
[----:B------:R-:W-:Y:S08]  /*3e50*/  MUFU.TANH R2, R2 ;  /* 0x0000000200027308 */ /* 0x000ff00000002400 */
[----:B------:R-:W-:Y:S08]  /*3e60*/  MUFU.TANH R7, R7 ;  /* 0x0000000700077308 */ /* 0x000ff00000002400 */
[----:B------:R-:W-:Y:S01]  /*3e70*/  MUFU.TANH R10, R10 ;  /* 0x0000000a000a7308 */ /* 0x000fe20000002400 */
[----:B------:R-:W-:-:S02]  /*3e80*/  WARPGROUP.DEPBAR.LE gsb0, 0x0 ;  /* 0x00008000000079c5 */ /* 0x000fc40000010000 */
[----:B------:R-:W-:Y:S01]  /*3e90*/  WARPGROUP.ARRIVE ;  /* 0x00000000000079c5 */ /* 0x000fe20000000000 */
[----:B------:R-:W-:Y:S01]  /*3ea0*/  FMUL.FTZ R11, R64, UR7 ;  /* 0x00000007400b7c20 */ /* 0x000fe20008410000 */
[----:B------:R-:W-:Y:S02]  /*3eb0*/  VIADD R64, R205, UR42 ;  /* 0x0000002acd407c36 */ /* 0x000fe40008000000 */
[----:B------:R-:W-:Y:S01]  /*3ec0*/  FMUL.FTZ R66, R66, UR7 ;  /* 0x0000000742427c20 */ /* 0x000fe20008410000 */
        /* <DEDUP_REMOVED lines=8> */
[----:B------:R-:W5:Y:S01]  /*3f50*/  MUFU.TANH R66, R66 ;  /* 0x0000004200427308 */ /* 0x000f620000002400 */
[----:B------:R-:W-:Y:S01]  /*3f60*/  FMUL.FTZ R13, R69, UR7 ;  /* 0x00000007450d7c20 */ /* 0x000fe20008410000 */
[----:B------:R-:W-:Y:S01]  /*3f70*/  FMUL.FTZ R71, R71, UR7 ;  /* 0x0000000747477c20 */ /* 0x000fe20008410000 */
[----:B------:R-:W-:Y:S01]  /*3f80*/  FMUL.FTZ R14, R68, UR7 ;  /* 0x00000007440e7c20 */ /* 0x000fe20008410000 */
[----:B------:R-:W-:-:S04]  /*3f90*/  IMAD.MOV.U32 R68, RZ, RZ, R119 ;  /* 0x000000ffff447224 */ /* 0x000fc800078e0077 */
[----:B------:R-:W5:Y:S08]  /*3fa0*/  MUFU.TANH R67, R67 ;  /* 0x0000004300437308 */ /* 0x000f700000002400 */
[----:B------:R-:W5:Y:S08]  /*3fb0*/  MUFU.TANH R70, R70 ;  /* 0x0000004600467308 */ /* 0x000f700000002400 */
[----:B------:R-:W5:Y:S08]  /*3fc0*/  MUFU.TANH R71, R71 ;  /* 0x0000004700477308 */ /* 0x000f700000002400 */
[----:B------:R-:W-:Y:S08]  /*3fd0*/  MUFU.TANH R9, R9 ;  /* 0x0000000900097308 */ /* 0x000ff00000002400 */
[----:B------:R-:W-:Y:S01]  /*3fe0*/  MUFU.TANH R11, R11 ;  /* 0x0000000b000b7308 */ /* 0x000fe20000002400 */
[----:B------:R-:W-:-:S02]  /*3ff0*/  WARPGROUP.DEPBAR.LE gsb0, 0x0 ;  /* 0x00008000000079c5 */ /* 0x000fc40000010000 */
[----:B------:R-:W-:Y:S01]  /*4000*/  WARPGROUP.ARRIVE ;  /* 0x00000000000079c5 */ /* 0x000fe20000000000 */
[----:B------:R-:W-:Y:S01]  /*4010*/  FMUL.FTZ R21, R61, UR7 ;  /* 0x000000073d157c20 */ /* 0x000fe20008410000 */
[----:B-1----:R-:W-:Y:S01]  /*4020*/  IADD3 R61, -R3, 0x71, R6 ;  /* 0x00000071033d7810 */ /* 0x002fe20007ffe106 */
[----:B------:R-:W-:Y:S01]  /*4030*/  FMUL.FTZ R20, R57, UR7 ;  /* 0x0000000739147c20 */ /* 0x000fe20008410000 */
[----:B------:R-:W-:Y:S02]  /*4040*/  VIADD R57, R6, 0x70 ;  /* 0x0000007006397836 */ /* 0x000fe40000000000 */
[----:B------:R-:W-:Y:S01]  /*4050*/  FMUL.FTZ R15, R56, UR7 ;  /* 0x00000007380f7c20 */ /* 0x000fe20008410000 */
[----:B------:R-:W-:Y:S01]  /*4060*/  HGMMA.64x16x16.F32.BF16 R48, gdesc[UR56], R48, gsb0 ;  /* 0x00200000383079f0 */ /* 0x000fe20008001830 */
[----:B------:R-:W-:Y:S01]  /*4070*/  UIADD3 UR58, UR6, 0x906, URZ ;  /* 0x00000906063a7890 */ /* 0x000fe2000fffe03f */
[----:B------:R-:W-:Y:S01]  /*4080*/  IMAD R61, R204, -0x2, R61 ;  /* 0xfffffffecc3d7824 */ /* 0x000fe200078e023d */
[----:B------:R-:W-:Y:S01]  /*4090*/  UMOV UR56, UR10 ;  /* 0x0000000a00387c82 */ /* 0x000fe20008000000 */
[----:B------:R-:W-:Y:S01]  /*40a0*/  UMOV UR57, UR11 ;  /* 0x0000000b00397c82 */ /* 0x000fe20008000000 */
[----:B------:R-:W-:Y:S01]  /*40b0*/  UMOV UR59, 0x40000040 ;  /* 0x40000040003b7882 */ /* 0x000fe20000000000 */
[----:B------:R-:W-:Y:S01]  /*40c0*/  FMUL.FTZ R56, R60, UR7 ;  /* 0x000000073c387c20 */ /* 0x000fe20008410000 */
[----:B------:R-:W-:Y:S01]  /*40d0*/  IMAD R60, R204, -0x2, R57 ;  /* 0xfffffffecc3c7824 */ /* 0x000fe200078e0239 */
[----:B------:R-:W-:Y:S01]  /*40e0*/  IADD3 R57, R61, 0x8, R64 ;  /* 0x000000083d397810 */ /* 0x000fe20007ffe040 */
[----:B------:R-:W-:Y:S01]  /*40f0*/  FMUL.FTZ R58, R58, UR7 ;  /* 0x000000073a3a7c20 */ /* 0x000fe20008410000 */
[----:B------:R-:W-:Y:S01]  /*4100*/  FMUL.FTZ R59, R59, UR7 ;  /* 0x000000073b3b7c20 */ /* 0x000fe20008410000 */
[----:B------:R-:W-:Y:S01]  /*4110*/  FMUL.FTZ R62, R62, UR7 ;  /* 0x000000073e3e7c20 */ /* 0x000fe20008410000 */
[----:B------:R-:W-:Y:S01]  /*4120*/  VIMNMX R65, R60, R57, PT ;  /* 0x000000393c417248 */ /* 0x000fe20003fe0100 */
[----:B------:R-:W-:Y:S01]  /*4130*/  FMUL.FTZ R63, R63, UR7 ;  /* 0x000000073f3f7c20 */ /* 0x000fe20008410000 */
[----:B------:R-:W-:Y:S01]  /*4140*/  VIADDMNMX R60, R64, R61, R60, PT ;  /* 0x0000003d403c7246 */ /* 0x000fe2000380013c */
[----:B------:R-:W1:Y:S01]  /*4150*/  MUFU.TANH R58, R58 ;  /* 0x0000003a003a7308 */ /* 0x000e620000002400 */
[----:B------:R-:W-:-:S02]  /*4160*/  ISETP.GT.AND P3, PT, R65, RZ, PT ;  /* 0x000000ff4100720c */ /* 0x000fc40003f64270 */
[C---:B------:R-:W-:Y:S02]  /*4170*/  ISETP.GT.AND P4, PT, R65.reuse, 0x1, PT ;  /* 0x000000014100780c */ /* 0x040fe40003f84270 */
[----:B------:R-:W-:Y:S02]  /*4180*/  ISETP.GT.AND P5, PT, R65, 0x8, PT ;  /* 0x000000084100780c */ /* 0x000fe40003fa4270 */
[----:B--2---:R-:W-:Y:S01]  /*4190*/  FSEL R69, R74, -INF , P3 ;  /* 0xff8000004a457808 */ /* 0x004fe20001800000 */
[----:B------:R-:W2:Y:S01]  /*41a0*/  MUFU.TANH R59, R59 ;  /* 0x0000003b003b7308 */ /* 0x000ea20000002400 */
[----:B---3--:R-:W-:Y:S01]  /*41b0*/  FSEL R75, R75, -INF , P4 ;  /* 0xff8000004b4b7808 */ /* 0x008fe20002000000 */
[--C-:B------:R-:W-:Y:S01]  /*41c0*/  IMAD.MOV.U32 R74, RZ, RZ, R119.reuse ;  /* 0x000000ffff4a7224 */ /* 0x100fe200078e0077 */
[----:B------:R-:W-:Y:S02]  /*41d0*/  ISETP.GT.AND P6, PT, R65, 0x9, PT ;  /* 0x000000094100780c */ /* 0x000fe40003fc4270 */
[----:B----4-:R-:W-:Y:S01]  /*41e0*/  FSEL R73, R78, -INF , P5 ;  /* 0xff8000004e497808 */ /* 0x010fe20002800000 */
[----:B------:R-:W-:Y:S01]  /*41f0*/  IMAD.MOV.U32 R78, RZ, RZ, R119 ;  /* 0x000000ffff4e7224 */ /* 0x000fe200078e0077 */
[----:B------:R-:W-:Y:S01]  /*4200*/  FMNMX.FTZ R8, R69, R75, !PT ;  /* 0x0000004b45087209 */ /* 0x000fe20007810000 */
[----:B------:R-:W3:Y:S01]  /*4210*/  MUFU.TANH R62, R62 ;  /* 0x0000003e003e7308 */ /* 0x000ee20000002400 */
[----:B------:R-:W-:-:S02]  /*4220*/  ISETP.GT.AND P2, PT, R65, 0x10, PT ;  /* 0x000000104100780c */ /* 0x000fc40003f44270 */
[----:B-----5:R-:W-:Y:S02]  /*4230*/  FSEL R79, R79, -INF , P6 ;  /* 0xff8000004f4f7808 */ /* 0x020fe40003000000 */
[----:B------:R-:W-:Y:S02]  /*4240*/  FMNMX.FTZ R8, R73, R8, !PT ;  /* 0x0000000849087209 */ /* 0x000fe40007810000 */
[----:B------:R-:W-:Y:S01]  /*4250*/  ISETP.GT.AND P3, PT, R65, 0x11, PT ;  /* 0x000000114100780c */ /* 0x000fe20003f64270 */
[----:B------:R-:W4:Y:S01]  /*4260*/  MUFU.TANH R63, R63 ;  /* 0x0000003f003f7308 */ /* 0x000f220000002400 */
[----:B------:R-:W-:Y:S02]  /*4270*/  FSEL R77, R66, -INF , P2 ;  /* 0xff800000424d7808 */ /* 0x000fe40001000000 */
[----:B------:R-:W-:Y:S02]  /*4280*/  FMNMX.FTZ R8, R79, R8, !PT ;  /* 0x000000084f087209 */ /* 0x000fe40007810000 */
[----:B------:R-:W-:-:S02]  /*4290*/  ISETP.GT.AND P2, PT, R65, 0x18, PT ;  /* 0x000000184100780c */ /* 0x000fc40003f44270 */
[----:B------:R-:W-:Y:S01]  /*42a0*/  FSEL R81, R67, -INF , P3 ;  /* 0xff80000043517808 */ /* 0x000fe20001800000 */
[----:B------:R-:W-:Y:S01]  /*42b0*/  MUFU.TANH R12, R12 ;  /* 0x0000000c000c7308 */ /* 0x000fe20000002400 */
[----:B------:R-:W-:Y:S02]  /*42c0*/  FMNMX.FTZ R8, R77, R8, !PT ;  /* 0x000000084d087209 */ /* 0x000fe40007810000 */
[----:B------:R-:W-:Y:S01]  /*42d0*/  ISETP.GT.AND P3, PT, R65, 0x19, PT ;  /* 0x000000194100780c */ /* 0x000fe20003f64270 */
[----:B------:R-:W-:Y:S02]  /*42e0*/  WARPGROUP.DEPBAR.LE gsb0, 0x0 ;  /* 0x00008000000079c5 */ /* 0x000fe40000010000 */
[----:B------:R-:W-:Y:S01]  /*42f0*/  WARPGROUP.ARRIVE ;  /* 0x00000000000079c5 */ /* 0x000fe20000000000 */
[----:B------:R-:W-:Y:S01]  /*4300*/  FSEL R85, R70, -INF , P2 ;  /* 0xff80000046557808 */ /* 0x000fe20001000000 */
[----:B------:R-:W-:Y:S01]  /*4310*/  FMUL.FTZ R50, R50, UR7 ;  /* 0x0000000732327c20 */ /* 0x000fe20008410000 */
[----:B------:R-:W-:Y:S01]  /*4320*/  FMNMX.FTZ R66, R81, R8, !PT ;  /* 0x0000000851427209 */ /* 0x000fe20007810000 */
[----:B------:R-:W-:Y:S01]  /*4330*/  FMUL.FTZ R51, R51, UR7 ;  /* 0x0000000733337c20 */ /* 0x000fe20008410000 */
[----:B------:R-:W-:Y:S01]  /*4340*/  ISETP.GT.AND P2, PT, R65, 0x20, PT ;  /* 0x000000204100780c */ /* 0x000fe20003f44270 */
[----:B------:R-:W-:Y:S01]  /*4350*/  HGMMA.64x16x16.F32.BF16 R40, gdesc[UR56], R40, gsb0 ;  /* 0x00200000382879f0 */ /* 0x000fe20008001828 */
[----:B------:R-:W-:Y:S01]  /*4360*/  UIADD3 UR58, UR6, 0x986, URZ ;  /* 0x00000986063a7890 */ /* 0x000fe2000fffe03f */
[----:B------:R-:W-:Y:S01]  /*4370*/  FSEL R87, R71, -INF , P3 ;  /* 0xff80000047577808 */ /* 0x000fe20001800000 */
[----:B------:R-:W-:Y:S01]  /*4380*/  UMOV UR56, UR10 ;  /* 0x0000000a00387c82 */ /* 0x000fe20008000000 */
[----:B------:R-:W-:Y:S01]  /*4390*/  UMOV UR57, UR11 ;  /* 0x0000000b00397c82 */ /* 0x000fe20008000000 */
[----:B------:R-:W-:Y:S01]  /*43a0*/  UMOV UR59, 0x40000040 ;  /* 0x40000040003b7882 */ /* 0x000fe20000000000 */
[----:B------:R-:W-:Y:S01]  /*43b0*/  FMNMX.FTZ R66, R85, R66, !PT ;  /* 0x0000004255427209 */ /* 0x000fe20007810000 */
[----:B------:R-:W5:Y:S01]  /*43c0*/  MUFU.TANH R50, R50 ;  /* 0x0000003200327308 */ /* 0x000f620000002400 */
[----:B------:R-:W-:Y:S01]  /*43d0*/  ISETP.GT.AND P3, PT, R65, 0x21, PT ;  /* 0x000000214100780c */ /* 0x000fe20003f64270 */
[----:B------:R-:W-:Y:S01]  /*43e0*/  FMUL.FTZ R54, R54, UR7 ;  /* 0x0000000736367c20 */ /* 0x000fe20008410000 */
[----:B-1----:R-:W-:Y:S01]  /*43f0*/  FSEL R89, R58, -INF , P2 ;  /* 0xff8000003a597808 */ /* 0x002fe20001000000 */
[----:B------:R-:W-:Y:S01]  /*4400*/  FMUL.FTZ R55, R55, UR7 ;  /* 0x0000000737377c20 */ /* 0x000fe20008410000 */
[----:B------:R-:W-:Y:S01]  /*4410*/  FMNMX.FTZ R66, R87, R66, !PT ;  /* 0x0000004257427209 */ /* 0x000fe20007810000 */
[----:B------:R-:W-:Y:S01]  /*4420*/  FMUL.FTZ R48, R48, UR7 ;  /* 0x0000000730307c20 */ /* 0x000fe20008410000 */
[----:B------:R-:W-:Y:S01]  /*4430*/  ISETP.GT.AND P2, PT, R65, 0x28, PT ;  /* 0x000000284100780c */ /* 0x000fe20003f44270 */
[----:B------:R-:W1:Y:S01]  /*4440*/  MUFU.TANH R51, R51 ;  /* 0x0000003300337308 */ /* 0x000e620000002400 */
[----:B--2---:R-:W-:Y:S01]  /*4450*/  FSEL R91, R59, -INF , P3 ;  /* 0xff8000003b5b7808 */ /* 0x004fe20001800000 */
[----:B------:R-:W-:Y:S01]  /*4460*/  FMUL.FTZ R49, R49, UR7 ;  /* 0x0000000731317c20 */ /* 0x000fe20008410000 */
[----:B------:R-:W-:Y:S01]  /*4470*/  FMNMX.FTZ R66, R89, R66, !PT ;  /* 0x0000004259427209 */ /* 0x000fe20007810000 */
[----:B------:R-:W-:Y:S01]  /*4480*/  FMUL.FTZ R52, R52, UR7 ;  /* 0x0000000734347c20 */ /* 0x000fe20008410000 */
[----:B------:R-:W-:Y:S01]  /*4490*/  ISETP.GT.AND P3, PT, R65, 0x29, PT ;  /* 0x000000294100780c */ /* 0x000fe20003f64270 */
[----:B------:R-:W-:Y:S01]  /*44a0*/  FMUL.FTZ R53, R53, UR7 ;  /* 0x0000000735357c20 */ /* 0x000fe20008410000 */
[----:B---3--:R-:W-:Y:S01]  /*44b0*/  FSEL R93, R62, -INF , P2 ;  /* 0xff8000003e5d7808 */ /* 0x008fe20001000000 */
[----:B------:R-:W2:Y:S01]  /*44c0*/  MUFU.TANH R54, R54 ;  /* 0x0000003600367308 */ /* 0x000ea20000002400 */
[----:B------:R-:W-:Y:S01]  /*44d0*/  FMNMX.FTZ R66, R91, R66, !PT ;  /* 0x000000425b427209 */ /* 0x000fe20007810000 */
[----:B------:R-:W-:Y:S01]  /*44e0*/  IMAD.MOV.U32 R62, RZ, RZ, R119 ;  /* 0x000000ffff3e7224 */ /* 0x000fe200078e0077 */
[----:B------:R-:W-:-:S02]  /*44f0*/  ISETP.GT.AND P2, PT, R65, 0x30, PT ;  /* 0x000000304100780c */ /* 0x000fc40003f44270 */
[----:B----4-:R-:W-:Y:S02]  /*4500*/  FSEL R95, R63, -INF , P3 ;  /* 0xff8000003f5f7808 */ /* 0x010fe40001800000 */
[----:B------:R-:W-:Y:S01]  /*4510*/  FMNMX.FTZ R66, R93, R66, !PT ;  /* 0x000000425d427209 */ /* 0x000fe20007810000 */
[----:B------:R-:W-:Y:S01]  /*4520*/  MUFU.TANH R55, R55 ;  /* 0x0000003700377308 */ /* 0x000fe20000002400 */
[----:B------:R-:W-:Y:S02]  /*4530*/  ISETP.GT.AND P3, PT, R65, 0x31, PT ;  /* 0x000000314100780c */ /* 0x000fe40003f64270 */
[----:B-----5:R-:W-:Y:S02]  /*4540*/  FSEL R97, R50, -INF , P2 ;  /* 0xff80000032617808 */ /* 0x020fe40001000000 */
[----:B------:R-:W-:Y:S02]  /*4550*/  FMNMX.FTZ R66, R95, R66, !PT ;  /* 0x000000425f427209 */ /* 0x000fe40007810000 */
[----:B------:R-:W-:Y:S01]  /*4560*/  ISETP.GT.AND P2, PT, R65, 0x38, PT ;  /* 0x000000384100780c */ /* 0x000fe20003f44270 */
[----:B------:R-:W-:Y:S01]  /*4570*/  MUFU.TANH R14, R14 ;  /* 0x0000000e000e7308 */ /* 0x000fe20000002400 */
[----:B------:R-:W-:-:S02]  /*4580*/  FMNMX.FTZ R66, R97, R66, !PT ;  /* 0x0000004261427209 */ /* 0x000fc40007810000 */
[----:B------:R-:W-:Y:S02]  /*4590*/  ISETP.GT.AND P4, PT, R60, 0x8, PT ;  /* 0x000000083c00780c */ /* 0x000fe40003f84270 */
[-C--:B------:R-:W-:Y:S02]  /*45a0*/  MOV R70, R119.reuse ;  /* 0x0000007700467202 */ /* 0x080fe40000000f00 */
[----:B------:R-:W-:Y:S01]  /*45b0*/  FSEL R61, R10, -INF , P4 ;  /* 0xff8000000a3d7808 */ /* 0x000fe20002000000 */
[----:B------:R-:W-:Y:S01]  /*45c0*/  MUFU.TANH R13, R13 ;  /* 0x0000000d000d7308 */ /* 0x000fe20000002400 */
[-C--:B------:R-:W-:Y:S02]  /*45d0*/  MOV R64, R119.reuse ;  /* 0x0000007700407202 */ /* 0x080fe40000000f00 */
[----:B------:R-:W-:Y:S01]  /*45e0*/  MOV R58, R119 ;  /* 0x00000077003a7202 */ /* 0x000fe20000000f00 */
[----:B------:R-:W-:Y:S02]  /*45f0*/  WARPGROUP.DEPBAR.LE gsb0, 0x0 ;  /* 0x00008000000079c5 */ /* 0x000fe40000010000 */
[----:B------:R-:W-:Y:S01]  /*4600*/  WARPGROUP.ARRIVE ;  /* 0x00000000000079c5 */ /* 0x000fe20000000000 */
[----:B------:R-:W-:Y:S01]  /*4610*/  FMUL.FTZ R42, R42, UR7 ;  /* 0x000000072a2a7c20 */ /* 0x000fe20008410000 */
[----:B------:R-:W-:Y:S01]  /*4620*/  FMUL.FTZ R43, R43, UR7 ;  /* 0x000000072b2b7c20 */ /* 0x000fe20008410000 */
[----:B------:R-:W-:Y:S01]  /*4630*/  FMUL.FTZ R46, R46, UR7 ;  /* 0x000000072e2e7c20 */ /* 0x000fe20008410000 */
[----:B------:R-:W-:Y:S01]  /*4640*/  FMUL.FTZ R47, R47, UR7 ;  /* 0x000000072f2f7c20 */ /* 0x000fe20008410000 */
[----:B------:R-:W-:Y:S01]  /*4650*/  MUFU.TANH R15, R15 ;  /* 0x0000000f000f7308 */ /* 0x000fe20000002400 */
[----:B------:R-:W-:Y:S01]  /*4660*/  HGMMA.64x16x16.F32.BF16 R32, gdesc[UR56], R32, gsb0 ;  /* 0x00200000382079f0 */ /* 0x000fe20008001820 */
[----:B------:R-:W-:Y:S01]  /*4670*/  UIADD3 UR58, UR6, 0xa06, URZ ;  /* 0x00000a06063a7890 */ /* 0x000fe2000fffe03f */
[----:B------:R-:W-:Y:S01]  /*4680*/  FMUL.FTZ R40, R40, UR7 ;  /* 0x0000000728287c20 */ /* 0x000fe20008410000 */
[----:B------:R-:W-:Y:S01]  /*4690*/  UMOV UR56, UR10 ;  /* 0x0000000a00387c82 */ /* 0x000fe20008000000 */
[----:B------:R-:W-:Y:S01]  /*46a0*/  UMOV UR57, UR11 ;  /* 0x0000000b00397c82 */ /* 0x000fe20008000000 */
[----:B------:R-:W-:Y:S01]  /*46b0*/  UMOV UR59, 0x40000040 ;  /* 0x40000040003b7882 */ /* 0x000fe20000000000 */
[----:B------:R-:W-:Y:S01]  /*46c0*/  ULDC UR6, c[0x0][0x988] ;  /* 0x0002620000067ab9 */ /* 0x000fe20000000800 */
[----:B------:R-:W3:Y:S01]  /*46d0*/  MUFU.TANH R42, R42 ;  /* 0x0000002a002a7308 */ /* 0x000ee20000002400 */
[----:B------:R-:W-:Y:S01]  /*46e0*/  FMUL.FTZ R41, R41, UR7 ;  /* 0x0000000729297c20 */ /* 0x000fe20008410000 */
[----:B------:R-:W-:Y:S01]  /*46f0*/  FMUL.FTZ R44, R44, UR7 ;  /* 0x000000072c2c7c20 */ /* 0x000fe20008410000 */
[----:B------:R-:W-:-:S05]  /*4700*/  FMUL.FTZ R45, R45, UR7 ;  /* 0x000000072d2d7c20 */ /* 0x000fca0008410000 */
[----:B------:R4:W5:Y:S08]  /*4710*/  MUFU.TANH R6, R43 ;  /* 0x0000002b00067308 */ /* 0x0009700000002400 */
[----:B------:R-:W-:Y:S08]  /*4720*/  MUFU.TANH R46, R46 ;  /* 0x0000002e002e7308 */ /* 0x000ff00000002400 */
[----:B------:R3:W5:Y:S08]  /*4730*/  MUFU.TANH R8, R47 ;  /* 0x0000002f00087308 */ /* 0x0007700000002400 */
[----:B------:R-:W-:Y:S08]  /*4740*/  MUFU.TANH R20, R20 ;  /* 0x0000001400147308 */ /* 0x000ff00000002400 */
[----:B------:R-:W-:Y:S01]  /*4750*/  MUFU.TANH R56, R56 ;  /* 0x0000003800387308 */ /* 0x000fe20000002400 */
[----:B------:R-:W-:-:S02]  /*4760*/  WARPGROUP.DEPBAR.LE gsb0, 0x0 ;  /* 0x00008000000079c5 */ /* 0x000fc40000010000 */
[----:B------:R-:W-:Y:S01]  /*4770*/  WARPGROUP.ARRIVE ;  /* 0x00000000000079c5 */ /* 0x000fe20000000000 */
[----:B----4-:R-:W-:Y:S01]  /*4780*/  FMUL.FTZ R43, R35, UR7 ;  /* 0x00000007232b7c20 */ /* 0x010fe20008410000 */
[----:B-1----:R-:W-:Y:S01]  /*4790*/  FSEL R35, R51, -INF , P3 ;  /* 0xff80000033237808 */ /* 0x002fe20001800000 */
[----:B------:R-:W-:Y:S01]  /*47a0*/  FMUL.FTZ R50, R39, UR7 ;  /* 0x0000000727327c20 */ /* 0x000fe20008410000 */
[----:B------:R-:W-:Y:S01]  /*47b0*/  ISETP.GT.AND P3, PT, R65, 0x39, PT ;  /* 0x000000394100780c */ /* 0x000fe20003f64270 */
[----:B------:R-:W-:Y:S01]  /*47c0*/  FMUL.FTZ R34, R34, UR7 ;  /* 0x0000000722227c20 */ /* 0x000fe20008410000 */
[----:B------:R-:W-:Y:S01]  /*47d0*/  HGMMA.64x16x16.F32.BF16 R24, gdesc[UR56], R24, gsb0 ;  /* 0x00200000381879f0 */ /* 0x000fe20008001818 */
[----:B--2---:R-:W-:Y:S01]  /*47e0*/  FSEL R39, R54, -INF , P2 ;  /* 0xff80000036277808 */ /* 0x004fe20001000000 */
[----:B------:R1:W2:Y:S01]  /*47f0*/  MUFU.TANH R59, R43 ;  /* 0x0000002b003b7308 */ /* 0x0002a20000002400 */
[----:B------:R-:W-:Y:S01]  /*4800*/  FMNMX.FTZ R66, R35, R66, !PT ;  /* 0x0000004223427209 */ /* 0x000fe20007810000 */
[----:B------:R-:W-:Y:S01]  /*4810*/  FMUL.FTZ R38, R38, UR7 ;  /* 0x0000000726267c20 */ /* 0x000fe20008410000 */
[----:B------:R-:W-:Y:S01]  /*4820*/  ISETP.GT.AND P2, PT, R65, 0x40, PT ;  /* 0x000000404100780c */ /* 0x000fe20003f44270 */
[----:B------:R-:W-:Y:S01]  /*4830*/  FMUL.FTZ R32, R32, UR7 ;  /* 0x0000000720207c20 */ /* 0x000fe20008410000 */
[----:B------:R-:W-:Y:S01]  /*4840*/  FMNMX.FTZ R66, R39, R66, !PT ;  /* 0x0000004227427209 */ /* 0x000fe20007810000 */
[----:B------:R-:W-:Y:S01]  /*4850*/  FMUL.FTZ R33, R33, UR7 ;  /* 0x0000000721217c20 */ /* 0x000fe20008410000 */
[----:B---3--:R-:W-:Y:S01]  /*4860*/  FSEL R47, R42, -INF , P2 ;  /* 0xff8000002a2f7808 */ /* 0x008fe20001000000 */
[----:B------:R-:W-:Y:S01]  /*4870*/  MUFU.TANH R34, R34 ;  /* 0x0000002200227308 */ /* 0x000fe20000002400 */
[----:B-1----:R-:W-:Y:S01]  /*4880*/  FSEL R43, R55, -INF , P3 ;  /* 0xff800000372b7808 */ /* 0x002fe20001800000 */
[----:B------:R-:W-:Y:S01]  /*4890*/  FMUL.FTZ R36, R36, UR7 ;  /* 0x0000000724247c20 */ /* 0x000fe20008410000 */
[----:B------:R-:W-:Y:S01]  /*48a0*/  ISETP.GT.AND P3, PT, R65, 0x41, PT ;  /* 0x000000414100780c */ /* 0x000fe20003f64270 */
[----:B------:R-:W-:Y:S01]  /*48b0*/  FMUL.FTZ R37, R37, UR7 ;  /* 0x0000000725257c20 */ /* 0x000fe20008410000 */
[----:B------:R-:W-:Y:S01]  /*48c0*/  FMNMX.FTZ R66, R43, R66, !PT ;  /* 0x000000422b427209 */ /* 0x000fe20007810000 */
[----:B------:R-:W-:Y:S01]  /*48d0*/  IMAD.MOV.U32 R54, RZ, RZ, R119 ;  /* 0x000000ffff367224 */ /* 0x000fe200078e0077 */
[----:B------:R-:W-:Y:S01]  /*48e0*/  ISETP.GT.AND P2, PT, R65, 0x48, PT ;  /* 0x000000484100780c */ /* 0x000fe20003f44270 */
[----:B------:R-:W-:Y:S01]  /*48f0*/  MUFU.TANH R38, R38 ;  /* 0x0000002600267308 */ /* 0x000fe20000002400 */
[----:B-----5:R-:W-:-:S02]  /*4900*/  FSEL R51, R6, -INF , P3 ;  /* 0xff80000006337808 */ /* 0x020fc40001800000 */
[----:B------:R-:W-:Y:S02]  /*4910*/  FMNMX.FTZ R66, R47, R66, !PT ;  /* 0x000000422f427209 */ /* 0x000fe40007810000 */
[----:B------:R-:W-:Y:S02]  /*4920*/  ISETP.GT.AND P3, PT, R65, 0x49, PT ;  /* 0x000000494100780c */ /* 0x000fe40003f64270 */
[----:B------:R-:W-:Y:S01]  /*4930*/  FMNMX.FTZ R66, R51, R66, !PT ;  /* 0x0000004233427209 */ /* 0x000fe20007810000 */
[----:B------:R-:W1:Y:S01]  /*4940*/  MUFU.TANH R50, R50 ;  /* 0x0000003200327308 */ /* 0x000e620000002400 */
[----:B------:R-:W-:Y:S02]  /*4950*/  FSEL R55, R8, -INF , P3 ;  /* 0xff80000008377808 */ /* 0x000fe40001800000 */
[----:B------:R-:W-:-:S04]  /*4960*/  ISETP.GT.AND P3, PT, R65, 0x51, PT ;  /* 0x000000514100780c */ /* 0x000fc80003f64270 */
[----:B--2---:R-:W-:Y:S01]  /*4970*/  FSEL R59, R59, -INF , P3 ;  /* 0xff8000003b3b7808 */ /* 0x004fe20001800000 */
[----:B------:R-:W-:Y:S01]  /*4980*/  MUFU.TANH R21, R21 ;  /* 0x0000001500157308 */ /* 0x000fe20000002400 */
[----:B------:R-:W-:-:S07]  /*4990*/  ISETP.GT.AND P3, PT, R65, 0x59, PT ;  /* 0x000000594100780c */ /* 0x000fce0003f64270 */
[----:B------:R-:W-:Y:S01]  /*49a0*/  MUFU.TANH R48, R48 ;  /* 0x0000003000307308 */ /* 0x000fe20000002400 */
[----:B-1----:R-:W-:Y:S01]  /*49b0*/  FSEL R101, R50, -INF , P3 ;  /* 0xff80000032657808 */ /* 0x002fe20001800000 */
[----:B------:R-:W-:Y:S01]  /*49c0*/  IMAD.MOV.U32 R50, RZ, RZ, R119 ;  /* 0x000000ffff327224 */ /* 0x000fe200078e0077 */
[----:B------:R-:W-:-:S05]  /*49d0*/  ISETP.GT.AND P3, PT, R65, 0x61, PT ;  /* 0x000000614100780c */ /* 0x000fca0003f64270 */
[----:B------:R-:W-:Y:S01]  /*49e0*/  MUFU.TANH R49, R49 ;  /* 0x0000003100317308 */ /* 0x000fe20000002400 */
[----:B------:R-:W-:Y:S02]  /*49f0*/  WARPGROUP.DEPBAR.LE gsb0, 0x0 ;  /* 0x00008000000079c5 */ /* 0x000fe40000010000 */
[----:B------:R-:W-:Y:S01]  /*4a00*/  FMUL.FTZ R6, R27, UR7 ;  /* 0x000000071b067c20 */ /* 0x000fe20008410000 */
[----:B------:R-:W-:Y:S01]  /*4a10*/  FSEL R27, R46, -INF , P2 ;  /* 0xff8000002e1b7808 */ /* 0x000fe20001000000 */
[----:B------:R-:W-:Y:S01]  /*4a20*/  FMUL.FTZ R26, R26, UR7 ;  /* 0x000000071a1a7c20 */ /* 0x000fe20008410000 */
[----:B------:R-:W-:Y:S01]  /*4a30*/  ISETP.GT.AND P2, PT, R65, 0x50, PT ;  /* 0x000000504100780c */ /* 0x000fe20003f44270 */
[----:B------:R-:W-:Y:S01]  /*4a40*/  FMUL.FTZ R30, R30, UR7 ;  /* 0x000000071e1e7c20 */ /* 0x000fe20008410000 */
[----:B------:R-:W-:Y:S01]  /*4a50*/  FMNMX.FTZ R66, R27, R66, !PT ;  /* 0x000000421b427209 */ /* 0x000fe20007810000 */
[----:B------:R-:W1:Y:S01]  /*4a60*/  MUFU.TANH R6, R6 ;  /* 0x0000000600067308 */ /* 0x000e620000002400 */
        /* <DEDUP_REMOVED lines=8> */
[----:B------:R-:W-:Y:S01]  /*4af0*/  FSEL R99, R38, -INF , P2 ;  /* 0xff80000026637808 */ /* 0x000fe20001000000 */
[----:B------:R-:W-:Y:S01]  /*4b00*/  FMUL.FTZ R28, R28, UR7 ;  /* 0x000000071c1c7c20 */ /* 0x000fe20008410000 */
[----:B------:R-:W-:Y:S01]  /*4b10*/  FMNMX.FTZ R66, R59, R66, !PT ;  /* 0x000000423b427209 */ /* 0x000fe20007810000 */
[----:B------:R-:W-:Y:S01]  /*4b20*/  FMUL.FTZ R29, R29, UR7 ;  /* 0x000000071d1d7c20 */ /* 0x000fe20008410000 */
[----:B------:R-:W-:Y:S01]  /*4b30*/  ISETP.GT.AND P2, PT, R65, 0x60, PT ;  /* 0x000000604100780c */ /* 0x000fe20003f44270 */
[----:B------:R3:W-:Y:S01]  /*4b40*/  @!P1 SYNCS.ARRIVE.TRANS64.RED.A1T0 RZ, [R0+URZ], RZ ;  /* 0x000000ff00ff99a7 */ /* 0x0007e2000810043f */
[----:B------:R-:W-:Y:S01]  /*4b50*/  FMNMX.FTZ R66, R99, R66, !PT ;  /* 0x0000004263427209 */ /* 0x000fe20007810000 */
[----:B------:R-:W4:Y:S01]  /*4b60*/  MUFU.TANH R30, R30 ;  /* 0x0000001e001e7308 */ /* 0x000f220000002400 */
[----:B-1----:R-:W-:-:S02]  /*4b70*/  FSEL R105, R6, -INF , P3 ;  /* 0xff80000006697808 */ /* 0x002fc40001800000 */
[----:B------:R-:W-:Y:S02]  /*4b80*/  FMNMX.FTZ R66, R101, R66, !PT ;  /* 0x0000004265427209 */ /* 0x000fe40007810000 */
[C---:B------:R-:W-:Y:S02]  /*4b90*/  ISETP.GT.AND P3, PT, R65.reuse, 0x69, PT ;  /* 0x000000694100780c */ /* 0x040fe40003f64270 */
[----:B------:R-:W-:Y:S01]  /*4ba0*/  MOV R6, UR6 ;  /* 0x0000000600067c02 */ /* 0x000fe20008000f00 */
[----:B------:R-:W1:Y:S01]  /*4bb0*/  MUFU.TANH R31, R31 ;  /* 0x0000001f001f7308 */ /* 0x000e620000002400 */
[----:B--2---:R-:W-:Y:S02]  /*4bc0*/  FSEL R103, R26, -INF , P2 ;  /* 0xff8000001a677808 */ /* 0x004fe40001000000 */
[----:B------:R-:W-:Y:S02]  /*4bd0*/  ISETP.GT.AND P2, PT, R65, 0x68, PT ;  /* 0x000000684100780c */ /* 0x000fe40003f44270 */
[----:B------:R-:W-:-:S03]  /*4be0*/  FMNMX.FTZ R66, R103, R66, !PT ;  /* 0x0000004267427209 */ /* 0x000fc60007810000 */
[----:B------:R-:W2:Y:S01]  /*4bf0*/  MUFU.TANH R52, R52 ;  /* 0x0000003400347308 */ /* 0x000ea20000002400 */
[----:B----4-:R-:W-:Y:S02]  /*4c00*/  FSEL R107, R30, -INF , P2 ;  /* 0xff8000001e6b7808 */ /* 0x010fe40001000000 */
[----:B------:R-:W-:-:S04]  /*4c10*/  FMNMX.FTZ R66, R105, R66, !PT ;  /* 0x0000004269427209 */ /* 0x000fc80007810000 */
[----:B------:R-:W-:Y:S01]  /*4c20*/  FMNMX.FTZ R66, R107, R66, !PT ;  /* 0x000000426b427209 */ /* 0x000fe20007810000 */
[----:B------:R-:W4:Y:S01]  /*4c30*/  MUFU.TANH R53, R53 ;  /* 0x0000003500357308 */ /* 0x000f220000002400 */
[----:B-1----:R-:W-:Y:S02]  /*4c40*/  FSEL R109, R31, -INF , P3 ;  /* 0xff8000001f6d7808 */ /* 0x002fe40001800000 */
[C---:B------:R-:W-:Y:S02]  /*4c50*/  ISETP.GT.AND P3, PT, R60.reuse, 0x1, PT ;  /* 0x000000013c00780c */ /* 0x040fe40003f64270 */
[----:B------:R-:W-:Y:S02]  /*4c60*/  FMNMX.FTZ R66, R109, R66, !PT ;  /* 0x000000426d427209 */ /* 0x000fe40007810000 */
[----:B------:R-:W-:Y:S01]  /*4c70*/  FSEL R7, R7, -INF , P3 ;  /* 0xff80000007077808 */ /* 0x000fe20001800000 */
[----:B------:R-:W1:Y:S01]  /*4c80*/  MUFU.TANH R40, R40 ;  /* 0x0000002800287308 */ /* 0x000e620000002400 */
[----:B------:R-:W-:Y:S01]  /*4c90*/  ISETP.GT.AND P3, PT, R60, 0x10, PT ;  /* 0x000000103c00780c */ /* 0x000fe20003f64270 */
[----:B------:R-:W5:Y:S03]  /*4ca0*/  SHFL.BFLY PT, R31, R66, 0x2, 0x1f ;  /* 0x0c401f00421f7f89 */ /* 0x000f6600000e0000 */
[----:B------:R-:W-:-:S02]  /*4cb0*/  FSEL R11, R11, -INF , P3 ;  /* 0xff8000000b0b7808 */ /* 0x000fc40001800000 */
[----:B------:R-:W-:Y:S01]  /*4cc0*/  ISETP.GT.AND P3, PT, R60, 0x18, PT ;  /* 0x000000183c00780c */ /* 0x000fe20003f64270 */
[----:B------:R-:W3:Y:S03]  /*4cd0*/  MUFU.TANH R41, R41 ;  /* 0x0000002900297308 */ /* 0x000ee60000002400 */
[----:B------:R-:W-:Y:S02]  /*4ce0*/  FSEL R67, R14, -INF , P3 ;  /* 0xff8000000e437808 */ /* 0x000fe40001800000 */
[----:B------:R-:W-:-:S03]  /*4cf0*/  ISETP.GT.AND P3, PT, R60, 0x20, PT ;  /* 0x000000203c00780c */ /* 0x000fc60003f64270 */
[----:B------:R-:W3:Y:S01]  /*4d00*/  MUFU.TANH R44, R44 ;  /* 0x0000002c002c7308 */ /* 0x000ee20000002400 */
[----:B------:R-:W-:Y:S02]  /*4d10*/  FSEL R15, R15, -INF , P3 ;  /* 0xff8000000f0f7808 */ /* 0x000fe40001800000 */
[----:B------:R-:W-:-:S04]  /*4d20*/  ISETP.GT.AND P3, PT, R60, 0x28, PT ;  /* 0x000000283c00780c */ /* 0x000fc80003f64270 */
[----:B------:R-:W-:Y:S01]  /*4d30*/  FSEL R71, R56, -INF , P3 ;  /* 0xff80000038477808 */ /* 0x000fe20001800000 */
[----:B------:R-:W3:Y:S01]  /*4d40*/  MUFU.TANH R45, R45 ;  /* 0x0000002d002d7308 */ /* 0x000ee20000002400 */
[----:B------:R-:W-:Y:S01]  /*4d50*/  ISETP.GT.AND P3, PT, R60, 0x30, PT ;  /* 0x000000303c00780c */ /* 0x000fe20003f64270 */
[--C-:B------:R-:W-:Y:S01]  /*4d60*/  IMAD.MOV.U32 R56, RZ, RZ, R119.reuse ;  /* 0x000000ffff387224 */ /* 0x100fe200078e0077 */
[----:B-----5:R-:W-:Y:S01]  /*4d70*/  FMNMX.FTZ R31, R66, R31, !PT ;  /* 0x0000001f421f7209 */ /* 0x020fe20007810000 */
[----:B------:R-:W-:-:S04]  /*4d80*/  IMAD.MOV.U32 R66, RZ, RZ, R119 ;  /* 0x000000ffff427224 */ /* 0x000fc800078e0077 */
[----:B------:R-:W5:Y:S01]  /*4d90*/  SHFL.BFLY PT, R8, R31, 0x1, 0x1f ;  /* 0x0c201f001f087f89 */ /* 0x000f6200000e0000 */
[----:B------:R-:W3:Y:S08]  /*4da0*/  MUFU.TANH R32, R32 ;  /* 0x0000002000207308 */ /* 0x000ef00000002400 */
[----:B------:R-:W3:Y:S08]  /*4db0*/  MUFU.TANH R33, R33 ;  /* 0x0000002100217308 */ /* 0x000ef00000002400 */
[----:B------:R-:W3:Y:S01]  /*4dc0*/  MUFU.TANH R36, R36 ;  /* 0x0000002400247308 */ /* 0x000ee20000002400 */
[----:B-----5:R-:W-:-:S07]  /*4dd0*/  FMNMX.FTZ R8, R31, R8, !PT ;  /* 0x000000081f087209 */ /* 0x020fce0007810000 */
[----:B------:R-:W5:Y:S01]  /*4de0*/  MUFU.TANH R37, R37 ;  /* 0x0000002500257308 */ /* 0x000f620000002400 */
[C---:B------:R-:W-:Y:S01]  /*4df0*/  FSETP.NEU.FTZ.AND P2, PT, R8.reuse, -INF , PT ;  /* 0xff8000000800780b */ /* 0x040fe20003f5d000 */
[----:B------:R-:W-:-:S06]  /*4e00*/  FMUL.FTZ R26, R8, R6 ;  /* 0x00000006081a7220 */ /* 0x000fcc0000410000 */
[----:B------:R2:W5:Y:S01]  /*4e10*/  MUFU.TANH R30, R24 ;  /* 0x00000018001e7308 */ /* 0x0005620000002400 */
[----:B------:R-:W-:Y:S02]  /*4e20*/  FSEL R34, R26, RZ, P2 ;  /* 0x000000ff1a227208 */ /* 0x000fe40001000000 */
[----:B------:R-:W-:-:S03]  /*4e30*/  ISETP.GT.AND P2, PT, R60, RZ, PT ;  /* 0x000000ff3c00720c */ /* 0x000fc60003f44270 */
[-CC-:B------:R-:W-:Y:S01]  /*4e40*/  FFMA.FTZ R201, R69, R6.reuse, -R34.reuse ;  /* 0x0000000645c97223 */ /* 0x180fe20000010822 */
[----:B------:R-:W-:Y:S01]  /*4e50*/  FSEL R31, R2, -INF , P2 ;  /* 0xff800000021f7808 */ /* 0x000fe20001000000 */
[-CC-:B------:R-:W-:Y:S01]  /*4e60*/  FFMA.FTZ R203, R73, R6.reuse, -R34.reuse ;  /* 0x0000000649cb7223 */ /* 0x180fe20000010822 */
[C---:B------:R-:W-:Y:S01]  /*4e70*/  ISETP.GT.AND P2, PT, R60.reuse, 0x9, PT ;  /* 0x000000093c00780c */ /* 0x040fe20003f44270 */
[-CC-:B------:R-:W-:Y:S01]  /*4e80*/  FFMA.FTZ R2, R75, R6.reuse, -R34.reuse ;  /* 0x000000064b027223 */ /* 0x180fe20000010822 */
[----:B------:R-:W-:Y:S01]  /*4e90*/  FMNMX.FTZ R10, R31, R7, !PT ;  /* 0x000000071f0a7209 */ /* 0x000fe20007810000 */
[-CC-:B------:R-:W-:Y:S01]  /*4ea0*/  FFMA.FTZ R197, R77, R6.reuse, -R34.reuse ;  /* 0x000000064dc57223 */ /* 0x180fe20000010822 */
[----:B------:R-:W-:Y:S01]  /*4eb0*/  FSEL R63, R9, -INF , P2 ;  /* 0xff800000093f7808 */ /* 0x000fe20001000000 */
[--C-:B------:R-:W-:Y:S01]  /*4ec0*/  FFMA.FTZ R14, R81, R6, -R34.reuse ;  /* 0x00000006510e7223 */ /* 0x100fe20000010822 */
[----:B------:R-:W-:Y:S01]  /*4ed0*/  FMNMX.FTZ R10, R61, R10, !PT ;  /* 0x0000000a3d0a7209 */ /* 0x000fe20007810000 */
[----:B------:R-:W5:Y:S01]  /*4ee0*/  MUFU.TANH R25, R25 ;  /* 0x0000001900197308 */ /* 0x000f620000002400 */
[----:B------:R-:W-:Y:S01]  /*4ef0*/  ISETP.GT.AND P2, PT, R60, 0x11, PT ;  /* 0x000000113c00780c */ /* 0x000fe20003f44270 */
[--C-:B------:R-:W-:Y:S01]  /*4f00*/  FFMA.FTZ R199, R85, R6, -R34.reuse ;  /* 0x0000000655c77223 */ /* 0x100fe20000010822 */
[----:B------:R-:W-:Y:S01]  /*4f10*/  FMNMX.FTZ R10, R63, R10, !PT ;  /* 0x0000000a3f0a7209 */ /* 0x000fe20007810000 */
[-CC-:B------:R-:W-:Y:S01]  /*4f20*/  FFMA.FTZ R193, R89, R6.reuse, -R34.reuse ;  /* 0x0000000659c17223 */ /* 0x180fe20000010822 */
[----:B------:R-:W-:Y:S01]  /*4f30*/  FSEL R65, R12, -INF , P2 ;  /* 0xff8000000c417808 */ /* 0x000fe20001000000 */
[--C-:B------:R-:W-:Y:S01]  /*4f40*/  FFMA.FTZ R12, R79, R6, -R34.reuse ;  /* 0x000000064f0c7223 */ /* 0x100fe20000010822 */
[----:B------:R-:W-:Y:S01]  /*4f50*/  FMNMX.FTZ R10, R11, R10, !PT ;  /* 0x0000000a0b0a7209 */ /* 0x000fe20007810000 */
[----:B------:R-:W5:Y:S01]  /*4f60*/  MUFU.TANH R28, R28 ;  /* 0x0000001c001c7308 */ /* 0x000f620000002400 */
[C---:B------:R-:W-:Y:S01]  /*4f70*/  ISETP.GT.AND P2, PT, R60.reuse, 0x19, PT ;  /* 0x000000193c00780c */ /* 0x040fe20003f44270 */
[--C-:B--2---:R-:W-:Y:S01]  /*4f80*/  FFMA.FTZ R24, R91, R6, -R34.reuse ;  /* 0x000000065b187223 */ /* 0x104fe20000010822 */
[----:B------:R-:W-:Y:S01]  /*4f90*/  FMNMX.FTZ R10, R65, R10, !PT ;  /* 0x0000000a410a7209 */ /* 0x000fe20007810000 */
[-CC-:B------:R-:W-:Y:S01]  /*4fa0*/  FFMA.FTZ R195, R93, R6.reuse, -R34.reuse ;  /* 0x000000065dc37223 */ /* 0x180fe20000010822 */
[----:B------:R-:W-:Y:S01]  /*4fb0*/  FSEL R13, R13, -INF , P2 ;  /* 0xff8000000d0d7808 */ /* 0x000fe20001000000 */
[--C-:B------:R-:W-:Y:S01]  /*4fc0*/  FFMA.FTZ R26, R95, R6, -R34.reuse ;  /* 0x000000065f1a7223 */ /* 0x100fe20000010822 */
[----:B------:R-:W-:Y:S01]  /*4fd0*/  FMNMX.FTZ R10, R67, R10, !PT ;  /* 0x0000000a430a7209 */ /* 0x000fe20007810000 */
[----:B------:R-:W2:Y:S01]  /*4fe0*/  MUFU.TANH R29, R29 ;  /* 0x0000001d001d7308 */ /* 0x000ea20000002400 */
[----:B------:R-:W-:Y:S01]  /*4ff0*/  ISETP.GT.AND P2, PT, R60, 0x21, PT ;  /* 0x000000213c00780c */ /* 0x000fe20003f44270 */
[--C-:B------:R-:W-:Y:S01]  /*5000*/  FFMA.FTZ R97, R97, R6, -R34.reuse ;  /* 0x0000000661617223 */ /* 0x100fe20000010822 */
[----:B------:R-:W-:Y:S01]  /*5010*/  FMNMX.FTZ R10, R13, R10, !PT ;  /* 0x0000000a0d0a7209 */ /* 0x000fe20007810000 */
[-CC-:B------:R-:W-:Y:S01]  /*5020*/  FFMA.FTZ R35, R35, R6.reuse, -R34.reuse ;  /* 0x0000000623237223 */ /* 0x180fe20000010822 */
[----:B------:R-:W-:Y:S01]  /*5030*/  FSEL R69, R20, -INF , P2 ;  /* 0xff80000014457808 */ /* 0x000fe20001000000 */
[--C-:B------:R-:W-:Y:S01]  /*5040*/  FFMA.FTZ R20, R87, R6, -R34.reuse ;  /* 0x0000000657147223 */ /* 0x100fe20000010822 */
[----:B------:R-:W-:Y:S01]  /*5050*/  FMNMX.FTZ R10, R15, R10, !PT ;  /* 0x0000000a0f0a7209 */ /* 0x000fe20007810000 */
[----:B------:R-:W-:Y:S01]  /*5060*/  MUFU.EX2 R201, R201 ;  /* 0x000000c900c97308 */ /* 0x000fe20000000800 */
[C---:B------:R-:W-:Y:S01]  /*5070*/  ISETP.GT.AND P2, PT, R60.reuse, 0x29, PT ;  /* 0x000000293c00780c */ /* 0x040fe20003f44270 */
[--C-:B------:R-:W-:Y:S01]  /*5080*/  FFMA.FTZ R39, R39, R6, -R34.reuse ;  /* 0x0000000627277223 */ /* 0x100fe20000010822 */
[----:B------:R-:W-:Y:S01]  /*5090*/  FMNMX.FTZ R10, R69, R10, !PT ;  /* 0x0000000a450a7209 */ /* 0x000fe20007810000 */
[-CC-:B------:R-:W-:Y:S01]  /*50a0*/  FFMA.FTZ R43, R43, R6.reuse, -R34.reuse ;  /* 0x000000062b2b7223 */ /* 0x180fe20000010822 */
[----:B------:R-:W-:Y:S01]  /*50b0*/  FSEL R21, R21, -INF , P2 ;  /* 0xff80000015157808 */ /* 0x000fe20001000000 */
[--C-:B------:R-:W-:Y:S01]  /*50c0*/  FFMA.FTZ R47, R47, R6, -R34.reuse ;  /* 0x000000062f2f7223 */ /* 0x100fe20000010822 */
[----:B------:R-:W-:Y:S01]  /*50d0*/  FMNMX.FTZ R10, R71, R10, !PT ;  /* 0x0000000a470a7209 */ /* 0x000fe20007810000 */
[----:B------:R-:W-:Y:S01]  /*50e0*/  MUFU.EX2 R2, R2 ;  /* 0x0000000200027308 */ /* 0x000fe20000000800 */
[----:B------:R-:W-:Y:S01]  /*50f0*/  ISETP.GT.AND P2, PT, R60, 0x31, PT ;  /* 0x000000313c00780c */ /* 0x000fe20003f44270 */
[-CC-:B------:R-:W-:Y:S01]  /*5100*/  FFMA.FTZ R51, R51, R6.reuse, -R34.reuse ;  /* 0x0000000633337223 */ /* 0x180fe20000010822 */
[----:B------:R-:W-:Y:S01]  /*5110*/  FSEL R73, R48, -INF , P3 ;  /* 0xff80000030497808 */ /* 0x000fe20001800000 */
[--C-:B------:R-:W-:Y:S01]  /*5120*/  FFMA.FTZ R55, R55, R6, -R34.reuse ;  /* 0x0000000637377223 */ /* 0x100fe20000010822 */
[----:B------:R-:W-:Y:S01]  /*5130*/  FMNMX.FTZ R10, R21, R10, !PT ;  /* 0x0000000a150a7209 */ /* 0x000fe20007810000 */
[-CC-:B------:R-:W-:Y:S01]  /*5140*/  FFMA.FTZ R57, R57, R6.reuse, -R34.reuse ;  /* 0x0000000639397223 */ /* 0x180fe20000010822 */
[C---:B------:R-:W-:Y:S01]  /*5150*/  ISETP.GT.AND P3, PT, R60.reuse, 0x38, PT ;  /* 0x000000383c00780c */ /* 0x040fe20003f64270 */
[----:B------:R-:W-:Y:S01]  /*5160*/  MUFU.EX2 R203, R203 ;  /* 0x000000cb00cb7308 */ /* 0x000fe20000000800 */
[----:B------:R-:W-:Y:S01]  /*5170*/  FSEL R49, R49, -INF , P2 ;  /* 0xff80000031317808 */ /* 0x000fe20001000000 */
[--C-:B------:R-:W-:Y:S01]  /*5180*/  FFMA.FTZ R59, R59, R6, -R34.reuse ;  /* 0x000000063b3b7223 */ /* 0x100fe20000010822 */
[----:B------:R-:W-:Y:S01]  /*5190*/  FMNMX.FTZ R10, R73, R10, !PT ;  /* 0x0000000a490a7209 */ /* 0x000fe20007810000 */
[-CC-:B------:R-:W-:Y:S01]  /*51a0*/  FFMA.FTZ R99, R99, R6.reuse, -R34.reuse ;  /* 0x0000000663637223 */ /* 0x180fe20000010822 */
[----:B------:R-:W-:Y:S01]  /*51b0*/  ISETP.GT.AND P2, PT, R60, 0x39, PT ;  /* 0x000000393c00780c */ /* 0x000fe20003f44270 */
[--C-:B------:R-:W-:Y:S01]  /*51c0*/  FFMA.FTZ R101, R101, R6, -R34.reuse ;  /* 0x0000000665657223 */ /* 0x100fe20000010822 */
[----:B------:R-:W-:Y:S01]  /*51d0*/  FSEL R75, R52, -INF , P3 ;  /* 0xff800000344b7808 */ /* 0x000fe20001800000 */
[----:B------:R-:W-:Y:S01]  /*51e0*/  MUFU.EX2 R12, R12 ;  /* 0x0000000c000c7308 */ /* 0x000fe20000000800 */
[----:B------:R-:W-:Y:S01]  /*51f0*/  FMNMX.FTZ R10, R49, R10, !PT ;  /* 0x0000000a310a7209 */ /* 0x000fe20007810000 */
[-CC-:B------:R-:W-:Y:S01]  /*5200*/  FFMA.FTZ R103, R103, R6.reuse, -R34.reuse ;  /* 0x0000000667677223 */ /* 0x180fe20000010822 */
[C---:B------:R-:W-:Y:S01]  /*5210*/  ISETP.GT.AND P3, PT, R60.reuse, 0x40, PT ;  /* 0x000000403c00780c */ /* 0x040fe20003f64270 */
[-CC-:B------:R-:W-:Y:S01]  /*5220*/  FFMA.FTZ R105, R105, R6.reuse, -R34.reuse ;  /* 0x0000000669697223 */ /* 0x180fe20000010822 */
[----:B----4-:R-:W-:Y:S01]  /*5230*/  FSEL R53, R53, -INF , P2 ;  /* 0xff80000035357808 */ /* 0x010fe20001000000 */
[----:B------:R-:W-:Y:S01]  /*5240*/  FFMA.FTZ R107, R107, R6, -R34 ;  /* 0x000000066b6b7223 */ /* 0x000fe20000010822 */
[----:B------:R-:W-:Y:S01]  /*5250*/  FMNMX.FTZ R10, R75, R10, !PT ;  /* 0x0000000a4b0a7209 */ /* 0x000fe20007810000 */
[----:B------:R-:W-:Y:S01]  /*5260*/  MUFU.EX2 R197, R197 ;  /* 0x000000c500c57308 */ /* 0x000fe20000000800 */
[----:B------:R-:W-:Y:S01]  /*5270*/  ISETP.GT.AND P2, PT, R60, 0x41, PT ;  /* 0x000000413c00780c */ /* 0x000fe20003f44270 */
[--C-:B------:R-:W-:Y:S01]  /*5280*/  IMAD.MOV.U32 R95, RZ, RZ, R119.reuse ;  /* 0x000000ffff5f7224 */ /* 0x100fe200078e0077 */
[----:B-1----:R-:W-:Y:S01]  /*5290*/  FSEL R77, R40, -INF , P3 ;  /* 0xff800000284d7808 */ /* 0x002fe20001800000 */
[--C-:B------:R-:W-:Y:S01]  /*52a0*/  IMAD.MOV.U32 R93, RZ, RZ, R119.reuse ;  /* 0x000000ffff5d7224 */ /* 0x100fe200078e0077 */
[----:B------:R-:W-:Y:S01]  /*52b0*/  FMNMX.FTZ R10, R53, R10, !PT ;  /* 0x0000000a350a7209 */ /* 0x000fe20007810000 */
[----:B------:R-:W-:Y:S01]  /*52c0*/  IMAD.MOV.U32 R48, RZ, RZ, R119 ;  /* 0x000000ffff307224 */ /* 0x000fe200078e0077 */
[----:B------:R-:W-:Y:S01]  /*52d0*/  ISETP.GT.AND P3, PT, R60, 0x48, PT ;  /* 0x000000483c00780c */ /* 0x000fe20003f64270 */
[----:B------:R-:W-:Y:S01]  /*52e0*/  MUFU.EX2 R14, R14 ;  /* 0x0000000e000e7308 */ /* 0x000fe20000000800 */
[----:B---3--:R-:W-:-:S02]  /*52f0*/  FSEL R41, R41, -INF , P2 ;  /* 0xff80000029297808 */ /* 0x008fc40001000000 */
[----:B------:R-:W-:Y:S02]  /*5300*/  FMNMX.FTZ R10, R77, R10, !PT ;  /* 0x0000000a4d0a7209 */ /* 0x000fe40007810000 */
[----:B------:R-:W-:Y:S02]  /*5310*/  ISETP.GT.AND P2, PT, R60, 0x49, PT ;  /* 0x000000493c00780c */ /* 0x000fe40003f44270 */
[----:B------:R-:W-:Y:S01]  /*5320*/  FSEL R79, R44, -INF , P3 ;  /* 0xff8000002c4f7808 */ /* 0x000fe20001800000 */
[----:B------:R-:W-:Y:S01]  /*5330*/  MUFU.EX2 R199, R199 ;  /* 0x000000c700c77308 */ /* 0x000fe20000000800 */
[----:B------:R-:W-:Y:S02]  /*5340*/  FMNMX.FTZ R10, R41, R10, !PT ;  /* 0x0000000a290a7209 */ /* 0x000fe40007810000 */
[----:B------:R-:W-:Y:S02]  /*5350*/  ISETP.GT.AND P3, PT, R60, 0x50, PT ;  /* 0x000000503c00780c */ /* 0x000fe40003f64270 */
[----:B------:R-:W-:-:S02]  /*5360*/  FSEL R45, R45, -INF , P2 ;  /* 0xff8000002d2d7808 */ /* 0x000fc40001000000 */
[----:B------:R-:W-:Y:S01]  /*5370*/  FMNMX.FTZ R10, R79, R10, !PT ;  /* 0x0000000a4f0a7209 */ /* 0x000fe20007810000 */
[----:B------:R-:W-:Y:S01]  /*5380*/  MUFU.EX2 R20, R20 ;  /* 0x0000001400147308 */ /* 0x000fe20000000800 */
[----:B------:R-:W-:Y:S02]  /*5390*/  ISETP.GT.AND P2, PT, R60, 0x51, PT ;  /* 0x000000513c00780c */ /* 0x000fe40003f44270 */
[----:B------:R-:W-:Y:S02]  /*53a0*/  FSEL R81, R32, -INF , P3 ;  /* 0xff80000020517808 */ /* 0x000fe40001800000 */
[----:B------:R-:W-:Y:S02]  /*53b0*/  FMNMX.FTZ R10, R45, R10, !PT ;  /* 0x0000000a2d0a7209 */ /* 0x000fe40007810000 */
[----:B------:R-:W-:Y:S01]  /*53c0*/  ISETP.GT.AND P3, PT, R60, 0x58, PT ;  /* 0x000000583c00780c */ /* 0x000fe20003f64270 */
[----:B------:R-:W-:Y:S01]  /*53d0*/  MUFU.EX2 R193, R193 ;  /* 0x000000c100c17308 */ /* 0x000fe20000000800 */
[----:B------:R-:W-:-:S02]  /*53e0*/  FSEL R33, R33, -INF , P2 ;  /* 0xff80000021217808 */ /* 0x000fc40001000000 */
[----:B------:R-:W-:Y:S02]  /*53f0*/  FMNMX.FTZ R10, R81, R10, !PT ;  /* 0x0000000a510a7209 */ /* 0x000fe40007810000 */
[----:B------:R-:W-:Y:S02]  /*5400*/  ISETP.GT.AND P2, PT, R60, 0x59, PT ;  /* 0x000000593c00780c */ /* 0x000fe40003f44270 */
[----:B------:R-:W-:Y:S01]  /*5410*/  FSEL R85, R36, -INF , P3 ;  /* 0xff80000024557808 */ /* 0x000fe20001800000 */
[----:B------:R-:W-:Y:S01]  /*5420*/  MUFU.EX2 R24, R24 ;  /* 0x0000001800187308 */ /* 0x000fe20000000800 */
[----:B------:R-:W-:Y:S02]  /*5430*/  FMNMX.FTZ R10, R33, R10, !PT ;  /* 0x0000000a210a7209 */ /* 0x000fe40007810000 */
[----:B------:R-:W-:Y:S02]  /*5440*/  ISETP.GT.AND P3, PT, R60, 0x60, PT ;  /* 0x000000603c00780c */ /* 0x000fe40003f64270 */
[----:B-----5:R-:W-:-:S02]  /*5450*/  FSEL R37, R37, -INF , P2 ;  /* 0xff80000025257808 */ /* 0x020fc40001000000 */
        /* <DEDUP_REMOVED lines=9> */
[----:B------:R-:W-:Y:S01]  /*54f0*/  ISETP.GT.AND P2, PT, R60, 0x69, PT ;  /* 0x000000693c00780c */ /* 0x000fe20003f44270 */
[----:B------:R-:W-:Y:S01]  /*5500*/  IMAD.MOV.U32 R60, RZ, RZ, R119 ;  /* 0x000000ffff3c7224 */ /* 0x000fe200078e0077 */
[----:B------:R-:W-:Y:S01]  /*5510*/  FSEL R89, R28, -INF , P3 ;  /* 0xff8000001c597808 */ /* 0x000fe20001800000 */
[--C-:B------:R-:W-:Y:S01]  /*5520*/  FFMA.FTZ R28, R27, R6, -R34.reuse ;  /* 0x000000061b1c7223 */ /* 0x100fe20000010822 */
[----:B------:R-:W-:Y:S01]  /*5530*/  FMNMX.FTZ R10, R25, R10, !PT ;  /* 0x0000000a190a7209 */ /* 0x000fe20007810000 */
[----:B------:R-:W-:Y:S01]  /*5540*/  MUFU.EX2 R97, R97 ;  /* 0x0000006100617308 */ /* 0x000fe20000000800 */
[----:B--2---:R-:W-:Y:S01]  /*5550*/  FSEL R29, R29, -INF , P2 ;  /* 0xff8000001d1d7808 */ /* 0x004fe20001000000 */
[----:B------:R-:W-:Y:S01]  /*5560*/  FFMA.FTZ R34, R109, R6, -R34 ;  /* 0x000000066d227223 */ /* 0x000fe20000010822 */
[----:B------:R-:W-:-:S02]  /*5570*/  FMNMX.FTZ R10, R89, R10, !PT ;  /* 0x0000000a590a7209 */ /* 0x000fc40007810000 */
[-C--:B------:R-:W-:Y:S02]  /*5580*/  MOV R109, R119.reuse ;  /* 0x00000077006d7202 */ /* 0x080fe40000000f00 */
[----:B------:R-:W-:Y:S01]  /*5590*/  FMNMX.FTZ R10, R29, R10, !PT ;  /* 0x0000000a1d0a7209 */ /* 0x000fe20007810000 */
[----:B------:R-:W-:Y:S01]  /*55a0*/  MUFU.EX2 R187, R28 ;  /* 0x0000001c00bb7308 */ /* 0x000fe20000000800 */
[-C--:B------:R-:W-:Y:S02]  /*55b0*/  MOV R91, R119.reuse ;  /* 0x00000077005b7202 */ /* 0x080fe40000000f00 */
[----:B------:R-:W-:Y:S01]  /*55c0*/  MOV R52, R119 ;  /* 0x0000007700347202 */ /* 0x000fe20000000f00 */
[----:B------:R-:W1:Y:S04]  /*55d0*/  SHFL.BFLY PT, R9, R10, 0x2, 0x1f ;  /* 0x0c401f000a097f89 */ /* 0x000e6800000e0000 */
[----:B------:R2:W3:Y:S08]  /*55e0*/  MUFU.EX2 R30, R35 ;  /* 0x00000023001e7308 */ /* 0x0004f00000000800 */
[----:B------:R-:W-:Y:S01]  /*55f0*/  MUFU.EX2 R39, R39 ;  /* 0x0000002700277308 */ /* 0x000fe20000000800 */
[----:B--2---:R-:W-:-:S07]  /*5600*/  IMAD.MOV.U32 R35, RZ, RZ, R119 ;  /* 0x000000ffff237224 */ /* 0x004fce00078e0077 */
[----:B------:R2:W4:Y:S01]  /*5610*/  MUFU.EX2 R32, R43 ;  /* 0x0000002b00207308 */ /* 0x0005220000000800 */
[----:B---3--:R-:W-:Y:S02]  /*5620*/  F2FP.BF16.F32.PACK_AB R189, R30, R97 ;  /* 0x000000611ebd723e */ /* 0x008fe400000010ff */
[----:B-1----:R-:W-:-:S05]  /*5630*/  FMNMX.FTZ R27, R10, R9, !PT ;  /* 0x000000090a1b7209 */ /* 0x002fca0007810000 */
[----:B------:R-:W-:Y:S01]  /*5640*/  MUFU.EX2 R47, R47 ;  /* 0x0000002f002f7308 */ /* 0x000fe20000000800 */
[----:B------:R-:W1:Y:S01]  /*5650*/  SHFL.BFLY PT, R10, R27, 0x1, 0x1f ;  /* 0x0c201f001b0a7f89 */ /* 0x000e6200000e0000 */
[----:B--2---:R-:W-:-:S06]  /*5660*/  MOV R43, R119 ;  /* 0x00000077002b7202 */ /* 0x004fcc0000000f00 */
[----:B------:R2:W3:Y:S01]  /*5670*/  MUFU.EX2 R36, R51 ;  /* 0x0000003300247308 */ /* 0x0004e20000000800 */
[----:B----4-:R-:W-:-:S07]  /*5680*/  F2FP.BF16.F32.PACK_AB R191, R32, R39 ;  /* 0x0000002720bf723e */ /* 0x010fce00000010ff */
[----:B------:R4:W-:Y:S01]  /*5690*/  MUFU.EX2 R38, R55 ;  /* 0x0000003700267308 */ /* 0x0009e20000000800 */
[----:B--2---:R-:W-:-:S07]  /*56a0*/  IMAD.MOV.U32 R51, RZ, RZ, R119 ;  /* 0x000000ffff337224 */ /* 0x004fce00078e0077 */
[----:B------:R-:W-:Y:S01]  /*56b0*/  MUFU.EX2 R57, R57 ;  /* 0x0000003900397308 */ /* 0x000fe20000000800 */
[----:B-1----:R-:W-:Y:S01]  /*56c0*/  FMNMX.FTZ R9, R27, R10, !PT ;  /* 0x0000000a1b097209 */ /* 0x002fe20007810000 */
[----:B------:R-:W-:Y:S01]  /*56d0*/  IMAD.MOV.U32 R27, RZ, RZ, R119 ;  /* 0x000000ffff1b7224 */ /* 0x000fe200078e0077 */
[----:B---3--:R-:W-:Y:S02]  /*56e0*/  F2FP.BF16.F32.PACK_AB R185, R36, R47 ;  /* 0x0000002f24b9723e */ /* 0x008fe400000010ff */
[C---:B------:R-:W-:Y:S01]  /*56f0*/  FSETP.NEU.FTZ.AND P2, PT, R9.reuse, -INF , PT ;  /* 0xff8000000900780b */ /* 0x040fe20003f5d000 */
[----:B------:R-:W-:Y:S01]  /*5700*/  FMUL.FTZ R10, R9, R6 ;  /* 0x00000006090a7220 */ /* 0x000fe20000410000 */
[----:B----4-:R-:W-:Y:S01]  /*5710*/  MOV R55, R119 ;  /* 0x0000007700377202 */ /* 0x010fe20000000f00 */
[----:B------:R-:W1:Y:S03]  /*5720*/  MUFU.EX2 R40, R59 ;  /* 0x0000003b00287308 */ /* 0x000e660000000800 */
[----:B------:R-:W-:Y:S01]  /*5730*/  FSEL R28, R10, RZ, P2 ;  /* 0x000000ff0a1c7208 */ /* 0x000fe20001000000 */
[----:B------:R-:W-:Y:S01]  /*5740*/  FADD.FTZ R10, R201, R2 ;  /* 0x00000002c90a7221 */ /* 0x000fe20000010000 */
[----:B------:R-:W-:-:S03]  /*5750*/  F2FP.BF16.F32.PACK_AB R201, R2, R201 ;  /* 0x000000c902c9723e */ /* 0x000fc600000010ff */
        /* <DEDUP_REMOVED lines=12> */
[-C--:B------:R-:W-:Y:S01]  /*5820*/  FFMA.FTZ R21, R21, R6.reuse, -R28 ;  /* 0x0000000615157223 */ /* 0x080fe2000001081c */
[----:B------:R-:W3:Y:S01]  /*5830*/  MUFU.EX2 R31, R31 ;  /* 0x0000001f001f7308 */ /* 0x000ee20000000800 */
[----:B--2---:R-:W-:Y:S01]  /*5840*/  FADD.FTZ R7, R203, R10 ;  /* 0x0000000acb077221 */ /* 0x004fe20000010000 */
[-CC-:B------:R-:W-:Y:S01]  /*5850*/  FFMA.FTZ R73, R73, R6.reuse, -R28.reuse ;  /* 0x0000000649497223 */ /* 0x180fe2000001081c */
[-CC-:B------:R-:W-:Y:S01]  /*5860*/  FFMA.FTZ R49, R49, R6.reuse, -R28.reuse ;  /* 0x0000000631317223 */ /* 0x180fe2000001081c */
[-CC-:B------:R-:W-:Y:S01]  /*5870*/  FFMA.FTZ R75, R75, R6.reuse, -R28.reuse ;  /* 0x000000064b4b7223 */ /* 0x180fe2000001081c */
[----:B------:R-:W-:Y:S01]  /*5880*/  FADD.FTZ R10, R12, R7 ;  /* 0x000000070c0a7221 */ /* 0x000fe20000010000 */
[-CC-:B------:R-:W-:Y:S01]  /*5890*/  FFMA.FTZ R53, R53, R6.reuse, -R28.reuse ;  /* 0x0000000635357223 */ /* 0x180fe2000001081c */
[-CC-:B------:R-:W-:Y:S01]  /*58a0*/  FFMA.FTZ R77, R77, R6.reuse, -R28.reuse ;  /* 0x000000064d4d7223 */ /* 0x180fe2000001081c */
[----:B------:R-:W2:Y:S01]  /*58b0*/  MUFU.EX2 R61, R61 ;  /* 0x0000003d003d7308 */ /* 0x000ea20000000800 */
[-CC-:B------:R-:W-:Y:S01]  /*58c0*/  FFMA.FTZ R41, R41, R6.reuse, -R28.reuse ;  /* 0x0000000629297223 */ /* 0x180fe2000001081c */
[-CC-:B------:R-:W-:Y:S01]  /*58d0*/  FFMA.FTZ R79, R79, R6.reuse, -R28.reuse ;  /* 0x000000064f4f7223 */ /* 0x180fe2000001081c */
[-CC-:B------:R-:W-:Y:S01]  /*58e0*/  FFMA.FTZ R45, R45, R6.reuse, -R28.reuse ;  /* 0x000000062d2d7223 */ /* 0x180fe2000001081c */
[-CC-:B------:R-:W-:Y:S01]  /*58f0*/  FFMA.FTZ R81, R81, R6.reuse, -R28.reuse ;  /* 0x0000000651517223 */ /* 0x180fe2000001081c */
[-CC-:B------:R-:W-:Y:S01]  /*5900*/  FFMA.FTZ R33, R33, R6.reuse, -R28.reuse ;  /* 0x0000000621217223 */ /* 0x180fe2000001081c */
[-CC-:B------:R-:W-:Y:S01]  /*5910*/  FFMA.FTZ R85, R85, R6.reuse, -R28.reuse ;  /* 0x0000000655557223 */ /* 0x180fe2000001081c */
[-CC-:B------:R-:W-:Y:S01]  /*5920*/  FFMA.FTZ R37, R37, R6.reuse, -R28.reuse ;  /* 0x0000000625257223 */ /* 0x180fe2000001081c */
[----:B------:R4:W5:Y:S01]  /*5930*/  MUFU.EX2 R202, R63 ;  /* 0x0000003f00ca7308 */ /* 0x0009620000000800 */
[-CC-:B------:R-:W-:Y:S01]  /*5940*/  FFMA.FTZ R87, R87, R6.reuse, -R28.reuse ;  /* 0x0000000657577223 */ /* 0x180fe2000001081c */
[-CC-:B------:R-:W-:Y:S01]  /*5950*/  FFMA.FTZ R25, R25, R6.reuse, -R28.reuse ;  /* 0x0000000619197223 */ /* 0x180fe2000001081c */
[-CC-:B------:R-:W-:Y:S01]  /*5960*/  FFMA.FTZ R89, R89, R6.reuse, -R28.reuse ;  /* 0x0000000659597223 */ /* 0x180fe2000001081c */
[----:B------:R-:W-:Y:S01]  /*5970*/  FFMA.FTZ R28, R29, R6, -R28 ;  /* 0x000000061d1c7223 */ /* 0x000fe2000001081c */
[----:B-1----:R-:W-:Y:S01]  /*5980*/  F2FP.BF16.F32.PACK_AB R181, R40, R57 ;  /* 0x0000003928b5723e */ /* 0x002fe200000010ff */
[--C-:B------:R-:W-:Y:S01]  /*5990*/  IMAD.MOV.U32 R59, RZ, RZ, R119.reuse ;  /* 0x000000ffff3b7224 */ /* 0x100fe200078e0077 */
[----:B------:R-:W-:Y:S01]  /*59a0*/  F2FP.BF16.F32.PACK_AB R203, R12, R203 ;  /* 0x000000cb0ccb723e */ /* 0x000fe200000010ff */
[----:B------:R1:W5:Y:S01]  /*59b0*/  MUFU.EX2 R196, R11 ;  /* 0x0000000b00c47308 */ /* 0x0003620000000800 */
[----:B----4-:R-:W-:-:S02]  /*59c0*/  IMAD.MOV.U32 R63, RZ, RZ, R119 ;  /* 0x000000ffff3f7224 */ /* 0x010fc400078e0077 */
[----:B------:R-:W-:-:S05]  /*59d0*/  IMAD.MOV.U32 R29, RZ, RZ, R119 ;  /* 0x000000ffff1d7224 */ /* 0x000fca00078e0077 */
[----:B------:R-:W4:Y:S01]  /*59e0*/  MUFU.EX2 R65, R65 ;  /* 0x0000004100417308 */ /* 0x000f220000000800 */
[----:B-1----:R-:W-:Y:S01]  /*59f0*/  IADD3 R11, -R3, UR42, R82 ;  /* 0x0000002a030b7c10 */ /* 0x002fe2000fffe152 */
[----:B------:R-:W-:Y:S01]  /*5a00*/  FADD.FTZ R3, R197, R10 ;  /* 0x0000000ac5037221 */ /* 0x000fe20000010000 */
[----:B------:R-:W-:Y:S01]  /*5a10*/  IMAD.MOV.U32 R10, RZ, RZ, RZ ;  /* 0x000000ffff0a7224 */ /* 0x000fe200078e00ff */
[C---:B------:R-:W-:Y:S02]  /*5a20*/  F2FP.BF16.F32.PACK_AB R197, R14.reuse, R197 ;  /* 0x000000c50ec5723e */ /* 0x040fe400000010ff */
[----:B------:R-:W-:Y:S01]  /*5a30*/  FADD.FTZ R46, R14, R3 ;  /* 0x000000030e2e7221 */ /* 0x000fe20000010000 */
[----:B------:R-:W-:-:S04]  /*5a40*/  IMAD.HI R11, R11, -0x6db6db6d, R10 ;  /* 0x924924930b0b7827 */ /* 0x000fc800078e020a */
[----:B---3--:R-:W-:Y:S01]  /*5a50*/  FADD.FTZ R10, R31, R200 ;  /* 0x000000c81f0a7221 */ /* 0x008fe20000010000 */
[----:B------:R-:W1:Y:S01]  /*5a60*/  MUFU.EX2 R67, R67 ;  /* 0x0000004300437308 */ /* 0x000e620000000800 */
[----:B------:R-:W-:Y:S01]  /*5a70*/  FADD.FTZ R7, R199, R46 ;  /* 0x0000002ec7077221 */ /* 0x000fe20000010000 */
[----:B------:R-:W-:Y:S01]  /*5a80*/  F2FP.BF16.F32.PACK_AB R200, R200, R31 ;  /* 0x0000001fc8c8723e */ /* 0x000fe200000010ff */
[----:B--2---:R-:W-:Y:S01]  /*5a90*/  FADD.FTZ R3, R61, R10 ;  /* 0x0000000a3d037221 */ /* 0x004fe20000010000 */
[----:B------:R-:W-:Y:S01]  /*5aa0*/  SHF.R.U32.HI R46, RZ, 0x1f, R11 ;  /* 0x0000001fff2e7819 */ /* 0x000fe2000001160b */
[C---:B------:R-:W-:Y:S01]  /*5ab0*/  FADD.FTZ R10, R20.reuse, R7 ;  /* 0x00000007140a7221 */ /* 0x040fe20000010000 */
[----:B------:R-:W-:Y:S01]  /*5ac0*/  F2FP.BF16.F32.PACK_AB R199, R20, R199 ;  /* 0x000000c714c7723e */ /* 0x000fe200000010ff */
[----:B-----5:R-:W-:Y:S01]  /*5ad0*/  FADD.FTZ R3, R202, R3 ;  /* 0x00000003ca037221 */ /* 0x020fe20000010000 */
[----:B------:R-:W2:Y:S01]  /*5ae0*/  MUFU.EX2 R198, R13 ;  /* 0x0000000d00c67308 */ /* 0x000ea20000000800 */
[----:B------:R-:W-:Y:S01]  /*5af0*/  FADD.FTZ R7, R193, R10 ;  /* 0x0000000ac1077221 */ /* 0x000fe20000010000 */
[----:B------:R-:W-:Y:S01]  /*5b00*/  LEA.HI.SX32 R46, R11, R46, 0x1a ;  /* 0x0000002e0b2e7211 */ /* 0x000fe200078fd2ff */
[----:B------:R-:W-:Y:S01]  /*5b10*/  FADD.FTZ R0, R196, R3 ;  /* 0x00000003c4007221 */ /* 0x000fe20000010000 */
[C---:B------:R-:W-:Y:S01]  /*5b20*/  F2FP.BF16.F32.PACK_AB R193, R24.reuse, R193 ;  /* 0x000000c118c1723e */ /* 0x040fe200000010ff */
[----:B------:R-:W-:Y:S01]  /*5b30*/  FADD.FTZ R10, R24, R7 ;  /* 0x00000007180a7221 */ /* 0x000fe20000010000 */
[----:B------:R-:W-:Y:S01]  /*5b40*/  F2FP.BF16.F32.PACK_AB R202, R202, R61 ;  /* 0x0000003dcaca723e */ /* 0x000fe200000010ff */
[----:B----4-:R-:W-:Y:S01]  /*5b50*/  FADD.FTZ R0, R65, R0 ;  /* 0x0000000041007221 */ /* 0x010fe20000010000 */
[----:B------:R-:W3:Y:S01]  /*5b60*/  MUFU.EX2 R15, R15 ;  /* 0x0000000f000f7308 */ /* 0x000ee20000000800 */
[----:B------:R-:W-:Y:S01]  /*5b70*/  FADD.FTZ R7, R195, R10 ;  /* 0x0000000ac3077221 */ /* 0x000fe20000010000 */
[C---:B------:R-:W-:Y:S01]  /*5b80*/  F2FP.BF16.F32.PACK_AB R195, R26.reuse, R195 ;  /* 0x000000c31ac3723e */ /* 0x040fe200000010ff */
[----:B-1----:R-:W-:Y:S01]  /*5b90*/  FADD.FTZ R3, R67, R0 ;  /* 0x0000000043037221 */ /* 0x002fe20000010000 */
[----:B------:R-:W-:Y:S01]  /*5ba0*/  F2FP.BF16.F32.PACK_AB R196, R65, R196 ;  /* 0x000000c441c4723e */ /* 0x000fe200000010ff */
[----:B------:R-:W-:Y:S01]  /*5bb0*/  FADD.FTZ R10, R26, R7 ;  /* 0x000000071a0a7221 */ /* 0x000fe20000010000 */
[----:B------:R-:W-:Y:S01]  /*5bc0*/  MOV R82, R119 ;  /* 0x0000007700527202 */ /* 0x000fe20000000f00 */
[----:B------:R-:W-:Y:S01]  /*5bd0*/  IMAD.MOV.U32 R65, RZ, RZ, R119 ;  /* 0x000000ffff417224 */ /* 0x000fe200078e0077 */
[----:B------:R1:W4:Y:S01]  /*5be0*/  MUFU.EX2 R192, R69 ;  /* 0x0000004500c07308 */ /* 0x0003220000000800 */
[C---:B--2---:R-:W-:Y:S01]  /*5bf0*/  FADD.FTZ R0, R198.reuse, R3 ;  /* 0x00000003c6007221 */ /* 0x044fe20000010000 */
[----:B------:R-:W-:Y:S01]  /*5c00*/  FADD.FTZ R7, R97, R10 ;  /* 0x0000000a61077221 */ /* 0x000fe20000010000 */
[----:B------:R-:W-:Y:S01]  /*5c10*/  VIMNMX R10, RZ, R46, !PT ;  /* 0x0000002eff0a7248 */ /* 0x000fe20007fe0100 */
[----:B------:R-:W-:Y:S01]  /*5c20*/  IMAD.MOV.U32 R26, RZ, RZ, R119 ;  /* 0x000000ffff1a7224 */ /* 0x000fe200078e0077 */
[----:B------:R-:W-:Y:S01]  /*5c30*/  F2FP.BF16.F32.PACK_AB R198, R198, R67 ;  /* 0x00000043c6c6723e */ /* 0x000fe200000010ff */
[----:B------:R-:W-:Y:S01]  /*5c40*/  FADD.FTZ R46, R30, R7 ;  /* 0x000000071e2e7221 */ /* 0x000fe20000010000 */
[----:B------:R-:W-:Y:S01]  /*5c50*/  ISETP.GE.AND P2, PT, R83, R10, PT ;  /* 0x0000000a5300720c */ /* 0x000fe20003f46270 */
[----:B------:R-:W2:Y:S01]  /*5c60*/  MUFU.EX2 R71, R71 ;  /* 0x0000004700477308 */ /* 0x000ea20000000800 */
[----:B---3--:R-:W-:Y:S01]  /*5c70*/  FADD.FTZ R3, R15, R0 ;  /* 0x000000000f037221 */ /* 0x008fe20000010000 */
[----:B------:R-:W-:Y:S01]  /*5c80*/  FADD.FTZ R7, R39, R46 ;  /* 0x0000002e27077221 */ /* 0x000fe20000010000 */
[-C--:B------:R-:W-:Y:S01]  /*5c90*/  MOV R97, R119.reuse ;  /* 0x0000007700617202 */ /* 0x080fe20000000f00 */
[----:B------:R-:W-:Y:S01]  /*5ca0*/  IMAD.MOV.U32 R83, RZ, RZ, R119 ;  /* 0x000000ffff537224 */ /* 0x000fe200078e0077 */
[----:B------:R-:W-:Y:S01]  /*5cb0*/  MOV R67, R119 ;  /* 0x0000007700437202 */ /* 0x000fe20000000f00 */
[----:B------:R-:W-:Y:S01]  /*5cc0*/  FADD.FTZ R46, R32, R7 ;  /* 0x00000007202e7221 */ /* 0x000fe20000010000 */
[----:B-1----:R-:W-:Y:S01]  /*5cd0*/  IMAD.MOV.U32 R69, RZ, RZ, R119 ;  /* 0x000000ffff457224 */ /* 0x002fe200078e0077 */
[----:B------:R-:W1:Y:S01]  /*5ce0*/  MUFU.EX2 R194, R21 ;  /* 0x0000001500c27308 */ /* 0x000e620000000800 */
[C---:B----4-:R-:W-:Y:S01]  /*5cf0*/  FADD.FTZ R0, R192.reuse, R3 ;  /* 0x00000003c0007221 */ /* 0x050fe20000010000 */
[----:B------:R-:W-:Y:S01]  /*5d00*/  FADD.FTZ R7, R47, R46 ;  /* 0x0000002e2f077221 */ /* 0x000fe20000010000 */
[----:B------:R-:W-:Y:S01]  /*5d10*/  F2FP.BF16.F32.PACK_AB R192, R192, R15 ;  /* 0x0000000fc0c0723e */ /* 0x000fe200000010ff */
[----:B------:R-:W-:Y:S01]  /*5d20*/  IMAD.MOV.U32 R47, RZ, RZ, R119 ;  /* 0x000000ffff2f7224 */ /* 0x000fe200078e0077 */
[----:B------:R-:W-:Y:S01]  /*5d30*/  MOV R61, R119 ;  /* 0x00000077003d7202 */ /* 0x000fe20000000f00 */
[----:B------:R-:W-:Y:S01]  /*5d40*/  FADD.FTZ R46, R36, R7 ;  /* 0x00000007242e7221 */ /* 0x000fe20000010000 */
[--C-:B------:R-:W-:Y:S01]  /*5d50*/  IMAD.MOV.U32 R39, RZ, RZ, R119.reuse ;  /* 0x000000ffff277224 */ /* 0x100fe200078e0077 */
[----:B------:R-:W3:Y:S01]  /*5d60*/  MUFU.EX2 R73, R73 ;  /* 0x0000004900497308 */ /* 0x000ee20000000800 */
[----:B--2---:R-:W-:Y:S01]  /*5d70*/  FADD.FTZ R3, R71, R0 ;  /* 0x0000000047037221 */ /* 0x004fe20000010000 */
[----:B------:R-:W-:Y:S01]  /*5d80*/  FADD.FTZ R7, R187, R46 ;  /* 0x0000002ebb077221 */ /* 0x000fe20000010000 */
[C---:B------:R-:W-:Y:S01]  /*5d90*/  F2FP.BF16.F32.PACK_AB R187, R38.reuse, R187 ;  /* 0x000000bb26bb723e */ /* 0x040fe200000010ff */
[----:B------:R-:W-:Y:S01]  /*5da0*/  IMAD.MOV.U32 R36, RZ, RZ, R119 ;  /* 0x000000ffff247224 */ /* 0x000fe200078e0077 */
[----:B------:R-:W-:Y:S01]  /*5db0*/  MOV R46, R119 ;  /* 0x00000077002e7202 */ /* 0x000fe20000000f00 */
[----:B------:R-:W-:Y:S01]  /*5dc0*/  FADD.FTZ R2, R38, R7 ;  /* 0x0000000726027221 */ /* 0x000fe20000010000 */
[----:B------:R-:W-:Y:S01]  /*5dd0*/  IMAD.MOV.U32 R38, RZ, RZ, R119 ;  /* 0x000000ffff267224 */ /* 0x000fe200078e0077 */
[----:B------:R2:W4:Y:S01]  /*5de0*/  MUFU.EX2 R188, R49 ;  /* 0x0000003100bc7308 */ /* 0x0005220000000800 */
[C---:B-1----:R-:W-:Y:S01]  /*5df0*/  FADD.FTZ R0, R194.reuse, R3 ;  /* 0x00000003c2007221 */ /* 0x042fe20000010000 */
[----:B------:R-:W-:Y:S01]  /*5e00*/  FADD.FTZ R7, R57, R2 ;  /* 0x0000000239077221 */ /* 0x000fe20000010000 */
[----:B------:R-:W-:Y:S01]  /*5e10*/  F2FP.BF16.F32.PACK_AB R194, R194, R71 ;  /* 0x00000047c2c2723e */ /* 0x000fe200000010ff */
[----:B------:R-:W-:Y:S01]  /*5e20*/  IMAD.MOV.U32 R71, RZ, RZ, R119 ;  /* 0x000000ffff477224 */ /* 0x000fe200078e0077 */
[-C--:B------:R-:W-:Y:S01]  /*5e30*/  MOV R31, R119.reuse ;  /* 0x00000077001f7202 */ /* 0x080fe20000000f00 */
[----:B------:R-:W-:Y:S01]  /*5e40*/  FADD.FTZ R2, R40, R7 ;  /* 0x0000000728027221 */ /* 0x000fe20000010000 */
[--C-:B------:R-:W-:Y:S01]  /*5e50*/  IMAD.MOV.U32 R57, RZ, RZ, R119.reuse ;  /* 0x000000ffff397224 */ /* 0x100fe200078e0077 */
[----:B------:R-:W1:Y:S01]  /*5e60*/  MUFU.EX2 R75, R75 ;  /* 0x0000004b004b7308 */ /* 0x000e620000000800 */
[----:B---3--:R-:W-:Y:S01]  /*5e70*/  FADD.FTZ R3, R73, R0 ;  /* 0x0000000049037221 */ /* 0x008fe20000010000 */
[-C--:B--2---:R-:W-:Y:S01]  /*5e80*/  MOV R49, R119.reuse ;  /* 0x0000007700317202 */ /* 0x084fe20000000f00 */
[--C-:B------:R-:W-:Y:S01]  /*5e90*/  IMAD.MOV.U32 R32, RZ, RZ, R119.reuse ;  /* 0x000000ffff207224 */ /* 0x100fe200078e0077 */
[----:B------:R-:W-:Y:S01]  /*5ea0*/  MOV R40, R119 ;  /* 0x0000007700287202 */ /* 0x000fe20000000f00 */
[----:B------:R-:W-:-:S02]  /*5eb0*/  IMAD.MOV.U32 R30, RZ, RZ, R119 ;  /* 0x000000ffff1e7224 */ /* 0x000fc400078e0077 */
[----:B------:R-:W-:Y:S01]  /*5ec0*/  IMAD.MOV.U32 R24, RZ, RZ, R119 ;  /* 0x000000ffff187224 */ /* 0x000fe200078e0077 */
[----:B------:R2:W3:Y:S01]  /*5ed0*/  MUFU.EX2 R190, R53 ;  /* 0x0000003500be7308 */ /* 0x0004e20000000800 */
[C---:B----4-:R-:W-:Y:S01]  /*5ee0*/  FADD.FTZ R0, R188.reuse, R3 ;  /* 0x00000003bc007221 */ /* 0x050fe20000010000 */
[----:B------:R-:W-:Y:S02]  /*5ef0*/  F2FP.BF16.F32.PACK_AB R188, R188, R73 ;  /* 0x00000049bcbc723e */ /* 0x000fe400000010ff */
[----:B------:R-:W-:-:S04]  /*5f00*/  MOV R73, R119 ;  /* 0x0000007700497202 */ /* 0x000fc80000000f00 */
[----:B------:R-:W4:Y:S01]  /*5f10*/  MUFU.EX2 R77, R77 ;  /* 0x0000004d004d7308 */ /* 0x000f220000000800 */
[----:B-1----:R-:W-:Y:S01]  /*5f20*/  FADD.FTZ R3, R75, R0 ;  /* 0x000000004b037221 */ /* 0x002fe20000010000 */
[----:B--2---:R-:W-:-:S06]  /*5f30*/  IMAD.MOV.U32 R53, RZ, RZ, R119 ;  /* 0x000000ffff357224 */ /* 0x004fcc00078e0077 */
[----:B------:R1:W2:Y:S01]  /*5f40*/  MUFU.EX2 R184, R41 ;  /* 0x0000002900b87308 */ /* 0x0002a20000000800 */
[C---:B---3--:R-:W-:Y:S01]  /*5f50*/  FADD.FTZ R0, R190.reuse, R3 ;  /* 0x00000003be007221 */ /* 0x048fe20000010000 */
[----:B------:R-:W-:Y:S01]  /*5f60*/  F2FP.BF16.F32.PACK_AB R190, R190, R75 ;  /* 0x0000004bbebe723e */ /* 0x000fe200000010ff */
[----:B------:R-:W-:-:S05]  /*5f70*/  IMAD.MOV.U32 R75, RZ, RZ, R119 ;  /* 0x000000ffff4b7224 */ /* 0x000fca00078e0077 */
[----:B------:R-:W3:Y:S01]  /*5f80*/  MUFU.EX2 R79, R79 ;  /* 0x0000004f004f7308 */ /* 0x000ee20000000800 */
[----:B----4-:R-:W-:Y:S01]  /*5f90*/  FADD.FTZ R3, R77, R0 ;  /* 0x000000004d037221 */ /* 0x010fe20000010000 */
[----:B-1----:R-:W-:-:S06]  /*5fa0*/  IMAD.MOV.U32 R41, RZ, RZ, R119 ;  /* 0x000000ffff297224 */ /* 0x002fcc00078e0077 */
[----:B------:R-:W1:Y:S01]  /*5fb0*/  MUFU.EX2 R99, R99 ;  /* 0x0000006300637308 */ /* 0x000e620000000800 */
[C---:B--2---:R-:W-:Y:S01]  /*5fc0*/  FADD.FTZ R0, R184.reuse, R3 ;  /* 0x00000003b8007221 */ /* 0x044fe20000010000 */
[----:B------:R-:W-:Y:S01]  /*5fd0*/  F2FP.BF16.F32.PACK_AB R184, R184, R77 ;  /* 0x0000004db8b8723e */ /* 0x000fe200000010ff */
[----:B------:R-:W-:-:S05]  /*5fe0*/  IMAD.MOV.U32 R77, RZ, RZ, R119 ;  /* 0x000000ffff4d7224 */ /* 0x000fca00078e0077 */
[----:B------:R2:W4:Y:S01]  /*5ff0*/  MUFU.EX2 R186, R45 ;  /* 0x0000002d00ba7308 */ /* 0x0005220000000800 */
[----:B---3--:R-:W-:-:S07]  /*6000*/  FADD.FTZ R3, R79, R0 ;  /* 0x000000004f037221 */ /* 0x008fce0000010000 */
[----:B------:R3:W5:Y:S01]  /*6010*/  MUFU.EX2 R42, R101 ;  /* 0x00000065002a7308 */ /* 0x0007620000000800 */
[----:B-1----:R-:W-:Y:S01]  /*6020*/  FADD.FTZ R7, R99, R2 ;  /* 0x0000000263077221 */ /* 0x002fe20000010000 */
[----:B--2---:R-:W-:-:S06]  /*6030*/  IMAD.MOV.U32 R45, RZ, RZ, R119 ;  /* 0x000000ffff2d7224 */ /* 0x004fcc00078e0077 */
[----:B------:R-:W1:Y:S01]  /*6040*/  MUFU.EX2 R81, R81 ;  /* 0x0000005100517308 */ /* 0x000e620000000800 */
[C---:B----4-:R-:W-:Y:S01]  /*6050*/  FADD.FTZ R0, R186.reuse, R3 ;  /* 0x00000003ba007221 */ /* 0x050fe20000010000 */
[----:B------:R-:W-:Y:S01]  /*6060*/  F2FP.BF16.F32.PACK_AB R186, R186, R79 ;  /* 0x0000004fbaba723e */ /* 0x000fe200000010ff */
[----:B---3--:R-:W-:Y:S01]  /*6070*/  IMAD.MOV.U32 R101, RZ, RZ, R119 ;  /* 0x000000ffff657224 */ /* 0x008fe200078e0077 */
[----:B------:R-:W-:-:S04]  /*6080*/  MOV R79, R119 ;  /* 0x00000077004f7202 */ /* 0x000fc80000000f00 */
        /* <DEDUP_REMOVED lines=13> */
[--C-:B-1----:R-:W-:Y:S02]  /*6160*/  IMAD.MOV.U32 R105, RZ, RZ, R119.reuse ;  /* 0x000000ffff697224 */ /* 0x102fe400078e0077 */
[----:B------:R-:W-:-:S03]  /*6170*/  IMAD.MOV.U32 R81, RZ, RZ, R119 ;  /* 0x000000ffff517224 */ /* 0x000fc600078e0077 */
[----:B------:R1:W3:Y:S01]  /*6180*/  MUFU.EX2 R182, R37 ;  /* 0x0000002500b67308 */ /* 0x0002e20000000800 */
[C---:B-----5:R-:W-:Y:S01]  /*6190*/  FADD.FTZ R2, R44.reuse, R7 ;  /* 0x000000072c027221 */ /* 0x060fe20000010000 */
[----:B------:R-:W-:Y:S01]  /*61a0*/  F2FP.BF16.F32.PACK_AB R177, R44, R103 ;  /* 0x000000672cb1723e */ /* 0x000fe200000010ff */
[----:B------:R-:W-:Y:S01]  /*61b0*/  IMAD.MOV.U32 R44, RZ, RZ, R119 ;  /* 0x000000ffff2c7224 */ /* 0x000fe200078e0077 */
[----:B------:R-:W-:-:S04]  /*61c0*/  MOV R103, R119 ;  /* 0x0000007700677202 */ /* 0x000fc80000000f00 */
[----:B------:R-:W4:Y:S01]  /*61d0*/  MUFU.EX2 R87, R87 ;  /* 0x0000005700577308 */ /* 0x000f220000000800 */
[----:B--2---:R-:W-:Y:S01]  /*61e0*/  FADD.FTZ R7, R85, R0 ;  /* 0x0000000055077221 */ /* 0x004fe20000010000 */
[----:B-1----:R-:W-:-:S06]  /*61f0*/  MOV R37, R119 ;  /* 0x0000007700257202 */ /* 0x002fcc0000000f00 */
[----:B------:R1:W2:Y:S01]  /*6200*/  MUFU.EX2 R176, R25 ;  /* 0x0000001900b07308 */ /* 0x0002a20000000800 */
[C---:B---3--:R-:W-:Y:S01]  /*6210*/  FADD.FTZ R0, R182.reuse, R7 ;  /* 0x00000007b6007221 */ /* 0x048fe20000010000 */
[----:B------:R-:W-:Y:S02]  /*6220*/  F2FP.BF16.F32.PACK_AB R182, R182, R85 ;  /* 0x00000055b6b6723e */ /* 0x000fe400000010ff */
[----:B------:R-:W-:-:S04]  /*6230*/  MOV R85, R119 ;  /* 0x0000007700557202 */ /* 0x000fc80000000f00 */
[----:B------:R-:W3:Y:S01]  /*6240*/  MUFU.EX2 R107, R107 ;  /* 0x0000006b006b7308 */ /* 0x000ee20000000800 */
[----:B----4-:R-:W-:Y:S01]  /*6250*/  FADD.FTZ R7, R87, R0 ;  /* 0x0000000057077221 */ /* 0x010fe20000010000 */
[----:B-1----:R-:W-:-:S06]  /*6260*/  MOV R25, R119 ;  /* 0x0000007700197202 */ /* 0x002fcc0000000f00 */
[----:B------:R-:W1:Y:S01]  /*6270*/  MUFU.EX2 R89, R89 ;  /* 0x0000005900597308 */ /* 0x000e620000000800 */
[C---:B--2---:R-:W-:Y:S01]  /*6280*/  FADD.FTZ R0, R176.reuse, R7 ;  /* 0x00000007b0007221 */ /* 0x044fe20000010000 */
[----:B------:R-:W-:Y:S01]  /*6290*/  F2FP.BF16.F32.PACK_AB R176, R176, R87 ;  /* 0x00000057b0b0723e */ /* 0x000fe200000010ff */
[----:B------:R-:W-:-:S05]  /*62a0*/  IMAD.MOV.U32 R87, RZ, RZ, R119 ;  /* 0x000000ffff577224 */ /* 0x000fca00078e0077 */
[----:B------:R-:W2:Y:S01]  /*62b0*/  MUFU.EX2 R34, R34 ;  /* 0x0000002200227308 */ /* 0x000ea20000000800 */
[----:B---3--:R-:W-:Y:S01]  /*62c0*/  FADD.FTZ R3, R107, R2 ;  /* 0x000000026b037221 */ /* 0x008fe20000010000 */
[----:B------:R-:W-:-:S06]  /*62d0*/  IMAD.MOV.U32 R2, RZ, RZ, 0x3f800000 ;  /* 0x3f800000ff027424 */ /* 0x000fcc00078e00ff */
[----:B------:R-:W3:Y:S01]  /*62e0*/  MUFU.EX2 R28, R28 ;  /* 0x0000001c001c7308 */ /* 0x000ee20000000800 */
[----:B-1----:R-:W-:Y:S01]  /*62f0*/  FADD.FTZ R7, R89, R0 ;  /* 0x0000000059077221 */ /* 0x002fe20000010000 */
[----:B------:R-:W-:Y:S02]  /*6300*/  IMAD.MOV.U32 R0, RZ, RZ, 0x3f800000 ;  /* 0x3f800000ff007424 */ /* 0x000fe400078e00ff */
[C---:B--2---:R-:W-:Y:S01]  /*6310*/  FADD.FTZ R3, R34.reuse, R3 ;  /* 0x0000000322037221 */ /* 0x044fe20000010000 */
[----:B------:R-:W-:Y:S01]  /*6320*/  F2FP.BF16.F32.PACK_AB R179, R34, R107 ;  /* 0x0000006b22b3723e */ /* 0x000fe200000010ff */
[----:B------:R-:W-:Y:S01]  /*6330*/  IMAD.MOV.U32 R107, RZ, RZ, R119 ;  /* 0x000000ffff6b7224 */ /* 0x000fe200078e0077 */
[----:B------:R-:W-:Y:S01]  /*6340*/  MOV R34, R119 ;  /* 0x0000007700227202 */ /* 0x000fe20000000f00 */
[C---:B---3--:R-:W-:Y:S01]  /*6350*/  FADD.FTZ R7, R28.reuse, R7 ;  /* 0x000000071c077221 */ /* 0x048fe20000010000 */
[----:B------:R-:W-:Y:S01]  /*6360*/  F2FP.BF16.F32.PACK_AB R178, R28, R89 ;  /* 0x000000591cb2723e */ /* 0x000fe200000010ff */
[----:B------:R-:W-:Y:S01]  /*6370*/  IMAD.MOV.U32 R89, RZ, RZ, R119 ;  /* 0x000000ffff597224 */ /* 0x000fe200078e0077 */
[----:B------:R-:W-:Y:S01]  /*6380*/  MOV R28, R119 ;  /* 0x00000077001c7202 */ /* 0x000fe20000000f00 */
[----:B------:R-:W-:Y:S06]  /*6390*/  @!P2 BRA `(.L_x_1865) ;  /* 0x0000004c00f0a947 */ /* 0x000fec0003800000 */
[----:B------:R-:W-:Y:S01]  /*63a0*/  R2UR UR6, R16 ;  /* 0x00000000100672ca */ /* 0x000fe200000e0000 */
[----:B------:R-:W-:Y:S01]  /*63b0*/  IMAD.MOV.U32 R11, RZ, RZ, R8 ;  /* 0x000000ffff0b7224 */ /* 0x000fe200078e0008 */
[----:B------:R-:W-:Y:S01]  /*63c0*/  MOV R12, R9 ;  /* 0x00000009000c7202 */ /* 0x000fe20000000f00 */
[----:B------:R-:W-:Y:S01]  /*63d0*/  IMAD.MOV.U32 R2, RZ, RZ, 0x3f800000 ;  /* 0x3f800000ff027424 */ /* 0x000fe200078e00ff */
        /* <DEDUP_REMOVED lines=9> */
[----:B------:R-:W-:Y:S01]  /*6470*/  IMAD.U32 R13, RZ, RZ, UR6 ;  /* 0x00000006ff0d7e24 */ /* 0x000fe2000f8e00ff */
[----:B------:R-:W-:Y:S01]  /*6480*/  ULDC.64 UR6, c[0x0][0x3f8] ;  /* 0x0000fe0000067ab9 */ /* 0x000fe20000000a00 */
        /* <DEDUP_REMOVED lines=39> */
[----:B------:R-:W-:Y:S01]  /*6700*/  MOV R215, UR6 ;  /* 0x0000000600d77c02 */ /* 0x000fe20008000f00 */
[----:B------:R-:W-:Y:S01]  /*6710*/  IMAD.U32 R216, RZ, RZ, UR7 ;  /* 0x00000007ffd87e24 */ /* 0x000fe2000f8e00ff */
[----:B------:R-:W-:Y:S01]  /*6720*/  UMOV UR45, UR46 ;  /* 0x0000002e002d7c82 */ /* 0x000fe20008000000 */
[----:B------:R-:W-:-:S05]  /*6730*/  ULDC UR41, c[0x0][0x9d8] ;  /* 0x0002760000297ab9 */ /* 0x000fca0000000800 */
.L_x_1874:
[----:B------:R-:W-:Y:S01]  /*6740*/  R2UR UR10, R13 ;  /* 0x000000000d0a72ca */ /* 0x000fe200000e0000 */
        /* <DEDUP_REMOVED lines=8> */
.L_x_1866:
[----:B------:R-:W-:Y:S01]  /*67d0*/  R2UR UR6, R16 ;  /* 0x00000000100672ca */ /* 0x000fe200000e0000 */
[----:B------:R-:W-:-:S12]  /*67e0*/  ULEA UR60, UR46, UR61, 0x3 ;  /* 0x0000003d2e3c7291 */ /* 0x000fd8000f8e183f */
[----:B------:R-:W-:-:S04]  /*67f0*/  MOV R6, UR6 ;  /* 0x0000000600067c02 */ /* 0x000fc80008000f00 */
[----:B------:R-:W-:-:S04]  /*6800*/  SHF.L.U32 R6, R6, 0x1f, RZ ;  /* 0x0000001f06067819 */ /* 0x000fc800000006ff */
[----:B------:R1:W2:Y:S01]  /*6810*/  SYNCS.PHASECHK.TRANS64.TRYWAIT P2, [UR60+0x36830], R6 ;  /* 0x03683006ff0075a7 */ /* 0x0002a2000804017c */
[----:B------:R-:W-:Y:S05]  /*6820*/  @!P0 BRA `(.L_x_1867) ;  /* 0x0000000000048947 */ /* 0x000fea0003800000 */
[----:B------:R-:W-:Y:S01]  /*6830*/  BPT.TRAP 0x1 ;  /* 0x000000040000795c */ /* 0x000fe20000300000 */
.L_x_1867:
[----:B--2---:R-:W-:Y:S05]  /*6840*/  @P2 BRA `(.L_x_1868) ;  /* 0x0000000000082947 */ /* 0x004fea0003800000 */
[----:B------:R-:W2:Y:S02]  /*6850*/  SYNCS.PHASECHK.TRANS64.TRYWAIT P2, [UR60+0x36830], R6 ;  /* 0x03683006ff0075a7 */ /* 0x000ea4000804017c */
[----:B--2---:R-:W-:Y:S05]  /*6860*/  @!P2 BRA `(.L_x_1869) ;  /* 0x000000e800a4a947 */ /* 0x004fea0003800000 */
.L_x_1868:
[----:B------:R-:W-:Y:S01]  /*6870*/  UIMAD UR6, UR46, 0xa80, UR40 ;  /* 0x00000a802e0678a4 */ /* 0x000fe2000f8e0228 */
[----:B------:R-:W-:Y:S01]  /*6880*/  WARPGROUP.ARRIVE ;  /* 0x00000000000079c5 */ /* 0x000fe20000000000 */
[----:B------:R-:W-:Y:S01]  /*6890*/  UMOV UR7, 0x40000040 ;  /* 0x4000004000077882 */ /* 0x000fe20000000000 */
[----:B------:R-:W-:Y:S01]  /*68a0*/  UMOV UR56, UR4 ;  /* 0x0000000400387c82 */ /* 0x000fe20008000000 */
[----:B------:R-:W-:Y:S01]  /*68b0*/  UIADD3 UR58, UR6, 0x80, URZ ;  /* 0x00000080063a7890 */ /* 0x000fe2000fffe03f */
[-C--:B------:R-:W-:Y:S01]  /*68c0*/  FMUL.FTZ R24, R24, R0.reuse ;  /* 0x0000000018187220 */ /* 0x080fe20000410000 */
[----:B------:R-:W-:Y:S01]  /*68d0*/  UMOV UR57, UR5 ;  /* 0x0000000500397c82 */ /* 0x000fe20008000000 */
[----:B------:R-:W-:Y:S01]  /*68e0*/  UMOV UR59, 0x40000040 ;  /* 0x40000040003b7882 */ /* 0x000fe20000000000 */
[----:B------:R-:W-:Y:S02]  /*68f0*/  UIADD3 UR10, UR6, 0x180, URZ ;  /* 0x00000180060a7890 */ /* 0x000fe4000fffe03f */
[----:B------:R-:W-:Y:S01]  /*6900*/  HGMMA.64x16x16.F32.BF16 R168, gdesc[UR4], RZ, !UPT, gsb0 ;  /* 0x0020000004a879f0 */ /* 0x000fe2000c0018ff */
        /* <DEDUP_REMOVED lines=60> */
[----:B------:R-:W-:Y:S01]  /*6cd0*/  UMOV UR57, UR5 ;  /* 0x0000000500397c82 */ /* 0x000fe20008000000 */
        /* <DEDUP_REMOVED lines=71> */
[----:B------:R-:W-:-:S06]  /*7150*/  WARPGROUP.ARRIVE ;  /* 0x00000000000079c5 */ /* 0x000fcc0000000000 */
[----:B------:R-:W-:Y:S01]  /*7160*/  HGMMA.64x16x16.F32.BF16 R144, gdesc[UR56], RZ, !UPT, gsb0 ;  /* 0x00200000389079f0 */ /* 0x000fe2000c0018ff */
[----:B------:R-:W-:Y:S01]  /*7170*/  UMOV UR56, UR4 ;  /* 0x0000000400387c82 */ /* 0x000fe20008000000 */
[----:B------:R-:W-:Y:S01]  /*7180*/  UMOV UR57, UR5 ;  /* 0x0000000500397c82 */ /* 0x000fe20008000000 */
[----:B------:R-:W-:Y:S01]  /*7190*/  UMOV UR58, UR7 ;  /* 0x00000007003a7c82 */ /* 0x000fe20008000000 */
[----:B------:R-:W-:Y:S01]  /*71a0*/  UMOV UR59, 0x40000040 ;  /* 0x40000040003b7882 */ /* 0x000fe20000000000 */
[----:B------:R-:W-:Y:S01]  /*71b0*/  UIADD3 UR7, UR6, 0x300, URZ ;  /* 0x0000030006077890 */ /* 0x000fe2000fffe03f */
[----:B------:R-:W-:Y:S02]  /*71c0*/  WARPGROUP.DEPBAR.LE gsb0, 0x0 ;  /* 0x00008000000079c5 */ /* 0x000fe40000010000 */
        /* <DEDUP_REMOVED lines=99> */
[----:B------:R-:W-:Y:S02]  /*7800*/  R2UR UR14, R4 ;  /* 0x00000000040e72ca */ /* 0x000fe400000e0000 */
[----:B------:R-:W-:-:S11]  /*7810*/  R2UR UR15, R5 ;  /* 0x00000000050f72ca */ /* 0x000fd600000e0000 */
[----:B------:R-:W-:Y:S02]  /*7820*/  UMOV UR56, UR14 ;  /* 0x0000000e00387c82 */ /* 0x000fe40008000000 */
[----:B------:R-:W-:Y:S01]  /*7830*/  UMOV UR57, UR15 ;  /* 0x0000000f00397c82 */ /* 0x000fe20008000000 */
        /* <DEDUP_REMOVED lines=364> */
.L_x_1870:
[----:B------:R-:W-:Y:S01]  /*8f00*/  R2UR UR6, R13 ;  /* 0x000000000d0672ca */ /* 0x000fe200000e0000 */
[----:B------:R-:W-:-:S12]  /*8f10*/  ULEA UR10, UR45, UR61, 0x3 ;  /* 0x0000003d2d0a7291 */ /* 0x000fd8000f8e183f */
[----:B------:R-:W-:-:S05]  /*8f20*/  IMAD.U32 R0, RZ, RZ, UR6 ;  /* 0x00000006ff007e24 */ /* 0x000fca000f8e00ff */
[----:B------:R-:W-:-:S04]  /*8f30*/  SHF.L.U32 R0, R0, 0x1f, RZ ;  /* 0x0000001f00007819 */ /* 0x000fc800000006ff */
[----:B------:R3:W4:Y:S01]  /*8f40*/  SYNCS.PHASECHK.TRANS64.TRYWAIT P2, [UR10+0x36850], R0 ;  /* 0x03685000ff0075a7 */ /* 0x000722000804014a */
[----:B------:R-:W-:Y:S05]  /*8f50*/  @!P0 BRA `(.L_x_1871) ;  /* 0x0000000000048947 */ /* 0x000fea0003800000 */
[----:B------:R-:W-:Y:S01]  /*8f60*/  BPT.TRAP 0x1 ;  /* 0x000000040000795c */ /* 0x000fe20000300000 */
.L_x_1871:
[----:B----4-:R-:W-:Y:S05]  /*8f70*/  @P2 BRA `(.L_x_1872) ;  /* 0x0000000000082947 */ /* 0x010fea0003800000 */
[----:B------:R-:W4:Y:S02]  /*8f80*/  SYNCS.PHASECHK.TRANS64.TRYWAIT P2, [UR10+0x36850], R0 ;  /* 0x03685000ff0075a7 */ /* 0x000f24000804014a */
[----:B----4-:R-:W-:Y:S05]  /*8f90*/  @!P2 BRA `(.L_x_1873) ;  /* 0x000000c000f0a947 */ /* 0x010fea0003800000 */
.L_x_1872:
[----:B------:R-:W-:Y:S01]  /*8fa0*/  UIADD3 UR6, UR61, 0x400, URZ ;  /* 0x000004003d067890 */ /* 0x000fe2000fffe03f */
[----:B------:R-:W-:Y:S01]  /*8fb0*/  WARPGROUP.ARRIVE ;  /* 0x00000000000079c5 */ /* 0x000fe20000000000 */
[----:B------:R-:W-:Y:S01]  /*8fc0*/  UMOV UR7, 0x40000040 ;  /* 0x4000004000077882 */ /* 0x000fe20000000000 */
[----:B------:R-:W-:Y:S01]  /*8fd0*/  R2UR UR15, R215 ;  /* 0x00000000d70f72ca */ /* 0x000fe200000e0000 */
[----:B------:R-:W-:Y:S01]  /*8fe0*/  USHF.R.U32.HI UR6, URZ, 0x4, UR6 ;  /* 0x000000043f067899 */ /* 0x000fe20008011606 */
[----:B------:R-:W-:Y:S01]  /*8ff0*/  FMUL.FTZ R13, R175, UR41 ;  /* 0x00000029af0d7c20 */ /* 0x000fe20008410000 */
[----:B------:R-:W-:Y:S01]  /*9000*/  R2UR UR14, R216 ;  /* 0x00000000d80e72ca */ /* 0x000fe200000e0000 */
[----:B------:R-:W-:Y:S01]  /*9010*/  FMUL.FTZ R175, R153, UR41 ;  /* 0x0000002999af7c20 */ /* 0x000fe20008410000 */
[----:B------:R-:W-:Y:S01]  /*9020*/  ULOP3.LUT UR6, UR6, 0x3fff, URZ, 0xc0, !UPT ;  /* 0x00003fff06067892 */ /* 0x000fe2000f8ec03f */
[----:B------:R-:W-:Y:S01]  /*9030*/  FMUL.FTZ R153, R154, UR41 ;  /* 0x000000299a997c20 */ /* 0x000fe20008410000 */
[----:B------:R-:W-:Y:S01]  /*9040*/  FMUL.FTZ R154, R159, UR41 ;  /* 0x000000299f9a7c20 */ /* 0x000fe20008410000 */
[----:B-12---:R-:W-:Y:S01]  /*9050*/  FMUL.FTZ R6, R168, UR41 ;  /* 0x00000029a8067c20 */ /* 0x006fe20008410000 */
[----:B------:R-:W-:Y:S01]  /*9060*/  ULOP3.LUT UR6, UR6, 0x3800000, URZ, 0xfc, !UPT ;  /* 0x0380000006067892 */ /* 0x000fe2000f8efc3f */
[----:B------:R-:W1:Y:S01]  /*9070*/  LDC R159, c[0x0][0x288] ;  /* 0x0000a200ff9f7b82 */ /* 0x000e620000000800 */
[----:B------:R-:W-:Y:S01]  /*9080*/  FMUL.FTZ R9, R169, UR41 ;  /* 0x00000029a9097c20 */ /* 0x000fe20008410000 */
[----:B------:R-:W-:Y:S01]  /*9090*/  FMUL.FTZ R14, R163, UR41 ;  /* 0x00000029a30e7c20 */ /* 0x000fe20008410000 */
[----:B------:R-:W-:Y:S01]  /*90a0*/  UIMAD UR11, UR45, 0xa80, UR6 ;  /* 0x00000a802d0b78a4 */ /* 0x000fe2000f8e0206 */
[----:B------:R-:W2:Y:S01]  /*90b0*/  MUFU.TANH R6, R6 ;  /* 0x0000000600067308 */ /* 0x000ea20000002400 */
[----:B------:R-:W-:Y:S01]  /*90c0*/  UISETP.NE.U32.AND UP0, UPT, UR15, URZ, UPT ;  /* 0x0000003f0f00728c */ /* 0x000fe2000bf05070 */
[----:B------:R-:W-:Y:S01]  /*90d0*/  FMUL.FTZ R163, R157, UR41 ;  /* 0x000000299da37c20 */ /* 0x000fe20008410000 */
[----:B------:R-:W-:Y:S01]  /*90e0*/  FMUL.FTZ R168, R172, UR41 ;  /* 0x00000029aca87c20 */ /* 0x000fe20008410000 */
[----:B------:R-:W-:Y:S01]  /*90f0*/  ULDC UR15, c[0x0][0x404] ;  /* 0x00010100000f7ab9 */ /* 0x000fe20000000800 */
[----:B------:R-:W-:Y:S01]  /*9100*/  UISETP.NE.AND.EX UP0, UPT, UR14, URZ, UPT, UP0 ;  /* 0x0000003f0e00728c */ /* 0x000fe2000bf05300 */
[----:B------:R-:W-:Y:S01]  /*9110*/  FMUL.FTZ R157, R145, UR41 ;  /* 0x00000029919d7c20 */ /* 0x000fe20008410000 */
[----:B------:R-:W-:Y:S01]  /*9120*/  UMOV UR6, UR11 ;  /* 0x0000000b00067c82 */ /* 0x000fe20008000000 */
[----:B------:R-:W-:Y:S01]  /*9130*/  ULDC UR14, c[0x0][0x2e0] ;  /* 0x0000b800000e7ab9 */ /* 0x000fe20000000800 */
[----:B------:R-:W-:Y:S01]  /*9140*/  HGMMA.64x192x16.F32.BF16 R24, R200, gdesc[UR4].tnspB, R24, gsb0 ;  /* 0x42e00004c8187df0 */ /* 0x000fe20008001818 */
[----:B------:R-:W-:Y:S01]  /*9150*/  UIADD3 UR6, UR11, 0x80, URZ ;  /* 0x000000800b067890 */ /* 0x000fe2000fffe03f */
[----:B------:R-:W-:Y:S01]  /*9160*/  FMUL.FTZ R145, R146, UR41 ;  /* 0x0000002992917c20 */ /* 0x000fe20008410000 */
[----:B------:R-:W-:Y:S01]  /*9170*/  UMOV UR7, 0x40000040 ;  /* 0x4000004000077882 */ /* 0x000fe20000000000 */
        /* <DEDUP_REMOVED lines=13> */
[----:B---3--:R-:W-:Y:S01]  /*9250*/  FMUL.FTZ R0, R170, UR41 ;  /* 0x00000029aa007c20 */ /* 0x008fe20008410000 */
        /* <DEDUP_REMOVED lines=8> */
[----:B------:R-:W-:-:S02]  /*92e0*/  UMOV UR45, UR46 ;  /* 0x0000002e002d7c82 */ /* 0x000fc40008000000 */
        /* <DEDUP_REMOVED lines=36> */
[----:B------:R-:W-:Y:S01]  /*9530*/  UIMAD UR6, UR47, -0x70, UR42 ;  /* 0xffffff902f0678a4 */ /* 0x000fe2000f8e022a */
[----:B------:R-:W3:Y:S01]  /*9540*/  MUFU.TANH R199, R199 ;  /* 0x000000c700c77308 */ /* 0x000ee20000002400 */
[----:B------:R-:W-:Y:S01]  /*9550*/  USEL UR7, UR15, 0x1, UP0 ;  /* 0x000000010f077887 */ /* 0x000fe20008000000 */
[----:B------:R-:W-:Y:S01]  /*9560*/  FMUL.FTZ R144, R147, UR41 ;  /* 0x0000002993907c20 */ /* 0x000fe20008410000 */
[----:B------:R-:W-:Y:S01]  /*9570*/  UIADD3 UR6, UR6, 0x1, URZ ;  /* 0x0000000106067890 */ /* 0x000fe2000fffe03f */
[----:B------:R-:W-:Y:S01]  /*9580*/  FMUL.FTZ R147, R148, UR41 ;  /* 0x0000002994937c20 */ /* 0x000fe20008410000 */
[----:B------:R-:W-:Y:S02]  /*9590*/  FMUL.FTZ R148, R149, UR41 ;  /* 0x0000002995947c20 */ /* 0x000fe40008410000 */
[----:B------:R-:W-:Y:S01]  /*95a0*/  UIMAD UR6, UR7, UR14, UR6 ;  /* 0x0000000e070672a4 */ /* 0x000fe2000f8e0206 */
[----:B------:R-:W3:Y:S02]  /*95b0*/  MUFU.TANH R197, R197 ;  /* 0x000000c500c57308 */ /* 0x000ee40000002400 */
[----:B------:R-:W-:-:S03]  /*95c0*/  UMOV UR7, 0x40000040 ;  /* 0x4000004000077882 */ /* 0x000fc60000000000 */
[----:B-1----:R-:W-:Y:S01]  /*95d0*/  IADD3 R159, -R159, UR6, RZ ;  /* 0x000000069f9f7c10 */ /* 0x002fe2000fffe1ff */
[----:B------:R-:W-:Y:S02]  /*95e0*/  UIADD3 UR6, UR11, 0x180, URZ ;  /* 0x000001800b067890 */ /* 0x000fe4000fffe03f */
[----:B------:R-:W-:Y:S02]  /*95f0*/  MUFU.TANH R160, R160 ;  /* 0x000000a000a07308 */ /* 0x000fe40000002400 */
[----:B------:R-:W-:-:S04]  /*9600*/  IMAD R146, R204, -0x2, R159 ;  /* 0xfffffffecc927824 */ /* 0x000fc800078e029f */
[----:B------:R-:W-:Y:S02]  /*9610*/  IMAD.IADD R146, R205, 0x1, R146 ;  /* 0x00000001cd927824 */ /* 0x000fe400078e0292 */
[----:B------:R-:W-:Y:S03]  /*9620*/  MUFU.TANH R173, R173 ;  /* 0x000000ad00ad7308 */ /* 0x000fe60000002400 */
[C---:B------:R-:W-:Y:S02]  /*9630*/  ISETP.GT.AND P2, PT, R146.reuse, RZ, PT ;  /* 0x000000ff9200720c */ /* 0x040fe40003f44270 */
[----:B------:R-:W-:Y:S02]  /*9640*/  ISETP.GT.AND P3, PT, R146, 0x1, PT ;  /* 0x000000019200780c */ /* 0x000fe40003f64270 */
[----:B--2---:R-:W-:Y:S01]  /*9650*/  FSEL R217, R6, -INF , P2 ;  /* 0xff80000006d97808 */ /* 0x004fe20001000000 */
[----:B------:R-:W-:Y:S01]  /*9660*/  MUFU.TANH R156, R156 ;  /* 0x0000009c009c7308 */ /* 0x000fe20000002400 */
[----:B------:R-:W-:-:S02]  /*9670*/  ISETP.GT.AND P2, PT, R146, 0x8, PT ;  /* 0x000000089200780c */ /* 0x000fc40003f44270 */
[----:B----4-:R-:W-:Y:S02]  /*9680*/  FSEL R203, R9, -INF , P3 ;  /* 0xff80000009cb7808 */ /* 0x010fe40001800000 */
[----:B------:R-:W-:Y:S02]  /*9690*/  FMNMX.FTZ R6, R217, R12, !PT ;  /* 0x0000000cd9067209 */ /* 0x000fe40007810000 */
[----:B------:R-:W-:Y:S01]  /*96a0*/  ISETP.GT.AND P3, PT, R146, 0x9, PT ;  /* 0x000000099200780c */ /* 0x000fe20003f64270 */
[----:B------:R-:W-:Y:S01]  /*96b0*/  MUFU.TANH R147, R147 ;  /* 0x0000009300937308 */ /* 0x000fe20000002400 */
[----:B-----5:R-:W-:Y:S02]  /*96c0*/  FSEL R201, R168, -INF , P2 ;  /* 0xff800000a8c97808 */ /* 0x020fe40001000000 */
[----:B------:R-:W-:Y:S02]  /*96d0*/  ISETP.GT.AND P2, PT, R146, 0x10, PT ;  /* 0x000000109200780c */ /* 0x000fe40003f44270 */
[----:B---3--:R-:W-:-:S02]  /*96e0*/  FSEL R199, R199, -INF , P3 ;  /* 0xff800000c7c77808 */ /* 0x008fc40001800000 */
[C---:B------:R-:W-:Y:S01]  /*96f0*/  ISETP.GT.AND P3, PT, R146.reuse, 0x11, PT ;  /* 0x000000119200780c */ /* 0x040fe20003f64270 */
[----:B------:R-:W-:Y:S01]  /*9700*/  MUFU.TANH R148, R148 ;  /* 0x0000009400947308 */ /* 0x000fe20000002400 */
[----:B------:R-:W-:Y:S02]  /*9710*/  FSEL R197, R197, -INF , P2 ;  /* 0xff800000c5c57808 */ /* 0x000fe40001000000 */
[----:B------:R-:W-:-:S05]  /*9720*/  ISETP.GT.AND P2, PT, R146, 0x18, PT ;  /* 0x000000189200780c */ /* 0x000fca0003f44270 */
[----:B------:R-:W-:Y:S08]  /*9730*/  MUFU.TANH R9, R141 ;  /* 0x0000008d00097308 */ /* 0x000ff00000002400 */
[----:B------:R-:W-:Y:S01]  /*9740*/  MUFU.TANH R144, R144 ;  /* 0x0000009000907308 */ /* 0x000fe20000002400 */
[----:B------:R-:W-:Y:S02]  /*9750*/  WARPGROUP.DEPBAR.LE gsb0, 0x0 ;  /* 0x00008000000079c5 */ /* 0x000fe40000010000 */
        /* <DEDUP_REMOVED lines=8> */
[----:B------:R-:W1:Y:S01]  /*97e0*/  MUFU.TANH R195, R195 ;  /* 0x000000c300c37308 */ /* 0x000e620000002400 */
[----:B------:R-:W-:Y:S01]  /*97f0*/  UMOV UR7, 0x40000040 ;  /* 0x4000004000077882 */ /* 0x000fe20000000000 */
[----:B------:R-:W-:-:S04]  /*9800*/  FMNMX.FTZ R158, R203, R6, !PT ;  /* 0x00000006cb9e7209 */ /* 0x000fc80007810000 */
[----:B------:R-:W-:Y:S02]  /*9810*/  FMNMX.FTZ R158, R201, R158, !PT ;  /* 0x0000009ec99e7209 */ /* 0x000fe40007810000 */
[----:B------:R-:W2:Y:S02]  /*9820*/  MUFU.TANH R193, R193 ;  /* 0x000000c100c17308 */ /* 0x000ea40000002400 */
[----:B------:R-:W-:-:S04]  /*9830*/  FMNMX.FTZ R158, R199, R158, !PT ;  /* 0x0000009ec79e7209 */ /* 0x000fc80007810000 */
[----:B------:R-:W-:Y:S02]  /*9840*/  FMNMX.FTZ R158, R197, R158, !PT ;  /* 0x0000009ec59e7209 */ /* 0x000fe40007810000 */
[----:B------:R-:W3:Y:S01]  /*9850*/  MUFU.TANH R161, R161 ;  /* 0x000000a100a17308 */ /* 0x000ee20000002400 */
[----:B-1----:R-:W-:Y:S02]  /*9860*/  FSEL R195, R195, -INF , P3 ;  /* 0xff800000c3c37808 */ /* 0x002fe40001800000 */
[----:B------:R-:W-:Y:S02]  /*9870*/  ISETP.GT.AND P3, PT, R146, 0x19, PT ;  /* 0x000000199200780c */ /* 0x000fe40003f64270 */
[----:B------:R-:W-:-:S03]  /*9880*/  FMNMX.FTZ R158, R195, R158, !PT ;  /* 0x0000009ec39e7209 */ /* 0x000fc60007810000 */
[----:B------:R1:W4:Y:S01]  /*9890*/  MUFU.TANH R6, R137 ;  /* 0x0000008900067308 */ /* 0x0003220000002400 */
[----:B--2---:R-:W-:Y:S02]  /*98a0*/  FSEL R193, R193, -INF , P2 ;  /* 0xff800000c1c17808 */ /* 0x004fe40001000000 */
[----:B------:R-:W-:Y:S02]  /*98b0*/  ISETP.GT.AND P2, PT, R146, 0x20, PT ;  /* 0x000000209200780c */ /* 0x000fe40003f44270 */
[----:B------:R-:W-:-:S03]  /*98c0*/  FMNMX.FTZ R158, R193, R158, !PT ;  /* 0x0000009ec19e7209 */ /* 0x000fc60007810000 */
[----:B------:R-:W-:Y:S08]  /*98d0*/  MUFU.TANH R152, R152 ;  /* 0x0000009800987308 */ /* 0x000ff00000002400 */
[----:B------:R-:W-:Y:S01]  /*98e0*/  MUFU.TANH R155, R155 ;  /* 0x0000009b009b7308 */ /* 0x000fe20000002400 */
[----:B------:R-:W-:Y:S02]  /*98f0*/  WARPGROUP.DEPBAR.LE gsb0, 0x0 ;  /* 0x00008000000079c5 */ /* 0x000fe40000010000 */
[----:B------:R-:W-:Y:S01]  /*9900*/  WARPGROUP.ARRIVE ;  /* 0x00000000000079c5 */ /* 0x000fe20000000000 */
[----:B------:R-:W-:-:S02]  /*9910*/  FSEL R191, R160, -INF , P3 ;  /* 0xff800000a0bf7808 */ /* 0x000fc40001800000 */
[C---:B------:R-:W-:Y:S02]  /*9920*/  ISETP.GT.AND P3, PT, R146.reuse, 0x21, PT ;  /* 0x000000219200780c */ /* 0x040fe40003f64270 */
[----:B---3--:R-:W-:Y:S01]  /*9930*/  FSEL R189, R161, -INF , P2 ;  /* 0xff800000a1bd7808 */ /* 0x008fe20001000000 */
[----:B------:R-:W-:Y:S01]  /*9940*/  HGMMA.64x192x16.F32.BF16 R24, R184, gdesc[UR4].tnspB, R24, gsb0 ;  /* 0x42e00004b8187df0 */ /* 0x000fe20008001818 */
[----:B------:R-:W-:Y:S01]  /*9950*/  FMNMX.FTZ R158, R191, R158, !PT ;  /* 0x0000009ebf9e7209 */ /* 0x000fe20007810000 */
[----:B------:R2:W3:Y:S01]  /*9960*/  MUFU.TANH R161, R129 ;  /* 0x0000008100a17308 */ /* 0x0004e20000002400 */
[----:B------:R-:W-:Y:S01]  /*9970*/  ISETP.GT.AND P2, PT, R146, 0x28, PT ;  /* 0x000000289200780c */ /* 0x000fe20003f44270 */
[----:B------:R-:W-:Y:S01]  /*9980*/  UIADD3 UR6, UR11, 0x280, URZ ;  /* 0x000002800b067890 */ /* 0x000fe2000fffe03f */
[----:B------:R-:W-:Y:S01]  /*9990*/  FSEL R175, R175, -INF , P3 ;  /* 0xff800000afaf7808 */ /* 0x000fe20001800000 */
[----:B------:R-:W-:Y:S01]  /*99a0*/  UMOV UR7, 0x40000040 ;  /* 0x4000004000077882 */ /* 0x000fe20000000000 */
[----:B------:R-:W-:-:S02]  /*99b0*/  FMNMX.FTZ R158, R189, R158, !PT ;  /* 0x0000009ebd9e7209 */ /* 0x000fc40007810000 */
[C---:B------:R-:W-:Y:S02]  /*99c0*/  ISETP.GT.AND P3, PT, R146.reuse, 0x29, PT ;  /* 0x000000299200780c */ /* 0x040fe40003f64270 */
[----:B------:R-:W-:Y:S02]  /*99d0*/  FSEL R173, R173, -INF , P2 ;  /* 0xff800000adad7808 */ /* 0x000fe40001000000 */
[----:B------:R-:W-:Y:S02]  /*99e0*/  FMNMX.FTZ R158, R175, R158, !PT ;  /* 0x0000009eaf9e7209 */ /* 0x000fe40007810000 */
[----:B------:R-:W-:Y:S02]  /*99f0*/  ISETP.GT.AND P2, PT, R146, 0x30, PT ;  /* 0x000000309200780c */ /* 0x000fe40003f44270 */
[----:B------:R-:W-:Y:S02]  /*9a00*/  FSEL R163, R163, -INF , P3 ;  /* 0xff800000a3a37808 */ /* 0x000fe40001800000 */
[----:B------:R-:W-:-:S02]  /*9a10*/  FMNMX.FTZ R158, R173, R158, !PT ;  /* 0x0000009ead9e7209 */ /* 0x000fc40007810000 */
[----:B------:R-:W-:Y:S02]  /*9a20*/  ISETP.GT.AND P3, PT, R146, 0x31, PT ;  /* 0x000000319200780c */ /* 0x000fe40003f64270 */
[----:B------:R-:W-:Y:S01]  /*9a30*/  FSEL R149, R156, -INF , P2 ;  /* 0xff8000009c957808 */ /* 0x000fe20001000000 */
[----:B------:R-:W-:Y:S01]  /*9a40*/  FMUL.FTZ R156, R133, UR41 ;  /* 0x00000029859c7c20 */ /* 0x000fe20008410000 */
[----:B------:R-:W-:Y:S02]  /*9a50*/  FMNMX.FTZ R158, R163, R158, !PT ;  /* 0x0000009ea39e7209 */ /* 0x000fe40007810000 */
[----:B------:R-:W-:Y:S02]  /*9a60*/  ISETP.GT.AND P2, PT, R146, 0x38, PT ;  /* 0x000000389200780c */ /* 0x000fe40003f44270 */
[----:B-1----:R-:W-:Y:S01]  /*9a70*/  FSEL R137, R157, -INF , P3 ;  /* 0xff8000009d897808 */ /* 0x002fe20001800000 */
[----:B------:R-:W1:Y:S01]  /*9a80*/  MUFU.TANH R156, R156 ;  /* 0x0000009c009c7308 */ /* 0x000e620000002400 */
[----:B------:R-:W-:-:S02]  /*9a90*/  FMNMX.FTZ R158, R149, R158, !PT ;  /* 0x0000009e959e7209 */ /* 0x000fc40007810000 */
[C---:B------:R-:W-:Y:S02]  /*9aa0*/  ISETP.GT.AND P3, PT, R146.reuse, 0x39, PT ;  /* 0x000000399200780c */ /* 0x040fe40003f64270 */
[----:B------:R-:W-:Y:S02]  /*9ab0*/  FSEL R133, R147, -INF , P2 ;  /* 0xff80000093857808 */ /* 0x000fe40001000000 */
[----:B------:R-:W-:Y:S02]  /*9ac0*/  FMNMX.FTZ R158, R137, R158, !PT ;  /* 0x0000009e899e7209 */ /* 0x000fe40007810000 */
[----:B------:R-:W-:Y:S02]  /*9ad0*/  ISETP.GT.AND P2, PT, R146, 0x40, PT ;  /* 0x000000409200780c */ /* 0x000fe40003f44270 */
[----:B--2---:R-:W-:Y:S01]  /*9ae0*/  FSEL R129, R148, -INF , P3 ;  /* 0xff80000094817808 */ /* 0x004fe20001800000 */
[----:B------:R-:W-:Y:S01]  /*9af0*/  FMUL.FTZ R148, R134, UR41 ;  /* 0x0000002986947c20 */ /* 0x000fe20008410000 */
[----:B------:R-:W-:Y:S01]  /*9b00*/  FMNMX.FTZ R158, R133, R158, !PT ;  /* 0x0000009e859e7209 */ /* 0x000fe20007810000 */
[----:B------:R-:W-:Y:S01]  /*9b10*/  FMUL.FTZ R134, R135, UR41 ;  /* 0x0000002987867c20 */ /* 0x000fe20008410000 */
[----:B------:R-:W-:-:S02]  /*9b20*/  ISETP.GT.AND P3, PT, R146, 0x41, PT ;  /* 0x000000419200780c */ /* 0x000fc40003f64270 */
[----:B------:R-:W-:Y:S01]  /*9b30*/  FSEL R141, R136, -INF , P2 ;  /* 0xff800000888d7808 */ /* 0x000fe20001000000 */
[----:B------:R-:W-:Y:S01]  /*9b40*/  FMUL.FTZ R136, R138, UR41 ;  /* 0x000000298a887c20 */ /* 0x000fe20008410000 */
[----:B------:R-:W-:Y:S01]  /*9b50*/  FMNMX.FTZ R158, R129, R158, !PT ;  /* 0x0000009e819e7209 */ /* 0x000fe20007810000 */
[----:B------:R-:W-:Y:S01]  /*9b60*/  FMUL.FTZ R138, R139, UR41 ;  /* 0x000000298b8a7c20 */ /* 0x000fe20008410000 */
[----:B------:R-:W-:Y:S01]  /*9b70*/  ISETP.GT.AND P2, PT, R146, 0x48, PT ;  /* 0x000000489200780c */ /* 0x000fe20003f44270 */
[----:B------:R-:W-:Y:S01]  /*9b80*/  MUFU.TANH R148, R148 ;  /* 0x0000009400947308 */ /* 0x000fe20000002400 */
[----:B----4-:R-:W-:Y:S01]  /*9b90*/  FSEL R147, R6, -INF , P3 ;  /* 0xff80000006937808 */ /* 0x010fe20001800000 */
[----:B------:R-:W-:Y:S01]  /*9ba0*/  FMUL.FTZ R6, R121, UR41 ;  /* 0x0000002979067c20 */ /* 0x000fe20008410000 */
[----:B------:R-:W-:Y:S02]  /*9bb0*/  FMNMX.FTZ R158, R141, R158, !PT ;  /* 0x0000009e8d9e7209 */ /* 0x000fe40007810000 */
[----:B------:R-:W-:-:S02]  /*9bc0*/  ISETP.GT.AND P3, PT, R146, 0x49, PT ;  /* 0x000000499200780c */ /* 0x000fc40003f64270 */
[----:B------:R-:W-:Y:S01]  /*9bd0*/  FSEL R121, R140, -INF , P2 ;  /* 0xff8000008c797808 */ /* 0x000fe20001000000 */
[----:B------:R-:W2:Y:S01]  /*9be0*/  MUFU.TANH R6, R6 ;  /* 0x0000000600067308 */ /* 0x000ea20000002400 */
[----:B------:R-:W-:Y:S01]  /*9bf0*/  FMNMX.FTZ R158, R147, R158, !PT ;  /* 0x0000009e939e7209 */ /* 0x000fe20007810000 */
[----:B------:R-:W-:Y:S01]  /*9c00*/  FMUL.FTZ R140, R143, UR41 ;  /* 0x000000298f8c7c20 */ /* 0x000fe20008410000 */
[C---:B------:R-:W-:Y:S02]  /*9c10*/  ISETP.GT.AND P2, PT, R146.reuse, 0x50, PT ;  /* 0x000000509200780c */ /* 0x040fe40003f44270 */
[----:B------:R-:W-:Y:S01]  /*9c20*/  FSEL R157, R9, -INF , P3 ;  /* 0xff800000099d7808 */ /* 0x000fe20001800000 */
[----:B------:R-:W-:Y:S01]  /*9c30*/  FMUL.FTZ R9, R125, UR41 ;  /* 0x000000297d097c20 */ /* 0x000fe20008410000 */
[----:B------:R-:W-:Y:S01]  /*9c40*/  FMNMX.FTZ R158, R121, R158, !PT ;  /* 0x0000009e799e7209 */ /* 0x000fe20007810000 */
[----:B------:R-:W-:Y:S01]  /*9c50*/  MUFU.TANH R136, R136 ;  /* 0x0000008800887308 */ /* 0x000fe20000002400 */
[----:B------:R-:W-:-:S02]  /*9c60*/  ISETP.GT.AND P3, PT, R146, 0x51, PT ;  /* 0x000000519200780c */ /* 0x000fc40003f64270 */
[----:B------:R-:W-:Y:S01]  /*9c70*/  FSEL R159, R128, -INF , P2 ;  /* 0xff800000809f7808 */ /* 0x000fe20001000000 */
[----:B------:R-:W-:Y:S01]  /*9c80*/  FMUL.FTZ R128, R151, UR41 ;  /* 0x0000002997807c20 */ /* 0x000fe20008410000 */
[----:B------:R-:W-:Y:S02]  /*9c90*/  FMNMX.FTZ R158, R157, R158, !PT ;  /* 0x0000009e9d9e7209 */ /* 0x000fe40007810000 */
[C---:B------:R-:W-:Y:S01]  /*9ca0*/  ISETP.GT.AND P2, PT, R146.reuse, 0x58, PT ;  /* 0x000000589200780c */ /* 0x040fe20003f44270 */
[----:B------:R-:W4:Y:S01]  /*9cb0*/  MUFU.TANH R9, R9 ;  /* 0x0000000900097308 */ /* 0x000f220000002400 */
[----:B---3--:R-:W-:Y:S02]  /*9cc0*/  FSEL R161, R161, -INF , P3 ;  /* 0xff800000a1a17808 */ /* 0x008fe40001800000 */
[----:B------:R-:W-:Y:S02]  /*9cd0*/  FMNMX.FTZ R158, R159, R158, !PT ;  /* 0x0000009e9f9e7209 */ /* 0x000fe40007810000 */
[----:B------:R-:W-:-:S02]  /*9ce0*/  ISETP.GT.AND P3, PT, R146, 0x59, PT ;  /* 0x000000599200780c */ /* 0x000fc40003f64270 */
[----:B------:R-:W-:Y:S01]  /*9cf0*/  FSEL R125, R132, -INF , P2 ;  /* 0xff800000847d7808 */ /* 0x000fe20001000000 */
[----:B------:R-:W-:Y:S01]  /*9d00*/  FMUL.FTZ R132, R150, UR41 ;  /* 0x0000002996847c20 */ /* 0x000fe20008410000 */
[----:B------:R-:W-:Y:S01]  /*9d10*/  FMNMX.FTZ R158, R161, R158, !PT ;  /* 0x0000009ea19e7209 */ /* 0x000fe20007810000 */
[----:B------:R-:W-:Y:S01]  /*9d20*/  FMUL.FTZ R150, R122, UR41 ;  /* 0x000000297a967c20 */ /* 0x000fe20008410000 */
[----:B------:R-:W-:Y:S01]  /*9d30*/  ISETP.GT.AND P2, PT, R146, 0x60, PT ;  /* 0x000000609200780c */ /* 0x000fe20003f44270 */
[----:B------:R-:W-:Y:S01]  /*9d40*/  FMUL.FTZ R122, R127, UR41 ;  /* 0x000000297f7a7c20 */ /* 0x000fe20008410000 */
[----:B-1----:R-:W-:Y:S01]  /*9d50*/  FSEL R165, R156, -INF , P3 ;  /* 0xff8000009ca57808 */ /* 0x002fe20001800000 */
[----:B------:R-:W1:Y:S01]  /*9d60*/  MUFU.TANH R132, R132 ;  /* 0x0000008400847308 */ /* 0x000e620000002400 */
[----:B------:R-:W-:Y:S01]  /*9d70*/  FMNMX.FTZ R158, R125, R158, !PT ;  /* 0x0000009e7d9e7209 */ /* 0x000fe20007810000 */
[----:B------:R-:W-:Y:S01]  /*9d80*/  FMUL.FTZ R156, R123, UR41 ;  /* 0x000000297b9c7c20 */ /* 0x000fe20008410000 */
[----:B------:R-:W-:-:S02]  /*9d90*/  ISETP.GT.AND P3, PT, R146, 0x61, PT ;  /* 0x000000619200780c */ /* 0x000fc40003f64270 */
[----:B------:R-:W-:Y:S02]  /*9da0*/  FSEL R167, R120, -INF , P2 ;  /* 0xff80000078a77808 */ /* 0x000fe40001000000 */
[----:B------:R-:W-:Y:S01]  /*9db0*/  FMNMX.FTZ R158, R165, R158, !PT ;  /* 0x0000009ea59e7209 */ /* 0x000fe20007810000 */
[----:B------:R-:W3:Y:S01]  /*9dc0*/  MUFU.TANH R128, R128 ;  /* 0x0000008000807308 */ /* 0x000ee20000002400 */
[----:B------:R-:W-:Y:S02]  /*9dd0*/  ISETP.GT.AND P2, PT, R146, 0x68, PT ;  /* 0x000000689200780c */ /* 0x000fe40003f44270 */
[----:B--2---:R-:W-:Y:S02]  /*9de0*/  FSEL R169, R6, -INF , P3 ;  /* 0xff80000006a97808 */ /* 0x004fe40001800000 */
[----:B------:R-:W-:Y:S01]  /*9df0*/  FMNMX.FTZ R158, R167, R158, !PT ;  /* 0x0000009ea79e7209 */ /* 0x000fe20007810000 */
[----:B------:R-:W2:Y:S01]  /*9e00*/  LDC R6, c[0x0][0x988] ;  /* 0x00026200ff067b82 */ /* 0x000ea20000000800 */
[----:B------:R-:W-:Y:S01]  /*9e10*/  ISETP.GT.AND P3, PT, R146, 0x69, PT ;  /* 0x000000699200780c */ /* 0x000fe20003f64270 */
[----:B------:R-:W5:Y:S01]  /*9e20*/  MUFU.TANH R138, R138 ;  /* 0x0000008a008a7308 */ /* 0x000f620000002400 */
[----:B------:R-:W-:-:S02]  /*9e30*/  FSEL R171, R124, -INF , P2 ;  /* 0xff8000007cab7808 */ /* 0x000fc40001000000 */
[----:B------:R-:W-:Y:S02]  /*9e40*/  FMNMX.FTZ R158, R169, R158, !PT ;  /* 0x0000009ea99e7209 */ /* 0x000fe40007810000 */
[----:B----4-:R-:W-:Y:S02]  /*9e50*/  FSEL R151, R9, -INF , P3 ;  /* 0xff80000009977808 */ /* 0x010fe40001800000 */
[----:B------:R-:W-:Y:S01]  /*9e60*/  FMNMX.FTZ R158, R171, R158, !PT ;  /* 0x0000009eab9e7209 */ /* 0x000fe20007810000 */
[----:B------:R-:W4:Y:S01]  /*9e70*/  MUFU.TANH R140, R140 ;  /* 0x0000008c008c7308 */ /* 0x000f220000002400 */
[----:B------:R-:W-:Y:S02]  /*9e80*/  IADD3 R146, R146, 0x8, RZ ;  /* 0x0000000892927810 */ /* 0x000fe40007ffe0ff */
[----:B------:R-:W-:Y:S02]  /*9e90*/  FMNMX.FTZ R158, R151, R158, !PT ;  /* 0x0000009e979e7209 */ /* 0x000fe40007810000 */
[----:B------:R-:W-:-:S02]  /*9ea0*/  ISETP.GT.AND P3, PT, R146, RZ, PT ;  /* 0x000000ff9200720c */ /* 0x000fc40003f64270 */
[----:B------:R-:W-:Y:S01]  /*9eb0*/  ISETP.GT.AND P4, PT, R146, 0x1, PT ;  /* 0x000000019200780c */ /* 0x000fe20003f84270 */
[----:B------:R-:W1:Y:S01]  /*9ec0*/  SHFL.BFLY PT, R9, R158, 0x2, 0x1f ;  /* 0x0c401f009e097f89 */ /* 0x000e6200000e0000 */
[----:B------:R-:W-:Y:S01]  /*9ed0*/  FSEL R124, R0, -INF , P3 ;  /* 0xff800000007c7808 */ /* 0x000fe20001800000 */
[----:B------:R-:W4:Y:S01]  /*9ee0*/  MUFU.TANH R134, R134 ;  /* 0x0000008600867308 */ /* 0x000f220000002400 */
[----:B------:R-:W-:Y:S02]  /*9ef0*/  ISETP.GT.AND P3, PT, R146, 0x8, PT ;  /* 0x000000089200780c */ /* 0x000fe40003f64270 */
[----:B------:R-:W-:Y:S02]  /*9f00*/  FSEL R127, R2, -INF , P4 ;  /* 0xff800000027f7808 */ /* 0x000fe40002000000 */
[----:B------:R-:W-:Y:S02]  /*9f10*/  FMNMX.FTZ R0, R124, R11, !PT ;  /* 0x0000000b7c007209 */ /* 0x000fe40007810000 */
[----:B------:R-:W-:Y:S01]  /*9f20*/  ISETP.GT.AND P4, PT, R146, 0x9, PT ;  /* 0x000000099200780c */ /* 0x000fe20003f84270 */
[----:B------:R-:W4:Y:S01]  /*9f30*/  MUFU.TANH R150, R150 ;  /* 0x0000009600967308 */ /* 0x000f220000002400 */
[----:B------:R-:W-:-:S02]  /*9f40*/  FSEL R131, R8, -INF , P3 ;  /* 0xff80000008837808 */ /* 0x000fc40001800000 */
[----:B------:R-:W-:Y:S02]  /*9f50*/  FMNMX.FTZ R0, R127, R0, !PT ;  /* 0x000000007f007209 */ /* 0x000fe40007810000 */
[C---:B------:R-:W-:Y:S02]  /*9f60*/  ISETP.GT.AND P3, PT, R146.reuse, 0x10, PT ;  /* 0x000000109200780c */ /* 0x040fe40003f64270 */
[----:B------:R-:W-:Y:S01]  /*9f70*/  FSEL R135, R13, -INF , P4 ;  /* 0xff8000000d877808 */ /* 0x000fe20002000000 */
[----:B------:R-:W4:Y:S01]  /*9f80*/  MUFU.TANH R156, R156 ;  /* 0x0000009c009c7308 */ /* 0x000f220000002400 */
[----:B------:R-:W-:Y:S02]  /*9f90*/  FMNMX.FTZ R0, R131, R0, !PT ;  /* 0x0000000083007209 */ /* 0x000fe40007810000 */
[----:B------:R-:W-:Y:S02]  /*9fa0*/  ISETP.GT.AND P4, PT, R146, 0x11, PT ;  /* 0x000000119200780c */ /* 0x000fe40003f84270 */
[----:B------:R-:W-:-:S02]  /*9fb0*/  FSEL R15, R15, -INF , P3 ;  /* 0xff8000000f0f7808 */ /* 0x000fc40001800000 */
[----:B-1----:R-:W-:Y:S01]  /*9fc0*/  FMNMX.FTZ R120, R158, R9, !PT ;  /* 0x000000099e787209 */ /* 0x002fe20007810000 */
[----:B------:R-:W1:Y:S01]  /*9fd0*/  MUFU.TANH R122, R122 ;  /* 0x0000007a007a7308 */ /* 0x000e620000002400 */
[----:B------:R-:W-:Y:S02]  /*9fe0*/  FMNMX.FTZ R0, R135, R0, !PT ;  /* 0x0000000087007209 */ /* 0x000fe40007810000 */
[----:B------:R-:W-:Y:S01]  /*9ff0*/  ISETP.GT.AND P3, PT, R146, 0x18, PT ;  /* 0x000000189200780c */ /* 0x000fe20003f64270 */
[----:B------:R-:W3:Y:S01]  /*a000*/  SHFL.BFLY PT, R9, R120, 0x1, 0x1f ;  /* 0x0c201f0078097f89 */ /* 0x000ee200000e0000 */
[----:B------:R-:W-:Y:S02]  /*a010*/  FSEL R139, R14, -INF , P4 ;  /* 0xff8000000e8b7808 */ /* 0x000fe40002000000 */
[----:B------:R-:W-:Y:S02]  /*a020*/  FMNMX.FTZ R0, R15, R0, !PT ;  /* 0x000000000f007209 */ /* 0x000fe40007810000 */
[----:B------:R-:W-:-:S02]  /*a030*/  ISETP.GT.AND P4, PT, R146, 0x19, PT ;  /* 0x000000199200780c */ /* 0x000fc40003f84270 */
[----:B------:R-:W-:Y:S02]  /*a040*/  FSEL R21, R21, -INF , P3 ;  /* 0xff80000015157808 */ /* 0x000fe40001800000 */
[----:B------:R-:W-:Y:S02]  /*a050*/  FMNMX.FTZ R0, R139, R0, !PT ;  /* 0x000000008b007209 */ /* 0x000fe40007810000 */
[C---:B------:R-:W-:Y:S02]  /*a060*/  ISETP.GT.AND P3, PT, R146.reuse, 0x20, PT ;  /* 0x000000209200780c */ /* 0x040fe40003f64270 */
[----:B------:R-:W-:Y:S02]  /*a070*/  FMNMX.FTZ R0, R21, R0, !PT ;  /* 0x0000000015007209 */ /* 0x000fe40007810000 */
[----:B------:R-:W-:Y:S02]  /*a080*/  FSEL R153, R153, -INF , P3 ;  /* 0xff80000099997808 */ /* 0x000fe40001800000 */
[----:B------:R-:W-:-:S04]  /*a090*/  ISETP.GT.AND P3, PT, R146, 0x28, PT ;  /* 0x000000289200780c */ /* 0x000fc80003f64270 */
[----:B------:R-:W-:Y:S02]  /*a0a0*/  FSEL R155, R155, -INF , P3 ;  /* 0xff8000009b9b7808 */ /* 0x000fe40001800000 */
[----:B------:R-:W-:Y:S02]  /*a0b0*/  ISETP.GT.AND P3, PT, R146, 0x30, PT ;  /* 0x000000309200780c */ /* 0x000fe40003f64270 */
[----:B---3--:R-:W-:-:S04]  /*a0c0*/  FMNMX.FTZ R9, R120, R9, !PT ;  /* 0x0000000978097209 */ /* 0x008fc80007810000 */
[C---:B------:R-:W-:Y:S01]  /*a0d0*/  FSETP.NEU.FTZ.AND P2, PT, R9.reuse, -INF , PT ;  /* 0xff8000000900780b */ /* 0x040fe20003f5d000 */
[----:B--2---:R-:W-:-:S05]  /*a0e0*/  FMUL.FTZ R120, R9, R6 ;  /* 0x0000000609787220 */ /* 0x004fca0000410000 */
[----:B------:R-:W-:-:S05]  /*a0f0*/  FSEL R120, R120, RZ, P2 ;  /* 0x000000ff78787208 */ /* 0x000fca0001000000 */
[-CC-:B------:R-:W-:Y:S01]  /*a100*/  FFMA.FTZ R198, R193, R6.reuse, -R120.reuse ;  /* 0x00000006c1c67223 */ /* 0x180fe20000010878 */
[-CC-:B------:R-:W-:Y:S01]  /*a110*/  FFMA.FTZ R2, R191, R6.reuse, -R120.reuse ;  /* 0x00000006bf027223 */ /* 0x180fe20000010878 */
[----:B------:R-:W-:Y:S01]  /*a120*/  FSEL R191, R145, -INF , P3 ;  /* 0xff80000091bf7808 */ /* 0x000fe20001800000 */
[-CC-:B------:R-:W-:Y:S01]  /*a130*/  FFMA.FTZ R143, R195, R6.reuse, -R120.reuse ;  /* 0x00000006c38f7223 */ /* 0x180fe20000010878 */
[----:B------:R-:W-:Y:S01]  /*a140*/  ISETP.GT.AND P3, PT, R146, 0x38, PT ;  /* 0x000000389200780c */ /* 0x000fe20003f64270 */
[-CC-:B------:R-:W-:Y:S01]  /*a150*/  FFMA.FTZ R192, R189, R6.reuse, -R120.reuse ;  /* 0x00000006bdc07223 */ /* 0x180fe20000010878 */
[-CC-:B------:R-:W-:Y:S01]  /*a160*/  FFMA.FTZ R196, R197, R6.reuse, -R120.reuse ;  /* 0x00000006c5c47223 */ /* 0x180fe20000010878 */
[-CC-:B------:R-:W-:Y:S01]  /*a170*/  FFMA.FTZ R13, R199, R6.reuse, -R120.reuse ;  /* 0x00000006c70d7223 */ /* 0x180fe20000010878 */
[----:B------:R-:W-:Y:S01]  /*a180*/  FSEL R189, R132, -INF , P3 ;  /* 0xff80000084bd7808 */ /* 0x000fe20001800000 */
[-CC-:B------:R-:W-:Y:S01]  /*a190*/  FFMA.FTZ R202, R201, R6.reuse, -R120.reuse ;  /* 0x00000006c9ca7223 */ /* 0x180fe20000010878 */
[----:B------:R-:W-:Y:S01]  /*a1a0*/  ISETP.GT.AND P3, PT, R146, 0x40, PT ;  /* 0x000000409200780c */ /* 0x000fe20003f64270 */
[-CC-:B------:R-:W-:Y:S01]  /*a1b0*/  FFMA.FTZ R194, R173, R6.reuse, -R120.reuse ;  /* 0x00000006adc27223 */ /* 0x180fe20000010878 */
[-CC-:B------:R-:W-:Y:S01]  /*a1c0*/  FFMA.FTZ R200, R203, R6.reuse, -R120.reuse ;  /* 0x00000006cbc87223 */ /* 0x180fe20000010878 */
[----:B------:R-:W-:Y:S01]  /*a1d0*/  FFMA.FTZ R123, R217, R6, -R120 ;  /* 0x00000006d97b7223 */ /* 0x000fe20000010878 */
[----:B------:R-:W-:-:S02]  /*a1e0*/  WARPGROUP.DEPBAR.LE gsb0, 0x0 ;  /* 0x00008000000079c5 */ /* 0x000fc40000010000 */
[----:B------:R-:W-:Y:S01]  /*a1f0*/  WARPGROUP.ARRIVE ;  /* 0x00000000000079c5 */ /* 0x000fe20000000000 */
[----:B------:R-:W-:Y:S01]  /*a200*/  FSEL R185, R20, -INF , P4 ;  /* 0xff80000014b97808 */ /* 0x000fe20002000000 */
[-CC-:B------:R-:W-:Y:S01]  /*a210*/  FFMA.FTZ R188, R149, R6.reuse, -R120.reuse ;  /* 0x0000000695bc7223 */ /* 0x180fe20000010878 */
[----:B------:R-:W-:Y:S01]  /*a220*/  ISETP.GT.AND P4, PT, R146, 0x21, PT ;  /* 0x000000219200780c */ /* 0x000fe20003f84270 */
[--C-:B------:R-:W-:Y:S01]  /*a230*/  FFMA.FTZ R184, R141, R6, -R120.reuse ;  /* 0x000000068db87223 */ /* 0x100fe20000010878 */
[----:B------:R-:W-:Y:S01]  /*a240*/  FMNMX.FTZ R0, R185, R0, !PT ;  /* 0x00000000b9007209 */ /* 0x000fe20007810000 */
[----:B------:R-:W-:Y:S01]  /*a250*/  HGMMA.64x192x16.F32.BF16 R24, R180, gdesc[UR4].tnspB, R24, gsb0 ;  /* 0x42e00004b4187df0 */ /* 0x000fe20008001818 */
[----:B------:R-:W-:Y:S01]  /*a260*/  FSEL R187, R152, -INF , P4 ;  /* 0xff80000098bb7808 */ /* 0x000fe20002000000 */
[----:B------:R-:W-:Y:S01]  /*a270*/  UIADD3 UR6, UR11, 0x300, URZ ;  /* 0x000003000b067890 */ /* 0x000fe2000fffe03f */
[----:B------:R-:W-:Y:S01]  /*a280*/  FMNMX.FTZ R0, R153, R0, !PT ;  /* 0x0000000099007209 */ /* 0x000fe20007810000 */
[----:B------:R-:W-:Y:S01]  /*a290*/  UMOV UR7, 0x40000040 ;  /* 0x4000004000077882 */ /* 0x000fe20000000000 */
[----:B------:R-:W-:Y:S01]  /*a2a0*/  ISETP.GT.AND P4, PT, R146, 0x29, PT ;  /* 0x000000299200780c */ /* 0x000fe20003f84270 */
[--C-:B------:R-:W-:Y:S01]  /*a2b0*/  FFMA.FTZ R186, R121, R6, -R120.reuse ;  /* 0x0000000679ba7223 */ /* 0x100fe20000010878 */
[----:B------:R-:W-:Y:S01]  /*a2c0*/  FMNMX.FTZ R0, R187, R0, !PT ;  /* 0x00000000bb007209 */ /* 0x000fe20007810000 */
[--C-:B------:R-:W-:Y:S01]  /*a2d0*/  FFMA.FTZ R121, R157, R6, -R120.reuse ;  /* 0x000000069d797223 */ /* 0x100fe20000010878 */
[----:B------:R-:W-:Y:S01]  /*a2e0*/  FSEL R193, R154, -INF , P4 ;  /* 0xff8000009ac17808 */ /* 0x000fe20002000000 */
[----:B------:R-:W-:Y:S01]  /*a2f0*/  MUFU.EX2 R123, R123 ;  /* 0x0000007b007b7308 */ /* 0x000fe20000000800 */
[----:B------:R-:W-:Y:S01]  /*a300*/  FMNMX.FTZ R0, R155, R0, !PT ;  /* 0x000000009b007209 */ /* 0x000fe20007810000 */
[-CC-:B------:R-:W-:Y:S01]  /*a310*/  FFMA.FTZ R190, R133, R6.reuse, -R120.reuse ;  /* 0x0000000685be7223 */ /* 0x180fe20000010878 */
[----:B------:R-:W-:Y:S01]  /*a320*/  ISETP.GT.AND P4, PT, R146, 0x31, PT ;  /* 0x000000319200780c */ /* 0x000fe20003f84270 */
[--C-:B------:R-:W-:Y:S01]  /*a330*/  FFMA.FTZ R133, R147, R6, -R120.reuse ;  /* 0x0000000693857223 */ /* 0x100fe20000010878 */
[----:B------:R-:W-:Y:S01]  /*a340*/  FMNMX.FTZ R0, R193, R0, !PT ;  /* 0x00000000c1007209 */ /* 0x000fe20007810000 */
[--C-:B------:R-:W-:Y:S01]  /*a350*/  FFMA.FTZ R175, R175, R6, -R120.reuse ;  /* 0x00000006afaf7223 */ /* 0x100fe20000010878 */
[----:B------:R-:W-:Y:S01]  /*a360*/  FSEL R195, R144, -INF , P4 ;  /* 0xff80000090c37808 */ /* 0x000fe20002000000 */
[----:B------:R2:W-:Y:S01]  /*a370*/  MUFU.EX2 R145, R2 ;  /* 0x0000000200917308 */ /* 0x0005e20000000800 */
[----:B------:R-:W-:Y:S01]  /*a380*/  FMNMX.FTZ R0, R191, R0, !PT ;  /* 0x00000000bf007209 */ /* 0x000fe20007810000 */
[-CC-:B------:R-:W-:Y:S01]  /*a390*/  FFMA.FTZ R163, R163, R6.reuse, -R120.reuse ;  /* 0x00000006a3a37223 */ /* 0x180fe20000010878 */
        /* <DEDUP_REMOVED lines=9> */
[-CC-:B------:R-:W-:Y:S01]  /*a430*/  FFMA.FTZ R14, R167, R6.reuse, -R120.reuse ;  /* 0x00000006a70e7223 */ /* 0x180fe20000010878 */
[----:B------:R-:W-:Y:S01]  /*a440*/  FSEL R199, R136, -INF , P3 ;  /* 0xff80000088c77808 */ /* 0x000fe20001800000 */
[--C-:B------:R-:W-:Y:S01]  /*a450*/  FFMA.FTZ R147, R169, R6, -R120.reuse ;  /* 0x00000006a9937223 */ /* 0x100fe20000010878 */
[----:B------:R-:W-:Y:S01]  /*a460*/  FMNMX.FTZ R0, R197, R0, !PT ;  /* 0x00000000c5007209 */ /* 0x000fe20007810000 */
[----:B------:R-:W-:Y:S01]  /*a470*/  MUFU.EX2 R202, R202 ;  /* 0x000000ca00ca7308 */ /* 0x000fe20000000800 */
[----:B------:R-:W-:Y:S01]  /*a480*/  ISETP.GT.AND P3, PT, R146, 0x48, PT ;  /* 0x000000489200780c */ /* 0x000fe20003f64270 */
[-CC-:B------:R-:W-:Y:S01]  /*a490*/  FFMA.FTZ R20, R171, R6.reuse, -R120.reuse ;  /* 0x00000006ab147223 */ /* 0x180fe20000010878 */
[----:B-----5:R-:W-:Y:S01]  /*a4a0*/  FSEL R201, R138, -INF , P4 ;  /* 0xff8000008ac97808 */ /* 0x020fe20002000000 */
[----:B------:R-:W-:Y:S01]  /*a4b0*/  FFMA.FTZ R151, R151, R6, -R120 ;  /* 0x0000000697977223 */ /* 0x000fe20000010878 */
[----:B------:R-:W-:Y:S01]  /*a4c0*/  FMNMX.FTZ R0, R199, R0, !PT ;  /* 0x00000000c7007209 */ /* 0x000fe20007810000 */
[----:B------:R-:W-:Y:S01]  /*a4d0*/  IMAD.U32 R138, RZ, RZ, UR60 ;  /* 0x0000003cff8a7e24 */ /* 0x000fe2000f8e00ff */
[----:B------:R-:W-:Y:S01]  /*a4e0*/  ISETP.GT.AND P4, PT, R146, 0x49, PT ;  /* 0x000000499200780c */ /* 0x000fe20003f84270 */
[----:B------:R-:W-:Y:S01]  /*a4f0*/  MUFU.EX2 R13, R13 ;  /* 0x0000000d000d7308 */ /* 0x000fe20000000800 */
[----:B------:R-:W-:-:S02]  /*a500*/  FSEL R173, R142, -INF , P3 ;  /* 0xff8000008ead7808 */ /* 0x000fc40001800000 */
[----:B------:R-:W-:Y:S02]  /*a510*/  FMNMX.FTZ R0, R201, R0, !PT ;  /* 0x00000000c9007209 */ /* 0x000fe40007810000 */
[----:B------:R-:W-:Y:S02]  /*a520*/  ISETP.GT.AND P3, PT, R146, 0x50, PT ;  /* 0x000000509200780c */ /* 0x000fe40003f64270 */
[----:B----4-:R-:W-:Y:S01]  /*a530*/  FSEL R203, R140, -INF , P4 ;  /* 0xff8000008ccb7808 */ /* 0x010fe20002000000 */
[----:B------:R-:W-:Y:S01]  /*a540*/  MUFU.EX2 R196, R196 ;  /* 0x000000c400c47308 */ /* 0x000fe20000000800 */
[----:B------:R-:W-:Y:S02]  /*a550*/  FMNMX.FTZ R0, R173, R0, !PT ;  /* 0x00000000ad007209 */ /* 0x000fe40007810000 */
[----:B------:R-:W-:Y:S02]  /*a560*/  ISETP.GT.AND P4, PT, R146, 0x51, PT ;  /* 0x000000519200780c */ /* 0x000fe40003f84270 */
[----:B------:R-:W-:-:S02]  /*a570*/  FSEL R217, R130, -INF , P3 ;  /* 0xff80000082d97808 */ /* 0x000fc40001800000 */
[----:B------:R-:W-:Y:S01]  /*a580*/  FMNMX.FTZ R0, R203, R0, !PT ;  /* 0x00000000cb007209 */ /* 0x000fe20007810000 */
[----:B------:R-:W-:Y:S01]  /*a590*/  MUFU.EX2 R143, R143 ;  /* 0x0000008f008f7308 */ /* 0x000fe20000000800 */
[C---:B------:R-:W-:Y:S02]  /*a5a0*/  ISETP.GT.AND P3, PT, R146.reuse, 0x58, PT ;  /* 0x000000589200780c */ /* 0x040fe40003f64270 */
        /* <DEDUP_REMOVED lines=21> */
[----:B-1----:R-:W-:Y:S02]  /*a700*/  FSEL R229, R122, -INF , P4 ;  /* 0xff8000007ae57808 */ /* 0x002fe40002000000 */
[----:B------:R-:W-:Y:S01]  /*a710*/  FMNMX.FTZ R0, R227, R0, !PT ;  /* 0x00000000e3007209 */ /* 0x000fe20007810000 */
[----:B------:R-:W-:Y:S03]  /*a720*/  MUFU.EX2 R163, R163 ;  /* 0x000000a300a37308 */ /* 0x000fe60000000800 */
[----:B------:R-:W-:-:S05]  /*a730*/  FMNMX.FTZ R0, R229, R0, !PT ;  /* 0x00000000e5007209 */ /* 0x000fca0007810000 */
[----:B------:R-:W1:Y:S01]  /*a740*/  SHFL.BFLY PT, R141, R0, 0x2, 0x1f ;  /* 0x0c401f00008d7f89 */ /* 0x000e6200000e0000 */
[----:B------:R-:W-:Y:S08]  /*a750*/  MUFU.EX2 R188, R188 ;  /* 0x000000bc00bc7308 */ /* 0x000ff00000000800 */
[----:B------:R-:W-:Y:S08]  /*a760*/  MUFU.EX2 R137, R137 ;  /* 0x0000008900897308 */ /* 0x000ff00000000800 */
        /* <DEDUP_REMOVED lines=8> */
[----:B-1----:R-:W-:-:S02]  /*a7f0*/  FMNMX.FTZ R8, R0, R157, !PT ;  /* 0x0000009d00087209 */ /* 0x002fc40007810000 */
[----:B------:R-:W-:Y:S02]  /*a800*/  FSEL R157, R9, RZ, P2 ;  /* 0x000000ff099d7208 */ /* 0x000fe40001000000 */
[C---:B------:R-:W-:Y:S01]  /*a810*/  FSETP.NEU.FTZ.AND P2, PT, R8.reuse, -INF , PT ;  /* 0xff8000000800780b */ /* 0x040fe20003f5d000 */
[CC--:B------:R-:W-:Y:S02]  /*a820*/  FMUL.FTZ R126, R8.reuse, R6.reuse ;  /* 0x00000006087e7220 */ /* 0x0c0fe40000410000 */
[----:B------:R-:W-:Y:S01]  /*a830*/  MUFU.EX2 R121, R121 ;  /* 0x0000007900797308 */ /* 0x000fe20000000800 */
[----:B------:R-:W-:Y:S01]  /*a840*/  FADD.FTZ R157, -R157, R12 ;  /* 0x0000000c9d9d7221 */ /* 0x000fe20000010100 */
[----:B--2---:R-:W-:Y:S02]  /*a850*/  FSEL R2, R8, RZ, P2 ;  /* 0x000000ff08027208 */ /* 0x004fe40001000000 */
[----:B------:R-:W-:Y:S01]  /*a860*/  FSEL R126, R126, RZ, P2 ;  /* 0x000000ff7e7e7208 */ /* 0x000fe20001000000 */
[----:B------:R-:W-:Y:S01]  /*a870*/  FMUL.FTZ R0, R157, R6 ;  /* 0x000000069d007220 */ /* 0x000fe20000410000 */
[----:B------:R-:W-:-:S02]  /*a880*/  ISETP.LT.AND P2, PT, R10, UR47, PT ;  /* 0x0000002f0a007c0c */ /* 0x000fc4000bf41270 */
[----:B------:R-:W-:Y:S01]  /*a890*/  MUFU.EX2 R141, R141 ;  /* 0x0000008d008d7308 */ /* 0x000fe20000000800 */
[-CC-:B------:R-:W-:Y:S01]  /*a8a0*/  FFMA.FTZ R122, R139, R6.reuse, -R126.reuse ;  /* 0x000000068b7a7223 */ /* 0x180fe2000001087e */
[----:B------:R-:W-:Y:S01]  /*a8b0*/  FADD.FTZ R139, -R2, R11 ;  /* 0x0000000b028b7221 */ /* 0x000fe20000010100 */
[-CC-:B------:R-:W-:Y:S01]  /*a8c0*/  FFMA.FTZ R157, R124, R6.reuse, -R126.reuse ;  /* 0x000000067c9d7223 */ /* 0x180fe2000001087e */
[-CC-:B------:R-:W-:Y:S01]  /*a8d0*/  FFMA.FTZ R12, R127, R6.reuse, -R126.reuse ;  /* 0x000000067f0c7223 */ /* 0x180fe2000001087e */
[-CC-:B------:R-:W-:Y:S01]  /*a8e0*/  FFMA.FTZ R127, R135, R6.reuse, -R126.reuse ;  /* 0x00000006877f7223 */ /* 0x180fe2000001087e */
[-C--:B------:R-:W-:Y:S01]  /*a8f0*/  FMUL.FTZ R139, R139, R6.reuse ;  /* 0x000000068b8b7220 */ /* 0x080fe20000410000 */
        /* <DEDUP_REMOVED lines=18> */
[----:B-1----:R-:W-:-:S04]  /*aa20*/  FFMA.FTZ R7, R0, R7, R123 ;  /* 0x0000000700077223 */ /* 0x002fc8000001007b */
[C---:B------:R-:W-:Y:S01]  /*aa30*/  FADD.FTZ R7, R200.reuse, R7 ;  /* 0x00000007c8077221 */ /* 0x040fe20000010000 */
[----:B------:R-:W-:Y:S02]  /*aa40*/  F2FP.BF16.F32.PACK_AB R200, R200, R123 ;  /* 0x0000007bc8c8723e */ /* 0x000fe400000010ff */
[----:B------:R-:W1:Y:S01]  /*aa50*/  MUFU.EX2 R12, R12 ;  /* 0x0000000c000c7308 */ /* 0x000e620000000800 */
[----:B------:R-:W-:Y:S02]  /*aa60*/  WARPGROUP.DEPBAR.LE gsb0, 0x0 ;  /* 0x00008000000079c5 */ /* 0x000fe40000010000 */
[----:B------:R-:W-:Y:S01]  /*aa70*/  WARPGROUP.ARRIVE ;  /* 0x00000000000079c5 */ /* 0x000fe20000000000 */
[-CC-:B------:R-:W-:Y:S01]  /*aa80*/  FFMA.FTZ R182, R125, R6.reuse, -R120.reuse ;  /* 0x000000067db67223 */ /* 0x180fe20000010878 */
[-C--:B------:R-:W-:Y:S01]  /*aa90*/  FFMA.FTZ R125, R165, R6.reuse, -R120 ;  /* 0x00000006a57d7223 */ /* 0x080fe20000010878 */
[-CC-:B------:R-:W-:Y:S01]  /*aaa0*/  FFMA.FTZ R120, R131, R6.reuse, -R126.reuse ;  /* 0x0000000683787223 */ /* 0x180fe2000001087e */
[----:B------:R-:W-:Y:S01]  /*aab0*/  FADD.FTZ R134, R202, R7 ;  /* 0x00000007ca867221 */ /* 0x000fe20000010000 */
[----:B------:R-:W-:Y:S01]  /*aac0*/  MUFU.EX2 R127, R127 ;  /* 0x0000007f007f7308 */ /* 0x000fe20000000800 */
[----:B------:R-:W-:Y:S01]  /*aad0*/  HGMMA.64x192x16.F32.BF16 R24, R176, gdesc[UR4].tnspB, R24, gsb0 ;  /* 0x42e00004b0187df0 */ /* 0x000fe20008001818 */
[-C--:B------:R-:W-:Y:S01]  /*aae0*/  FFMA.FTZ R131, R187, R6.reuse, -R126 ;  /* 0x00000006bb837223 */ /* 0x080fe2000001087e */
[----:B------:R-:W-:Y:S01]  /*aaf0*/  FADD.FTZ R7, R13, R134 ;  /* 0x000000860d077221 */ /* 0x000fe20000010000 */
[-CC-:B------:R-:W-:Y:S01]  /*ab00*/  FFMA.FTZ R134, R197, R6.reuse, -R126.reuse ;  /* 0x00000006c5867223 */ /* 0x180fe2000001087e */
[-CC-:B------:R-:W-:Y:S01]  /*ab10*/  FFMA.FTZ R187, R173, R6.reuse, -R126.reuse ;  /* 0x00000006adbb7223 */ /* 0x180fe2000001087e */
[----:B------:R-:W-:Y:S01]  /*ab20*/  FFMA.FTZ R181, R217, R6, -R126 ;  /* 0x00000006d9b57223 */ /* 0x000fe2000001087e */
[----:B------:R-:W-:Y:S01]  /*ab30*/  FADD.FTZ R136, R196, R7 ;  /* 0x00000007c4887221 */ /* 0x000fe20000010000 */
[----:B------:R-:W3:Y:S01]  /*ab40*/  MUFU.EX2 R120, R120 ;  /* 0x0000007800787308 */ /* 0x000ee20000000800 */
[----:B--2---:R-:W-:Y:S01]  /*ab50*/  FFMA.FTZ R7, R2, R3, R157 ;  /* 0x0000000302077223 */ /* 0x004fe2000001009d */
[----:B------:R-:W-:-:S02]  /*ab60*/  @!P1 VIADD R3, R138, 0x36840 ;  /* 0x000368408a039836 */ /* 0x000fc40000000000 */
[----:B------:R-:W-:Y:S01]  /*ab70*/  FADD.FTZ R139, R143, R136 ;  /* 0x000000888f8b7221 */ /* 0x000fe20000010000 */
[----:B------:R-:W-:Y:S01]  /*ab80*/  R2UR UR7, R16 ;  /* 0x00000000100772ca */ /* 0x000fe200000e0000 */
[----:B-1----:R-:W-:Y:S01]  /*ab90*/  FADD.FTZ R7, R12, R7 ;  /* 0x000000070c077221 */ /* 0x002fe20000010000 */
[----:B------:R-:W-:Y:S01]  /*aba0*/  UIADD3 UR6, UR47, -0x1, URZ ;  /* 0xffffffff2f067890 */ /* 0x000fe2000fffe03f */
[----:B------:R-:W-:Y:S01]  /*abb0*/  FADD.FTZ R136, R198, R139 ;  /* 0x0000008bc6887221 */ /* 0x000fe20000010000 */
[----:B------:R-:W-:Y:S01]  /*abc0*/  MUFU.EX2 R15, R15 ;  /* 0x0000000f000f7308 */ /* 0x000fe20000000800 */
[----:B------:R-:W-:Y:S02]  /*abd0*/  @!P1 PRMT R3, RZ, 0x654, R3 ;  /* 0x00000654ff039816 */ /* 0x000fe40000000003 */
[----:B------:R-:W-:Y:S01]  /*abe0*/  FADD.FTZ R139, R145, R136 ;  /* 0x00000088918b7221 */ /* 0x000fe20000010000 */
[----:B------:R-:W-:Y:S01]  /*abf0*/  FFMA.FTZ R136, R201, R6, -R126 ;  /* 0x00000006c9887223 */ /* 0x000fe2000001087e */
[----:B------:R-:W-:Y:S01]  /*ac00*/  F2FP.BF16.F32.PACK_AB R202, R13, R202 ;  /* 0x000000ca0dca723e */ /* 0x000fe200000010ff */
[----:B------:R-:W-:Y:S01]  /*ac10*/  UMOV UR47, UR6 ;  /* 0x00000006002f7c82 */ /* 0x000fe20008000000 */
[----:B------:R-:W-:Y:S01]  /*ac20*/  FADD.FTZ R140, R192, R139 ;  /* 0x0000008bc08c7221 */ /* 0x000fe20000010000 */
[----:B------:R-:W1:Y:S01]  /*ac30*/  MUFU.EX2 R122, R122 ;  /* 0x0000007a007a7308 */ /* 0x000e620000000800 */
[----:B---3--:R-:W-:Y:S01]  /*ac40*/  FADD.FTZ R138, R120, R7 ;  /* 0x00000007788a7221 */ /* 0x008fe20000010000 */
[----:B------:R-:W-:Y:S01]  /*ac50*/  MOV R139, UR10 ;  /* 0x0000000a008b7c02 */ /* 0x000fe20008000f00 */
[----:B------:R-:W-:Y:S01]  /*ac60*/  FADD.FTZ R7, R175, R140 ;  /* 0x0000008caf077221 */ /* 0x000fe20000010000 */
[----:B------:R-:W-:-:S02]  /*ac70*/  IMAD.U32 R13, RZ, RZ, UR7 ;  /* 0x00000007ff0d7e24 */ /* 0x000fc4000f8e00ff */
[----:B------:R-:W-:Y:S01]  /*ac80*/  FADD.FTZ R138, R127, R138 ;  /* 0x0000008a7f8a7221 */ /* 0x000fe20000010000 */
[----:B------:R-:W-:Y:S01]  /*ac90*/  F2FP.BF16.F32.PACK_AB R201, R12, R157 ;  /* 0x0000009d0cc9723e */ /* 0x000fe200000010ff */
[----:B------:R-:W-:Y:S01]  /*aca0*/  @!P1 VIADD R139, R139, 0x36860 ;  /* 0x000368608b8b9836 */ /* 0x000fe20000000000 */
[----:B------:R-:W-:Y:S01]  /*acb0*/  MUFU.EX2 R21, R21 ;  /* 0x0000001500157308 */ /* 0x000fe20000000800 */
[----:B------:R-:W-:Y:S01]  /*acc0*/  F2FP.BF16.F32.PACK_AB R196, R143, R196 ;  /* 0x000000c48fc4723e */ /* 0x000fe200000010ff */
[----:B------:R-:W-:Y:S01]  /*acd0*/  IMAD.MOV.U32 R12, RZ, RZ, R9 ;  /* 0x000000ffff0c7224 */ /* 0x000fe200078e0009 */
[----:B------:R-:W-:Y:S02]  /*ace0*/  F2FP.BF16.F32.PACK_AB R198, R145, R198 ;  /* 0x000000c691c6723e */ /* 0x000fe400000010ff */
[----:B------:R-:W-:Y:S02]  /*acf0*/  @!P1 PRMT R139, RZ, 0x654, R139 ;  /* 0x00000654ff8b9816 */ /* 0x000fe4000000008b */
[----:B------:R-:W-:Y:S01]  /*ad00*/  F2FP.BF16.F32.PACK_AB R192, R175, R192 ;  /* 0x000000c0afc0723e */ /* 0x000fe200000010ff */
[----:B------:R-:W2:Y:S01]  /*ad10*/  MUFU.EX2 R124, R124 ;  /* 0x0000007c007c7308 */ /* 0x000ea20000000800 */
[----:B-1----:R-:W-:-:S07]  /*ad20*/  F2FP.BF16.F32.PACK_AB R197, R122, R15 ;  /* 0x0000000f7ac5723e */ /* 0x002fce00000010ff */
[----:B------:R-:W-:Y:S08]  /*ad30*/  MUFU.EX2 R128, R128 ;  /* 0x0000008000807308 */ /* 0x000ff00000000800 */
[----:B------:R-:W1:Y:S01]  /*ad40*/  MUFU.EX2 R131, R131 ;  /* 0x0000008300837308 */ /* 0x000e620000000800 */
[----:B--2---:R-:W-:-:S07]  /*ad50*/  F2FP.BF16.F32.PACK_AB R199, R124, R21 ;  /* 0x000000157cc7723e */ /* 0x004fce00000010ff */
[----:B------:R-:W-:Y:S08]  /*ad60*/  MUFU.EX2 R130, R130 ;  /* 0x0000008200827308 */ /* 0x000ff00000000800 */
[----:B------:R-:W2:Y:S01]  /*ad70*/  MUFU.EX2 R135, R135 ;  /* 0x0000008700877308 */ /* 0x000ea20000000800 */
[----:B-1----:R-:W-:-:S07]  /*ad80*/  F2FP.BF16.F32.PACK_AB R193, R131, R128 ;  /* 0x0000008083c1723e */ /* 0x002fce00000010ff */
[----:B------:R-:W-:Y:S08]  /*ad90*/  MUFU.EX2 R132, R132 ;  /* 0x0000008400847308 */ /* 0x000ff00000000800 */
[----:B------:R2:W1:Y:S08]  /*ada0*/  MUFU.EX2 R11, R195 ;  /* 0x000000c3000b7308 */ /* 0x0004700000000800 */
[----:B------:R-:W-:Y:S01]  /*adb0*/  MUFU.EX2 R191, R191 ;  /* 0x000000bf00bf7308 */ /* 0x000fe20000000800 */
[----:B--2---:R-:W-:-:S07]  /*adc0*/  F2FP.BF16.F32.PACK_AB R195, R135, R130 ;  /* 0x0000008287c3723e */ /* 0x004fce00000010ff */
        /* <DEDUP_REMOVED lines=12> */
[----:B------:R-:W-:Y:S08]  /*ae90*/  MUFU.EX2 R183, R221 ;  /* 0x000000dd00b77308 */ /* 0x000ff00000000800 */
[----:B------:R-:W-:Y:S01]  /*aea0*/  MUFU.EX2 R148, R223 ;  /* 0x000000df00947308 */ /* 0x000fe20000000800 */
[----:B------:R-:W-:-:S02]  /*aeb0*/  WARPGROUP.DEPBAR.LE gsb0, 0x0 ;  /* 0x00008000000079c5 */ /* 0x000fc40000010000 */
[----:B------:R2:W-:Y:S05]  /*aec0*/  @!P1 SYNCS.ARRIVE.TRANS64.RED.A1T0 RZ, [R3+URZ], RZ ;  /* 0x000000ff03ff99a7 */ /* 0x0005ea000810043f */
[----:B------:R-:W-:Y:S01]  /*aed0*/  MUFU.EX2 R177, R225 ;  /* 0x000000e100b17308 */ /* 0x000fe20000000800 */
[----:B-1----:R-:W-:Y:S01]  /*aee0*/  F2FP.BF16.F32.PACK_AB R176, R147, R14 ;  /* 0x0000000e93b0723e */ /* 0x002fe200000010ff */
[----:B--2---:R-:W-:Y:S01]  /*aef0*/  FADD.FTZ R3, R15, R138 ;  /* 0x0000008a0f037221 */ /* 0x004fe20000010000 */
[----:B------:R-:W-:-:S05]  /*af00*/  FADD.FTZ R138, R194, R7 ;  /* 0x00000007c28a7221 */ /* 0x000fca0000010000 */
[----:B------:R-:W-:Y:S01]  /*af10*/  MUFU.EX2 R20, R20 ;  /* 0x0000001400147308 */ /* 0x000fe20000000800 */
[----:B------:R1:W-:Y:S01]  /*af20*/  @!P1 SYNCS.ARRIVE.TRANS64.RED.A1T0 RZ, [R139+URZ], RZ ;  /* 0x000000ff8bff99a7 */ /* 0x0003e2000810043f */
[----:B------:R-:W-:Y:S01]  /*af30*/  FADD.FTZ R140, R122, R3 ;  /* 0x000000037a8c7221 */ /* 0x000fe20000010000 */
[----:B------:R-:W-:Y:S01]  /*af40*/  FADD.FTZ R7, R163, R138 ;  /* 0x0000008aa3077221 */ /* 0x000fe20000010000 */
[----:B------:R-:W-:Y:S01]  /*af50*/  FFMA.FTZ R138, R203, R6, -R126 ;  /* 0x00000006cb8a7223 */ /* 0x000fe2000001087e */
[----:B------:R-:W-:Y:S01]  /*af60*/  F2FP.BF16.F32.PACK_AB R194, R163, R194 ;  /* 0x000000c2a3c2723e */ /* 0x000fe200000010ff */
[----:B------:R-:W-:Y:S01]  /*af70*/  FADD.FTZ R3, R21, R140 ;  /* 0x0000008c15037221 */ /* 0x000fe20000010000 */
[----:B------:R-:W-:Y:S01]  /*af80*/  FADD.FTZ R140, R188, R7 ;  /* 0x00000007bc8c7221 */ /* 0x000fe20000010000 */
[----:B------:R-:W2:Y:S01]  /*af90*/  MUFU.EX2 R151, R151 ;  /* 0x0000009700977308 */ /* 0x000ea20000000800 */
[C---:B------:R-:W-:Y:S01]  /*afa0*/  F2FP.BF16.F32.PACK_AB R188, R137.reuse, R188 ;  /* 0x000000bc89bc723e */ /* 0x040fe200000010ff */
[----:B------:R-:W-:Y:S01]  /*afb0*/  FADD.FTZ R3, R124, R3 ;  /* 0x000000037c037221 */ /* 0x000fe20000010000 */
[----:B------:R-:W-:Y:S01]  /*afc0*/  FADD.FTZ R7, R137, R140 ;  /* 0x0000008c89077221 */ /* 0x000fe20000010000 */
[-CC-:B------:R-:W-:Y:S01]  /*afd0*/  FFMA.FTZ R140, R219, R6.reuse, -R126.reuse ;  /* 0x00000006db8c7223 */ /* 0x180fe2000001087e */
[----:B------:R-:W-:Y:S01]  /*afe0*/  FFMA.FTZ R126, R229, R6, -R126 ;  /* 0x00000006e57e7223 */ /* 0x000fe2000001087e */
[----:B------:R-:W-:Y:S01]  /*aff0*/  FADD.FTZ R142, R128, R3 ;  /* 0x00000003808e7221 */ /* 0x000fe20000010000 */
[----:B------:R-:W-:Y:S01]  /*b000*/  FADD.FTZ R144, R190, R7 ;  /* 0x00000007be907221 */ /* 0x000fe20000010000 */
[----:B------:R-:W3:Y:S01]  /*b010*/  MUFU.EX2 R138, R138 ;  /* 0x0000008a008a7308 */ /* 0x000ee20000000800 */
[----:B------:R-:W-:Y:S01]  /*b020*/  F2FP.BF16.F32.PACK_AB R190, R129, R190 ;  /* 0x000000be81be723e */ /* 0x000fe200000010ff */
[----:B------:R-:W-:Y:S01]  /*b030*/  FADD.FTZ R3, R131, R142 ;  /* 0x0000008e83037221 */ /* 0x000fe20000010000 */
[----:B------:R-:W-:Y:S01]  /*b040*/  FADD.FTZ R7, R129, R144 ;  /* 0x0000009081077221 */ /* 0x000fe20000010000 */
[----:B------:R-:W-:-:S02]  /*b050*/  F2FP.BF16.F32.PACK_AB R203, R127, R120 ;  /* 0x000000787fcb723e */ /* 0x000fc400000010ff */
[----:B------:R-:W-:Y:S01]  /*b060*/  FADD.FTZ R142, R130, R3 ;  /* 0x00000003828e7221 */ /* 0x000fe20000010000 */
[----:B------:R-:W-:Y:S01]  /*b070*/  FADD.FTZ R144, R184, R7 ;  /* 0x00000007b8907221 */ /* 0x000fe20000010000 */
[----:B------:R-:W4:Y:S01]  /*b080*/  MUFU.EX2 R140, R140 ;  /* 0x0000008c008c7308 */ /* 0x000f220000000800 */
[----:B------:R-:W-:Y:S01]  /*b090*/  F2FP.BF16.F32.PACK_AB R184, R133, R184 ;  /* 0x000000b885b8723e */ /* 0x000fe200000010ff */
[----:B------:R-:W-:Y:S01]  /*b0a0*/  FADD.FTZ R3, R135, R142 ;  /* 0x0000008e87037221 */ /* 0x000fe20000010000 */
[----:B------:R-:W-:Y:S01]  /*b0b0*/  FADD.FTZ R7, R133, R144 ;  /* 0x0000009085077221 */ /* 0x000fe20000010000 */
[----:B--2---:R-:W-:Y:S02]  /*b0c0*/  F2FP.BF16.F32.PACK_AB R178, R151, R20 ;  /* 0x0000001497b2723e */ /* 0x004fe400000010ff */
[----:B------:R-:W-:Y:S01]  /*b0d0*/  FADD.FTZ R142, R132, R3 ;  /* 0x00000003848e7221 */ /* 0x000fe20000010000 */
[----:B------:R-:W-:Y:S01]  /*b0e0*/  FADD.FTZ R144, R186, R7 ;  /* 0x00000007ba907221 */ /* 0x000fe20000010000 */
[----:B------:R-:W-:Y:S01]  /*b0f0*/  MUFU.EX2 R126, R126 ;  /* 0x0000007e007e7308 */ /* 0x000fe20000000800 */
[----:B------:R-:W-:Y:S01]  /*b100*/  F2FP.BF16.F32.PACK_AB R186, R121, R186 ;  /* 0x000000ba79ba723e */ /* 0x000fe200000010ff */
[----:B------:R-:W-:Y:S01]  /*b110*/  FADD.FTZ R142, R11, R142 ;  /* 0x0000008e0b8e7221 */ /* 0x000fe20000010000 */
[----:B------:R-:W-:Y:S01]  /*b120*/  FADD.FTZ R7, R121, R144 ;  /* 0x0000009079077221 */ /* 0x000fe20000010000 */
[----:B------:R-:W-:-:S02]  /*b130*/  MOV R11, R8 ;  /* 0x00000008000b7202 */ /* 0x000fc40000000f00 */
        /* <DEDUP_REMOVED lines=8> */
[----:B------:R-:W-:-:S02]  /*b1c0*/  F2FP.BF16.F32.PACK_AB R182, R125, R182 ;  /* 0x000000b67db6723e */ /* 0x000fc400000010ff */
[C---:B------:R-:W-:Y:S01]  /*b1d0*/  FADD.FTZ R142, R136.reuse, R3 ;  /* 0x00000003888e7221 */ /* 0x040fe20000010000 */
[----:B------:R-:W-:Y:S01]  /*b1e0*/  FADD.FTZ R7, R125, R144 ;  /* 0x000000907d077221 */ /* 0x000fe20000010000 */
[----:B------:R-:W-:Y:S02]  /*b1f0*/  F2FP.BF16.F32.PACK_AB R185, R136, R185 ;  /* 0x000000b988b9723e */ /* 0x000fe400000010ff */
[----:B------:R-:W-:Y:S01]  /*b200*/  FADD.FTZ R3, R187, R142 ;  /* 0x0000008ebb037221 */ /* 0x000fe20000010000 */
[----:B------:R-:W-:Y:S01]  /*b210*/  FADD.FTZ R144, R14, R7 ;  /* 0x000000070e907221 */ /* 0x000fe20000010000 */
[C---:B---3--:R-:W-:Y:S01]  /*b220*/  F2FP.BF16.F32.PACK_AB R187, R138.reuse, R187 ;  /* 0x000000bb8abb723e */ /* 0x048fe200000010ff */
[----:B------:R-:W2:Y:S01]  /*b230*/  MUFU.EX2 R14, R227 ;  /* 0x000000e3000e7308 */ /* 0x000ea20000000800 */
[----:B------:R-:W-:Y:S01]  /*b240*/  FADD.FTZ R142, R138, R3 ;  /* 0x000000038a8e7221 */ /* 0x000fe20000010000 */
[----:B------:R-:W-:-:S03]  /*b250*/  FADD.FTZ R7, R147, R144 ;  /* 0x0000009093077221 */ /* 0x000fc60000010000 */
[----:B------:R-:W-:Y:S01]  /*b260*/  FADD.FTZ R3, R181, R142 ;  /* 0x0000008eb5037221 */ /* 0x000fe20000010000 */
[----:B------:R-:W-:Y:S01]  /*b270*/  FADD.FTZ R142, R20, R7 ;  /* 0x00000007148e7221 */ /* 0x000fe20000010000 */
[C---:B----4-:R-:W-:Y:S02]  /*b280*/  F2FP.BF16.F32.PACK_AB R181, R140.reuse, R181 ;  /* 0x000000b58cb5723e */ /* 0x050fe400000010ff */
[----:B------:R-:W-:Y:S01]  /*b290*/  FADD.FTZ R3, R140, R3 ;  /* 0x000000038c037221 */ /* 0x000fe20000010000 */
[----:B------:R-:W-:-:S03]  /*b2a0*/  FADD.FTZ R7, R151, R142 ;  /* 0x0000008e97077221 */ /* 0x000fc60000010000 */
[----:B------:R-:W-:-:S04]  /*b2b0*/  FADD.FTZ R3, R146, R3 ;  /* 0x0000000392037221 */ /* 0x000fc80000010000 */
[C---:B------:R-:W-:Y:S01]  /*b2c0*/  FADD.FTZ R3, R183.reuse, R3 ;  /* 0x00000003b7037221 */ /* 0x040fe20000010000 */
[----:B------:R-:W-:Y:S02]  /*b2d0*/  F2FP.BF16.F32.PACK_AB R183, R183, R146 ;  /* 0x00000092b7b7723e */ /* 0x000fe400000010ff */
[----:B--2---:R-:W-:Y:S01]  /*b2e0*/  F2FP.BF16.F32.PACK_AB R179, R126, R14 ;  /* 0x0000000e7eb3723e */ /* 0x004fe200000010ff */
[----:B------:R-:W-:-:S04]  /*b2f0*/  FADD.FTZ R3, R148, R3 ;  /* 0x0000000394037221 */ /* 0x000fc80000010000 */
[C---:B------:R-:W-:Y:S01]  /*b300*/  FADD.FTZ R3, R177.reuse, R3 ;  /* 0x00000003b1037221 */ /* 0x040fe20000010000 */
[----:B------:R-:W-:-:S03]  /*b310*/  F2FP.BF16.F32.PACK_AB R177, R177, R148 ;  /* 0x00000094b1b1723e */ /* 0x000fc600000010ff */
[----:B------:R-:W-:-:S04]  /*b320*/  FADD.FTZ R3, R14, R3 ;  /* 0x000000030e037221 */ /* 0x000fc80000010000 */
[----:B------:R-:W-:Y:S01]  /*b330*/  FADD.FTZ R3, R126, R3 ;  /* 0x000000037e037221 */ /* 0x000fe20000010000 */
[----:B-1----:R-:W-:Y:S06]  /*b340*/  @P2 BRA `(.L_x_1874) ;  /* 0xffffffb000fc2947 */ /* 0x002fec000383ffff */
[----:B------:R-:W-:-:S05]  /*b350*/  UMOV UR47, UR6 ;  /* 0x00000006002f7c82 */ /* 0x000fca0008000000 */
.L_x_1865:
[----:B------:R-:W-:-:S13]  /*b360*/  ISETP.LE.AND P2, PT, RZ, UR47, PT ;  /* 0x0000002fff007c0c */ /* 0x000fda000bf43270 */
[----:B------:R-:W-:Y:S05]  /*b370*/  @!P2 BRA `(.L_x_1875) ;  /* 0x000000440000a947 */ /* 0x000fea0003800000 */
[----:B------:R-:W-:Y:S01]  /*b380*/  R2UR UR60, R16 ;  /* 0x00000000103c72ca */ /* 0x000fe200000e0000 */
[----:B------:R-:W-:Y:S01]  /*b390*/  IMAD.MOV.U32 R11, RZ, RZ, R8 ;  /* 0x000000ffff0b7224 */ /* 0x000fe200078e0008 */
[----:B------:R-:W-:Y:S01]  /*b3a0*/  MOV R10, R9 ;  /* 0x00000009000a7202 */ /* 0x000fe20000000f00 */
[----:B------:R-:W-:Y:S01]  /*b3b0*/  UMOV UR45, UR46 ;  /* 0x0000002e002d7c82 */ /* 0x000fe20008000000 */
[----:B------:R-:W-:-:S11]  /*b3c0*/  ULDC UR41, c[0x0][0x9d8] ;  /* 0x0002760000297ab9 */ /* 0x000fd60000000800 */
.L_x_1884:
        /* <DEDUP_REMOVED lines=8> */
.L_x_1876:
[----:B------:R-:W-:Y:S01]  /*b450*/  R2UR UR7, R16 ;  /* 0x00000000100772ca */ /* 0x000fe200000e0000 */
[----:B------:R-:W-:-:S12]  /*b460*/  ULEA UR6, UR46, UR61, 0x3 ;  /* 0x0000003d2e067291 */ /* 0x000fd8000f8e183f */
[----:B------:R-:W-:-:S05]  /*b470*/  IMAD.U32 R6, RZ, RZ, UR7 ;  /* 0x00000007ff067e24 */ /* 0x000fca000f8e00ff */
[----:B------:R-:W-:-:S04]  /*b480*/  SHF.L.U32 R6, R6, 0x1f, RZ ;  /* 0x0000001f06067819 */ /* 0x000fc800000006ff */
[----:B------:R1:W2:Y:S01]  /*b490*/  SYNCS.PHASECHK.TRANS64.TRYWAIT P2, [UR6+0x36830], R6 ;  /* 0x03683006ff0075a7 */ /* 0x0002a20008040146 */
[----:B------:R-:W-:Y:S05]  /*b4a0*/  @!P0 BRA `(.L_x_1877) ;  /* 0x0000000000048947 */ /* 0x000fea0003800000 */
[----:B------:R-:W-:Y:S01]  /*b4b0*/  BPT.TRAP 0x1 ;  /* 0x000000040000795c */ /* 0x000fe20000300000 */
.L_x_1877:
[----:B--2---:R-:W-:Y:S05]  /*b4c0*/  @P2 BRA `(.L_x_1878) ;  /* 0x0000000000082947 */ /* 0x004fea0003800000 */
[----:B------:R-:W2:Y:S02]  /*b4d0*/  SYNCS.PHASECHK.TRANS64.TRYWAIT P2, [UR6+0x36830], R6 ;  /* 0x03683006ff0075a7 */ /* 0x000ea40008040146 */
[----:B--2---:R-:W-:Y:S05]  /*b4e0*/  @!P2 BRA `(.L_x_1879) ;  /* 0x0000009c00b4a947 */ /* 0x004fea0003800000 */
.L_x_1878:
        /* <DEDUP_REMOVED lines=617> */
.L_x_1880:
[----:B------:R-:W-:Y:S01]  /*db80*/  ULEA UR7, UR45, UR61, 0x3 ;  /* 0x0000003d2d077291 */ /* 0x000fe2000f8e183f */
[----:B------:R-:W-:-:S04]  /*db90*/  MOV R0, UR60 ;  /* 0x0000003c00007c02 */ /* 0x000fc80008000f00 */
[----:B------:R-:W-:-:S04]  /*dba0*/  SHF.L.U32 R0, R0, 0x1f, RZ ;  /* 0x0000001f00007819 */ /* 0x000fc800000006ff */
[----:B------:R3:W4:Y:S01]  /*dbb0*/  SYNCS.PHASECHK.TRANS64.TRYWAIT P2, [UR7+0x36850], R0 ;  /* 0x03685000ff0075a7 */ /* 0x0007220008040147 */
[----:B------:R-:W-:Y:S05]  /*dbc0*/  @!P0 BRA `(.L_x_1881) ;  /* 0x0000000000048947 */ /* 0x000fea0003800000 */
[----:B------:R-:W-:Y:S01]  /*dbd0*/  BPT.TRAP 0x1 ;  /* 0x000000040000795c */ /* 0x000fe20000300000 */
.L_x_1881:
[----:B----4-:R-:W-:Y:S05]  /*dbe0*/  @P2 BRA `(.L_x_1882) ;  /* 0x0000000000082947 */ /* 0x010fea0003800000 */
[----:B------:R-:W4:Y:S02]  /*dbf0*/  SYNCS.PHASECHK.TRANS64.TRYWAIT P2, [UR7+0x36850], R0 ;  /* 0x03685000ff0075a7 */ /* 0x000f240008040147 */
[----:B----4-:R-:W-:Y:S05]  /*dc00*/  @!P2 BRA `(.L_x_1883) ;  /* 0x000000780004a947 */ /* 0x010fea0003800000 */
.L_x_1882:
[----:B------:R-:W-:Y:S01]  /*dc10*/  UIADD3 UR6, UR61, 0x400, URZ ;  /* 0x000004003d067890 */ /* 0x000fe2000fffe03f */
[----:B------:R-:W-:Y:S01]  /*dc20*/  WARPGROUP.ARRIVE ;  /* 0x00000000000079c5 */ /* 0x000fe20000000000 */
[----:B------:R-:W-:Y:S01]  /*dc30*/  UMOV UR11, 0x40000040 ;  /* 0x40000040000b7882 */ /* 0x000fe20000000000 */
[----:B------:R-:W-:Y:S01]  /*dc40*/  FMUL.FTZ R13, R168, UR41 ;  /* 0x00000029a80d7c20 */ /* 0x000fe20008410000 */
[----:B------:R-:W-:Y:S01]  /*dc50*/  USHF.R.U32.HI UR6, URZ, 0x4, UR6 ;  /* 0x000000043f067899 */ /* 0x000fe20008011606 */
[----:B------:R-:W-:Y:S01]  /*dc60*/  FMUL.FTZ R21, R169, UR41 ;  /* 0x00000029a9157c20 */ /* 0x000fe20008410000 */
        /* <DEDUP_REMOVED lines=11> */
[----:B------:R-:W4:Y:S01]  /*dd20*/  MUFU.TANH R21, R21 ;  /* 0x0000001500157308 */ /* 0x000f220000002400 */
        /* <DEDUP_REMOVED lines=9> */
[----:B------:R-:W5:Y:S01]  /*ddc0*/  MUFU.TANH R171, R171 ;  /* 0x000000ab00ab7308 */ /* 0x000f620000002400 */
[----:B------:R-:W-:Y:S01]  /*ddd0*/  UMOV UR11, 0x40000040 ;  /* 0x40000040000b7882 */ /* 0x000fe20000000000 */
[----:B--23--:R-:W-:Y:S01]  /*dde0*/  FMNMX.FTZ R0, R13, R10, !PT ;  /* 0x0000000a0d007209 */ /* 0x00cfe20007810000 */
[----:B------:R-:W-:Y:S01]  /*ddf0*/  FMUL.FTZ R169, R174, UR41 ;  /* 0x00000029aea97c20 */ /* 0x000fe20008410000 */
[----:B------:R-:W-:Y:S01]  /*de00*/  FMUL.FTZ R14, R141, UR41 ;  /* 0x000000298d0e7c20 */ /* 0x000fe20008410000 */
[----:B------:R-:W-:Y:S01]  /*de10*/  FMUL.FTZ R175, R175, UR41 ;  /* 0x00000029afaf7c20 */ /* 0x000fe20008410000 */
[----:B------:R-:W-:Y:S01]  /*de20*/  FMUL.FTZ R20, R128, UR41 ;  /* 0x0000002980147c20 */ /* 0x000fe20008410000 */
[----:B----4-:R-:W-:Y:S01]  /*de30*/  FMNMX.FTZ R0, R21, R0, !PT ;  /* 0x0000000015007209 */ /* 0x010fe20007810000 */
        /* <DEDUP_REMOVED lines=9> */
[----:B-----5:R-:W-:Y:S01]  /*ded0*/  FMNMX.FTZ R0, R171, R0, !PT ;  /* 0x00000000ab007209 */ /* 0x020fe20007810000 */
        /* <DEDUP_REMOVED lines=24> */
[----:B-1----:R-:W1:Y:S01]  /*e060*/  LDC R6, c[0x0][0x988] ;  /* 0x00026200ff067b82 */ /* 0x002e620000000800 */
[----:B------:R-:W-:Y:S01]  /*e070*/  FMUL.FTZ R127, R127, UR41 ;  /* 0x000000297f7f7c20 */ /* 0x000fe20008410000 */
[----:B------:R-:W-:Y:S01]  /*e080*/  IMAD.U32 R132, RZ, RZ, UR46 ;  /* 0x0000002eff847e24 */ /* 0x000fe2000f8e00ff */
[----:B------:R-:W-:Y:S01]  /*e090*/  MOV R136, UR7 ;  /* 0x0000000700887c02 */ /* 0x000fe20008000f00 */
[----:B------:R-:W-:Y:S01]  /*e0a0*/  UMOV UR45, UR46 ;  /* 0x0000002e002d7c82 */ /* 0x000fe20008000000 */
[----:B------:R-:W-:Y:S01]  /*e0b0*/  ISETP.LT.AND P2, PT, RZ, UR47, PT ;  /* 0x0000002fff007c0c */ /* 0x000fe2000bf41270 */
[----:B------:R-:W-:Y:S01]  /*e0c0*/  MUFU.TANH R225, R225 ;  /* 0x000000e100e17308 */ /* 0x000fe20000002400 */
[----:B------:R-:W-:-:S02]  /*e0d0*/  @!P1 LEA R132, R132, UR61, 0x3 ;  /* 0x0000003d84849c11 */ /* 0x000fc4000f8e18ff */
[----:B------:R-:W-:-:S03]  /*e0e0*/  R2UR UR60, R16 ;  /* 0x00000000103c72ca */ /* 0x000fc600000e0000 */
[----:B------:R-:W-:Y:S02]  /*e0f0*/  @!P1 VIADD R134, R132, 0x36840 ;  /* 0x0003684084869836 */ /* 0x000fe40000000000 */
[----:B------:R-:W-:Y:S03]  /*e100*/  MUFU.TANH R227, R227 ;  /* 0x000000e300e37308 */ /* 0x000fe60000002400 */
[----:B------:R-:W-:-:S05]  /*e110*/  @!P1 PRMT R134, RZ, 0x654, R134 ;  /* 0x00000654ff869816 */ /* 0x000fca0000000086 */
[----:B------:R-:W-:Y:S08]  /*e120*/  MUFU.TANH R229, R229 ;  /* 0x000000e500e57308 */ /* 0x000ff00000002400 */
[----:B------:R-:W2:Y:S08]  /*e130*/  MUFU.TANH R12, R12 ;  /* 0x0000000c000c7308 */ /* 0x000eb00000002400 */
[----:B------:R-:W-:Y:S08]  /*e140*/  MUFU.TANH R237, R237 ;  /* 0x000000ed00ed7308 */ /* 0x000ff00000002400 */
[----:B------:R-:W3:Y:S01]  /*e150*/  MUFU.TANH R15, R15 ;  /* 0x0000000f000f7308 */ /* 0x000ee20000002400 */
[----:B--2---:R-:W-:-:S07]  /*e160*/  FMNMX.FTZ R122, R12, R11, !PT ;  /* 0x0000000b0c7a7209 */ /* 0x004fce0007810000 */
[----:B------:R-:W-:Y:S08]  /*e170*/  MUFU.TANH R8, R8 ;  /* 0x0000000800087308 */ /* 0x000ff00000002400 */
[----:B------:R-:W2:Y:S01]  /*e180*/  MUFU.TANH R169, R169 ;  /* 0x000000a900a97308 */ /* 0x000ea20000002400 */
[----:B---3--:R-:W-:-:S07]  /*e190*/  FMNMX.FTZ R122, R15, R122, !PT ;  /* 0x0000007a0f7a7209 */ /* 0x008fce0007810000 */
        /* <DEDUP_REMOVED lines=110> */
[----:B------:R-:W-:-:S03]  /*e880*/  FMNMX.FTZ R122, R143, R122, !PT ;  /* 0x0000007a8f7a7209 */ /* 0x000fc60007810000 */
[----:B------:R-:W2:Y:S01]  /*e890*/  SHFL.BFLY PT, R0, R9, 0x2, 0x1f ;  /* 0x0c401f0009007f89 */ /* 0x000ea200000e0000 */
[----:B------:R-:W-:-:S04]  /*e8a0*/  FMNMX.FTZ R122, R123, R122, !PT ;  /* 0x0000007a7b7a7209 */ /* 0x000fc80007810000 */
[----:B------:R-:W-:-:S04]  /*e8b0*/  FMNMX.FTZ R122, R151, R122, !PT ;  /* 0x0000007a977a7209 */ /* 0x000fc80007810000 */
[----:B------:R-:W-:Y:S02]  /*e8c0*/  FMNMX.FTZ R122, R127, R122, !PT ;  /* 0x0000007a7f7a7209 */ /* 0x000fe40007810000 */
[----:B--2---:R-:W-:-:S05]  /*e8d0*/  FMNMX.FTZ R0, R9, R0, !PT ;  /* 0x0000000009007209 */ /* 0x004fca0007810000 */
[----:B------:R-:W2:Y:S02]  /*e8e0*/  SHFL.BFLY PT, R9, R0, 0x1, 0x1f ;  /* 0x0c201f0000097f89 */ /* 0x000ea400000e0000 */
[----:B--2---:R-:W-:Y:S01]  /*e8f0*/  FMNMX.FTZ R9, R0, R9, !PT ;  /* 0x0000000900097209 */ /* 0x004fe20007810000 */
[----:B------:R-:W-:Y:S02]  /*e900*/  WARPGROUP.DEPBAR.LE gsb0, 0x0 ;  /* 0x00008000000079c5 */ /* 0x000fe40000010000 */
[----:B------:R-:W-:Y:S02]  /*e910*/  WARPGROUP.ARRIVE ;  /* 0x00000000000079c5 */ /* 0x000fe40000000000 */
[C---:B------:R-:W-:Y:S01]  /*e920*/  FADD.FTZ R189, -R9.reuse, R10 ;  /* 0x0000000a09bd7221 */ /* 0x040fe20000010100 */
[----:B-1----:R-:W-:-:S03]  /*e930*/  FMUL.FTZ R10, R9, R6 ;  /* 0x00000006090a7220 */ /* 0x002fc60000410000 */
[-C--:B------:R-:W-:Y:S01]  /*e940*/  FMUL.FTZ R189, R189, R6.reuse ;  /* 0x00000006bdbd7220 */ /* 0x080fe20000410000 */
[----:B------:R-:W-:Y:S01]  /*e950*/  HGMMA.64x192x16.F32.BF16 R24, R184, gdesc[UR8].tnspB, R24, gsb0 ;  /* 0x42e00008b8187df0 */ /* 0x000fe20008001818 */
[----:B------:R-:W-:Y:S01]  /*e960*/  UIADD3 UR10, UR6, 0x280, URZ ;  /* 0x00000280060a7890 */ /* 0x000fe2000fffe03f */
[-CC-:B------:R-:W-:Y:S01]  /*e970*/  FFMA.FTZ R202, R171, R6.reuse, -R10.reuse ;  /* 0x00000006abca7223 */ /* 0x180fe2000001080a */
[----:B------:R-:W-:Y:S01]  /*e980*/  UMOV UR11, 0x40000040 ;  /* 0x40000040000b7882 */ /* 0x000fe20000000000 */
[----:B------:R-:W-:Y:S01]  /*e990*/  UIADD3 UR6, UR6, 0x300, URZ ;  /* 0x0000030006067890 */ /* 0x000fe2000fffe03f */
[-CC-:B------:R-:W-:Y:S01]  /*e9a0*/  FFMA.FTZ R171, R193, R6.reuse, -R10.reuse ;  /* 0x00000006c1ab7223 */ /* 0x180fe2000001080a */
[----:B------:R1:W-:Y:S01]  /*e9b0*/  MUFU.EX2 R0, R189 ;  /* 0x000000bd00007308 */ /* 0x0003e20000000800 */
[----:B------:R-:W2:Y:S01]  /*e9c0*/  SHFL.BFLY PT, R193, R122, 0x2, 0x1f ;  /* 0x0c401f007ac17f89 */ /* 0x000ea200000e0000 */
[-CC-:B------:R-:W-:Y:S01]  /*e9d0*/  FFMA.FTZ R200, R21, R6.reuse, -R10.reuse ;  /* 0x0000000615c87223 */ /* 0x180fe2000001080a */
[-CC-:B------:R-:W-:Y:S01]  /*e9e0*/  FFMA.FTZ R223, R173, R6.reuse, -R10.reuse ;  /* 0x00000006addf7223 */ /* 0x180fe2000001080a */
[-CC-:B------:R-:W-:Y:S01]  /*e9f0*/  FFMA.FTZ R13, R13, R6.reuse, -R10.reuse ;  /* 0x000000060d0d7223 */ /* 0x180fe2000001080a */
[-CC-:B------:R-:W-:Y:S01]  /*ea00*/  FFMA.FTZ R196, R199, R6.reuse, -R10.reuse ;  /* 0x00000006c7c47223 */ /* 0x180fe2000001080a */
[-CC-:B------:R-:W-:Y:S01]  /*ea10*/  FFMA.FTZ R197, R197, R6.reuse, -R10.reuse ;  /* 0x00000006c5c57223 */ /* 0x180fe2000001080a */
[-CC-:B------:R-:W-:Y:S01]  /*ea20*/  FFMA.FTZ R198, R203, R6.reuse, -R10.reuse ;  /* 0x00000006cbc67223 */ /* 0x180fe2000001080a */
[-CC-:B------:R-:W-:Y:S01]  /*ea30*/  FFMA.FTZ R21, R201, R6.reuse, -R10.reuse ;  /* 0x00000006c9157223 */ /* 0x180fe2000001080a */
[-CC-:B-1----:R-:W-:Y:S01]  /*ea40*/  FFMA.FTZ R189, R215, R6.reuse, -R10.reuse ;  /* 0x00000006d7bd7223 */ /* 0x182fe2000001080a */
        /* <DEDUP_REMOVED lines=8> */
[----:B------:R-:W1:Y:S01]  /*ead0*/  MUFU.EX2 R13, R13 ;  /* 0x0000000d000d7308 */ /* 0x000e620000000800 */
[----:B--2---:R-:W-:-:S07]  /*eae0*/  FMNMX.FTZ R193, R122, R193, !PT ;  /* 0x000000c17ac17209 */ /* 0x004fce0007810000 */
[----:B------:R-:W2:Y:S08]  /*eaf0*/  MUFU.EX2 R200, R200 ;  /* 0x000000c800c87308 */ /* 0x000eb00000000800 */
[----:B------:R-:W3:Y:S01]  /*eb00*/  MUFU.EX2 R202, R202 ;  /* 0x000000ca00ca7308 */ /* 0x000ee20000000800 */
[----:B-1----:R-:W-:-:S07]  /*eb10*/  FFMA.FTZ R7, R0, R7, R13 ;  /* 0x0000000700077223 */ /* 0x002fce000001000d */
[----:B------:R-:W1:Y:S01]  /*eb20*/  MUFU.EX2 R223, R223 ;  /* 0x000000df00df7308 */ /* 0x000e620000000800 */
[C---:B--2---:R-:W-:Y:S01]  /*eb30*/  FADD.FTZ R7, R200.reuse, R7 ;  /* 0x00000007c8077221 */ /* 0x044fe20000010000 */
[----:B------:R-:W-:-:S06]  /*eb40*/  F2FP.BF16.F32.PACK_AB R200, R200, R13 ;  /* 0x0000000dc8c8723e */ /* 0x000fcc00000010ff */
[----:B------:R-:W2:Y:S01]  /*eb50*/  MUFU.EX2 R196, R196 ;  /* 0x000000c400c47308 */ /* 0x000ea20000000800 */
[----:B---3--:R-:W-:-:S07]  /*eb60*/  FADD.FTZ R138, R202, R7 ;  /* 0x00000007ca8a7221 */ /* 0x008fce0000010000 */
        /* <DEDUP_REMOVED lines=17> */
[----:B------:R-:W1:Y:S01]  /*ec80*/  SHFL.BFLY PT, R8, R193, 0x1, 0x1f ;  /* 0x0c201f00c1087f89 */ /* 0x000e6200000e0000 */
[-CC-:B------:R-:W-:Y:S01]  /*ec90*/  FFMA.FTZ R184, R229, R6.reuse, -R10.reuse ;  /* 0x00000006e5b87223 */ /* 0x180fe2000001080a */
[-CC-:B------:R-:W-:Y:S01]  /*eca0*/  FFMA.FTZ R185, R237, R6.reuse, -R10.reuse ;  /* 0x00000006edb97223 */ /* 0x180fe2000001080a */
[----:B------:R-:W-:Y:S01]  /*ecb0*/  HGMMA.64x192x16.F32.BF16 R24, R180, gdesc[UR8].tnspB, R24, gsb0 ;  /* 0x42e00008b4187df0 */ /* 0x000fe20008001818 */
[----:B------:R-:W-:Y:S01]  /*ecc0*/  UMOV UR10, UR6 ;  /* 0x00000006000a7c82 */ /* 0x000fe20008000000 */
[----:B------:R-:W-:Y:S01]  /*ecd0*/  UMOV UR11, 0x40000040 ;  /* 0x40000040000b7882 */ /* 0x000fe20000000000 */
[----:B------:R-:W-:Y:S01]  /*ece0*/  FFMA.FTZ R14, R233, R6, -R10 ;  /* 0x00000006e90e7223 */ /* 0x000fe2000001080a */
[----:B------:R-:W-:Y:S01]  /*ecf0*/  MUFU.EX2 R184, R184 ;  /* 0x000000b800b87308 */ /* 0x000fe20000000800 */
[----:B------:R-:W-:-:S07]  /*ed00*/  UIADD3 UR6, UR47, -0x1, URZ ;  /* 0xffffffff2f067890 */ /* 0x000fce000fffe03f */
[----:B------:R-:W-:Y:S01]  /*ed10*/  MUFU.EX2 R185, R185 ;  /* 0x000000b900b97308 */ /* 0x000fe20000000800 */
[----:B------:R-:W-:-:S07]  /*ed20*/  UMOV UR47, UR6 ;  /* 0x00000006002f7c82 */ /* 0x000fce0008000000 */
[----:B------:R-:W-:Y:S01]  /*ed30*/  MUFU.EX2 R186, R186 ;  /* 0x000000ba00ba7308 */ /* 0x000fe20000000800 */
[----:B-1----:R-:W-:-:S05]  /*ed40*/  FMNMX.FTZ R8, R193, R8, !PT ;  /* 0x00000008c1087209 */ /* 0x002fca0007810000 */
[----:B------:R-:W-:Y:S02]  /*ed50*/  FADD.FTZ R193, -R8, R11 ;  /* 0x0000000b08c17221 */ /* 0x000fe40000010100 */
[----:B------:R-:W-:Y:S02]  /*ed60*/  MUFU.EX2 R11, R120 ;  /* 0x00000078000b7308 */ /* 0x000fe40000000800 */
[----:B------:R-:W-:-:S06]  /*ed70*/  FMUL.FTZ R193, R193, R6 ;  /* 0x00000006c1c17220 */ /* 0x000fcc0000410000 */
[----:B------:R-:W-:Y:S08]  /*ed80*/  MUFU.EX2 R187, R187 ;  /* 0x000000bb00bb7308 */ /* 0x000ff00000000800 */
[----:B------:R-:W-:Y:S01]  /*ed90*/  MUFU.EX2 R14, R14 ;  /* 0x0000000e000e7308 */ /* 0x000fe20000000800 */
[----:B------:R-:W-:Y:S02]  /*eda0*/  WARPGROUP.DEPBAR.LE gsb0, 0x0 ;  /* 0x00008000000079c5 */ /* 0x000fe40000010000 */
        /* <DEDUP_REMOVED lines=8> */
[----:B------:R1:W-:Y:S03]  /*ee30*/  MUFU.EX2 R2, R193 ;  /* 0x000000c100027308 */ /* 0x0003e60000000800 */
[-CC-:B------:R-:W-:Y:S01]  /*ee40*/  FFMA.FTZ R201, R12, R6.reuse, -R10.reuse ;  /* 0x000000060cc97223 */ /* 0x180fe2000001080a */
[-CC-:B------:R-:W-:Y:S01]  /*ee50*/  FFMA.FTZ R12, R15, R6.reuse, -R10.reuse ;  /* 0x000000060f0c7223 */ /* 0x180fe2000001080a */
[-CC-:B------:R-:W-:Y:S01]  /*ee60*/  FFMA.FTZ R203, R169, R6.reuse, -R10.reuse ;  /* 0x00000006a9cb7223 */ /* 0x180fe2000001080a */
[-CC-:B------:R-:W-:Y:S01]  /*ee70*/  FFMA.FTZ R175, R175, R6.reuse, -R10.reuse ;  /* 0x00000006afaf7223 */ /* 0x180fe2000001080a */
[-CC-:B------:R-:W-:Y:S01]  /*ee80*/  FFMA.FTZ R15, R161, R6.reuse, -R10.reuse ;  /* 0x00000006a10f7223 */ /* 0x180fe2000001080a */
[-CC-:B------:R-:W-:Y:S01]  /*ee90*/  FFMA.FTZ R122, R163, R6.reuse, -R10.reuse ;  /* 0x00000006a37a7223 */ /* 0x180fe2000001080a */
[----:B------:R-:W3:Y:S01]  /*eea0*/  MUFU.EX2 R201, R201 ;  /* 0x000000c900c97308 */ /* 0x000ee20000000800 */
[-CC-:B------:R-:W-:Y:S01]  /*eeb0*/  FFMA.FTZ R130, R145, R6.reuse, -R10.reuse ;  /* 0x0000000691827223 */ /* 0x180fe2000001080a */
[-CC-:B------:R-:W-:Y:S01]  /*eec0*/  FFMA.FTZ R145, R147, R6.reuse, -R10.reuse ;  /* 0x0000000693917223 */ /* 0x180fe2000001080a */
[-CC-:B------:R-:W-:Y:S01]  /*eed0*/  FFMA.FTZ R199, R165, R6.reuse, -R10.reuse ;  /* 0x00000006a5c77223 */ /* 0x180fe2000001080a */
[-CC-:B------:R-:W-:Y:S01]  /*eee0*/  FFMA.FTZ R124, R167, R6.reuse, -R10.reuse ;  /* 0x00000006a77c7223 */ /* 0x180fe2000001080a */
[-CC-:B-1----:R-:W-:Y:S01]  /*eef0*/  FFMA.FTZ R193, R153, R6.reuse, -R10.reuse ;  /* 0x0000000699c17223 */ /* 0x182fe2000001080a */
[-CC-:B------:R-:W-:Y:S01]  /*ef00*/  FFMA.FTZ R7, R133, R6.reuse, -R10.reuse ;  /* 0x0000000685077223 */ /* 0x180fe2000001080a */
[-C--:B------:R-:W-:Y:S01]  /*ef10*/  FFMA.FTZ R125, R125, R6.reuse, -R10 ;  /* 0x000000067d7d7223 */ /* 0x080fe2000001080a */
[----:B------:R-:W1:Y:S01]  /*ef20*/  MUFU.EX2 R12, R12 ;  /* 0x0000000c000c7308 */ /* 0x000e620000000800 */
[----:B------:R-:W-:Y:S01]  /*ef30*/  FADD.FTZ R133, R223, R138 ;  /* 0x0000008adf857221 */ /* 0x000fe20000010000 */
[-CC-:B------:R-:W-:Y:S01]  /*ef40*/  FFMA.FTZ R126, R155, R6.reuse, -R10.reuse ;  /* 0x000000069b7e7223 */ /* 0x180fe2000001080a */
[-CC-:B------:R-:W-:Y:S01]  /*ef50*/  FFMA.FTZ R195, R157, R6.reuse, -R10.reuse ;  /* 0x000000069dc37223 */ /* 0x180fe2000001080a */
[-CC-:B------:R-:W-:Y:S01]  /*ef60*/  FFMA.FTZ R128, R159, R6.reuse, -R10.reuse ;  /* 0x000000069f807223 */ /* 0x180fe2000001080a */
[----:B--2---:R-:W-:Y:S01]  /*ef70*/  FADD.FTZ R140, R196, R133 ;  /* 0x00000085c48c7221 */ /* 0x004fe20000010000 */
[-CC-:B------:R-:W-:Y:S01]  /*ef80*/  FFMA.FTZ R149, R149, R6.reuse, -R10.reuse ;  /* 0x0000000695957223 */ /* 0x180fe2000001080a */
[-CC-:B------:R-:W-:Y:S01]  /*ef90*/  FFMA.FTZ R121, R121, R6.reuse, -R10.reuse ;  /* 0x0000000679797223 */ /* 0x180fe2000001080a */
[----:B------:R-:W2:Y:S01]  /*efa0*/  MUFU.EX2 R203, R203 ;  /* 0x000000cb00cb7308 */ /* 0x000ea20000000800 */
[----:B---3--:R-:W-:Y:S01]  /*efb0*/  FFMA.FTZ R147, R2, R3, R201 ;  /* 0x0000000302937223 */ /* 0x008fe200000100c9 */
[-CC-:B------:R-:W-:Y:S01]  /*efc0*/  FFMA.FTZ R139, R139, R6.reuse, -R10.reuse ;  /* 0x000000068b8b7223 */ /* 0x180fe2000001080a */
[-CC-:B------:R-:W-:Y:S01]  /*efd0*/  FFMA.FTZ R131, R131, R6.reuse, -R10.reuse ;  /* 0x0000000683837223 */ /* 0x180fe2000001080a */
[-CC-:B------:R-:W-:Y:S01]  /*efe0*/  FFMA.FTZ R141, R141, R6.reuse, -R10.reuse ;  /* 0x000000068d8d7223 */ /* 0x180fe2000001080a */
[-CC-:B------:R-:W-:Y:S01]  /*eff0*/  FFMA.FTZ R135, R135, R6.reuse, -R10.reuse ;  /* 0x0000000687877223 */ /* 0x180fe2000001080a */
[-CC-:B------:R-:W-:Y:S01]  /*f000*/  FFMA.FTZ R143, R143, R6.reuse, -R10.reuse ;  /* 0x000000068f8f7223 */ /* 0x180fe2000001080a */
[-CC-:B------:R-:W-:Y:S01]  /*f010*/  FFMA.FTZ R123, R123, R6.reuse, -R10.reuse ;  /* 0x000000067b7b7223 */ /* 0x180fe2000001080a */
[----:B------:R-:W3:Y:S01]  /*f020*/  MUFU.EX2 R120, R175 ;  /* 0x000000af00787308 */ /* 0x000ee20000000800 */
[----:B------:R-:W-:Y:S01]  /*f030*/  FFMA.FTZ R151, R151, R6, -R10 ;  /* 0x0000000697977223 */ /* 0x000fe2000001080a */
[----:B-1----:R-:W-:-:S02]  /*f040*/  F2FP.BF16.F32.PACK_AB R201, R12, R201 ;  /* 0x000000c90cc9723e */ /* 0x002fc400000010ff */
[----:B------:R-:W-:-:S04]  /*f050*/  F2FP.BF16.F32.PACK_AB R196, R197, R196 ;  /* 0x000000c4c5c4723e */ /* 0x000fc800000010ff */
[----:B------:R-:W-:Y:S08]  /*f060*/  MUFU.EX2 R15, R15 ;  /* 0x0000000f000f7308 */ /* 0x000ff00000000800 */
[----:B------:R-:W1:Y:S08]  /*f070*/  MUFU.EX2 R122, R122 ;  /* 0x0000007a007a7308 */ /* 0x000e700000000800 */
[----:B------:R-:W-:Y:S08]  /*f080*/  MUFU.EX2 R199, R199 ;  /* 0x000000c700c77308 */ /* 0x000ff00000000800 */
[----:B------:R-:W-:Y:S08]  /*f090*/  MUFU.EX2 R124, R124 ;  /* 0x0000007c007c7308 */ /* 0x000ff00000000800 */
[----:B------:R-:W-:Y:S08]  /*f0a0*/  MUFU.EX2 R193, R193 ;  /* 0x000000c100c17308 */ /* 0x000ff00000000800 */
        /* <DEDUP_REMOVED lines=17> */
[----:B------:R5:W-:Y:S01]  /*f1c0*/  @!P1 SYNCS.ARRIVE.TRANS64.RED.A1T0 RZ, [R134+URZ], RZ ;  /* 0x000000ff86ff99a7 */ /* 0x000be2000810043f */
[----:B------:R-:W-:-:S04]  /*f1d0*/  F2FP.BF16.F32.PACK_AB R176, R215, R14 ;  /* 0x0000000ed7b0723e */ /* 0x000fc800000010ff */
[----:B------:R-:W-:Y:S01]  /*f1e0*/  MUFU.EX2 R123, R123 ;  /* 0x0000007b007b7308 */ /* 0x000fe20000000800 */
[----:B-----5:R-:W-:Y:S02]  /*f1f0*/  @!P1 VIADD R134, R136, 0x36860 ;  /* 0x0003686088869836 */ /* 0x020fe40000000000 */
[----:B------:R-:W-:-:S05]  /*f200*/  FADD.FTZ R136, R12, R147 ;  /* 0x000000930c887221 */ /* 0x000fca0000010000 */
[----:B------:R-:W5:Y:S01]  /*f210*/  MUFU.EX2 R20, R20 ;  /* 0x0000001400147308 */ /* 0x000f620000000800 */
[----:B------:R-:W-:-:S04]  /*f220*/  @!P1 PRMT R134, RZ, 0x654, R134 ;  /* 0x00000654ff869816 */ /* 0x000fc80000000086 */
[----:B------:R2:W-:Y:S02]  /*f230*/  @!P1 SYNCS.ARRIVE.TRANS64.RED.A1T0 RZ, [R134+URZ], RZ ;  /* 0x000000ff86ff99a7 */ /* 0x0005e4000810043f */
[-C--:B--2---:R-:W-:Y:S01]  /*f240*/  FFMA.FTZ R134, R129, R6.reuse, -R10 ;  /* 0x0000000681867223 */ /* 0x084fe2000001080a */
[----:B------:R-:W-:Y:S01]  /*f250*/  FADD.FTZ R129, R203, R136 ;  /* 0x00000088cb817221 */ /* 0x000fe20000010000 */
[-CC-:B------:R-:W-:Y:S01]  /*f260*/  FFMA.FTZ R136, R137, R6.reuse, -R10.reuse ;  /* 0x0000000689887223 */ /* 0x180fe2000001080a */
[----:B------:R-:W-:Y:S01]  /*f270*/  FFMA.FTZ R10, R127, R6, -R10 ;  /* 0x000000067f0a7223 */ /* 0x000fe2000001080a */
[C---:B---3--:R-:W-:Y:S01]  /*f280*/  F2FP.BF16.F32.PACK_AB R203, R120.reuse, R203 ;  /* 0x000000cb78cb723e */ /* 0x048fe200000010ff */
[----:B------:R-:W-:Y:S01]  /*f290*/  FADD.FTZ R138, R120, R129 ;  /* 0x00000081788a7221 */ /* 0x000fe20000010000 */
[----:B------:R-:W-:Y:S01]  /*f2a0*/  FADD.FTZ R129, R197, R140 ;  /* 0x0000008cc5817221 */ /* 0x000fe20000010000 */
[----:B------:R-:W2:Y:S01]  /*f2b0*/  MUFU.EX2 R134, R134 ;  /* 0x0000008600867308 */ /* 0x000ea20000000800 */
[----:B-1----:R-:W-:Y:S01]  /*f2c0*/  F2FP.BF16.F32.PACK_AB R197, R122, R15 ;  /* 0x0000000f7ac5723e */ /* 0x002fe200000010ff */
[----:B----4-:R-:W-:Y:S01]  /*f2d0*/  FADD.FTZ R125, R15, R138 ;  /* 0x0000008a0f7d7221 */ /* 0x010fe20000010000 */
[----:B------:R-:W-:Y:S01]  /*f2e0*/  FADD.FTZ R140, R198, R129 ;  /* 0x00000081c68c7221 */ /* 0x000fe20000010000 */
[----:B-----5:R-:W-:-:S02]  /*f2f0*/  F2FP.BF16.F32.PACK_AB R178, R11, R20 ;  /* 0x000000140bb2723e */ /* 0x020fc400000010ff */
[----:B------:R-:W-:Y:S01]  /*f300*/  FADD.FTZ R138, R122, R125 ;  /* 0x0000007d7a8a7221 */ /* 0x000fe20000010000 */
[C---:B------:R-:W-:Y:S01]  /*f310*/  FADD.FTZ R129, R21.reuse, R140 ;  /* 0x0000008c15817221 */ /* 0x040fe20000010000 */
[----:B------:R-:W1:Y:S01]  /*f320*/  MUFU.EX2 R136, R136 ;  /* 0x0000008800887308 */ /* 0x000e620000000800 */
[----:B------:R-:W-:Y:S01]  /*f330*/  F2FP.BF16.F32.PACK_AB R198, R21, R198 ;  /* 0x000000c615c6723e */ /* 0x000fe200000010ff */
[----:B------:R-:W-:Y:S01]  /*f340*/  FADD.FTZ R125, R199, R138 ;  /* 0x0000008ac77d7221 */ /* 0x000fe20000010000 */
[----:B------:R-:W-:Y:S01]  /*f350*/  FADD.FTZ R140, R192, R129 ;  /* 0x00000081c08c7221 */ /* 0x000fe20000010000 */
[C---:B------:R-:W-:Y:S02]  /*f360*/  F2FP.BF16.F32.PACK_AB R199, R124.reuse, R199 ;  /* 0x000000c77cc7723e */ /* 0x040fe400000010ff */
[----:B------:R-:W-:Y:S01]  /*f370*/  FADD.FTZ R138, R124, R125 ;  /* 0x0000007d7c8a7221 */ /* 0x000fe20000010000 */
[C---:B------:R-:W-:Y:S01]  /*f380*/  FADD.FTZ R127, R189.reuse, R140 ;  /* 0x0000008cbd7f7221 */ /* 0x040fe20000010000 */
[----:B------:R-:W3:Y:S01]  /*f390*/  MUFU.EX2 R122, R141 ;  /* 0x0000008d007a7308 */ /* 0x000ee20000000800 */
[----:B------:R-:W-:Y:S01]  /*f3a0*/  F2FP.BF16.F32.PACK_AB R192, R189, R192 ;  /* 0x000000c0bdc0723e */ /* 0x000fe200000010ff */
[----:B------:R-:W-:Y:S01]  /*f3b0*/  FADD.FTZ R125, R193, R138 ;  /* 0x0000008ac17d7221 */ /* 0x000fe20000010000 */
[----:B------:R-:W-:Y:S01]  /*f3c0*/  FADD.FTZ R140, R194, R127 ;  /* 0x0000007fc28c7221 */ /* 0x000fe20000010000 */
[----:B------:R-:W-:-:S02]  /*f3d0*/  F2FP.BF16.F32.PACK_AB R193, R126, R193 ;  /* 0x000000c17ec1723e */ /* 0x000fc400000010ff */
[----:B------:R-:W-:Y:S01]  /*f3e0*/  FADD.FTZ R138, R126, R125 ;  /* 0x0000007d7e8a7221 */ /* 0x000fe20000010000 */
[C---:B------:R-:W-:Y:S01]  /*f3f0*/  FADD.FTZ R125, R171.reuse, R140 ;  /* 0x0000008cab7d7221 */ /* 0x040fe20000010000 */
[----:B------:R-:W4:Y:S01]  /*f400*/  MUFU.EX2 R124, R143 ;  /* 0x0000008f007c7308 */ /* 0x000f220000000800 */
[----:B------:R-:W-:Y:S01]  /*f410*/  F2FP.BF16.F32.PACK_AB R194, R171, R194 ;  /* 0x000000c2abc2723e */ /* 0x000fe200000010ff */
[----:B------:R-:W-:Y:S01]  /*f420*/  FADD.FTZ R13, R195, R138 ;  /* 0x0000008ac30d7221 */ /* 0x000fe20000010000 */
[----:B------:R-:W-:Y:S01]  /*f430*/  FADD.FTZ R12, R188, R125 ;  /* 0x0000007dbc0c7221 */ /* 0x000fe20000010000 */
[C---:B------:R-:W-:Y:S02]  /*f440*/  F2FP.BF16.F32.PACK_AB R195, R128.reuse, R195 ;  /* 0x000000c380c3723e */ /* 0x040fe400000010ff */
[----:B------:R-:W-:Y:S01]  /*f450*/  FADD.FTZ R13, R128, R13 ;  /* 0x0000000d800d7221 */ /* 0x000fe20000010000 */
[----:B------:R-:W-:Y:S01]  /*f460*/  F2FP.BF16.F32.PACK_AB R188, R173, R188 ;  /* 0x000000bcadbc723e */ /* 0x000fe200000010ff */
[----:B------:R5:W-:Y:S01]  /*f470*/  MUFU.EX2 R179, R10 ;  /* 0x0000000a00b37308 */ /* 0x000be20000000800 */
[----:B------:R-:W-:Y:S01]  /*f480*/  F2FP.BF16.F32.PACK_AB R189, R145, R130 ;  /* 0x0000008291bd723e */ /* 0x000fe200000010ff */
[----:B------:R-:W-:Y:S01]  /*f490*/  FADD.FTZ R120, R130, R13 ;  /* 0x0000000d82787221 */ /* 0x000fe20000010000 */
[----:B------:R-:W-:-:S03]  /*f4a0*/  FADD.FTZ R13, R173, R12 ;  /* 0x0000000cad0d7221 */ /* 0x000fc60000010000 */
[----:B------:R-:W-:Y:S01]  /*f4b0*/  FADD.FTZ R15, R145, R120 ;  /* 0x00000078910f7221 */ /* 0x000fe20000010000 */
[----:B------:R-:W-:Y:S01]  /*f4c0*/  FADD.FTZ R12, R190, R13 ;  /* 0x0000000dbe0c7221 */ /* 0x000fe20000010000 */
[C---:B------:R-:W-:Y:S02]  /*f4d0*/  F2FP.BF16.F32.PACK_AB R190, R191.reuse, R190 ;  /* 0x000000bebfbe723e */ /* 0x040fe400000010ff */
        /* <DEDUP_REMOVED lines=8> */
[C---:B--2---:R-:W-:Y:S02]  /*f560*/  F2FP.BF16.F32.PACK_AB R185, R134.reuse, R3 ;  /* 0x0000000386b9723e */ /* 0x044fe400000010ff */
[----:B------:R-:W-:Y:S01]  /*f570*/  FADD.FTZ R12, R134, R13 ;  /* 0x0000000d860c7221 */ /* 0x000fe20000010000 */
[----:B------:R-:W-:Y:S01]  /*f580*/  FADD.FTZ R120, R186, R15 ;  /* 0x0000000fba787221 */ /* 0x000fe20000010000 */
[----:B------:R-:W-:Y:S02]  /*f590*/  F2FP.BF16.F32.PACK_AB R186, R187, R186 ;  /* 0x000000babbba723e */ /* 0x000fe400000010ff */
[----:B------:R-:W-:Y:S01]  /*f5a0*/  FADD.FTZ R13, R7, R12 ;  /* 0x0000000c070d7221 */ /* 0x000fe20000010000 */
[----:B------:R-:W-:Y:S01]  /*f5b0*/  FADD.FTZ R15, R187, R120 ;  /* 0x00000078bb0f7221 */ /* 0x000fe20000010000 */
[C---:B-1----:R-:W-:Y:S01]  /*f5c0*/  F2FP.BF16.F32.PACK_AB R187, R136.reuse, R7 ;  /* 0x0000000788bb723e */ /* 0x042fe200000010ff */
        /* <DEDUP_REMOVED lines=9> */
[C---:B------:R-:W-:Y:S02]  /*f660*/  F2FP.BF16.F32.PACK_AB R182, R183.reuse, R182 ;  /* 0x000000b6b7b6723e */ /* 0x040fe400000010ff */
[----:B---3--:R-:W-:Y:S01]  /*f670*/  FADD.FTZ R13, R122, R13 ;  /* 0x0000000d7a0d7221 */ /* 0x008fe20000010000 */
[----:B------:R-:W-:Y:S01]  /*f680*/  FADD.FTZ R3, R183, R12 ;  /* 0x0000000cb7037221 */ /* 0x000fe20000010000 */
[----:B------:R-:W-:-:S02]  /*f690*/  F2FP.BF16.F32.PACK_AB R183, R135, R122 ;  /* 0x0000007a87b7723e */ /* 0x000fc400000010ff */
[----:B------:R-:W-:Y:S01]  /*f6a0*/  FADD.FTZ R13, R135, R13 ;  /* 0x0000000d870d7221 */ /* 0x000fe20000010000 */
[----:B------:R-:W-:Y:S01]  /*f6b0*/  FADD.FTZ R12, R14, R3 ;  /* 0x000000030e0c7221 */ /* 0x000fe20000010000 */
[----:B----4-:R-:W-:Y:S02]  /*f6c0*/  F2FP.BF16.F32.PACK_AB R177, R123, R124 ;  /* 0x0000007c7bb1723e */ /* 0x010fe400000010ff */
[----:B------:R-:W-:Y:S01]  /*f6d0*/  FADD.FTZ R13, R124, R13 ;  /* 0x0000000d7c0d7221 */ /* 0x000fe20000010000 */
[----:B------:R-:W-:-:S03]  /*f6e0*/  FADD.FTZ R3, R215, R12 ;  /* 0x0000000cd7037221 */ /* 0x000fc60000010000 */
[----:B------:R-:W-:Y:S01]  /*f6f0*/  FADD.FTZ R13, R123, R13 ;  /* 0x0000000d7b0d7221 */ /* 0x000fe20000010000 */
[----:B-----5:R-:W-:-:S03]  /*f700*/  FADD.FTZ R10, R20, R3 ;  /* 0x00000003140a7221 */ /* 0x020fc60000010000 */
[----:B-1----:R-:W-:Y:S01]  /*f710*/  FADD.FTZ R13, R120, R13 ;  /* 0x0000000d780d7221 */ /* 0x002fe20000010000 */
[----:B------:R-:W-:Y:S01]  /*f720*/  FADD.FTZ R7, R11, R10 ;  /* 0x0000000a0b077221 */ /* 0x000fe20000010000 */
[----:B------:R-:W-:Y:S01]  /*f730*/  IMAD.MOV.U32 R11, RZ, RZ, R8 ;  /* 0x000000ffff0b7224 */ /* 0x000fe200078e0008 */
[----:B------:R-:W-:Y:S01]  /*f740*/  MOV R10, R9 ;  /* 0x00000009000a7202 */ /* 0x000fe20000000f00 */
[C---:B------:R-:W-:Y:S01]  /*f750*/  FADD.FTZ R3, R179.reuse, R13 ;  /* 0x0000000db3037221 */ /* 0x040fe20000010000 */
[----:B------:R-:W-:Y:S01]  /*f760*/  F2FP.BF16.F32.PACK_AB R179, R179, R120 ;  /* 0x00000078b3b3723e */ /* 0x000fe200000010ff */
[----:B------:R-:W-:Y:S06]  /*f770*/  @P2 BRA `(.L_x_1884) ;  /* 0xffffffbc00142947 */ /* 0x000fec000383ffff */
.L_x_1875:
        /* <DEDUP_REMOVED lines=99> */
.L_x_1885:
[----:B------:R-:W-:Y:S01]  /*fdb0*/  R2UR UR4, R16 ;  /* 0x00000000100472ca */ /* 0x000fe200000e0000 */
[----:B------:R-:W-:-:S12]  /*fdc0*/  ULEA UR5, UR46, UR61, 0x3 ;  /* 0x0000003d2e057291 */ /* 0x000fd8000f8e183f */
[----:B------:R-:W-:-:S05]  /*fdd0*/  IMAD.U32 R0, RZ, RZ, UR4 ;  /* 0x00000004ff007e24 */ /* 0x000fca000f8e00ff */
[----:B------:R-:W-:-:S04]  /*fde0*/  SHF.L.U32 R0, R0, 0x1f, RZ ;  /* 0x0000001f00007819 */ /* 0x000fc800000006ff */
[----:B------:R1:W2:Y:S01]  /*fdf0*/  SYNCS.PHASECHK.TRANS64.TRYWAIT P2, [UR5+0x36850], R0 ;  /* 0x03685000ff0075a7 */ /* 0x0002a20008040145 */
[----:B------:R-:W-:Y:S05]  /*fe00*/  @!P0 BRA `(.L_x_1886) ;  /* 0x0000000000048947 */ /* 0x000fea0003800000 */
[----:B------:R-:W-:Y:S01]  /*fe10*/  BPT.TRAP 0x1 ;  /* 0x000000040000795c */ /* 0x000fe20000300000 */
.L_x_1886:
[----:B--2---:R-:W-:Y:S05]  /*fe20*/  @P2 BRA `(.L_x_1887) ;  /* 0x0000000000082947 */ /* 0x004fea0003800000 */
[----:B------:R-:W2:Y:S02]  /*fe30*/  SYNCS.PHASECHK.TRANS64.TRYWAIT P0, [UR5+0x36850], R0 ;  /* 0x03685000ff0075a7 */ /* 0x000ea40008000145 */
[----:B--2---:R-:W-:Y:S05]  /*fe40*/  @!P0 BRA `(.L_x_1888) ;  /* 0x00000054008c8947 */ /* 0x004fea0003800000 */
.L_x_1887:
[----:B------:R-:W-:Y:S01]  /*fe50*/  UIADD3 UR61, UR61, 0x400, URZ ;  /* 0x000004003d3d7890 */ /* 0x000fe2000fffe03f */
[----:B------:R-:W-:Y:S01]  /*fe60*/  WARPGROUP.ARRIVE ;  /* 0x00000000000079c5 */ /* 0x000fe20000000000 */
[----:B------:R-:W-:Y:S01]  /*fe70*/  UMOV UR7, 0x40000040 ;  /* 0x4000004000077882 */ /* 0x000fe20000000000 */
[----:B-12---:R-:W1:Y:S01]  /*fe80*/  SHFL.BFLY PT, R0, R7, 0x2, 0x1f ;  /* 0x0c401f0007007f89 */ /* 0x006e6200000e0000 */
[----:B------:R-:W-:Y:S01]  /*fe90*/  USHF.R.U32.HI UR61, URZ, 0x4, UR61 ;  /* 0x000000043f3d7899 */ /* 0x000fe2000801163d */
[----:B------:R-:W-:Y:S01]  /*fea0*/  IMAD.MOV.U32 R4, RZ, RZ, RZ ;  /* 0x000000ffff047224 */ /* 0x000fe200078e00ff */
[----:B------:R-:W-:Y:S01]  /*feb0*/  R2UR UR8, R16 ;  /* 0x00000000100872ca */ /* 0x000fe200000e0000 */
[----:B------:R-:W2:Y:S01]  /*fec0*/  SHFL.BFLY PT, R2, R3, 0x2, 0x1f ;  /* 0x0c401f0003027f89 */ /* 0x000ea200000e0000 */
[----:B------:R-:W-:Y:S01]  /*fed0*/  ULOP3.LUT UR61, UR61, 0x3fff, URZ, 0xc0, !UPT ;  /* 0x00003fff3d3d7892 */ /* 0x000fe2000f8ec03f */
[----:B------:R-:W-:-:S03]  /*fee0*/  IADD3 R209, R209, 0x1, RZ ;  /* 0x00000001d1d17810 */ /* 0x000fc60007ffe0ff */
[----:B------:R-:W-:-:S04]  /*fef0*/  ULOP3.LUT UR4, UR61, 0x3800000, URZ, 0xfc, !UPT ;  /* 0x038000003d047892 */ /* 0x000fc8000f8efc3f */
[----:B------:R-:W-:Y:S02]  /*ff00*/  UIMAD UR4, UR46, 0xa80, UR4 ;  /* 0x00000a802e0478a4 */ /* 0x000fe4000f8e0204 */
[----:B------:R-:W-:-:S04]  /*ff10*/  UIADD3 UR46, UR46, 0x1, URZ ;  /* 0x000000012e2e7890 */ /* 0x000fc8000fffe03f */
[----:B------:R-:W-:Y:S01]  /*ff20*/  UISETP.NE.AND UP0, UPT, UR46, 0x2, UPT ;  /* 0x000000022e00788c */ /* 0x000fe2000bf05270 */
[----:B------:R-:W-:Y:S02]  /*ff30*/  UMOV UR6, UR4 ;  /* 0x0000000400067c82 */ /* 0x000fe40008000000 */
[----:B------:R-:W-:Y:S01]  /*ff40*/  HGMMA.64x192x16.F32.BF16 R24, R200, gdesc[UR4].tnspB, R24, gsb0 ;  /* 0x42e00004c8187df0 */ /* 0x000fe20008001818 */
[----:B------:R-:W-:Y:S01]  /*ff50*/  UIADD3 UR6, UR4, 0x80, URZ ;  /* 0x0000008004067890 */ /* 0x000fe2000fffe03f */
[----:B-1----:R-:W-:Y:S01]  /*ff60*/  FADD.FTZ R0, R0, R7 ;  /* 0x0000000700007221 */ /* 0x002fe20000010000 */
[----:B------:R-:W-:Y:S01]  /*ff70*/  UMOV UR7, 0x40000040 ;  /* 0x4000004000077882 */ /* 0x000fe20000000000 */
[----:B------:R-:W-:Y:S01]  /*ff80*/  USEL UR46, UR46, URZ, UP0 ;  /* 0x0000003f2e2e7287 */ /* 0x000fe20008000000 */
[----:B--2---:R-:W-:Y:S01]  /*ff90*/  FADD.FTZ R2, R2, R3 ;  /* 0x0000000302027221 */ /* 0x004fe20000010000 */
[----:B------:R-:W-:Y:S01]  /*ffa0*/  MOV R3, UR5 ;  /* 0x0000000500037c02 */ /* 0x000fe20008000f00 */
[----:B------:R-:W1:Y:S04]  /*ffb0*/  SHFL.BFLY PT, R5, R0, 0x1, 0x1f ;  /* 0x0c201f0000057f89 */ /* 0x000e6800000e0000 */
[----:B------:R-:W2:Y:S01]  /*ffc0*/  SHFL.BFLY PT, R11, R2, 0x1, 0x1f ;  /* 0x0c201f00020b7f89 */ /* 0x000ea200000e0000 */
[----:B------:R-:W-:-:S02]  /*ffd0*/  @!P1 VIADD R3, R3, 0x36860 ;  /* 0x0003686003039836 */ /* 0x000fc40000000000 */
[----:B-1----:R-:W-:Y:S01]  /*ffe0*/  FADD.FTZ R12, R0, R5 ;  /* 0x00000005000c7221 */ /* 0x002fe20000010000 */
[----:B------:R-:W-:Y:S02]  /*fff0*/  IMAD.MOV.U32 R0, RZ, RZ, -0x800000 ;  /* 0xff800000ff007424 */ /* 0x000fe400078e00ff */
[----:B--2---:R-:W-:Y:S02]  /*10000*/  FADD.FTZ R13, R2, R11 ;  /* 0x0000000b020d7221 */ /* 0x004fe40000010000 */
[----:B------:R-:W-:Y:S01]  /*10010*/  FSETP.NE.FTZ.AND P0, PT, R12, RZ, PT ;  /* 0x000000ff0c00720b */ /* 0x000fe20003f15000 */
[----:B------:R-:W-:Y:S01]  /*10020*/  IMAD.MOV.U32 R2, RZ, RZ, -0x800000 ;  /* 0xff800000ff027424 */ /* 0x000fe200078e00ff */
[----:B------:R-:W-:Y:S02]  /*10030*/  MOV R11, RZ ;  /* 0x000000ff000b7202 */ /* 0x000fe40000000f00 */
        /* <DEDUP_REMOVED lines=40> */
[----:B------:R-:W-:-:S06]  /*102c0*/  ULOP3.LUT UR8, UR8, UR4, URZ, 0x3c, !UPT ;  /* 0x0000000408087292 */ /* 0x000fcc000f8e3c3f */
[----:B------:R-:W-:Y:S01]  /*102d0*/  IMAD.U32 R16, RZ, RZ, UR8 ;  /* 0x00000008ff107e24 */ /* 0x000fe2000f8e00ff */
[----:B------:R-:W-:Y:S02]  /*102e0*/  WARPGROUP.DEPBAR.LE gsb0, 0x0 ;  /* 0x00008000000079c5 */ /* 0x000fe40000010000 */
[----:B------:R-:W-:-:S06]  /*102f0*/  WARPGROUP.ARRIVE ;  /* 0x00000000000079c5 */ /* 0x000fcc0000000000 */
        /* <DEDUP_REMOVED lines=99> */
.L_x_1858:
        /* <DEDUP_REMOVED lines=8> */
[C---:B------:R-:W-:Y:S01]  /*109b0*/  IADD3 R13, P4, R18.reuse, 0x60, RZ ;  /* 0x00000060120d7810 */ /* 0x040fe20007f9e0ff */
[----:B------:R-:W-:Y:S01]  /*109c0*/  VIADD R129, R205, UR42 ;  /* 0x0000002acd817c36 */ /* 0x000fe20008000000 */
[C---:B------:R-:W-:Y:S01]  /*109d0*/  IADD3 R21, P5, R18.reuse, 0x4020, RZ ;  /* 0x0000402012157810 */ /* 0x040fe20007fbe0ff */
[----:B------:R-:W-:Y:S01]  /*109e0*/  ULDC UR10, c[0x0][0xa88] ;  /* 0x0002a200000a7ab9 */ /* 0x000fe20000000800 */
[----:B------:R-:W-:Y:S01]  /*109f0*/  LOP3.LUT R12, R13, 0x380, RZ, 0xc0, !PT ;  /* 0x000003800d0c7812 */ /* 0x000fe200078ec0ff */
[----:B------:R-:W-:Y:S01]  /*10a00*/  VIADD R4, R129, 0x8 ;  /* 0x0000000881047836 */ /* 0x000fe20000000000 */
[----:B------:R-:W-:Y:S01]  /*10a10*/  IADD3 R9, P3, R18, 0x20, RZ ;  /* 0x0000002012097810 */ /* 0x000fe20007f7e0ff */
[----:B------:R-:W-:Y:S01]  /*10a20*/  USHF.R.S32.HI UR5, URZ, 0x1f, UR43 ;  /* 0x0000001f3f057899 */ /* 0x000fe2000801142b */
[----:B------:R-:W-:Y:S01]  /*10a30*/  SHF.R.U64 R12, R12, 0x3, RZ ;  /* 0x000000030c0c7819 */ /* 0x000fe200000012ff */
[----:B------:R-:W-:Y:S01]  /*10a40*/  ULDC.64 UR8, c[0x0][0xb70] ;  /* 0x0002dc0000087ab9 */ /* 0x000fe20000000a00 */
[C---:B------:R-:W-:Y:S01]  /*10a50*/  IADD3 R11, P2, R18.reuse, 0x40, RZ ;  /* 0x00000040120b7810 */ /* 0x040fe20007f5e0ff */
[----:B------:R-:W-:Y:S01]  /*10a60*/  UIMAD UR5, UR5, UR8, URZ ;  /* 0x00000008050572a4 */ /* 0x000fe2000f8e023f */
[----:B------:R-:W-:Y:S01]  /*10a70*/  IADD3 R15, P6, R18, 0x4000, RZ ;  /* 0x00004000120f7810 */ /* 0x000fe20007fde0ff */
[----:B------:R-:W-:Y:S01]  /*10a80*/  UIMAD.WIDE.U32 UR6, UR43, UR8, URZ ;  /* 0x000000082b0672a5 */ /* 0x000fe2000f8e003f */
[----:B------:R-:W-:Y:S01]  /*10a90*/  LOP3.LUT R12, R12, R13, RZ, 0x3c, !PT ;  /* 0x0000000d0c0c7212 */ /* 0x000fe200078e3cff */
[----:B------:R-:W-:Y:S01]  /*10aa0*/  IMAD.X R13, RZ, RZ, R19, P4 ;  /* 0x000000ffff0d7224 */ /* 0x000fe200020e0613 */
[----:B------:R-:W-:Y:S01]  /*10ab0*/  LOP3.LUT R20, R21, 0x380, RZ, 0xc0, !PT ;  /* 0x0000038015147812 */ /* 0x000fe200078ec0ff */
[----:B------:R-:W-:Y:S01]  /*10ac0*/  UIMAD UR5, UR43, UR9, UR5 ;  /* 0x000000092b0572a4 */ /* 0x000fe2000f8e0205 */
[C---:B------:R-:W-:Y:S01]  /*10ad0*/  LOP3.LUT R5, R18.reuse, 0x380, RZ, 0xc0, !PT ;  /* 0x0000038012057812 */ /* 0x040fe200078ec0ff */
[----:B------:R-:W-:Y:S01]  /*10ae0*/  ULDC.64 UR12, c[0x0][0x208] ;  /* 0x00008200000c7ab9 */ /* 0x000fe20000000a00 */
[----:B------:R-:W-:Y:S01]  /*10af0*/  IADD3 R35, P4, R18, 0x8000, RZ ;  /* 0x0000800012237810 */ /* 0x000fe20007f9e0ff */
[----:B------:R-:W-:Y:S01]  /*10b00*/  UIADD3 UR5, UR7, UR5, URZ ;  /* 0x0000000507057290 */ /* 0x000fe2000fffe03f */
[----:B------:R-:W-:-:S02]  /*10b10*/  LOP3.LUT R8, R9, 0x380, RZ, 0xc0, !PT ;  /* 0x0000038009087812 */ /* 0x000fc400078ec0ff */
[----:B------:R-:W-:Y:S02]  /*10b20*/  LOP3.LUT R10, R11, 0x380, RZ, 0xc0, !PT ;  /* 0x000003800b0a7812 */ /* 0x000fe400078ec0ff */
[----:B------:R-:W-:Y:S02]  /*10b30*/  LOP3.LUT R14, R15, 0x380, RZ, 0xc0, !PT ;  /* 0x000003800f0e7812 */ /* 0x000fe400078ec0ff */
[----:B------:R-:W-:Y:S02]  /*10b40*/  LOP3.LUT P0, RZ, R211, 0x3, RZ, 0xc0, !PT ;  /* 0x00000003d3ff7812 */ /* 0x000fe4000780c0ff */
[----:B------:R-:W-:Y:S02]  /*10b50*/  SHF.R.U64 R20, R20, 0x3, RZ ;  /* 0x0000000314147819 */ /* 0x000fe400000012ff */
[----:B------:R-:W-:Y:S02]  /*10b60*/  SHF.R.U64 R5, R5, 0x3, RZ ;  /* 0x0000000305057819 */ /* 0x000fe400000012ff */
[----:B------:R-:W-:-:S02]  /*10b70*/  LOP3.LUT R28, R35, 0x380, RZ, 0xc0, !PT ;  /* 0x00000380231c7812 */ /* 0x000fc400078ec0ff */
[----:B------:R-:W-:Y:S02]  /*10b80*/  SHF.R.U64 R8, R8, 0x3, RZ ;  /* 0x0000000308087819 */ /* 0x000fe400000012ff */
[----:B------:R-:W-:Y:S02]  /*10b90*/  SHF.R.U64 R10, R10, 0x3, RZ ;  /* 0x000000030a0a7819 */ /* 0x000fe400000012ff */
[----:B------:R-:W-:Y:S02]  /*10ba0*/  SHF.R.U64 R14, R14, 0x3, RZ ;  /* 0x000000030e0e7819 */ /* 0x000fe400000012ff */
[----:B------:R-:W-:Y:S02]  /*10bb0*/  ISETP.GE.OR P1, PT, R4, UR10, P0 ;  /* 0x0000000a04007c0c */ /* 0x000fe40008726670 */
[----:B------:R-:W-:Y:S01]  /*10bc0*/  LOP3.LUT R20, R20, R21, RZ, 0x3c, !PT ;  /* 0x0000001514147212 */ /* 0x000fe200078e3cff */
[----:B------:R-:W-:Y:S01]  /*10bd0*/  IMAD.X R21, RZ, RZ, R19, P5 ;  /* 0x000000ffff157224 */ /* 0x000fe200028e0613 */
[----:B------:R-:W-:-:S02]  /*10be0*/  LOP3.LUT R4, R5, R18, RZ, 0x3c, !PT ;  /* 0x0000001205047212 */ /* 0x000fc400078e3cff */
[----:B------:R-:W-:Y:S02]  /*10bf0*/  SHF.R.U64 R28, R28, 0x3, RZ ;  /* 0x000000031c1c7819 */ /* 0x000fe400000012ff */
[----:B------:R-:W-:Y:S02]  /*10c00*/  LOP3.LUT R8, R8, R9, RZ, 0x3c, !PT ;  /* 0x0000000908087212 */ /* 0x000fe400078e3cff */
[----:B------:R-:W-:Y:S01]  /*10c10*/  LOP3.LUT R10, R10, R11, RZ, 0x3c, !PT ;  /* 0x0000000b0a0a7212 */ /* 0x000fe200078e3cff */
[----:B------:R-:W-:Y:S01]  /*10c20*/  IMAD.X R11, RZ, RZ, R19, P2 ;  /* 0x000000ffff0b7224 */ /* 0x000fe200010e0613 */
[----:B------:R-:W-:Y:S02]  /*10c30*/  MOV R5, R19 ;  /* 0x0000001300057202 */ /* 0x000fe40000000f00 */
[----:B------:R-:W-:Y:S02]  /*10c40*/  LOP3.LUT R14, R14, R15, RZ, 0x3c, !PT ;  /* 0x0000000f0e0e7212 */ /* 0x000fe400078e3cff */
[----:B------:R-:W-:-:S02]  /*10c50*/  IADD3.X R9, RZ, R19, RZ, P3, !PT ;  /* 0x00000013ff097210 */ /* 0x000fc40001ffe4ff */
[C---:B------:R-:W-:Y:S02]  /*10c60*/  IADD3 R25, P3, R18.reuse, 0x4040, RZ ;  /* 0x0000404012197810 */ /* 0x040fe40007f7e0ff */
[C---:B------:R-:W-:Y:S02]  /*10c70*/  IADD3 R15, P2, R18.reuse, 0x4060, RZ ;  /* 0x00004060120f7810 */ /* 0x040fe40007f5e0ff */
[----:B------:R-:W-:Y:S02]  /*10c80*/  IADD3 R82, P5, R18, 0x8040, RZ ;  /* 0x0000804012527810 */ /* 0x000fe40007fbe0ff */
[----:B------:R-:W-:Y:S02]  /*10c90*/  LOP3.LUT R28, R28, R35, RZ, 0x3c, !PT ;  /* 0x000000231c1c7212 */ /* 0x000fe400078e3cff */
[----:B------:R-:W-:Y:S02]  /*10ca0*/  MOV R35, R4 ;  /* 0x0000000400237202 */ /* 0x000fe40000000f00 */
[----:B------:R-:W-:-:S02]  /*10cb0*/  MOV R125, R20 ;  /* 0x00000014007d7202 */ /* 0x000fc40000000f00 */
[----:B------:R-:W-:Y:S01]  /*10cc0*/  F2FP.BF16.F32.PACK_AB R4, R122, R7 ;  /* 0x000000077a04723e */ /* 0x000fe200000010ff */
[----:B------:R-:W1:Y:S01]  /*10cd0*/  LDC.64 R20, c[0x0][0xb78] ;  /* 0x0002de00ff147b82 */ /* 0x000e620000000a00 */
[----:B------:R-:W-:Y:S02]  /*10ce0*/  LOP3.LUT R24, R25, 0x380, RZ, 0xc0, !PT ;  /* 0x0000038019187812 */ /* 0x000fe400078ec0ff */
[----:B------:R-:W-:Y:S02]  /*10cf0*/  LOP3.LUT R26, R15, 0x380, RZ, 0xc0, !PT ;  /* 0x000003800f1a7812 */ /* 0x000fe400078ec0ff */
[----:B------:R-:W-:Y:S02]  /*10d00*/  LOP3.LUT R7, R82, 0x380, RZ, 0xc0, !PT ;  /* 0x0000038052077812 */ /* 0x000fe400078ec0ff */
[----:B------:R-:W-:Y:S02]  /*10d10*/  F2FP.BF16.F32.PACK_AB R6, R29, R6 ;  /* 0x000000061d06723e */ /* 0x000fe400000010ff */
[----:B------:R-:W-:-:S02]  /*10d20*/  SHF.R.U64 R24, R24, 0x3, RZ ;  /* 0x0000000318187819 */ /* 0x000fc400000012ff */
[----:B------:R-:W-:Y:S02]  /*10d30*/  SHF.R.U64 R26, R26, 0x3, RZ ;  /* 0x000000031a1a7819 */ /* 0x000fe400000012ff */
[----:B------:R-:W-:Y:S02]  /*10d40*/  SHF.R.U64 R29, R7, 0x3, RZ ;  /* 0x00000003071d7819 */ /* 0x000fe400000012ff */
[----:B------:R-:W-:Y:S01]  /*10d50*/  F2FP.BF16.F32.PACK_AB R7, R27, R30 ;  /* 0x0000001e1b07723e */ /* 0x000fe200000010ff */
[--C-:B------:R-:W-:Y:S01]  /*10d60*/  IMAD.X R27, RZ, RZ, R19.reuse, P2 ;  /* 0x000000ffff1b7224 */ /* 0x100fe200010e0613 */
[----:B------:R-:W-:Y:S02]  /*10d70*/  LOP3.LUT R24, R24, R25, RZ, 0x3c, !PT ;  /* 0x0000001918187212 */ /* 0x000fe400078e3cff */
[----:B------:R-:W-:Y:S01]  /*10d80*/  LOP3.LUT R26, R26, R15, RZ, 0x3c, !PT ;  /* 0x0000000f1a1a7212 */ /* 0x000fe200078e3cff */
[--C-:B------:R-:W-:Y:S01]  /*10d90*/  IMAD.X R15, RZ, RZ, R19.reuse, P6 ;  /* 0x000000ffff0f7224 */ /* 0x100fe200030e0613 */
[----:B------:R-:W-:Y:S01]  /*10da0*/  LOP3.LUT R30, R29, R82, RZ, 0x3c, !PT ;  /* 0x000000521d1e7212 */ /* 0x000fe200078e3cff */
[----:B------:R-:W-:Y:S01]  /*10db0*/  IMAD.X R29, RZ, RZ, R19, P4 ;  /* 0x000000ffff1d7224 */ /* 0x000fe200020e0613 */
[----:B------:R-:W-:-:S02]  /*10dc0*/  IADD3.X R25, RZ, R19, RZ, P3, !PT ;  /* 0x00000013ff197210 */ /* 0x000fc40001ffe4ff */
[C---:B------:R-:W-:Y:S02]  /*10dd0*/  IADD3 R83, P6, R18.reuse, 0x8020, RZ ;  /* 0x0000802012537810 */ /* 0x040fe40007fde0ff */
[----:B------:R-:W-:Y:S02]  /*10de0*/  IADD3 R123, P3, R18, 0x8060, RZ ;  /* 0x00008060127b7810 */ /* 0x000fe40007f7e0ff */
[----:B------:R-:W-:Y:S01]  /*10df0*/  F2FP.BF16.F32.PACK_AB R5, R32, R121 ;  /* 0x000000792005723e */ /* 0x000fe200000010ff */
[----:B------:R-:W-:Y:S01]  /*10e00*/  BAR.SYNC.DEFER_BLOCKING 0x1, 0x100 ;  /* 0x0044000000007b1d */ /* 0x000fe20000010000 */
[----:B------:R-:W-:Y:S02]  /*10e10*/  LOP3.LUT R34, R83, 0x380, RZ, 0xc0, !PT ;  /* 0x0000038053227812 */ /* 0x000fe400078ec0ff */
[----:B------:R-:W-:Y:S02]  /*10e20*/  LOP3.LUT R32, R123, 0x380, RZ, 0xc0, !PT ;  /* 0x000003807b207812 */ /* 0x000fe400078ec0ff */
[----:B------:R-:W-:Y:S01]  /*10e30*/  MOV R121, R28 ;  /* 0x0000001c00797202 */ /* 0x000fe20000000f00 */
[----:B------:R-:W-:Y:S01]  /*10e40*/  IMAD.U32 R29, RZ, RZ, UR7 ;  /* 0x00000007ff1d7e24 */ /* 0x000fe2000f8e00ff */
[----:B------:R-:W-:Y:S01]  /*10e50*/  SHF.R.U64 R34, R34, 0x3, RZ ;  /* 0x0000000322227819 */ /* 0x000fe200000012ff */
[----:B------:R-:W-:Y:S01]  /*10e60*/  IMAD.U32 R29, RZ, RZ, UR5 ;  /* 0x00000005ff1d7e24 */ /* 0x000fe2000f8e00ff */
[----:B------:R-:W-:Y:S01]  /*10e70*/  USHF.R.S32.HI UR5, URZ, 0x1f, UR44 ;  /* 0x0000001f3f057899 */ /* 0x000fe2000801142c */
[----:B------:R-:W-:-:S02]  /*10e80*/  SHF.R.U64 R32, R32, 0x3, RZ ;  /* 0x0000000320207819 */ /* 0x000fc400000012ff */
[----:B------:R-:W-:Y:S02]  /*10e90*/  MOV R128, R8 ;  /* 0x0000000800807202 */ /* 0x000fe40000000f00 */
[----:B------:R-:W-:Y:S02]  /*10ea0*/  LOP3.LUT R34, R34, R83, RZ, 0x3c, !PT ;  /* 0x0000005322227212 */ /* 0x000fe400078e3cff */
[----:B------:R-:W-:Y:S02]  /*10eb0*/  LOP3.LUT R32, R32, R123, RZ, 0x3c, !PT ;  /* 0x0000007b20207212 */ /* 0x000fe400078e3cff */
[----:B------:R-:W-:Y:S02]  /*10ec0*/  MOV R127, R10 ;  /* 0x0000000a007f7202 */ /* 0x000fe40000000f00 */
[----:B------:R-:W-:Y:S02]  /*10ed0*/  MOV R82, R12 ;  /* 0x0000000c00527202 */ /* 0x000fe40000000f00 */
[----:B------:R-:W-:Y:S01]  /*10ee0*/  MOV R83, R14 ;  /* 0x0000000e00537202 */ /* 0x000fe20000000f00 */
[----:B------:R2:W-:Y:S01]  /*10ef0*/  STSM.16.M88.4 [R35], R4 ;  /* 0x0000000423007844 */ /* 0x0005e20000000200 */
[----:B------:R-:W-:Y:S01]  /*10f00*/  MOV R28, UR6 ;  /* 0x00000006001c7c02 */ /* 0x000fe20008000f00 */
[----:B------:R-:W-:Y:S01]  /*10f10*/  ULDC.64 UR6, c[0x0][0xb40] ;  /* 0x0002d00000067ab9 */ /* 0x000fe20000000a00 */
[----:B------:R-:W-:-:S02]  /*10f20*/  F2FP.BF16.F32.PACK_AB R8, R41, R40 ;  /* 0x000000282908723e */ /* 0x000fc400000010ff */
[----:B------:R-:W-:Y:S02]  /*10f30*/  F2FP.BF16.F32.PACK_AB R9, R43, R42 ;  /* 0x0000002a2b09723e */ /* 0x000fe400000010ff */
[----:B------:R-:W-:Y:S02]  /*10f40*/  F2FP.BF16.F32.PACK_AB R10, R45, R44 ;  /* 0x0000002c2d0a723e */ /* 0x000fe400000010ff */
[----:B------:R-:W-:Y:S02]  /*10f50*/  F2FP.BF16.F32.PACK_AB R11, R47, R46 ;  /* 0x0000002e2f0b723e */ /* 0x000fe400000010ff */
[----:B------:R-:W-:Y:S02]  /*10f60*/  MOV R123, R24 ;  /* 0x00000018007b7202 */ /* 0x000fe40000000f00 */
[----:B------:R-:W-:Y:S02]  /*10f70*/  MOV R122, R26 ;  /* 0x0000001a007a7202 */ /* 0x000fe40000000f00 */
[----:B------:R-:W-:-:S02]  /*10f80*/  F2FP.BF16.F32.PACK_AB R12, R49, R48 ;  /* 0x00000030310c723e */ /* 0x000fc400000010ff */
[----:B--2---:R-:W-:Y:S01]  /*10f90*/  F2FP.BF16.F32.PACK_AB R7, R124, R31 ;  /* 0x0000001f7c07723e */ /* 0x004fe200000010ff */
[--C-:B------:R-:W-:Y:S01]  /*10fa0*/  IMAD.X R31, RZ, RZ, R19.reuse, P5 ;  /* 0x000000ffff1f7224 */ /* 0x100fe200028e0613 */
[----:B------:R-:W-:Y:S01]  /*10fb0*/  F2FP.BF16.F32.PACK_AB R5, R126, R33 ;  /* 0x000000217e05723e */ /* 0x000fe200000010ff */
[----:B------:R-:W-:Y:S01]  /*10fc0*/  IMAD.X R33, RZ, RZ, R19, P3 ;  /* 0x000000ffff217224 */ /* 0x000fe200018e0613 */
[----:B------:R-:W-:Y:S02]  /*10fd0*/  F2FP.BF16.F32.PACK_AB R4, R120, R3 ;  /* 0x000000037804723e */ /* 0x000fe400000010ff */
[----:B------:R-:W-:Y:S02]  /*10fe0*/  F2FP.BF16.F32.PACK_AB R6, R37, R36 ;  /* 0x000000242506723e */ /* 0x000fe400000010ff */
[----:B------:R-:W-:Y:S01]  /*10ff0*/  MOV R3, R30 ;  /* 0x0000001e00037202 */ /* 0x000fe20000000f00 */
[----:B-1----:R-:W-:Y:S01]  /*11000*/  IMAD R30, R20, UR5, RZ ;  /* 0x00000005141e7c24 */ /* 0x002fe2000f8e02ff */
[----:B------:R-:W-:Y:S01]  /*11010*/  F2FP.BF16.F32.PACK_AB R13, R51, R50 ;  /* 0x00000032330d723e */ /* 0x000fe200000010ff */
[----:B------:R1:W-:Y:S01]  /*11020*/  STSM.16.M88.4 [R128], R4 ;  /* 0x0000000480007844 */ /* 0x0003e20000000200 */
[----:B------:R-:W-:-:S02]  /*11030*/  F2FP.BF16.F32.PACK_AB R14, R53, R52 ;  /* 0x00000034350e723e */ /* 0x000fc400000010ff */
[----:B------:R-:W-:Y:S01]  /*11040*/  F2FP.BF16.F32.PACK_AB R15, R55, R54 ;  /* 0x00000036370f723e */ /* 0x000fe200000010ff */
[----:B------:R-:W-:Y:S01]  /*11050*/  STSM.16.M88.4 [R127], R8 ;  /* 0x000000087f007844 */ /* 0x000fe20000000200 */
[----:B------:R-:W-:Y:S02]  /*11060*/  F2FP.BF16.F32.PACK_AB R24, R57, R56 ;  /* 0x000000383918723e */ /* 0x000fe400000010ff */
[----:B------:R-:W-:Y:S01]  /*11070*/  F2FP.BF16.F32.PACK_AB R25, R59, R58 ;  /* 0x0000003a3b19723e */ /* 0x000fe200000010ff */
[----:B------:R2:W-:Y:S01]  /*11080*/  STSM.16.M88.4 [R82], R12 ;  /* 0x0000000c52007844 */ /* 0x0005e20000000200 */
[----:B------:R-:W-:Y:S02]  /*11090*/  F2FP.BF16.F32.PACK_AB R26, R61, R60 ;  /* 0x0000003c3d1a723e */ /* 0x000fe400000010ff */
[----:B------:R-:W-:Y:S02]  /*110a0*/  F2FP.BF16.F32.PACK_AB R27, R63, R62 ;  /* 0x0000003e3f1b723e */ /* 0x000fe400000010ff */
[----:B------:R-:W-:Y:S01]  /*110b0*/  MOV R32, R32 ;  /* 0x0000002000207202 */ /* 0x000fe20000000f00 */
[----:B------:R-:W-:Y:S01]  /*110c0*/  IMAD R33, R21, UR44, R30 ;  /* 0x0000002c15217c24 */ /* 0x000fe2000f8e021e */
[----:B------:R-:W-:Y:S01]  /*110d0*/  IADD3.X R35, RZ, R19, RZ, P6, !PT ;  /* 0x00000013ff237210 */ /* 0x000fe200037fe4ff */
[----:B------:R-:W-:Y:S01]  /*110e0*/  IMAD.WIDE.U32 R20, R20, UR44, R28 ;  /* 0x0000002c14147c25 */ /* 0x000fe2000f8e001c */
[----:B-1----:R-:W-:Y:S01]  /*110f0*/  F2FP.BF16.F32.PACK_AB R4, R65, R64 ;  /* 0x000000404104723e */ /* 0x002fe200000010ff */
[----:B------:R1:W-:Y:S01]  /*11100*/  STSM.16.M88.4 [R83], R24 ;  /* 0x0000001853007844 */ /* 0x0003e20000000200 */
[----:B------:R-:W-:-:S02]  /*11110*/  F2FP.BF16.F32.PACK_AB R5, R67, R66 ;  /* 0x000000424305723e */ /* 0x000fc400000010ff */
[----:B------:R-:W-:Y:S02]  /*11120*/  F2FP.BF16.F32.PACK_AB R6, R69, R68 ;  /* 0x000000444506723e */ /* 0x000fe400000010ff */
[----:B------:R-:W-:Y:S02]  /*11130*/  F2FP.BF16.F32.PACK_AB R7, R71, R70 ;  /* 0x000000464707723e */ /* 0x000fe400000010ff */
[----:B------:R-:W-:Y:S02]  /*11140*/  F2FP.BF16.F32.PACK_AB R28, R73, R72 ;  /* 0x00000048491c723e */ /* 0x000fe400000010ff */
[----:B------:R-:W-:Y:S01]  /*11150*/  F2FP.BF16.F32.PACK_AB R29, R75, R74 ;  /* 0x0000004a4b1d723e */ /* 0x000fe200000010ff */
[----:B------:R3:W-:Y:S01]  /*11160*/  STSM.16.M88.4 [R125], R4 ;  /* 0x000000047d007844 */ /* 0x0007e20000000200 */
[----:B------:R-:W-:Y:S02]  /*11170*/  F2FP.BF16.F32.PACK_AB R30, R77, R76 ;  /* 0x0000004c4d1e723e */ /* 0x000fe400000010ff */
[----:B------:R-:W-:-:S02]  /*11180*/  F2FP.BF16.F32.PACK_AB R31, R79, R78 ;  /* 0x0000004e4f1f723e */ /* 0x000fc400000010ff */
[----:B------:R-:W-:Y:S02]  /*11190*/  F2FP.BF16.F32.PACK_AB R80, R81, R80 ;  /* 0x000000505150723e */ /* 0x000fe400000010ff */
[----:B------:R-:W-:Y:S01]  /*111a0*/  F2FP.BF16.F32.PACK_AB R88, R89, R88 ;  /* 0x000000585958723e */ /* 0x000fe200000010ff */
[----:B------:R-:W-:Y:S01]  /*111b0*/  STSM.16.M88.4 [R123], R28 ;  /* 0x0000001c7b007844 */ /* 0x000fe20000000200 */
[----:B------:R-:W-:Y:S02]  /*111c0*/  F2FP.BF16.F32.PACK_AB R81, R39, R38 ;  /* 0x000000262751723e */ /* 0x000fe400000010ff */
[----:B--2---:R-:W-:Y:S02]  /*111d0*/  F2FP.BF16.F32.PACK_AB R82, R85, R84 ;  /* 0x000000545552723e */ /* 0x004fe400000010ff */
[----:B-1----:R-:W-:Y:S02]  /*111e0*/  F2FP.BF16.F32.PACK_AB R83, R87, R86 ;  /* 0x000000565753723e */ /* 0x002fe400000010ff */
[----:B------:R-:W-:-:S02]  /*111f0*/  F2FP.BF16.F32.PACK_AB R89, R91, R90 ;  /* 0x0000005a5b59723e */ /* 0x000fc400000010ff */
[----:B------:R-:W-:Y:S01]  /*11200*/  F2FP.BF16.F32.PACK_AB R96, R97, R96 ;  /* 0x000000606160723e */ /* 0x000fe200000010ff */
[----:B------:R-:W-:Y:S01]  /*11210*/  STSM.16.M88.4 [R122], R80 ;  /* 0x000000507a007844 */ /* 0x000fe20000000200 */
[----:B------:R-:W-:Y:S02]  /*11220*/  F2FP.BF16.F32.PACK_AB R90, R93, R92 ;  /* 0x0000005c5d5a723e */ /* 0x000fe400000010ff */
[----:B------:R-:W-:Y:S02]  /*11230*/  F2FP.BF16.F32.PACK_AB R91, R95, R94 ;  /* 0x0000005e5f5b723e */ /* 0x000fe400000010ff */
[----:B------:R-:W-:Y:S02]  /*11240*/  F2FP.BF16.F32.PACK_AB R97, R99, R98 ;  /* 0x000000626361723e */ /* 0x000fe400000010ff */
[----:B------:R-:W-:Y:S01]  /*11250*/  F2FP.BF16.F32.PACK_AB R104, R105, R104 ;  /* 0x000000686968723e */ /* 0x000fe200000010ff */
[----:B------:R-:W-:Y:S01]  /*11260*/  STSM.16.M88.4 [R121], R88 ;  /* 0x0000005879007844 */ /* 0x000fe20000000200 */
[----:B------:R-:W-:-:S02]  /*11270*/  MOV R34, R34 ;  /* 0x0000002200227202 */ /* 0x000fc40000000f00 */
[----:B---3--:R-:W-:Y:S02]  /*11280*/  SHF.R.S32.HI R5, RZ, 0x1f, R129 ;  /* 0x0000001fff057819 */ /* 0x008fe40000011481 */
[----:B------:R-:W-:Y:S02]  /*11290*/  IADD3 R6, P2, R129, R20, RZ ;  /* 0x0000001481067210 */ /* 0x000fe40007f5e0ff */
        /* <DEDUP_REMOVED lines=11> */
[----:B------:R-:W-:Y:S02]  /*11350*/  IADD3.X R5, R5, R21, R33, P2, !PT ;  /* 0x0000001505057210 */ /* 0x000fe400017fe421 */
[----:B------:R-:W-:Y:S01]  /*11360*/  LEA R4, P2, R6, UR6, 0x2 ;  /* 0x0000000606047c11 */ /* 0x000fe2000f8410ff */
[----:B------:R-:W-:Y:S01]  /*11370*/  STSM.16.M88.4 [R32], R112 ;  /* 0x0000007020007844 */ /* 0x000fe20000000200 */
[----:B------:R-:W-:-:S02]  /*11380*/  ISETP.GE.OR P0, PT, R129, UR10, P0 ;  /* 0x0000000a81007c0c */ /* 0x000fc40008706670 */
[----:B------:R-:W-:Y:S01]  /*11390*/  LEA.HI.X R5, R6, UR7, R5, 0x2, P2 ;  /* 0x0000000706057c11 */ /* 0x000fe200090f1405 */
[----:B------:R-:W-:Y:S01]  /*113a0*/  @!PT LDS RZ, [RZ] ;  /* 0x00000000fffff984 */ /* 0x000fe20000000800 */
[----:B------:R-:W-:Y:S01]  /*113b0*/  @!PT LDS RZ, [RZ] ;  /* 0x00000000fffff984 */ /* 0x000fe20000000800 */
[----:B------:R-:W-:Y:S01]  /*113c0*/  @!PT LDS RZ, [RZ] ;  /* 0x00000000fffff984 */ /* 0x000fe20000000800 */
[----:B------:R-:W-:Y:S01]  /*113d0*/  @!PT LDS RZ, [RZ] ;  /* 0x00000000fffff984 */ /* 0x000fe20000000800 */
[----:B------:R1:W-:Y:S06]  /*113e0*/  MEMBAR.ALL.CTA ;  /* 0x0000000000007992 */ /* 0x0003ec0000008000 */
[----:B-1----:R-:W1:Y:S04]  /*113f0*/  FENCE.VIEW.ASYNC.S ;  /* 0x00000000000073c6 */ /* 0x002e680000000000 */
        /* <DEDUP_REMOVED lines=32> */
.L_x_1892:
[----:B------:R-:W-:Y:S05]  /*11600*/  BSYNC B0 ;  /* 0x0000000000007941 */ /* 0x000fea0003800000 */
.L_x_1891:
[----:B------:R-:W-:Y:S05]  /*11610*/  BRA `(.L_x_1890) ;  /* 0x0000000800607947 */ /* 0x000fea0003800000 */
.L_x_1889:
        /* <DEDUP_REMOVED lines=16> */
[----:B------:R-:W-:Y:S01]  /*11720*/  ULDC.64 UR8, c[0x0][0xb40] ;  /* 0x0002d00000087ab9 */ /* 0x000fe20000000a00 */
[----:B------:R-:W-:-:S05]  /*11730*/  ULDC.64 UR10, c[0x0][0x208] ;  /* 0x00008200000a7ab9 */ /* 0x000fca0000000a00 */
[----:B------:R-:W5:Y:S01]  /*11740*/  LDC.64 R10, c[0x0][0xb78] ;  /* 0x0002de00ff0a7b82 */ /* 0x000f620000000a00 */
[C---:B----4-:R-:W-:Y:S02]  /*11750*/  IMAD R0, R4.reuse, UR6, RZ ;  /* 0x0000000604007c24 */ /* 0x050fe4000f8e02ff */
[----:B------:R-:W-:-:S04]  /*11760*/  IMAD.WIDE.U32 R2, R4, UR43, R2 ;  /* 0x0000002b04027c25 */ /* 0x000fc8000f8e0002 */
[----:B------:R-:W-:Y:S02]  /*11770*/  IMAD R5, R5, UR43, R0 ;  /* 0x0000002b05057c24 */ /* 0x000fe4000f8e0200 */
[----:B-----5:R-:W-:-:S03]  /*11780*/  IMAD R0, R10, UR7, RZ ;  /* 0x000000070a007c24 */ /* 0x020fc6000f8e02ff */
[----:B------:R-:W-:Y:S01]  /*11790*/  IADD3 R3, R3, R5, RZ ;  /* 0x0000000503037210 */ /* 0x000fe20007ffe0ff */
[----:B------:R-:W-:Y:S02]  /*117a0*/  IMAD R5, R11, UR44, R0 ;  /* 0x0000002c0b057c24 */ /* 0x000fe4000f8e0200 */
[----:B------:R-:W-:-:S04]  /*117b0*/  IMAD.WIDE.U32 R2, R10, UR44, R2 ;  /* 0x0000002c0a027c25 */ /* 0x000fc8000f8e0002 */
[----:B------:R-:W-:Y:S01]  /*117c0*/  IMAD.IADD R3, R3, 0x1, R5 ;  /* 0x0000000103037824 */ /* 0x000fe200078e0205 */
[----:B------:R-:W-:-:S04]  /*117d0*/  LEA R4, P0, R2, UR8, 0x2 ;  /* 0x0000000802047c11 */ /* 0x000fc8000f8010ff */
[----:B------:R-:W-:Y:S01]  /*117e0*/  LEA.HI.X R5, R2, UR9, R3, 0x2, P0 ;  /* 0x0000000902057c11 */ /* 0x000fe200080f1403 */
[----:B------:R-:W-:-:S05]  /*117f0*/  IMAD.MOV.U32 R3, RZ, RZ, -0x800000 ;  /* 0xff800000ff037424 */ /* 0x000fca00078e00ff */
[----:B------:R4:W-:Y:S03]  /*11800*/  STG.E desc[UR10][R4.64], R3 ;  /* 0x0000000304007986 */ /* 0x0009e6000c10190a */
.L_x_1894:
[----:B------:R-:W-:Y:S05]  /*11810*/  BSYNC B0 ;  /* 0x0000000000007941 */ /* 0x000fea0003800000 */
.L_x_1893:
[----:B------:R-:W-:Y:S01]  /*11820*/  R2UR UR8, R208 ;  /* 0x00000000d00872ca */ /* 0x000fe200000e0000 */
[----:B------:R-:W-:Y:S01]  /*11830*/  ULDC UR5, c[0x0][0xa88] ;  /* 0x0002a20000057ab9 */ /* 0x000fe20000000800 */
[C---:B--2---:R-:W-:Y:S01]  /*11840*/  IMAD R0, R6.reuse, UR6, RZ ;  /* 0x0000000606007c24 */ /* 0x044fe2000f8e02ff */
[----:B------:R-:W-:Y:S01]  /*11850*/  UIADD3 UR42, -UR42, UR5, URZ ;  /* 0x000000052a2a7290 */ /* 0x000fe2000fffe13f */
[----:B----4-:R-:W-:Y:S01]  /*11860*/  IMAD.WIDE.U32 R2, R6, UR43, R22 ;  /* 0x0000002b06027c25 */ /* 0x010fe2000f8e0016 */
[C---:B------:R-:W-:Y:S01]  /*11870*/  IADD3 R4, R206.reuse, 0x20, RZ ;  /* 0x00000020ce047810 */ /* 0x040fe20007ffe0ff */
[----:B------:R-:W-:Y:S01]  /*11880*/  BSSY B0, `(.L_x_1895) ;  /* 0x0000026000007945 */ /* 0x000fe20003800000 */
[----:B------:R-:W-:Y:S01]  /*11890*/  SHF.R.S32.HI R207, RZ, 0x1f, R206 ;  /* 0x0000001fffcf7819 */ /* 0x000fe200000114ce */
[----:B------:R-:W-:Y:S01]  /*118a0*/  IMAD R5, R7, UR43, R0 ;  /* 0x0000002b07057c24 */ /* 0x000fe2000f8e0200 */
[C---:B------:R-:W-:Y:S01]  /*118b0*/  ISETP.GE.AND P3, PT, R206.reuse, UR42, PT ;  /* 0x0000002ace007c0c */ /* 0x040fe2000bf66270 */
[----:B------:R-:W-:Y:S01]  /*118c0*/  VIADD R0, R206, 0x40 ;  /* 0x00000040ce007836 */ /* 0x000fe20000000000 */
[----:B------:R-:W-:Y:S01]  /*118d0*/  ISETP.GE.AND P0, PT, R4, UR42, PT ;  /* 0x0000002a04007c0c */ /* 0x000fe2000bf06270 */
[----:B------:R-:W-:Y:S01]  /*118e0*/  VIADD R4, R206, 0x60 ;  /* 0x00000060ce047836 */ /* 0x000fe20000000000 */
[----:B------:R-:W-:Y:S01]  /*118f0*/  ULOP3.LUT UR5, URZ, UR8, URZ, 0x33, !UPT ;  /* 0x000000083f057292 */ /* 0x000fe2000f8e333f */
[----:B------:R-:W-:-:S02]  /*11900*/  IADD3 R3, R3, R5, RZ ;  /* 0x0000000503037210 */ /* 0x000fc40007ffe0ff */
[----:B------:R-:W-:Y:S01]  /*11910*/  ISETP.GE.AND P1, PT, R0, UR42, PT ;  /* 0x0000002a00007c0c */ /* 0x000fe2000bf26270 */
[----:B---3--:R-:W-:Y:S01]  /*11920*/  IMAD R0, R8, UR7, RZ ;  /* 0x0000000708007c24 */ /* 0x008fe2000f8e02ff */
[----:B------:R-:W-:Y:S01]  /*11930*/  ISETP.GE.AND P2, PT, R4, UR42, PT ;  /* 0x0000002a04007c0c */ /* 0x000fe2000bf46270 */
[----:B-1----:R-:W-:Y:S02]  /*11940*/  VIADD R5, R12, UR5 ;  /* 0x000000050c057c36 */ /* 0x002fe40008000000 */
[----:B------:R-:W-:Y:S02]  /*11950*/  IMAD R9, R9, UR44, R0 ;  /* 0x0000002c09097c24 */ /* 0x000fe4000f8e0200 */
[----:B------:R-:W-:-:S04]  /*11960*/  IMAD.WIDE.U32 R6, R8, UR44, R2 ;  /* 0x0000002c08067c25 */ /* 0x000fc8000f8e0002 */
[----:B------:R-:W-:-:S04]  /*11970*/  IMAD.WIDE R4, R5, 0x80, R206 ;  /* 0x0000008005047825 */ /* 0x000fc800078e02ce */
[----:B------:R-:W-:Y:S01]  /*11980*/  IMAD.IADD R11, R7, 0x1, R9 ;  /* 0x00000001070b7824 */ /* 0x000fe200078e0209 */
[----:B------:R-:W-:Y:S06]  /*11990*/  @P3 BRA `(.L_x_1896) ;  /* 0x0000000000503947 */ /* 0x000fec0003800000 */
[----:B------:R-:W-:Y:S01]  /*119a0*/  ULDC.64 UR6, c[0x0][0xad8] ;  /* 0x0002b60000067ab9 */ /* 0x000fe20000000a00 */
[----:B------:R-:W-:Y:S01]  /*119b0*/  MOV R3, R11 ;  /* 0x0000000b00037202 */ /* 0x000fe20000000f00 */
[C---:B------:R-:W-:Y:S01]  /*119c0*/  VIADD R8, R22.reuse, 0x80 ;  /* 0x0000008016087836 */ /* 0x040fe20000000000 */
[----:B------:R-:W-:Y:S01]  /*119d0*/  IADD3 R0, R22, 0x40, RZ ;  /* 0x0000004016007810 */ /* 0x000fe20007ffe0ff */
[----:B------:R-:W-:Y:S01]  /*119e0*/  IMAD R9, R5, UR6, RZ ;  /* 0x0000000605097c24 */ /* 0x000fe2000f8e02ff */
[----:B------:R-:W-:Y:S01]  /*119f0*/  ULDC UR5, c[0x0][0xa8c] ;  /* 0x0002a30000057ab9 */ /* 0x000fe20000000800 */
[----:B------:R-:W-:Y:S01]  /*11a00*/  IMAD.MOV.U32 R2, RZ, RZ, R6 ;  /* 0x000000ffff027224 */ /* 0x000fe200078e0006 */
[----:B------:R-:W-:Y:S01]  /*11a10*/  ISETP.GE.AND P4, PT, R0, UR5, PT ;  /* 0x0000000500007c0c */ /* 0x000fe2000bf86270 */
[----:B------:R-:W-:Y:S01]  /*11a20*/  IMAD R9, R4, UR7, R9 ;  /* 0x0000000704097c24 */ /* 0x000fe2000f8e0209 */
[----:B------:R-:W-:Y:S01]  /*11a30*/  ISETP.GE.AND P3, PT, R22, UR5, PT ;  /* 0x0000000516007c0c */ /* 0x000fe2000bf66270 */
[----:B------:R-:W-:Y:S01]  /*11a40*/  IMAD.WIDE.U32 R2, R4, UR6, R2 ;  /* 0x0000000604027c25 */ /* 0x000fe2000f8e0002 */
[----:B------:R-:W-:Y:S01]  /*11a50*/  ISETP.GE.AND P5, PT, R8, UR5, PT ;  /* 0x0000000508007c0c */ /* 0x000fe2000bfa6270 */
[----:B------:R-:W-:Y:S01]  /*11a60*/  ULDC.64 UR6, c[0x0][0xa80] ;  /* 0x0002a00000067ab9 */ /* 0x000fe20000000a00 */
[----:B------:R-:W-:Y:S01]  /*11a70*/  ULDC.64 UR8, c[0x0][0x208] ;  /* 0x0000820000087ab9 */ /* 0x000fe20000000a00 */
[----:B------:R-:W-:Y:S01]  /*11a80*/  IMAD.IADD R3, R3, 0x1, R9 ;  /* 0x0000000103037824 */ /* 0x000fe200078e0209 */
[----:B------:R-:W-:-:S04]  /*11a90*/  LEA R8, P6, R2, UR6, 0x1 ;  /* 0x0000000602087c11 */ /* 0x000fc8000f8c08ff */
[----:B------:R-:W-:-:S05]  /*11aa0*/  LEA.HI.X R9, R2, UR7, R3, 0x1, P6 ;  /* 0x0000000702097c11 */ /* 0x000fca000b0f0c03 */
[----:B------:R1:W-:Y:S04]  /*11ab0*/  @!P3 STG.E.128 desc[UR8][R8.64], RZ ;  /* 0x000000ff0800b986 */ /* 0x0003e8000c101d08 */
[----:B------:R1:W-:Y:S04]  /*11ac0*/  @!P4 STG.E.128 desc[UR8][R8.64+0x80], RZ ;  /* 0x000080ff0800c986 */ /* 0x0003e8000c101d08 */
[----:B------:R1:W-:Y:S02]  /*11ad0*/  @!P5 STG.E.128 desc[UR8][R8.64+0x100], RZ ;  /* 0x000100ff0800d986 */ /* 0x0003e4000c101d08 */
.L_x_1896:
[----:B------:R-:W-:Y:S05]  /*11ae0*/  BSYNC B0 ;  /* 0x0000000000007941 */ /* 0x000fea0003800000 */
.L_x_1895:
[----:B------:R-:W-:Y:S04]  /*11af0*/  BSSY B0, `(.L_x_1897) ;  /* 0x0000018000007945 */ /* 0x000fe80003800000 */
[----:B------:R-:W-:Y:S05]  /*11b00*/  @P0 BRA `(.L_x_1898) ;  /* 0x0000000000580947 */ /* 0x000fea0003800000 */
[----:B-1----:R-:W-:Y:S01]  /*11b10*/  IADD3 R9, P0, R4, 0x20, RZ ;  /* 0x0000002004097810 */ /* 0x002fe20007f1e0ff */
[----:B------:R-:W-:Y:S01]  /*11b20*/  ULDC UR5, c[0x0][0xa8c] ;  /* 0x0002a30000057ab9 */ /* 0x000fe20000000800 */
[----:B------:R-:W-:Y:S01]  /*11b30*/  IADD3 R2, R22, 0x40, RZ ;  /* 0x0000004016027810 */ /* 0x000fe20007ffe0ff */
[----:B------:R-:W-:Y:S01]  /*11b40*/  ULDC.64 UR6, c[0x0][0xad8] ;  /* 0x0002b60000067ab9 */ /* 0x000fe20000000a00 */
[----:B------:R-:W-:Y:S01]  /*11b50*/  MOV R3, R11 ;  /* 0x0000000b00037202 */ /* 0x000fe20000000f00 */
[----:B------:R-:W-:Y:S01]  /*11b60*/  IMAD.X R0, RZ, RZ, R5, P0 ;  /* 0x000000ffff007224 */ /* 0x000fe200000e0605 */
[----:B------:R-:W-:Y:S01]  /*11b70*/  ISETP.GE.AND P4, PT, R2, UR5, PT ;  /* 0x0000000502007c0c */ /* 0x000fe2000bf86270 */
[----:B------:R-:W-:Y:S01]  /*11b80*/  IMAD.MOV.U32 R2, RZ, RZ, R6 ;  /* 0x000000ffff027224 */ /* 0x000fe200078e0006 */
[C---:B------:R-:W-:Y:S01]  /*11b90*/  ISETP.GE.AND P3, PT, R22.reuse, UR5, PT ;  /* 0x0000000516007c0c */ /* 0x040fe2000bf66270 */
[----:B------:R-:W-:Y:S01]  /*11ba0*/  VIADD R8, R22, 0x80 ;  /* 0x0000008016087836 */ /* 0x000fe20000000000 */
[----:B------:R-:W-:Y:S01]  /*11bb0*/  ULDC.64 UR8, c[0x0][0x208] ;  /* 0x0000820000087ab9 */ /* 0x000fe20000000a00 */
        /* <DEDUP_REMOVED lines=11> */
.L_x_1898:
[----:B------:R-:W-:Y:S05]  /*11c70*/  BSYNC B0 ;  /* 0x0000000000007941 */ /* 0x000fea0003800000 */
.L_x_1897:
[----:B------:R-:W-:Y:S04]  /*11c80*/  BSSY B0, `(.L_x_1899) ;  /* 0x0000018000007945 */ /* 0x000fe80003800000 */
[----:B------:R-:W-:Y:S05]  /*11c90*/  @P1 BRA `(.L_x_1900) ;  /* 0x0000000000581947 */ /* 0x000fea0003800000 */
[----:B-12---:R-:W-:Y:S01]  /*11ca0*/  IADD3 R9, P0, R4, 0x40, RZ ;  /* 0x0000004004097810 */ /* 0x006fe20007f1e0ff */
        /* <DEDUP_REMOVED lines=21> */
.L_x_1900:
[----:B------:R-:W-:Y:S05]  /*11e00*/  BSYNC B0 ;  /* 0x0000000000007941 */ /* 0x000fea0003800000 */
.L_x_1899:
[----:B------:R-:W-:Y:S04]  /*11e10*/  BSSY B0, `(.L_x_1890) ;  /* 0x0000018000007945 */ /* 0x000fe80003800000 */
[----:B------:R-:W-:Y:S05]  /*11e20*/  @P2 BRA `(.L_x_1901) ;  /* 0x0000000000582947 */ /* 0x000fea0003800000 */
[----:B------:R-:W-:Y:S01]  /*11e30*/  IADD3 R7, P0, R4, 0x60, RZ ;  /* 0x0000006004077810 */ /* 0x000fe20007f1e0ff */
[----:B------:R-:W-:Y:S01]  /*11e40*/  VIADD R0, R22, 0x40 ;  /* 0x0000004016007836 */ /* 0x000fe20000000000 */
[----:B------:R-:W-:Y:S01]  /*11e50*/  MOV R2, R6 ;  /* 0x0000000600027202 */ /* 0x000fe20000000f00 */
[----:B------:R-:W-:Y:S01]  /*11e60*/  ULDC.64 UR6, c[0x0][0xad8] ;  /* 0x0002b60000067ab9 */ /* 0x000fe20000000a00 */
[----:B------:R-:W-:Y:S01]  /*11e70*/  ULDC UR5, c[0x0][0xa8c] ;  /* 0x0002a30000057ab9 */ /* 0x000fe20000000800 */
[----:B------:R-:W-:Y:S01]  /*11e80*/  IMAD.X R4, RZ, RZ, R5, P0 ;  /* 0x000000ffff047224 */ /* 0x000fe200000e0605 */
[----:B------:R-:W-:Y:S01]  /*11e90*/  ISETP.GE.AND P2, PT, R0, UR5, PT ;  /* 0x0000000500007c0c */ /* 0x000fe2000bf46270 */
[----:B------:R-:W-:Y:S01]  /*11ea0*/  IMAD.MOV.U32 R3, RZ, RZ, R11 ;  /* 0x000000ffff037224 */ /* 0x000fe200078e000b */
[----:B------:R-:W-:Y:S01]  /*11eb0*/  IADD3 R0, R22, 0x80, RZ ;  /* 0x0000008016007810 */ /* 0x000fe20007ffe0ff */
[----:B------:R-:W-:Y:S01]  /*11ec0*/  IMAD R4, R4, UR6, RZ ;  /* 0x0000000604047c24 */ /* 0x000fe2000f8e02ff */
[----:B------:R-:W-:Y:S01]  /*11ed0*/  ISETP.GE.AND P1, PT, R22, UR5, PT ;  /* 0x0000000516007c0c */ /* 0x000fe2000bf26270 */
[----:B------:R-:W-:Y:S01]  /*11ee0*/  IMAD.WIDE.U32 R2, R7, UR6, R2 ;  /* 0x0000000607027c25 */ /* 0x000fe2000f8e0002 */
[----:B------:R-:W-:Y:S01]  /*11ef0*/  ISETP.GE.AND P3, PT, R0, UR5, PT ;  /* 0x0000000500007c0c */ /* 0x000fe2000bf66270 */
[----:B------:R-:W-:-:S02]  /*11f00*/  ULDC.64 UR8, c[0x0][0x208] ;  /* 0x0000820000087ab9 */ /* 0x000fc40000000a00 */
        /* <DEDUP_REMOVED lines=8> */
.L_x_1901:
[----:B------:R-:W-:Y:S05]  /*11f90*/  BSYNC B0 ;  /* 0x0000000000007941 */ /* 0x000fea0003800000 */
.L_x_1890:
[----:B--2---:R-:W2:Y:S02]  /*11fa0*/  LDC R0, c[0x0][0xda8] ;  /* 0x00036a00ff007b82 */ /* 0x004ea40000000800 */
[----:B--2---:R-:W-:-:S13]  /*11fb0*/  ISETP.LE.AND P0, PT, R0, UR4, PT ;  /* 0x0000000400007c0c */ /* 0x004fda000bf03270 */
[----:B------:R-:W-:Y:S05]  /*11fc0*/  @!P0 BRA `(.L_x_1902) ;  /* 0xfffffeec00708947 */ /* 0x000fea000383ffff */
[----:B------:R-:W-:Y:S05]  /*11fd0*/  EXIT ;  /* 0x000000000000794d */ /* 0x000fea0003800000 */
.L_x_1854:
[----:B------:R-:W-:-:S08]  /*11fe0*/  NOP ;  /* 0x0000000000007918 */ /* 0x000fd00000000000 */
[----:B-1----:R-:W1:-:S00]  /*11ff0*/  USETMAXREG.DEALLOC.CTAPOOL 0x18 ;  /* 0x00000018000079c8 */ /* 0x002e4000080e0500 */
[----:B-1----:R-:W-:-:S06]  /*12000*/  LOP3.LUT R0, R0, 0x3, RZ, 0xc0, !PT ;  /* 0x0000000300007812 */ /* 0x002fcc00078ec0ff */
[----:B------:R-:W1:Y:S02]  /*12010*/  SHFL.IDX PT, R0, R0, RZ, 0x1f ;  /* 0x00001fff00007589 */ /* 0x000e6400000e0000 */
[----:B-1----:R-:W-:-:S13]  /*12020*/  ISETP.NE.AND P0, PT, R0, RZ, PT ;  /* 0x000000ff0000720c */ /* 0x002fda0003f05270 */
[----:B--2---:R-:W-:Y:S05]  /*12030*/  @P0 EXIT ;  /* 0x000000000000094d */ /* 0x004fea0003800000 */
[----:B------:R-:W1:Y:S01]  /*12040*/  S2UR UR4, SR_CTAID.X ;  /* 0x00000000000479c3 */ /* 0x000e620000002500 */
[----:B------:R2:W-:Y:S01]  /*12050*/  STL [R1+0x4], RZ ;  /* 0x000004ff01007387 */ /* 0x0005e20000100800 */
[----:B------:R-:W-:Y:S01]  /*12060*/  MOV R17, 0x1 ;  /* 0x0000000100117802 */ /* 0x000fe20000000f00 */
[----:B------:R-:W-:-:S05]  /*12070*/  IMAD.MOV.U32 R16, RZ, RZ, RZ ;  /* 0x000000ffff107224 */ /* 0x000fca00078e00ff */
[----:B------:R-:W1:Y:S02]  /*12080*/  LDC R0, c[0x0][0xda8] ;  /* 0x00036a00ff007b82 */ /* 0x000e640000000800 */
[----:B-1----:R-:W-:-:S13]  /*12090*/  ISETP.LE.AND P0, PT, R0, UR4, PT ;  /* 0x0000000400007c0c */ /* 0x002fda000bf03270 */
[----:B--2---:R-:W-:Y:S05]  /*120a0*/  @P0 BRA `(.L_x_1903) ;  /* 0x0000002c00980947 */ /* 0x004fea0003800000 */
[----:B------:R-:W-:Y:S01]  /*120b0*/  MOV R0, UR4 ;  /* 0x0000000400007c02 */ /* 0x000fe20008000f00 */
[----:B------:R-:W-:Y:S01]  /*120c0*/  IMAD.MOV.U32 R16, RZ, RZ, RZ ;  /* 0x000000ffff107224 */ /* 0x000fe200078e00ff */
[----:B------:R-:W-:Y:S01]  /*120d0*/  MOV R17, 0x1 ;  /* 0x0000000100117802 */ /* 0x000fe20000000f00 */
[----:B------:R-:W-:Y:S01]  /*120e0*/  ULDC UR44, c[0x0][0xc] ;  /* 0x00000300002c7ab9 */ /* 0x000fe20000000800 */
[----:B------:R-:W-:Y:S01]  /*120f0*/  ULDC.64 UR38, c[0x0][0x198] ;  /* 0x0000660000267ab9 */ /* 0x000fe20000000a00 */
[----:B------:R1:W-:Y:S04]  /*12100*/  STL [R1], R0 ;  /* 0x0000000001007387 */ /* 0x0003e80000100800 */
[----:B------:R1:W-:Y:S02]  /*12110*/  STL [R1+0x4], RZ ;  /* 0x000004ff01007387 */ /* 0x0003e40000100800 */
.L_x_1951:
[----:B------:R-:W2:Y:S01]  /*12120*/  LDL R6, [R1] ;  /* 0x0000000001067983 */ /* 0x000ea20000100800 */
[----:B------:R-:W-:Y:S01]  /*12130*/  ULDC UR8, c[0x0][0xdd0] ;  /* 0x0003740000087ab9 */ /* 0x000fe20000000800 */
[----:B-1----:R-:W1:Y:S01]  /*12140*/  LDC R0, c[0x0][0xde8] ;  /* 0x00037a00ff007b82 */ /* 0x002e620000000800 */
[----:B------:R-:W-:-:S11]  /*12150*/  UISETP.NE.AND UP0, UPT, UR8, 0x1, UPT ;  /* 0x000000010800788c */ /* 0x000fd6000bf05270 */
[----:B------:R-:W-:Y:S01]  /*12160*/  @UP0 ULDC UR4, c[0x0][0xdd4] ;  /* 0x0003750000040ab9 */ /* 0x000fe20000000800 */
[----:B------:R-:W-:Y:S01]  /*12170*/  @UP0 ULDC UR9, c[0x0][0xdd8] ;  /* 0x0003760000090ab9 */ /* 0x000fe20000000800 */
[C---:B--2---:R-:W-:Y:S02]  /*12180*/  R2UR UR6, R6.reuse ;  /* 0x00000000060672ca */ /* 0x044fe400000e0000 */
[----:B------:R-:W-:-:S11]  /*12190*/  R2UR UR7, R6 ;  /* 0x00000000060772ca */ /* 0x000fd600000e0000 */
        /* <DEDUP_REMOVED lines=14> */
.L_x_1904:
[----:B------:R-:W-:Y:S01]  /*12280*/  ULDC UR9, c[0x0][0xdc4] ;  /* 0x0003710000097ab9 */ /* 0x000fe20000000800 */
[----:B------:R-:W-:Y:S01]  /*12290*/  UMOV UR7, UR8 ;  /* 0x0000000800077c82 */ /* 0x000fe20008000000 */
[----:B------:R-:W-:-:S11]  /*122a0*/  UISETP.NE.AND UP0, UPT, UR9, 0x1, UPT ;  /* 0x000000010900788c */ /* 0x000fd6000bf05270 */
[----:B------:R-:W-:Y:S02]  /*122b0*/  @UP0 ULDC.64 UR10, c[0x0][0xdc8] ;  /* 0x00037200000a0ab9 */ /* 0x000fe40000000a00 */
[----:B------:R-:W-:-:S04]  /*122c0*/  UIMAD.WIDE.U32 UR4, UR8, UR10, URZ ;  /* 0x0000000a080472a5 */ /* 0x000fc8000f8e003f */
[----:B------:R-:W-:-:S04]  /*122d0*/  @UP0 USHF.R.U32.HI UR7, URZ, UR11, UR5 ;  /* 0x0000000b3f070299 */ /* 0x000fc80008011605 */
[----:B------:R-:W-:-:S12]  /*122e0*/  UIMAD UR4, UR7, UR9, URZ ;  /* 0x00000009070472a4 */ /* 0x000fd8000f8e023f */
.L_x_1905:
[----:B------:R-:W1:Y:S01]  /*122f0*/  LDC R0, c[0x0][0x404] ;  /* 0x00010100ff007b82 */ /* 0x000e620000000800 */
[----:B------:R-:W-:Y:S01]  /*12300*/  ULOP3.LUT UR5, URZ, UR7, URZ, 0x33, !UPT ;  /* 0x000000073f057292 */ /* 0x000fe2000f8e333f */
[----:B------:R-:W-:Y:S01]  /*12310*/  BSSY B6, `(.L_x_1906) ;  /* 0x00002ad000067945 */ /* 0x000fe20003800000 */
[----:B------:R-:W-:Y:S01]  /*12320*/  ULDC.64 UR10, c[0x0][0x3f8] ;  /* 0x0000fe00000a7ab9 */ /* 0x000fe20000000a00 */
[----:B------:R-:W-:Y:S01]  /*12330*/  ULDC UR7, c[0x0][0xdac] ;  /* 0x00036b0000077ab9 */ /* 0x000fe20000000800 */
[----:B------:R-:W-:Y:S01]  /*12340*/  ISETP.NE.U32.AND P0, PT, RZ, UR10, PT ;  /* 0x0000000aff007c0c */ /* 0x000fe2000bf05070 */
[----:B------:R-:W-:Y:S02]  /*12350*/  UIADD3 UR5, UR5, UR7, URZ ;  /* 0x0000000705057290 */ /* 0x000fe4000fffe03f */
[----:B------:R-:W2:Y:S01]  /*12360*/  LDC R2, c[0x0][0x288] ;  /* 0x0000a200ff027b82 */ /* 0x000ea20000000800 */
[----:B------:R-:W-:Y:S01]  /*12370*/  ISETP.NE.AND.EX P0, PT, RZ, UR11, PT, P0 ;  /* 0x0000000bff007c0c */ /* 0x000fe2000bf05300 */
[----:B------:R-:W-:Y:S01]  /*12380*/  USHF.L.U32 UR41, UR5, 0x7, URZ ;  /* 0x0000000705297899 */ /* 0x000fe2000800063f */
[----:B------:R-:W-:Y:S01]  /*12390*/  ULDC UR7, c[0x0][0xdb8] ;  /* 0x00036e0000077ab9 */ /* 0x000fe20000000800 */
[----:B------:R-:W-:-:S02]  /*123a0*/  UIADD3 UR4, UR8, -UR4, URZ ;  /* 0x8000000408047290 */ /* 0x000fc4000fffe03f */
[----:B------:R-:W-:Y:S02]  /*123b0*/  UISETP.NE.AND UP0, UPT, UR7, 0x1, UPT ;  /* 0x000000010700788c */ /* 0x000fe4000bf05270 */
[----:B------:R-:W3:Y:S01]  /*123c0*/  LDC R4, c[0x0][0x2e0] ;  /* 0x0000b800ff047b82 */ /* 0x000ee20000000800 */
[----:B------:R-:W-:Y:S01]  /*123d0*/  IMAD.U32 R5, RZ, RZ, UR41 ;  /* 0x00000029ff057e24 */ /* 0x000fe2000f8e00ff */
[----:B------:R-:W-:Y:S02]  /*123e0*/  ULDC UR5, c[0x0][0xdc4] ;  /* 0x0003710000057ab9 */ /* 0x000fe40000000800 */
[----:B------:R-:W-:Y:S01]  /*123f0*/  UIMAD UR6, UR6, UR5, UR4 ;  /* 0x00000005060672a4 */ /* 0x000fe2000f8e0204 */
[----:B-1----:R-:W-:-:S04]  /*12400*/  SEL R3, R0, 0x1, P0 ;  /* 0x0000000100037807 */ /* 0x002fc80000000000 */
[----:B------:R-:W-:Y:S01]  /*12410*/  @UP0 ULDC UR4, c[0x0][0xdbc] ;  /* 0x00036f0000040ab9 */ /* 0x000fe20000000800 */
[----:B------:R-:W-:Y:S01]  /*12420*/  @UP0 ULDC UR8, c[0x0][0xdc0] ;  /* 0x0003700000080ab9 */ /* 0x000fe20000000800 */
[----:B------:R-:W-:Y:S02]  /*12430*/  UIMAD.WIDE.U32 UR4, UR6, UR4, URZ ;  /* 0x00000004060472a5 */ /* 0x000fe4000f8e003f */
[----:B------:R-:W-:Y:S01]  /*12440*/  UMOV UR43, UR6 ;  /* 0x00000006002b7c82 */ /* 0x000fe20008000000 */
[----:B--2---:R-:W-:Y:S01]  /*12450*/  IADD3 R2, R5, 0xef, -R2 ;  /* 0x000000ef05027810 */ /* 0x004fe20007ffe802 */
[----:B------:R-:W-:-:S04]  /*12460*/  @UP0 USHF.R.U32.HI UR43, URZ, UR8, UR5 ;  /* 0x000000083f2b0299 */ /* 0x000fc80008011605 */
[----:B------:R-:W-:Y:S01]  /*12470*/  UIADD3 UR42, -UR43, URZ, URZ ;  /* 0x0000003f2b2a7290 */ /* 0x000fe2000fffe13f */
[----:B---3--:R-:W-:-:S03]  /*12480*/  IMAD R5, R3, R4, 0x6f ;  /* 0x0000006f03057424 */ /* 0x008fc600078e0204 */
[----:B------:R-:W-:Y:S01]  /*12490*/  UIMAD UR42, UR7, UR42, UR6 ;  /* 0x0000002a072a72a4 */ /* 0x000fe2000f8e0206 */
[----:B------:R-:W-:Y:S01]  /*124a0*/  IMAD R3, R3, R4, R2 ;  /* 0x0000000403037224 */ /* 0x000fe200078e0202 */
[----:B------:R-:W-:Y:S01]  /*124b0*/  MOV R4, RZ ;  /* 0x000000ff00047202 */ /* 0x000fe20000000f00 */
[----:B------:R-:W-:-:S04]  /*124c0*/  IMAD.MOV.U32 R2, RZ, RZ, RZ ;  /* 0x000000ffff027224 */ /* 0x000fc800078e00ff */
[----:B------:R-:W-:-:S04]  /*124d0*/  IMAD.HI R4, R5, -0x6db6db6d, R4 ;  /* 0x9249249305047827 */ /* 0x000fc800078e0204 */
[----:B------:R-:W-:Y:S01]  /*124e0*/  IMAD.HI R2, R3, -0x6db6db6d, R2 ;  /* 0x9249249303027827 */ /* 0x000fe200078e0202 */
[----:B------:R-:W-:-:S04]  /*124f0*/  SHF.R.U32.HI R3, RZ, 0x1f, R4 ;  /* 0x0000001fff037819 */ /* 0x000fc80000011604 */
[----:B------:R-:W-:Y:S02]  /*12500*/  SHF.R.U32.HI R5, RZ, 0x1f, R2 ;  /* 0x0000001fff057819 */ /* 0x000fe40000011602 */
[----:B------:R-:W-:Y:S02]  /*12510*/  LEA.HI.SX32 R3, R4, R3, 0x1a ;  /* 0x0000000304037211 */ /* 0x000fe400078fd2ff */
[----:B------:R-:W-:-:S04]  /*12520*/  LEA.HI.SX32 R2, R2, R5, 0x1a ;  /* 0x0000000502027211 */ /* 0x000fc800078fd2ff */
[----:B------:R-:W-:-:S04]  /*12530*/  VIMNMX R19, R3, R2, PT ;  /* 0x0000000203137248 */ /* 0x000fc80003fe0100 */
[----:B------:R-:W-:-:S13]  /*12540*/  ISETP.GT.AND P0, PT, R19, RZ, PT ;  /* 0x000000ff1300720c */ /* 0x000fda0003f04270 */
[----:B------:R-:W-:Y:S05]  /*12550*/  @P0 BRA `(.L_x_1907) ;  /* 0x00000000004c0947 */ /* 0x000fea0003800000 */
[----:B------:R-:W1:Y:S01]  /*12560*/  S2R R7, SR_TID.X ;  /* 0x0000000000077919 */ /* 0x000e620000002100 */
[----:B------:R-:W-:Y:S02]  /*12570*/  MOV R13, R6 ;  /* 0x00000006000d7202 */ /* 0x000fe40000000f00 */
[----:B-1----:R-:W-:-:S04]  /*12580*/  LOP3.LUT R7, R7, 0x1f, RZ, 0xc0, !PT ;  /* 0x0000001f07077812 */ /* 0x002fc800078ec0ff */
[----:B------:R-:W-:-:S13]  /*12590*/  ISETP.NE.AND P0, PT, R7, RZ, PT ;  /* 0x000000ff0700720c */ /* 0x000fda0003f05270 */
[----:B------:R-:W-:Y:S05]  /*125a0*/  @P0 BRA `(.L_x_1908) ;  /* 0x00000028000c0947 */ /* 0x000fea0003800000 */
[----:B------:R-:W1:Y:S01]  /*125b0*/  S2R R5, SR_LANEID ;  /* 0x0000000000057919 */ /* 0x000e620000000000 */
[----:B------:R-:W-:Y:S01]  /*125c0*/  VOTEU.ANY UR4, UPT, PT ;  /* 0x0000000000047886 */ /* 0x000fe200038e0100 */
[----:B------:R-:W2:Y:S01]  /*125d0*/  LDC.64 R2, c[0x0][0xdf0] ;  /* 0x00037c00ff027b82 */ /* 0x000ea20000000a00 */
[----:B------:R-:W1:Y:S01]  /*125e0*/  FLO.U32 R0, UR4 ;  /* 0x0000000400007d00 */ /* 0x000e6200080e0000 */
[----:B------:R-:W-:Y:S01]  /*125f0*/  ULDC.64 UR6, c[0x0][0x208] ;  /* 0x0000820000067ab9 */ /* 0x000fe20000000a00 */
        /* <DEDUP_REMOVED lines=9> */
.L_x_1907:
[----:B------:R-:W1:Y:S01]  /*12690*/  S2R R3, SR_CgaCtaId ;  /* 0x0000000000037919 */ /* 0x000e620000008800 */
[----:B------:R-:W-:-:S04]  /*126a0*/  MOV R18, 0x400 ;  /* 0x0000040000127802 */ /* 0x000fc80000000f00 */
[----:B-1----:R-:W-:-:S05]  /*126b0*/  LEA R18, R3, R18, 0x18 ;  /* 0x0000001203127211 */ /* 0x002fca00078ec0ff */
[----:B------:R-:W-:-:S05]  /*126c0*/  VIADD R0, R18, 0x21400 ;  /* 0x0002140012007836 */ /* 0x000fca0000000000 */
[----:B------:R-:W-:-:S13]  /*126d0*/  LOP3.LUT P0, RZ, R0, 0x3ff, RZ, 0xc0, !PT ;  /* 0x000003ff00ff7812 */ /* 0x000fda000780c0ff */
[----:B------:R-:W-:Y:S05]  /*126e0*/  @!P0 BRA `(.L_x_1909) ;  /* 0x0000000000408947 */ /* 0x000fea0003800000 */
[----:B------:R-:W-:Y:S01]  /*126f0*/  MOV R2, 0x0 ;  /* 0x0000000000027802 */ /* 0x000fe20000000f00 */
[----:B------:R-:W-:Y:S01]  /*12700*/  ULDC.64 UR6, c[0x4][0xa8] ;  /* 0x01002a0000067ab9 */ /* 0x000fe20000000a00 */
[----:B------:R-:W-:Y:S01]  /*12710*/  ULDC.64 UR8, c[0x4][0xb0] ;  /* 0x01002c0000087ab9 */ /* 0x000fe20000000a00 */
[----:B------:R-:W-:Y:S01]  /*12720*/  ULDC.64 UR4, c[0x4][0x8] ;  /* 0x0100020000047ab9 */ /* 0x000fe20000000a00 */
[----:B------:R-:W-:Y:S01]  /*12730*/  MOV R4, UR6 ;  /* 0x0000000600047c02 */ /* 0x000fe20008000f00 */
[----:B------:R-:W-:Y:S01]  /*12740*/  IMAD.U32 R5, RZ, RZ, UR7 ;  /* 0x00000007ff057e24 */ /* 0x000fe2000f8e00ff */
[----:B------:R-:W1:Y:S01]  /*12750*/  LDC.64 R2, c[0x4][R2] ;  /* 0x0100000002027b82 */ /* 0x000e620000000a00 */
[----:B------:R-:W-:Y:S01]  /*12760*/  MOV R6, UR8 ;  /* 0x0000000800067c02 */ /* 0x000fe20008000f00 */
[----:B------:R-:W-:Y:S01]  /*12770*/  IMAD.U32 R7, RZ, RZ, UR9 ;  /* 0x00000009ff077e24 */ /* 0x000fe2000f8e00ff */
[----:B------:R-:W-:Y:S01]  /*12780*/  MOV R10, UR4 ;  /* 0x00000004000a7c02 */ /* 0x000fe20008000f00 */
[----:B------:R-:W-:Y:S01]  /*12790*/  IMAD.U32 R11, RZ, RZ, UR5 ;  /* 0x00000005ff0b7e24 */ /* 0x000fe2000f8e00ff */
[----:B------:R-:W-:Y:S01]  /*127a0*/  MOV R8, 0x70 ;  /* 0x0000007000087802 */ /* 0x000fe20000000f00 */
[----:B------:R-:W-:Y:S01]  /*127b0*/  IMAD.MOV.U32 R12, RZ, RZ, 0x1 ;  /* 0x00000001ff0c7424 */ /* 0x000fe200078e00ff */
[----:B------:R-:W-:-:S07]  /*127c0*/  MOV R13, RZ ;  /* 0x000000ff000d7202 */ /* 0x000fce0000000f00 */
[----:B------:R-:W-:-:S07]  /*127d0*/  LEPC R20, `(.L_x_1909) ;  /* 0x000000001014794e */ /* 0x000fce0000000000 */
[----:B-1----:R-:W-:Y:S05]  /*127e0*/  CALL.ABS.NOINC R2 ;  /* 0x0000000002007343 */ /* 0x002fea0003c00000 */
.L_x_1909:
[----:B------:R-:W-:-:S05]  /*127f0*/  VIADD R0, R18, 0x400 ;  /* 0x0000040012007836 */ /* 0x000fca0000000000 */
        /* <DEDUP_REMOVED lines=11> */
[----:B------:R-:W-:Y:S01]  /*128b0*/  MOV R10, UR4 ;  /* 0x00000004000a7c02 */ /* 0x000fe20008000f00 */
[----:B------:R-:W-:Y:S01]  /*128c0*/  IMAD.U32 R11, RZ, RZ, UR5 ;  /* 0x00000005ff0b7e24 */ /* 0x000fe2000f8e00ff */
[----:B------:R-:W-:Y:S01]  /*128d0*/  MOV R8, 0x70 ;  /* 0x0000007000087802 */ /* 0x000fe20000000f00 */
[----:B------:R-:W-:Y:S01]  /*128e0*/  IMAD.MOV.U32 R12, RZ, RZ, 0x1 ;  /* 0x00000001ff0c7424 */ /* 0x000fe200078e00ff */
[----:B-1----:R-:W-:-:S07]  /*128f0*/  MOV R13, RZ ;  /* 0x000000ff000d7202 */ /* 0x002fce0000000f00 */
[----:B------:R-:W-:-:S07]  /*12900*/  LEPC R20, `(.L_x_1911) ;  /* 0x000000001014794e */ /* 0x000fce0000000000 */
[----:B--2---:R-:W-:Y:S05]  /*12910*/  CALL.ABS.NOINC R2 ;  /* 0x0000000002007343 */ /* 0x004fea0003c00000 */
.L_x_1911:
        /* <DEDUP_REMOVED lines=10> */
[----:B------:R-:W-:Y:S01]  /*129c0*/  MOV R11, UR5 ;  /* 0x00000005000b7c02 */ /* 0x000fe20008000f00 */
[----:B------:R-:W-:Y:S01]  /*129d0*/  IMAD.MOV.U32 R8, RZ, RZ, 0x70 ;  /* 0x00000070ff087424 */ /* 0x000fe200078e00ff */
[----:B------:R-:W-:Y:S01]  /*129e0*/  MOV R12, 0x1 ;  /* 0x00000001000c7802 */ /* 0x000fe20000000f00 */
[----:B------:R-:W-:-:S07]  /*129f0*/  IMAD.MOV.U32 R13, RZ, RZ, RZ ;  /* 0x000000ffff0d7224 */ /* 0x000fce00078e00ff */
[----:B------:R-:W-:-:S07]  /*12a00*/  LEPC R20, `(.L_x_1910) ;  /* 0x000000001014794e */ /* 0x000fce0000000000 */
[----:B-1----:R-:W-:Y:S05]  /*12a10*/  CALL.ABS.NOINC R2 ;  /* 0x0000000002007343 */ /* 0x002fea0003c00000 */
.L_x_1910:
[----:B------:R-:W-:Y:S01]  /*12a20*/  ULDC.64 UR4, c[0x0][0x9f8] ;  /* 0x00027e0000047ab9 */ /* 0x000fe20000000a00 */
[----:B------:R-:W-:Y:S01]  /*12a30*/  MOV R5, UR43 ;  /* 0x0000002b00057c02 */ /* 0x000fe20008000f00 */
[----:B------:R-:W-:Y:S01]  /*12a40*/  IMAD.U32 R0, RZ, RZ, UR43 ;  /* 0x0000002bff007e24 */ /* 0x000fe2000f8e00ff */
[----:B------:R-:W-:Y:S01]  /*12a50*/  ISETP.NE.U32.AND P0, PT, RZ, UR4, PT ;  /* 0x00000004ff007c0c */ /* 0x000fe2000bf05070 */
[----:B------:R-:W-:Y:S01]  /*12a60*/  ULDC.64 UR6, c[0x0][0x208] ;  /* 0x0000820000067ab9 */ /* 0x000fe20000000a00 */
[----:B------:R-:W1:Y:S01]  /*12a70*/  LDC R4, c[0x0][0x428] ;  /* 0x00010a00ff047b82 */ /* 0x000e620000000800 */
[----:B------:R-:W2:Y:S01]  /*12a80*/  S2R R6, SR_TID.X ;  /* 0x0000000000067919 */ /* 0x000ea20000002100 */
[----:B------:R-:W-:-:S13]  /*12a90*/  ISETP.NE.AND.EX P0, PT, RZ, UR5, PT, P0 ;  /* 0x00000005ff007c0c */ /* 0x000fda000bf05300 */
[----:B------:R-:W3:Y:S02]  /*12aa0*/  @P0 LDC.64 R2, c[0x0][0x9f8] ;  /* 0x00027e00ff020b82 */ /* 0x000ee40000000a00 */
[----:B---3--:R-:W-:-:S05]  /*12ab0*/  @P0 IMAD.WIDE R2, R5, 0x4, R2 ;  /* 0x0000000405020825 */ /* 0x008fca00078e0202 */
[----:B------:R3:W4:Y:S01]  /*12ac0*/  @P0 LDG.E R0, desc[UR6][R2.64] ;  /* 0x0000000602000981 */ /* 0x000722000c1e1900 */
[----:B-1----:R-:W-:Y:S01]  /*12ad0*/  ISETP.NE.AND P0, PT, R4, 0x1, PT ;  /* 0x000000010400780c */ /* 0x002fe20003f05270 */
[----:B------:R-:W-:Y:S01]  /*12ae0*/  UMOV UR40, URZ ;  /* 0x0000003f00287c82 */ /* 0x000fe20008000000 */
[----:B--2---:R-:W-:Y:S01]  /*12af0*/  LOP3.LUT R7, R6, 0x1f, RZ, 0xc0, !PT ;  /* 0x0000001f06077812 */ /* 0x004fe200078ec0ff */
[----:B------:R-:W-:Y:S01]  /*12b00*/  UMOV UR8, 0x40 ;  /* 0x0000004000087882 */ /* 0x000fe20000000000 */
[----:B------:R-:W-:Y:S01]  /*12b10*/  MOV R4, UR42 ;  /* 0x0000002a00047c02 */ /* 0x000fe20008000f00 */
        /* <DEDUP_REMOVED lines=19> */
[----:B------:R-:W-:Y:S01]  /*12c50*/  VIADD R5, R19, 0xffffffff ;  /* 0xffffffff13057836 */ /* 0x000fe20000000000 */
[----:B-1----:R-:W-:Y:S01]  /*12c60*/  ISETP.NE.U32.AND P0, PT, R2, RZ, PT ;  /* 0x000000ff0200720c */ /* 0x002fe20003f05070 */
[----:B------:R2:W-:Y:S03]  /*12c70*/  @!UP1 UTMAPF.L2.4D [UR12], [UR4] ;  /* 0x0000000c040095b8 */ /* 0x0005e60008018000 */
[----:B------:R-:W-:-:S04]  /*12c80*/  ISETP.NE.AND.EX P0, PT, R3, RZ, PT, P0 ;  /* 0x000000ff0300720c */ /* 0x000fc80003f05300 */
[----:B----4-:R-:W-:Y:S01]  /*12c90*/  SEL R6, R0, RZ, !P0 ;  /* 0x000000ff00067207 */ /* 0x010fe20004000000 */
[----:B--2---:R-:W-:Y:S08]  /*12ca0*/  BRA.DIV UR6, `(.L_x_1912) ;  /* 0x0000002a060c7947 */ /* 0x004ff0000b800000 */
.L_x_1963:
[----:B------:R-:W-:Y:S01]  /*12cb0*/  UMOV UR4, 0xffffffff ;  /* 0xffffffff00047882 */ /* 0x000fe20000000000 */
[----:B------:R-:W-:Y:S02]  /*12cc0*/  SHF.R.S32.HI R12, RZ, 0x1f, R0 ;  /* 0x0000001fff0c7819 */ /* 0x000fe40000011400 */
[----:B------:R-:W-:Y:S05]  /*12cd0*/  BRA.DIV UR4, `(.L_x_1913) ;  /* 0x0000002a042c7947 */ /* 0x000fea000b800000 */
[----:B------:R-:W-:-:S13]  /*12ce0*/  ELECT P6, URZ, PT ;  /* 0x00000000003f782f */ /* 0x000fda00038c0000 */
.L_x_1966:
[----:B------:R-:W-:Y:S05]  /*12cf0*/  @!P6 BRA `(.L_x_1914) ;  /* 0x0000000000f8e947 */ /* 0x000fea0003800000 */
[----:B------:R-:W-:Y:S01]  /*12d00*/  MOV R6, R0 ;  /* 0x0000000000067202 */ /* 0x000fe20000000f00 */
        /* <DEDUP_REMOVED lines=13> */
[----:B------:R-:W-:-:S03]  /*12de0*/  SHF.R.S32.HI R7, RZ, 0x1f, R6 ;  /* 0x0000001fff077819 */ /* 0x000fc60000011406 */
[----:B------:R-:W-:-:S04]  /*12df0*/  IMAD.WIDE.U32 R6, R0, UR4, R6 ;  /* 0x0000000400067c25 */ /* 0x000fc8000f8e0006 */
[----:B------:R-:W-:Y:S01]  /*12e00*/  IMAD.IADD R9, R7, 0x1, R9 ;  /* 0x0000000107097824 */ /* 0x000fe200078e0209 */
[----:B------:R-:W-:-:S04]  /*12e10*/  LEA R8, P2, R6, R2, 0x2 ;  /* 0x0000000206087211 */ /* 0x000fc800078410ff */
[----:B------:R-:W-:-:S05]  /*12e20*/  LEA.HI.X R9, R6, R3, R9, 0x2, P2 ;  /* 0x0000000306097211 */ /* 0x000fca00010f1409 */
[----:B------:R1:W5:Y:S04]  /*12e30*/  LDG.E R6, desc[UR6][R8.64] ;  /* 0x0000000608067981 */ /* 0x000368000c1e1900 */
.L_x_1915:
[----:B-1----:R-:W-:Y:S02]  /*12e40*/  LEA R8, R16, R18, 0x3 ;  /* 0x0000001210087211 */ /* 0x002fe400078e18ff */
[----:B------:R-:W-:-:S04]  /*12e50*/  SHF.L.U32 R7, R17, 0x1f, RZ ;  /* 0x0000001f11077819 */ /* 0x000fc800000006ff */
[----:B------:R-:W1:Y:S02]  /*12e60*/  SYNCS.PHASECHK.TRANS64.TRYWAIT P2, [R8+URZ+0x36840], R7 ;  /* 0x03684007080075a7 */ /* 0x000e64000804017f */
[----:B-1----:R-:W-:Y:S05]  /*12e70*/  @!P2 BRA `(.L_x_1916) ;  /* 0x0000002400e4a947 */ /* 0x002fea0003800000 */
.L_x_1967:
        /* <DEDUP_REMOVED lines=11> */
.L_x_1917:
[----:B-1----:R-:W-:Y:S01]  /*12f30*/  IMAD R7, R16, 0xa800, R18 ;  /* 0x0000a80010077824 */ /* 0x002fe200078e0212 */
        /* <DEDUP_REMOVED lines=26> */
.L_x_1914:
[----:B------:R-:W-:Y:S05]  /*130e0*/  WARPSYNC.ALL ;  /* 0x0000000000007948 */ /* 0x000fea0003800000 */
[----:B------:R-:W2:Y:S01]  /*130f0*/  LDL.LU R8, [R1+0x4] ;  /* 0x0000040001087983 */ /* 0x000ea20000300800 */
[----:B------:R-:W-:Y:S02]  /*13100*/  ELECT P2, URZ, PT ;  /* 0x00000000003f782f */ /* 0x000fe40003840000 */
[----:B------:R-:W-:Y:S01]  /*13110*/  ISETP.GE.AND P3, PT, R19, 0x2, PT ;  /* 0x000000021300780c */ /* 0x000fe20003f66270 */
[----:B------:R-:W-:Y:S01]  /*13120*/  UIADD3 UR4, UP0, UR38, 0x270, URZ ;  /* 0x0000027026047890 */ /* 0x000fe2000ff1e03f */
[----:B------:R-:W-:Y:S01]  /*13130*/  UMOV UR11, UR41 ;  /* 0x00000029000b7c82 */ /* 0x000fe20008000000 */
[----:B------:R-:W-:-:S02]  /*13140*/  UMOV UR12, UR42 ;  /* 0x0000002a000c7c82 */ /* 0x000fc40008000000 */
[----:B------:R-:W-:Y:S01]  /*13150*/  UIADD3.X UR5, URZ, UR39, URZ, UP0, !UPT ;  /* 0x000000273f057290 */ /* 0x000fe200087fe43f */
[----:B------:R-:W-:Y:S01]  /*13160*/  UMOV UR13, UR43 ;  /* 0x0000002b000d7c82 */ /* 0x000fe20008000000 */
[----:B------:R-:W-:Y:S01]  /*13170*/  UMOV UR6, 0x0 ;  /* 0x0000000000067882 */ /* 0x000fe20000000000 */
[----:B------:R-:W-:Y:S01]  /*13180*/  UMOV UR7, 0x12f00000 ;  /* 0x12f0000000077882 */ /* 0x000fe20000000000 */
[----:B------:R-:W-:Y:S01]  /*13190*/  UMOV UR10, URZ ;  /* 0x0000003f000a7c82 */ /* 0x000fe20008000000 */
[----:B------:R-:W-:Y:S01]  /*131a0*/  UMOV UR27, UR41 ;  /* 0x00000029001b7c82 */ /* 0x000fe20008000000 */
[----:B------:R-:W-:Y:S01]  /*131b0*/  @P2 MOV R7, 0xc000 ;  /* 0x0000c00000072802 */ /* 0x000fe20000000f00 */
[----:B------:R-:W-:Y:S06]  /*131c0*/  BAR.SYNC.DEFER_BLOCKING 0x8, 0x120 ;  /* 0x0204800000007b1d */ /* 0x000fec0000010000 */
[----:B------:R-:W-:Y:S01]  /*131d0*/  UMOV UR28, UR42 ;  /* 0x0000002a001c7c82 */ /* 0x000fe20008000000 */
[----:B------:R-:W-:Y:S01]  /*131e0*/  UMOV UR29, UR43 ;  /* 0x0000002b001d7c82 */ /* 0x000fe20008000000 */
[----:B------:R-:W-:Y:S01]  /*131f0*/  UMOV UR26, 0x40 ;  /* 0x00000040001a7882 */ /* 0x000fe20000000000 */
[----:B------:R-:W-:Y:S01]  /*13200*/  UMOV UR19, UR41 ;  /* 0x0000002900137c82 */ /* 0x000fe20008000000 */
[----:B------:R-:W-:Y:S01]  /*13210*/  UMOV UR20, UR42 ;  /* 0x0000002a00147c82 */ /* 0x000fe20008000000 */
[----:B------:R-:W-:Y:S01]  /*13220*/  UMOV UR21, UR43 ;  /* 0x0000002b00157c82 */ /* 0x000fe20008000000 */
[----:B------:R-:W-:Y:S01]  /*13230*/  UMOV UR18, 0x80 ;  /* 0x0000008000127882 */ /* 0x000fe20000000000 */
[----:B------:R1:W-:Y:S02]  /*13240*/  @P2 SYNCS.ARRIVE.TRANS64 RZ, [R18+URZ+0x36800], R7 ;  /* 0x0368000712ff29a7 */ /* 0x0003e4000800003f */
[----:B-1----:R-:W-:-:S05]  /*13250*/  @P2 VIADD R7, R18, 0x15400 ;  /* 0x0001540012072836 */ /* 0x002fca0000000000 */
[----:B------:R-:W-:Y:S02]  /*13260*/  @P2 R2UR UR8, R7 ;  /* 0x00000000070822ca */ /* 0x000fe400000e0000 */
[----:B------:R-:W-:-:S04]  /*13270*/  @P2 IADD3 R7, R18, 0x36800, RZ ;  /* 0x0003680012072810 */ /* 0x000fc80007ffe0ff */
[----:B------:R-:W-:Y:S01]  /*13280*/  @P2 R2UR UR9, R7 ;  /* 0x00000000070922ca */ /* 0x000fe200000e0000 */
[----:B------:R-:W-:-:S05]  /*13290*/  @P2 VIADD R7, R18, 0x19400 ;  /* 0x0001940012072836 */ /* 0x000fca0000000000 */
[----:B------:R-:W-:Y:S02]  /*132a0*/  @P2 R2UR UR24, R7 ;  /* 0x00000000071822ca */ /* 0x000fe400000e0000 */
[----:B------:R-:W-:-:S04]  /*132b0*/  @P2 IADD3 R7, R18, 0x1d400, RZ ;  /* 0x0001d40012072810 */ /* 0x000fc80007ffe0ff */
[----:B------:R-:W-:Y:S01]  /*132c0*/  @P2 R2UR UR16, R7 ;  /* 0x00000000071022ca */ /* 0x000fe200000e0000 */
[----:B------:R-:W-:Y:S01]  /*132d0*/  UMOV UR25, UR9 ;  /* 0x0000000900197c82 */ /* 0x000fe20008000000 */
[----:B------:R1:W-:Y:S01]  /*132e0*/  UTMALDG.4D [UR8], [UR4], desc[UR6] ;  /* 0x00000608040075b4 */ /* 0x0003e20008019000 */
[----:B------:R-:W-:-:S04]  /*132f0*/  UMOV UR17, UR9 ;  /* 0x0000000900117c82 */ /* 0x000fc80008000000 */
[----:B------:R1:W-:Y:S06]  /*13300*/  UTMALDG.4D [UR24], [UR4], desc[UR6] ;  /* 0x00000618040075b4 */ /* 0x0003ec0008019000 */
[----:B------:R1:W-:Y:S01]  /*13310*/  UTMALDG.4D [UR16], [UR4], desc[UR6] ;  /* 0x00000610040075b4 */ /* 0x0003e20008019000 */
[----:B--2---:R-:W-:-:S05]  /*13320*/  VIADD R8, R8, 0x1 ;  /* 0x0000000108087836 */ /* 0x004fca0000000000 */
[----:B------:R-:W-:Y:S01]  /*13330*/  LEA.HI R7, R8, R8, RZ, 0x1 ;  /* 0x0000000808077211 */ /* 0x000fe200078f08ff */
[----:B------:R1:W-:Y:S03]  /*13340*/  STL [R1+0x4], R8 ;  /* 0x0000040801007387 */ /* 0x0003e60000100800 */
[----:B------:R-:W-:-:S04]  /*13350*/  LOP3.LUT R7, R7, 0xfffffffe, RZ, 0xc0, !PT ;  /* 0xfffffffe07077812 */ /* 0x000fc800078ec0ff */
[----:B------:R-:W-:-:S04]  /*13360*/  IADD3 R7, R8, -R7, RZ ;  /* 0x8000000708077210 */ /* 0x000fc80007ffe0ff */
[----:B------:R-:W-:-:S04]  /*13370*/  SHF.L.U32 R7, R7, 0x1f, RZ ;  /* 0x0000001f07077819 */ /* 0x000fc800000006ff */
[----:B------:R-:W2:Y:S02]  /*13380*/  SYNCS.PHASECHK.TRANS64.TRYWAIT P2, [R18+URZ+0x36820], R7 ;  /* 0x03682007120075a7 */ /* 0x000ea4000804017f */
[----:B-12---:R-:W-:Y:S05]  /*13390*/  @!P2 BRA `(.L_x_1918) ;  /* 0x0000002000b0a947 */ /* 0x006fea0003800000 */
.L_x_1968:
[----:B------:R-:W-:Y:S05]  /*133a0*/  @!P3 BRA `(.L_x_1919) ;  /* 0x00000014007cb947 */ /* 0x000fea0003800000 */
[C---:B-1----:R-:W-:Y:S01]  /*133b0*/  LOP3.LUT R7, R19.reuse, 0x1, RZ, 0xc0, !PT ;  /* 0x0000000113077812 */ /* 0x042fe200078ec0ff */
[----:B------:R-:W-:Y:S01]  /*133c0*/  VIADD R10, R19, 0xfffffffe ;  /* 0xfffffffe130a7836 */ /* 0x000fe20000000000 */
[----:B------:R-:W-:Y:S02]  /*133d0*/  ULDC.64 UR36, c[0x0][0x408] ;  /* 0x0001020000247ab9 */ /* 0x000fe40000000a00 */
[----:B------:R-:W-:Y:S02]  /*133e0*/  ISETP.NE.U32.AND P2, PT, R7, 0x1, PT ;  /* 0x000000010700780c */ /* 0x000fe40003f45070 */
[----:B------:R-:W-:-:S11]  /*133f0*/  MOV R7, R10 ;  /* 0x0000000a00077202 */ /* 0x000fd60000000f00 */
[----:B------:R-:W-:Y:S05]  /*13400*/  @!P2 BRA `(.L_x_1920) ;  /* 0x0000000400cca947 */ /* 0x000fea0003800000 */
        /* <DEDUP_REMOVED lines=8> */
[----:B------:R-:W-:Y:S01]  /*13490*/  IMAD.MOV.U32 R7, RZ, RZ, R10 ;  /* 0x000000ffff077224 */ /* 0x000fe200078e000a */
[----:B------:R-:W-:Y:S06]  /*134a0*/  @!P0 BRA `(.L_x_1923) ;  /* 0x0000000000488947 */ /* 0x000fec0003800000 */
[----:B------:R-:W1:Y:S01]  /*134b0*/  LDC R14, c[0x0][0x41c] ;  /* 0x00010700ff0e7b82 */ /* 0x000e620000000800 */
[----:B------:R-:W-:Y:S01]  /*134c0*/  ULDC.64 UR4, c[0x0][0x408] ;  /* 0x0001020000047ab9 */ /* 0x000fe20000000a00 */
[----:B------:R-:W-:Y:S01]  /*134d0*/  ULDC.64 UR6, c[0x0][0x208] ;  /* 0x0000820000067ab9 */ /* 0x000fe20000000a00 */
        /* <DEDUP_REMOVED lines=8> */
[----:B------:R-:W-:Y:S02]  /*13560*/  IMAD R14, R12, UR4, RZ ;  /* 0x000000040c0e7c24 */ /* 0x000fe4000f8e02ff */
[----:B------:R-:W-:-:S04]  /*13570*/  IMAD.WIDE.U32 R8, R0, UR4, R8 ;  /* 0x0000000400087c25 */ /* 0x000fc8000f8e0008 */
[----:B------:R-:W-:Y:S01]  /*13580*/  IMAD R14, R0, UR5, R14 ;  /* 0x00000005000e7c24 */ /* 0x000fe2000f8e020e */
[----:B------:R-:W-:-:S04]  /*13590*/  LEA R2, P2, R8, R2, 0x2 ;  /* 0x0000000208027211 */ /* 0x000fc800078410ff */
[----:B------:R-:W-:-:S04]  /*135a0*/  IADD3 R9, R14, R9, RZ ;  /* 0x000000090e097210 */ /* 0x000fc80007ffe0ff */
[----:B------:R-:W-:-:S05]  /*135b0*/  LEA.HI.X R3, R8, R3, R9, 0x2, P2 ;  /* 0x0000000308037211 */ /* 0x000fca00010f1409 */
[----:B------:R1:W5:Y:S02]  /*135c0*/  LDG.E R8, desc[UR6][R2.64] ;  /* 0x0000000602087981 */ /* 0x000364000c1e1900 */
.L_x_1923:
[----:B-1----:R-:W-:Y:S01]  /*135d0*/  IMAD R3, R11, 0x8, R18 ;  /* 0x000000080b037824 */ /* 0x002fe200078e0212 */
[----:B------:R-:W-:-:S04]  /*135e0*/  SHF.L.U32 R2, R13, 0x1f, RZ ;  /* 0x0000001f0d027819 */ /* 0x000fc800000006ff */
[----:B------:R-:W1:Y:S02]  /*135f0*/  SYNCS.PHASECHK.TRANS64.TRYWAIT P2, [R3+URZ+0x36840], R2 ;  /* 0x03684002030075a7 */ /* 0x000e64000804017f */
[----:B-1----:R-:W-:Y:S05]  /*13600*/  @!P2 BRA `(.L_x_1924) ;  /* 0x000000200028a947 */ /* 0x002fea0003800000 */
.L_x_1969:
[----:B------:R-:W2:Y:S02]  /*13610*/  S2R R9, SR_TID.X ;  /* 0x0000000000097919 */ /* 0x000ea40000002100 */
[----:B--2---:R-:W-:-:S04]  /*13620*/  LOP3.LUT R9, R9, 0x7f, RZ, 0xc0, !PT ;  /* 0x0000007f09097812 */ /* 0x004fc800078ec0ff */
[----:B------:R-:W-:-:S13]  /*13630*/  ISETP.NE.AND P3, PT, R9, RZ, PT ;  /* 0x000000ff0900720c */ /* 0x000fda0003f65270 */
        /* <DEDUP_REMOVED lines=8> */
.L_x_1925:
        /* <DEDUP_REMOVED lines=11> */
[----:B------:R-:W-:Y:S01]  /*13770*/  VIADD R3, R18, 0x36800 ;  /* 0x0003680012037836 */ /* 0x000fe20000000000 */
[----:B------:R-:W-:Y:S01]  /*13780*/  UMOV UR16, 0x40 ;  /* 0x0000004000107882 */ /* 0x000fe20000000000 */
[----:B------:R-:W-:Y:S01]  /*13790*/  UMOV UR17, 0x80 ;  /* 0x0000008000117882 */ /* 0x000fe20000000000 */
[----:B------:R-:W-:Y:S01]  /*137a0*/  UIADD3 UR9, UR9, 0x36830, URZ ;  /* 0x0003683009097890 */ /* 0x000fe2000fffe03f */
[----:B------:R-:W-:Y:S01]  /*137b0*/  SHF.L.U32 R2, R17, 0x1f, RZ ;  /* 0x0000001f11027819 */ /* 0x000fe200000006ff */
[----:B------:R-:W-:Y:S01]  /*137c0*/  UIMAD UR11, UR11, 0x70, URZ ;  /* 0x000000700b0b78a4 */ /* 0x000fe2000f8e023f */
[----:B------:R-:W-:Y:S01]  /*137d0*/  LEA R3, R16, R3, 0x3 ;  /* 0x0000000310037211 */ /* 0x000fe200078e18ff */
[----:B------:R-:W-:-:S02]  /*137e0*/  UIADD3 UR8, UR14, 0x21400, URZ ;  /* 0x000214000e087890 */ /* 0x000fc4000fffe03f */
        /* <DEDUP_REMOVED lines=11> */
.L_x_1970:
[----:B------:R-:W-:Y:S05]  /*138a0*/  @P3 BRA `(.L_x_1927) ;  /* 0x0000000000203947 */ /* 0x000fea0003800000 */
[----:B------:R-:W2:Y:S01]  /*138b0*/  S2R R9, SR_TID.X ;  /* 0x0000000000097919 */ /* 0x000ea20000002100 */
[----:B-1----:R-:W-:Y:S01]  /*138c0*/  IMAD R2, R16, 0x8, R18 ;  /* 0x0000000810027824 */ /* 0x002fe200078e0212 */
[----:B------:R-:W-:-:S04]  /*138d0*/  MOV R3, 0xa800 ;  /* 0x0000a80000037802 */ /* 0x000fc80000000f00 */
[----:B------:R3:W-:Y:S01]  /*138e0*/  SYNCS.ARRIVE.TRANS64 RZ, [R2+URZ+0x36850], R3 ;  /* 0x0368500302ff79a7 */ /* 0x0007e2000800003f */
[----:B--2---:R-:W-:-:S04]  /*138f0*/  LOP3.LUT R9, R9, 0x1f, RZ, 0xc0, !PT ;  /* 0x0000001f09097812 */ /* 0x004fc800078ec0ff */
[----:B------:R-:W-:-:S13]  /*13900*/  ISETP.NE.AND P2, PT, R9, RZ, PT ;  /* 0x000000ff0900720c */ /* 0x000fda0003f45270 */
[----:B---3--:R-:W-:Y:S05]  /*13910*/  @!P2 BRA `(.L_x_1927) ;  /* 0x000000000004a947 */ /* 0x008fea0003800000 */
[----:B------:R-:W-:Y:S01]  /*13920*/  BPT.TRAP 0x1 ;  /* 0x000000040000795c */ /* 0x000fe20000300000 */
.L_x_1927:
[--C-:B-1----:R-:W-:Y:S01]  /*13930*/  IMAD R2, R16, 0x8, R18.reuse ;  /* 0x0000000810027824 */ /* 0x102fe200078e0212 */
[----:B------:R-:W-:Y:S01]  /*13940*/  R2UR UR11, R5 ;  /* 0x00000000050b72ca */ /* 0x000fe200000e0000 */
[----:B------:R-:W-:Y:S01]  /*13950*/  UIADD3 UR4, UP0, UR38, 0x470, URZ ;  /* 0x0000047026047890 */ /* 0x000fe2000ff1e03f */
[----:B------:R-:W-:Y:S01]  /*13960*/  R2UR UR13, R6 ;  /* 0x00000000060d72ca */ /* 0x000fe200000e0000 */
[----:B------:R-:W-:Y:S01]  /*13970*/  UMOV UR10, URZ ;  /* 0x0000003f000a7c82 */ /* 0x000fe20008000000 */
[----:B------:R-:W-:Y:S01]  /*13980*/  R2UR UR9, R2 ;  /* 0x00000000020972ca */ /* 0x000fe200000e0000 */
[----:B------:R-:W-:Y:S01]  /*13990*/  IMAD R2, R16, 0xa800, R18 ;  /* 0x0000a80010027824 */ /* 0x000fe200078e0212 */
[----:B------:R-:W-:Y:S01]  /*139a0*/  R2UR UR12, R4 ;  /* 0x00000000040c72ca */ /* 0x000fe200000e0000 */
[----:B------:R-:W-:Y:S01]  /*139b0*/  UIADD3.X UR5, URZ, UR39, URZ, UP0, !UPT ;  /* 0x000000273f057290 */ /* 0x000fe200087fe43f */
[----:B------:R-:W-:Y:S01]  /*139c0*/  MOV R6, R8 ;  /* 0x0000000800067202 */ /* 0x000fe20000000f00 */
[----:B------:R-:W-:Y:S01]  /*139d0*/  UMOV UR6, 0x0 ;  /* 0x0000000000067882 */ /* 0x000fe20000000000 */
[----:B------:R-:W-:Y:S01]  /*139e0*/  R2UR UR15, R2 ;  /* 0x00000000020f72ca */ /* 0x000fe200000e0000 */
[----:B------:R-:W-:Y:S01]  /*139f0*/  UMOV UR7, 0x14f00000 ;  /* 0x14f0000000077882 */ /* 0x000fe20000000000 */
[----:B------:R-:W-:Y:S01]  /*13a00*/  UMOV UR16, 0x40 ;  /* 0x0000004000107882 */ /* 0x000fe20000000000 */
[----:B------:R-:W-:Y:S01]  /*13a10*/  UIMAD UR11, UR11, 0x70, URZ ;  /* 0x000000700b0b78a4 */ /* 0x000fe2000f8e023f */
[----:B------:R-:W-:-:S03]  /*13a20*/  IMAD.MOV.U32 R5, RZ, RZ, R7 ;  /* 0x000000ffff057224 */ /* 0x000fc600078e0007 */
        /* <DEDUP_REMOVED lines=13> */
.L_x_1922:
[----:B------:R-:W-:Y:S05]  /*13b00*/  BSYNC B0 ;  /* 0x0000000000007941 */ /* 0x000fea0003800000 */
.L_x_1921:
[----:B------:R-:W-:Y:S01]  /*13b10*/  IADD3 R7, R19, -0x3, RZ ;  /* 0xfffffffd13077810 */ /* 0x000fe20007ffe0ff */
[----:B------:R-:W-:Y:S01]  /*13b20*/  IMAD.MOV.U32 R16, RZ, RZ, R11 ;  /* 0x000000ffff107224 */ /* 0x000fe200078e000b */
[----:B------:R-:W-:-:S07]  /*13b30*/  MOV R17, R13 ;  /* 0x0000000d00117202 */ /* 0x000fce0000000f00 */
.L_x_1920:
[----:B------:R-:W-:Y:S01]  /*13b40*/  ISETP.NE.AND P2, PT, R10, RZ, PT ;  /* 0x000000ff0a00720c */ /* 0x000fe20003f45270 */
[----:B------:R-:W-:-:S12]  /*13b50*/  BSSY B0, `(.L_x_1919) ;  /* 0x00000e4000007945 */ /* 0x000fd80003800000 */
[----:B------:R-:W-:Y:S05]  /*13b60*/  @!P2 BRA `(.L_x_1928) ;  /* 0x0000000c0088a947 */ /* 0x000fea0003800000 */
[----:B------:R-:W-:-:S07]  /*13b70*/  IMAD.MOV.U32 R8, RZ, RZ, R6 ;  /* 0x000000ffff087224 */ /* 0x000fce00078e0006 */
.L_x_1943:
[----:B------:R-:W-:Y:S01]  /*13b80*/  IADD3 R10, R16, 0x1, RZ ;  /* 0x00000001100a7810 */ /* 0x000fe20007ffe0ff */
        /* <DEDUP_REMOVED lines=13> */
[----:B-1----:R-:W-:Y:S01]  /*13c60*/  @P2 IMAD.HI.U32 R14, R7, R2, RZ ;  /* 0x00000002070e2227 */ /* 0x002fe200078e00ff */
[----:B------:R-:W-:-:S04]  /*13c70*/  MOV R2, R7 ;  /* 0x0000000700027202 */ /* 0x000fc80000000f00 */
[----:B------:R-:W-:Y:S01]  /*13c80*/  @P2 SHF.R.U32.HI R2, RZ, R3, R14 ;  /* 0x00000003ff022219 */ /* 0x000fe2000001160e */
[----:B------:R-:W-:-:S03]  /*13c90*/  IMAD R14, R12, UR36, RZ ;  /* 0x000000240c0e7c24 */ /* 0x000fc6000f8e02ff */
[--C-:B------:R-:W-:Y:S01]  /*13ca0*/  SHF.R.S32.HI R3, RZ, 0x1f, R2.reuse ;  /* 0x0000001fff037819 */ /* 0x100fe20000011402 */
[----:B------:R-:W-:Y:S02]  /*13cb0*/  IMAD.MOV R13, RZ, RZ, -R2 ;  /* 0x000000ffff0d7224 */ /* 0x000fe400078e0a02 */
[----:B------:R-:W-:Y:S02]  /*13cc0*/  IMAD R14, R0, UR37, R14 ;  /* 0x00000025000e7c24 */ /* 0x000fe4000f8e020e */
[----:B------:R-:W-:Y:S02]  /*13cd0*/  IMAD R13, R8, R13, R7 ;  /* 0x0000000d080d7224 */ /* 0x000fe400078e0207 */
[----:B------:R-:W1:Y:S01]  /*13ce0*/  LDC.64 R8, c[0x0][0x3f8] ;  /* 0x0000fe00ff087b82 */ /* 0x000e620000000a00 */
[----:B------:R-:W-:-:S05]  /*13cf0*/  IMAD.WIDE.U32 R2, R0, UR36, R2 ;  /* 0x0000002400027c25 */ /* 0x000fca000f8e0002 */
[----:B------:R-:W-:Y:S02]  /*13d00*/  IADD3 R14, R14, R3, RZ ;  /* 0x000000030e0e7210 */ /* 0x000fe40007ffe0ff */
[----:B-1----:R-:W-:-:S04]  /*13d10*/  LEA R8, P2, R2, R8, 0x2 ;  /* 0x0000000802087211 */ /* 0x002fc800078410ff */
[----:B------:R-:W-:-:S05]  /*13d20*/  LEA.HI.X R9, R2, R9, R14, 0x2, P2 ;  /* 0x0000000902097211 */ /* 0x000fca00010f140e */
[----:B------:R1:W5:Y:S04]  /*13d30*/  LDG.E R8, desc[UR4][R8.64] ;  /* 0x0000000408087981 */ /* 0x000368000c1e1900 */
.L_x_1931:
[----:B------:R-:W-:Y:S01]  /*13d40*/  IMAD R2, R10, 0x8, R18 ;  /* 0x000000080a027824 */ /* 0x000fe200078e0212 */
[----:B------:R-:W-:-:S04]  /*13d50*/  SHF.L.U32 R3, R11, 0x1f, RZ ;  /* 0x0000001f0b037819 */ /* 0x000fc800000006ff */
[----:B------:R-:W2:Y:S02]  /*13d60*/  SYNCS.PHASECHK.TRANS64.TRYWAIT P2, [R2+URZ+0x36840], R3 ;  /* 0x03684003020075a7 */ /* 0x000ea4000804017f */
[----:B--2---:R-:W-:Y:S05]  /*13d70*/  @!P2 BRA `(.L_x_1932) ;  /* 0x000000180074a947 */ /* 0x004fea0003800000 */
.L_x_1971:
        /* <DEDUP_REMOVED lines=11> */
.L_x_1933:
[----:B------:R-:W-:Y:S01]  /*13e30*/  R2UR UR9, R2 ;  /* 0x00000000020972ca */ /* 0x000fe200000e0000 */
[----:B--2---:R-:W-:Y:S01]  /*13e40*/  IMAD R2, R10, 0xa800, R18 ;  /* 0x0000a8000a027824 */ /* 0x004fe200078e0212 */
[----:B------:R-:W-:Y:S01]  /*13e50*/  R2UR UR11, R13 ;  /* 0x000000000d0b72ca */ /* 0x000fe200000e0000 */
        /* <DEDUP_REMOVED lines=8> */
[----:B------:R-:W-:Y:S01]  /*13ee0*/  VIADD R3, R18, 0x36800 ;  /* 0x0003680012037836 */ /* 0x000fe20000000000 */
[----:B------:R-:W-:Y:S01]  /*13ef0*/  UMOV UR16, 0x40 ;  /* 0x0000004000107882 */ /* 0x000fe20000000000 */
[----:B------:R-:W-:Y:S01]  /*13f00*/  UIADD3 UR9, UR9, 0x36830, URZ ;  /* 0x0003683009097890 */ /* 0x000fe2000fffe03f */
[----:B------:R-:W-:Y:S01]  /*13f10*/  SHF.L.U32 R17, R17, 0x1f, RZ ;  /* 0x0000001f11117819 */ /* 0x000fe200000006ff */
[----:B------:R-:W-:Y:S01]  /*13f20*/  UIMAD UR11, UR11, 0x70, URZ ;  /* 0x000000700b0b78a4 */ /* 0x000fe2000f8e023f */
[----:B------:R-:W-:Y:S01]  /*13f30*/  LEA R2, R16, R3, 0x3 ;  /* 0x0000000310027211 */ /* 0x000fe200078e18ff */
[----:B------:R-:W-:-:S02]  /*13f40*/  UMOV UR17, 0x80 ;  /* 0x0000008000117882 */ /* 0x000fc40000000000 */
        /* <DEDUP_REMOVED lines=12> */
.L_x_1972:
        /* <DEDUP_REMOVED lines=8> */
.L_x_1935:
[----:B------:R-:W-:Y:S01]  /*14090*/  IMAD R16, R16, 0xa800, R18 ;  /* 0x0000a80010107824 */ /* 0x000fe200078e0212 */
        /* <DEDUP_REMOVED lines=12> */
[----:B------:R-:W-:Y:S01]  /*14160*/  IMAD.MOV.U32 R6, RZ, RZ, R8 ;  /* 0x000000ffff067224 */ /* 0x000fe200078e0008 */
[----:B------:R-:W-:-:S02]  /*14170*/  UIMAD UR11, UR11, 0x70, URZ ;  /* 0x000000700b0b78a4 */ /* 0x000fc4000f8e023f */
        /* <DEDUP_REMOVED lines=14> */
.L_x_1930:
[----:B------:R-:W-:Y:S05]  /*14260*/  BSYNC B1 ;  /* 0x0000000000017941 */ /* 0x000fea0003800000 */
.L_x_1929:
        /* <DEDUP_REMOVED lines=10> */
[----:B------:R-:W-:Y:S01]  /*14310*/  IMAD R14, R12, UR36, RZ ;  /* 0x000000240c0e7c24 */ /* 0x000fe2000f8e02ff */
[----:B------:R-:W-:-:S03]  /*14320*/  ULDC.64 UR4, c[0x0][0x208] ;  /* 0x0000820000047ab9 */ /* 0x000fc60000000a00 */
        /* <DEDUP_REMOVED lines=15> */
.L_x_1938:
[----:B------:R-:W-:Y:S01]  /*14420*/  IMAD R2, R16, 0x8, R18 ;  /* 0x0000000810027824 */ /* 0x000fe200078e0212 */
[----:B------:R-:W-:-:S04]  /*14430*/  SHF.L.U32 R3, R17, 0x1f, RZ ;  /* 0x0000001f11037819 */ /* 0x000fc800000006ff */
[----:B------:R-:W2:Y:S02]  /*14440*/  SYNCS.PHASECHK.TRANS64.TRYWAIT P2, [R2+URZ+0x36840], R3 ;  /* 0x03684003020075a7 */ /* 0x000ea4000804017f */
[----:B--2---:R-:W-:Y:S05]  /*14450*/  @!P2 BRA `(.L_x_1939) ;  /* 0x0000001000e4a947 */ /* 0x004fea0003800000 */
.L_x_1973:
        /* <DEDUP_REMOVED lines=11> */
.L_x_1940:
[----:B--2---:R-:W-:Y:S01]  /*14510*/  VIADD R3, R18, 0x36800 ;  /* 0x0003680012037836 */ /* 0x004fe20000000000 */
[----:B------:R-:W-:Y:S01]  /*14520*/  R2UR UR11, R13 ;  /* 0x000000000d0b72ca */ /* 0x000fe200000e0000 */
[----:B------:R-:W-:Y:S01]  /*14530*/  UIADD3 UR4, UP0, UR38, 0x370, URZ ;  /* 0x0000037026047890 */ /* 0x000fe2000ff1e03f */
[----:B------:R-:W-:Y:S01]  /*14540*/  R2UR UR12, R4 ;  /* 0x00000000040c72ca */ /* 0x000fe200000e0000 */
[----:B------:R-:W-:Y:S01]  /*14550*/  UMOV UR10, URZ ;  /* 0x0000003f000a7c82 */ /* 0x000fe20008000000 */
[----:B------:R-:W-:Y:S01]  /*14560*/  LEA R2, R16, R3, 0x3 ;  /* 0x0000000310027211 */ /* 0x000fe200078e18ff */
[----:B------:R-:W-:Y:S01]  /*14570*/  UIADD3.X UR5, URZ, UR39, URZ, UP0, !UPT ;  /* 0x000000273f057290 */ /* 0x000fe200087fe43f */
[----:B-----5:R-:W-:Y:S01]  /*14580*/  R2UR UR13, R8 ;  /* 0x00000000080d72ca */ /* 0x020fe200000e0000 */
[----:B------:R-:W-:Y:S01]  /*14590*/  UMOV UR6, 0x0 ;  /* 0x0000000000067882 */ /* 0x000fe20000000000 */
[----:B------:R-:W-:Y:S01]  /*145a0*/  R2UR UR9, R2 ;  /* 0x00000000020972ca */ /* 0x000fe200000e0000 */
[----:B------:R-:W-:Y:S01]  /*145b0*/  IMAD R2, R16, 0xa800, R18 ;  /* 0x0000a80010027824 */ /* 0x000fe200078e0212 */
[----:B------:R-:W-:Y:S01]  /*145c0*/  UMOV UR7, 0x14f00000 ;  /* 0x14f0000000077882 */ /* 0x000fe20000000000 */
[----:B------:R-:W-:Y:S01]  /*145d0*/  UMOV UR17, 0x40 ;  /* 0x0000004000117882 */ /* 0x000fe20000000000 */
[----:B------:R-:W-:Y:S01]  /*145e0*/  UMOV UR18, 0x80 ;  /* 0x0000008000127882 */ /* 0x000fe20000000000 */
[----:B------:R-:W-:Y:S01]  /*145f0*/  UIMAD UR11, UR11, 0x70, URZ ;  /* 0x000000700b0b78a4 */ /* 0x000fe2000f8e023f */
[----:B------:R-:W-:Y:S01]  /*14600*/  R2UR UR8, R2 ;  /* 0x00000000020872ca */ /* 0x000fe200000e0000 */
[----:B------:R-:W-:Y:S01]  /*14610*/  IMAD R2, R10, 0x8, R3 ;  /* 0x000000080a027824 */ /* 0x000fe200078e0203 */
        /* <DEDUP_REMOVED lines=15> */
.L_x_1974:
[----:B------:R-:W-:Y:S05]  /*14710*/  @P3 BRA `(.L_x_1942) ;  /* 0x00000000001c3947 */ /* 0x000fea0003800000 */
[----:B------:R-:W2:Y:S02]  /*14720*/  S2R R3, SR_TID.X ;  /* 0x0000000000037919 */ /* 0x000ea40000002100 */
[----:B--2---:R-:W-:Y:S02]  /*14730*/  LOP3.LUT R9, R3, 0x1f, RZ, 0xc0, !PT ;  /* 0x0000001f03097812 */ /* 0x004fe400078ec0ff */
[----:B------:R-:W-:Y:S02]  /*14740*/  MOV R3, 0xa800 ;  /* 0x0000a80000037802 */ /* 0x000fe40000000f00 */
[----:B------:R-:W-:Y:S02]  /*14750*/  ISETP.NE.AND P2, PT, R9, RZ, PT ;  /* 0x000000ff0900720c */ /* 0x000fe40003f45270 */
[----:B------:R2:W-:Y:S11]  /*14760*/  SYNCS.ARRIVE.TRANS64 RZ, [R2+URZ+0x50], R3 ;  /* 0x0000500302ff79a7 */ /* 0x0005f6000800003f */
[----:B--2---:R-:W-:Y:S05]  /*14770*/  @!P2 BRA `(.L_x_1942) ;  /* 0x000000000004a947 */ /* 0x004fea0003800000 */
[----:B------:R-:W-:Y:S01]  /*14780*/  BPT.TRAP 0x1 ;  /* 0x000000040000795c */ /* 0x000fe20000300000 */
.L_x_1942:
        /* <DEDUP_REMOVED lines=13> */
[----:B------:R-:W-:Y:S01]  /*14860*/  MOV R6, R8 ;  /* 0x0000000800067202 */ /* 0x000fe20000000f00 */
[----:B------:R-:W-:-:S02]  /*14870*/  UIMAD UR11, UR11, 0x70, URZ ;  /* 0x000000700b0b78a4 */ /* 0x000fc4000f8e023f */
        /* <DEDUP_REMOVED lines=13> */
.L_x_1937:
[----:B------:R-:W-:Y:S05]  /*14950*/  BSYNC B1 ;  /* 0x0000000000017941 */ /* 0x000fea0003800000 */
.L_x_1936:
[C---:B------:R-:W-:Y:S01]  /*14960*/  ISETP.GT.AND P2, PT, R7.reuse, 0x1, PT ;  /* 0x000000010700780c */ /* 0x040fe20003f44270 */
[----:B------:R-:W-:-:S12]  /*14970*/  VIADD R7, R7, 0xfffffffe ;  /* 0xfffffffe07077836 */ /* 0x000fd80000000000 */
[----:B------:R-:W-:Y:S05]  /*14980*/  @P2 BRA `(.L_x_1943) ;  /* 0xfffffff0007c2947 */ /* 0x000fea000383ffff */
.L_x_1928:
[----:B------:R-:W-:Y:S05]  /*14990*/  BSYNC B0 ;  /* 0x0000000000007941 */ /* 0x000fea0003800000 */
.L_x_1919:
[----:B------:R-:W-:Y:S04]  /*149a0*/  BSSY B0, `(.L_x_1944) ;  /* 0x0000010000007945 */ /* 0x000fe80003800000 */
[----:B------:R-:W-:Y:S05]  /*149b0*/  @P1 BRA `(.L_x_1945) ;  /* 0x0000000000381947 */ /* 0x000fea0003800000 */
[----:B-1----:R-:W1:Y:S01]  /*149c0*/  S2R R7, SR_LANEID ;  /* 0x0000000000077919 */ /* 0x002e620000000000 */
        /* <DEDUP_REMOVED lines=11> */
[----:B-1----:R-:W-:-:S05]  /*14a80*/  IADD3 R0, R0, UR44, R9 ;  /* 0x0000002c00007c10 */ /* 0x002fca000fffe009 */
[----:B------:R2:W-:Y:S02]  /*14a90*/  STL [R1], R0 ;  /* 0x0000000001007387 */ /* 0x0005e40000100800 */
.L_x_1945:
[----:B------:R-:W-:Y:S05]  /*14aa0*/  BSYNC B0 ;  /* 0x0000000000007941 */ /* 0x000fea0003800000 */
.L_x_1944:
[----:B------:R-:W-:Y:S04]  /*14ab0*/  BSSY B0, `(.L_x_1946) ;  /* 0x000002c000007945 */ /* 0x000fe80003800000 */
[----:B------:R-:W-:Y:S05]  /*14ac0*/  @!P6 BRA `(.L_x_1947) ;  /* 0x0000000000a8e947 */ /* 0x000fea0003800000 */
[----:B--2---:R-:W1:Y:S01]  /*14ad0*/  S2R R0, SR_TID.X ;  /* 0x0000000000007919 */ /* 0x004e620000002100 */
[----:B------:R-:W-:Y:S02]  /*14ae0*/  LEA R3, R16, R18, 0x3 ;  /* 0x0000001210037211 */ /* 0x000fe400078e18ff */
[----:B-1----:R-:W-:Y:S02]  /*14af0*/  LOP3.LUT R2, R0, 0x7f, RZ, 0xc0, !PT ;  /* 0x0000007f00027812 */ /* 0x002fe400078ec0ff */
[----:B------:R-:W-:Y:S02]  /*14b00*/  SHF.L.U32 R0, R17, 0x1f, RZ ;  /* 0x0000001f11007819 */ /* 0x000fe400000006ff */
[----:B------:R-:W-:Y:S02]  /*14b10*/  ISETP.NE.AND P1, PT, R2, RZ, PT ;  /* 0x000000ff0200720c */ /* 0x000fe40003f25270 */
[----:B------:R-:W1:Y:S02]  /*14b20*/  SYNCS.PHASECHK.TRANS64.TRYWAIT P0, [R3+URZ+0x36860], R0 ;  /* 0x03686000030075a7 */ /* 0x000e64000800017f */
[----:B-1----:R-:W-:Y:S09]  /*14b30*/  @!P0 BRA `(.L_x_1948) ;  /* 0x0000000c00548947 */ /* 0x002ff20003800000 */
.L_x_1975:
        /* <DEDUP_REMOVED lines=8> */
.L_x_1949:
        /* <DEDUP_REMOVED lines=26> */
[----:B---3--:R-:W-:Y:S01]  /*14d60*/  NOP ;  /* 0x0000000000007918 */ /* 0x008fe20000000000 */
.L_x_1947:
[----:B------:R-:W-:Y:S05]  /*14d70*/  BSYNC B0 ;  /* 0x0000000000007941 */ /* 0x000fea0003800000 */
.L_x_1946:
[----:B------:R3:W5:Y:S01]  /*14d80*/  LDL.LU R13, [R1] ;  /* 0x00000000010d7983 */ /* 0x0007620000300800 */
[----:B------:R-:W-:-:S04]  /*14d90*/  IADD3 R16, R16, 0x1, RZ ;  /* 0x0000000110107810 */ /* 0x000fc80007ffe0ff */
[----:B------:R-:W-:-:S04]  /*14da0*/  ISETP.NE.AND P0, PT, R16, 0x2, PT ;  /* 0x000000021000780c */ /* 0x000fc80003f05270 */
[----:B-12---:R-:W-:Y:S02]  /*14db0*/  SEL R0, RZ, 0x1, P0 ;  /* 0x00000001ff007807 */ /* 0x006fe40000000000 */
[----:B------:R-:W-:Y:S02]  /*14dc0*/  SEL R16, R16, RZ, P0 ;  /* 0x000000ff10107207 */ /* 0x000fe40000000000 */
[----:B---3--:R-:W-:-:S07]  /*14dd0*/  LOP3.LUT R17, R17, R0, RZ, 0x3c, !PT ;  /* 0x0000000011117212 */ /* 0x008fce00078e3cff */
.L_x_1908:
[----:B------:R-:W-:Y:S05]  /*14de0*/  BSYNC B6 ;  /* 0x0000000000067941 */ /* 0x000fea0003800000 */
.L_x_1906:
[----:B------:R-:W-:-:S03]  /*14df0*/  UMOV UR4, 0xffffffff ;  /* 0xffffffff00047882 */ /* 0x000fc60000000000 */
[----:B------:R-:W-:Y:S05]  /*14e00*/  BRA.DIV UR4, `(.L_x_1950) ;  /* 0x0000000a04b47947 */ /* 0x000fea000b800000 */
[----:B-----5:R1:W2:Y:S02]  /*14e10*/  SHFL.IDX PT, R14, R13, RZ, 0x1f ;  /* 0x00001fff0d0e7589 */ /* 0x0202a400000e0000 */
.L_x_1978:
[----:B------:R-:W3:Y:S01]  /*14e20*/  S2R R0, SR_TID.X ;  /* 0x0000000000007919 */ /* 0x000ee20000002100 */
[----:B------:R-:W-:Y:S05]  /*14e30*/  WARPSYNC.ALL ;  /* 0x0000000000007948 */ /* 0x000fea0003800000 */
[----:B------:R-:W-:Y:S01]  /*14e40*/  BAR.SYNC.DEFER_BLOCKING 0x4, 0x120 ;  /* 0x0104800000007b1d */ /* 0x000fe20000010000 */
[----:B--2---:R-:W-:-:S05]  /*14e50*/  IMAD.MOV.U32 R2, RZ, RZ, R14 ;  /* 0x000000ffff027224 */ /* 0x004fca00078e000e */
[----:B------:R-:W-:Y:S01]  /*14e60*/  ULDC UR4, c[0x0][0xda8] ;  /* 0x00036a0000047ab9 */ /* 0x000fe20000000800 */
[----:B------:R2:W-:Y:S01]  /*14e70*/  STL [R1], R2 ;  /* 0x0000000201007387 */ /* 0x0005e20000100800 */
[----:B---3--:R-:W-:-:S04]  /*14e80*/  LOP3.LUT R0, R0, 0x1f, RZ, 0xc0, !PT ;  /* 0x0000001f00007812 */ /* 0x008fc800078ec0ff */
[----:B------:R-:W-:-:S13]  /*14e90*/  ISETP.NE.AND P0, PT, R0, RZ, PT ;  /* 0x000000ff0000720c */ /* 0x000fda0003f05270 */
[----:B------:R-:W3:Y:S01]  /*14ea0*/  @!P0 S2R R3, SR_CgaCtaId ;  /* 0x0000000000038919 */ /* 0x000ee20000008800 */
[----:B------:R-:W-:-:S04]  /*14eb0*/  @!P0 MOV R0, 0x400 ;  /* 0x0000040000008802 */ /* 0x000fc80000000f00 */
[----:B---3--:R-:W-:-:S05]  /*14ec0*/  @!P0 LEA R0, R3, R0, 0x18 ;  /* 0x0000000003008211 */ /* 0x008fca00078ec0ff */
[----:B------:R2:W-:Y:S01]  /*14ed0*/  @!P0 STS [R0+0x368d0], R13 ;  /* 0x0368d00d00008388 */ /* 0x0005e20000000800 */
[----:B------:R-:W-:Y:S06]  /*14ee0*/  BAR.ARV 0x5, 0x120 ;  /* 0x0144800000007b1d */ /* 0x000fec0000002000 */
[----:B------:R-:W-:-:S13]  /*14ef0*/  ISETP.GE.AND P0, PT, R2, UR4, PT ;  /* 0x0000000402007c0c */ /* 0x000fda000bf06270 */
[----:B--2---:R-:W-:Y:S05]  /*14f00*/  @!P0 BRA `(.L_x_1951) ;  /* 0xffffffd000848947 */ /* 0x004fea000383ffff */
.L_x_1903:
[----:B------:R-:W2:Y:S01]  /*14f10*/  LDL.LU R0, [R1+0x4] ;  /* 0x0000040001007983 */ /* 0x000ea20000300800 */
[----:B------:R-:W3:Y:S01]  /*14f20*/  S2R R5, SR_CgaCtaId ;  /* 0x0000000000057919 */ /* 0x000ee20000008800 */
[----:B--2---:R-:W-:-:S04]  /*14f30*/  IADD3 R0, R0, 0x1, RZ ;  /* 0x0000000100007810 */ /* 0x004fc80007ffe0ff */
[----:B------:R-:W-:-:S04]  /*14f40*/  LEA.HI R2, R0, R0, RZ, 0x1 ;  /* 0x0000000000027211 */ /* 0x000fc800078f08ff */
[----:B------:R-:W-:Y:S02]  /*14f50*/  LOP3.LUT R3, R2, 0xfffffffe, RZ, 0xc0, !PT ;  /* 0xfffffffe02037812 */ /* 0x000fe400078ec0ff */
[----:B------:R-:W-:-:S03]  /*14f60*/  MOV R2, 0x400 ;  /* 0x0000040000027802 */ /* 0x000fc60000000f00 */
[----:B------:R-:W-:Y:S01]  /*14f70*/  IMAD.IADD R0, R0, 0x1, -R3 ;  /* 0x0000000100007824 */ /* 0x000fe200078e0a03 */
[----:B---3--:R-:W-:-:S04]  /*14f80*/  LEA R7, R5, R2, 0x18 ;  /* 0x0000000205077211 */ /* 0x008fc800078ec0ff */
[----:B------:R-:W-:-:S04]  /*14f90*/  SHF.L.U32 R0, R0, 0x1f, RZ ;  /* 0x0000001f00007819 */ /* 0x000fc800000006ff */
[----:B------:R-:W2:Y:S02]  /*14fa0*/  SYNCS.PHASECHK.TRANS64.TRYWAIT P0, [R7+URZ+0x36820], R0 ;  /* 0x03682000070075a7 */ /* 0x000ea4000800017f */
[----:B--2---:R-:W-:Y:S05]  /*14fb0*/  @!P0 BRA `(.L_x_1952) ;  /* 0x00000008006c8947 */ /* 0x004fea0003800000 */
.L_x_1979:
        /* <DEDUP_REMOVED lines=9> */
[----:B------:R-:W2:Y:S02]  /*15050*/  LDL.LU R2, [R1+0x8] ;  /* 0x0000080001027983 */ /* 0x000ea40000300800 */
[----:B--2---:R-:W-:-:S04]  /*15060*/  LOP3.LUT R0, R2, 0x2, RZ, 0xfc, !PT ;  /* 0x0000000202007812 */ /* 0x004fc800078efcff */
[----:B------:R-:W-:-:S13]  /*15070*/  ISETP.NE.AND P2, PT, R0, 0x3, PT ;  /* 0x000000030000780c */ /* 0x000fda0003f45270 */
[----:B------:R-:W-:Y:S05]  /*15080*/  @!P2 BRA `(.L_x_1955) ;  /* 0x000000000004a947 */ /* 0x000fea0003800000 */
[----:B------:R-:W-:Y:S01]  /*15090*/  BPT.TRAP 0x1 ;  /* 0x000000040000795c */ /* 0x000fe20000300000 */
.L_x_1955:
[----:B------:R-:W-:Y:S02]  /*150a0*/  IADD3 R3, R7, 0x36840, RZ ;  /* 0x0003684007037810 */ /* 0x000fe40007ffe0ff */
[----:B------:R-:W-:Y:S02]  /*150b0*/  SHF.L.U32 R4, R17, 0x1f, RZ ;  /* 0x0000001f11047819 */ /* 0x000fe400000006ff */
[C---:B------:R-:W-:Y:S01]  /*150c0*/  IADD3 R0, R16.reuse, 0x1, RZ ;  /* 0x0000000110007810 */ /* 0x040fe20007ffe0ff */
        /* <DEDUP_REMOVED lines=9> */
.L_x_1980:
[----:B------:R-:W3:Y:S02]  /*15160*/  SYNCS.PHASECHK.TRANS64.TRYWAIT P0, [R3+URZ], R0 ;  /* 0x00000000030075a7 */ /* 0x000ee4000800017f */
[----:B---3--:R-:W-:Y:S05]  /*15170*/  @!P0 BRA `(.L_x_1957) ;  /* 0x0000000800248947 */ /* 0x008fea0003800000 */
.L_x_1981:
[----:B------:R-:W-:Y:S05]  /*15180*/  @!P2 BRA `(.L_x_1958) ;  /* 0x000000000004a947 */ /* 0x000fea0003800000 */
[----:B------:R-:W-:Y:S01]  /*15190*/  BPT.TRAP 0x1 ;  /* 0x000000040000795c */ /* 0x000fe20000300000 */
.L_x_1958:
[----:B---3--:R-:W-:-:S05]  /*151a0*/  IADD3 R3, R7, 0x36860, RZ ;  /* 0x0003686007037810 */ /* 0x008fca0007ffe0ff */
[----:B--2---:R-:W-:-:S04]  /*151b0*/  IMAD R5, R16, 0x8, R3 ;  /* 0x0000000810057824 */ /* 0x004fc800078e0203 */
[----:B------:R-:W2:Y:S02]  /*151c0*/  SYNCS.PHASECHK.TRANS64.TRYWAIT P0, [R5+URZ], R4 ;  /* 0x00000004050075a7 */ /* 0x000ea4000800017f */
[----:B--2---:R-:W-:Y:S05]  /*151d0*/  @!P0 BRA `(.L_x_1959) ;  /* 0x0000000800208947 */ /* 0x004fea0003800000 */
.L_x_1982:
[----:B------:R-:W-:-:S07]  /*151e0*/  LEA R3, R2, R3, 0x3 ;  /* 0x0000000302037211 */ /* 0x000fce00078e18ff */
.L_x_1960:
[----:B---3--:R3:W4:Y:S02]  /*151f0*/  SYNCS.PHASECHK.TRANS64.TRYWAIT P0, [R3+URZ], R0 ;  /* 0x00000000030075a7 */ /* 0x008724000800017f */
[----:B----4-:R-:W-:Y:S05]  /*15200*/  @!P0 NANOSLEEP.SYNCS 0x989680 ;  /* 0x009896800000895d */ /* 0x010fea0003900000 */
[----:B------:R-:W4:Y:S02]  /*15210*/  @!P0 SYNCS.PHASECHK.TRANS64 P0, [R3+URZ], R0 ;  /* 0x00000000030085a7 */ /* 0x000f24000800007f */
[----:B----4-:R-:W-:Y:S05]  /*15220*/  @!P0 BRA `(.L_x_1960) ;  /* 0xfffffffc00f08947 */ /* 0x010fea000383ffff */
.L_x_1954:
[----:B------:R-:W-:Y:S05]  /*15230*/  BSYNC B0 ;  /* 0x0000000000007941 */ /* 0x000fea0003800000 */
.L_x_1953:
[----:B------:R-:W-:Y:S05]  /*15240*/  EXIT ;  /* 0x000000000000794d */ /* 0x000fea0003800000 */
.L_x_1860:
[----:B-1----:R-:W-:-:S04]  /*15250*/  IMAD.U32 R3, RZ, RZ, UR61 ;  /* 0x0000003dff037e24 */ /* 0x002fc8000f8e00ff */
[----:B------:R1:W2:Y:S03]  /*15260*/  SYNCS.PHASECHK.TRANS64.TRYWAIT P1, [R3+URZ+0x36800], R0 ;  /* 0x03680000030075a7 */ /* 0x0002a6000802017f */
[----:B--2---:R-:W-:Y:S05]  /*15270*/  @!P1 NANOSLEEP.SYNCS 0x989680 ;  /* 0x009896800000995d */ /* 0x004fea0003900000 */
[----:B------:R-:W2:Y:S02]  /*15280*/  @!P1 SYNCS.PHASECHK.TRANS64 P1, [R3+URZ+0x36800], R0 ;  /* 0x03680000030095a7 */ /* 0x000ea4000802007f */
[----:B--2---:R-:W-:Y:S05]  /*15290*/  @!P1 BRA `(.L_x_1860) ;  /* 0xfffffffc00ec9947 */ /* 0x004fea000383ffff */
[----:B------:R-:W-:Y:S05]  /*152a0*/  BRA `(.L_x_1961) ;  /* 0xfffffec4002c7947 */ /* 0x000fea000383ffff */
.L_x_1864:
[----:B--2---:R2:W3:Y:S02]  /*152b0*/  SYNCS.PHASECHK.TRANS64.TRYWAIT P2, [R0+URZ+0x36830], R3 ;  /* 0x03683003000075a7 */ /* 0x0044e4000804017f */
[----:B---3--:R-:W-:Y:S05]  /*152c0*/  @!P2 NANOSLEEP.SYNCS 0x989680 ;  /* 0x009896800000a95d */ /* 0x008fea0003900000 */
[----:B------:R-:W3:Y:S02]  /*152d0*/  @!P2 SYNCS.PHASECHK.TRANS64 P2, [R0+URZ+0x36830], R3 ;  /* 0x036830030000a5a7 */ /* 0x000ee4000804007f */
[----:B---3--:R-:W-:Y:S05]  /*152e0*/  @!P2 BRA `(.L_x_1864) ;  /* 0xfffffffc00f0a947 */ /* 0x008fea000383ffff */
[----:B------:R-:W-:Y:S05]  /*152f0*/  BRA `(.L_x_1863) ;  /* 0xfffffec400587947 */ /* 0x000fea000383ffff */
.L_x_1869:
[----:B--2---:R-:W-:-:S04]  /*15300*/  MOV R9, UR60 ;  /* 0x0000003c00097c02 */ /* 0x004fc80008000f00 */
[----:B------:R2:W3:Y:S03]  /*15310*/  SYNCS.PHASECHK.TRANS64.TRYWAIT P2, [R9+URZ+0x36830], R6 ;  /* 0x03683006090075a7 */ /* 0x0004e6000804017f */
[----:B---3--:R-:W-:Y:S05]  /*15320*/  @!P2 NANOSLEEP.SYNCS 0x989680 ;  /* 0x009896800000a95d */ /* 0x008fea0003900000 */
[----:B------:R-:W3:Y:S02]  /*15330*/  @!P2 SYNCS.PHASECHK.TRANS64 P2, [R9+URZ+0x36830], R6 ;  /* 0x036830060900a5a7 */ /* 0x000ee4000804007f */
[----:B---3--:R-:W-:Y:S05]  /*15340*/  @!P2 BRA `(.L_x_1869) ;  /* 0xfffffffc00eca947 */ /* 0x008fea000383ffff */
[----:B------:R-:W-:Y:S05]  /*15350*/  BRA `(.L_x_1868) ;  /* 0xffffff1400447947 */ /* 0x000fea000383ffff */
.L_x_1873:
[----:B--2---:R-:W-:-:S04]  /*15360*/  IMAD.U32 R9, RZ, RZ, UR10 ;  /* 0x0000000aff097e24 */ /* 0x004fc8000f8e00ff */
[----:B------:R2:W4:Y:S03]  /*15370*/  SYNCS.PHASECHK.TRANS64.TRYWAIT P2, [R9+URZ+0x36850], R0 ;  /* 0x03685000090075a7 */ /* 0x000526000804017f */
[----:B----4-:R-:W-:Y:S05]  /*15380*/  @!P2 NANOSLEEP.SYNCS 0x989680 ;  /* 0x009896800000a95d */ /* 0x010fea0003900000 */
[----:B------:R-:W4:Y:S02]  /*15390*/  @!P2 SYNCS.PHASECHK.TRANS64 P2, [R9+URZ+0x36850], R0 ;  /* 0x036850000900a5a7 */ /* 0x000f24000804007f */
[----:B----4-:R-:W-:Y:S05]  /*153a0*/  @!P2 BRA `(.L_x_1873) ;  /* 0xfffffffc00eca947 */ /* 0x010fea000383ffff */
[----:B------:R-:W-:Y:S05]  /*153b0*/  BRA `(.L_x_1872) ;  /* 0xffffff3800f87947 */ /* 0x000fea000383ffff */
.L_x_1879:
[----:B--2---:R-:W-:-:S04]  /*153c0*/  MOV R9, UR6 ;  /* 0x0000000600097c02 */ /* 0x004fc80008000f00 */
[----:B------:R2:W3:Y:S03]  /*153d0*/  SYNCS.PHASECHK.TRANS64.TRYWAIT P2, [R9+URZ+0x36830], R6 ;  /* 0x03683006090075a7 */ /* 0x0004e6000804017f */
[----:B---3--:R-:W-:Y:S05]  /*153e0*/  @!P2 NANOSLEEP.SYNCS 0x989680 ;  /* 0x009896800000a95d */ /* 0x008fea0003900000 */
[----:B------:R-:W3:Y:S02]  /*153f0*/  @!P2 SYNCS.PHASECHK.TRANS64 P2, [R9+URZ+0x36830], R6 ;  /* 0x036830060900a5a7 */ /* 0x000ee4000804007f */
[----:B---3--:R-:W-:Y:S05]  /*15400*/  @!P2 BRA `(.L_x_1879) ;  /* 0xfffffffc00eca947 */ /* 0x008fea000383ffff */
[----:B------:R-:W-:Y:S05]  /*15410*/  BRA `(.L_x_1878) ;  /* 0xffffff6000347947 */ /* 0x000fea000383ffff */
.L_x_1883:
[----:B--2---:R-:W-:-:S04]  /*15420*/  IMAD.U32 R9, RZ, RZ, UR7 ;  /* 0x00000007ff097e24 */ /* 0x004fc8000f8e00ff */
[----:B------:R2:W4:Y:S03]  /*15430*/  SYNCS.PHASECHK.TRANS64.TRYWAIT P2, [R9+URZ+0x36850], R0 ;  /* 0x03685000090075a7 */ /* 0x000526000804017f */
[----:B----4-:R-:W-:Y:S05]  /*15440*/  @!P2 NANOSLEEP.SYNCS 0x989680 ;  /* 0x009896800000a95d */ /* 0x010fea0003900000 */
[----:B------:R-:W4:Y:S02]  /*15450*/  @!P2 SYNCS.PHASECHK.TRANS64 P2, [R9+URZ+0x36850], R0 ;  /* 0x036850000900a5a7 */ /* 0x000f24000804007f */
[----:B----4-:R-:W-:Y:S05]  /*15460*/  @!P2 BRA `(.L_x_1883) ;  /* 0xfffffffc00eca947 */ /* 0x010fea000383ffff */
[----:B------:R-:W-:Y:S05]  /*15470*/  BRA `(.L_x_1882) ;  /* 0xffffff8400e47947 */ /* 0x000fea000383ffff */
.L_x_1888:
[----:B--2---:R-:W-:-:S04]  /*15480*/  MOV R5, UR5 ;  /* 0x0000000500057c02 */ /* 0x004fc80008000f00 */
[----:B------:R2:W3:Y:S03]  /*15490*/  SYNCS.PHASECHK.TRANS64.TRYWAIT P0, [R5+URZ+0x36850], R0 ;  /* 0x03685000050075a7 */ /* 0x0004e6000800017f */
[----:B---3--:R-:W-:Y:S05]  /*154a0*/  @!P0 NANOSLEEP.SYNCS 0x989680 ;  /* 0x009896800000895d */ /* 0x008fea0003900000 */
[----:B------:R-:W3:Y:S02]  /*154b0*/  @!P0 SYNCS.PHASECHK.TRANS64 P0, [R5+URZ+0x36850], R0 ;  /* 0x03685000050085a7 */ /* 0x000ee4000800007f */
[----:B---3--:R-:W-:Y:S05]  /*154c0*/  @!P0 BRA `(.L_x_1888) ;  /* 0xfffffffc00ec8947 */ /* 0x008fea000383ffff */
[----:B------:R-:W-:Y:S05]  /*154d0*/  BRA `(.L_x_1887) ;  /* 0xffffffa8005c7947 */ /* 0x000fea000383ffff */
.L_x_1912:
[----:B------:R-:W1:Y:S01]  /*154e0*/  S2R R7, SR_TID.X ;  /* 0x0000000000077919 */ /* 0x000e620000002100 */
        /* <DEDUP_REMOVED lines=9> */
.L_x_1962:
[----:B------:R-:W-:Y:S05]  /*15580*/  BRA `(.L_x_1963) ;  /* 0xffffffd400c87947 */ /* 0x000fea000383ffff */
.L_x_1913:
[----:B------:R-:W-:Y:S01]  /*15590*/  BSSY B0, `(.L_x_1964) ;  /* 0x0000006000007945 */ /* 0x000fe20003800000 */
[----:B------:R-:W-:-:S07]  /*155a0*/  IMAD.MOV.U32 R15, RZ, RZ, -0x1 ;  /* 0xffffffffff0f7424 */ /* 0x000fce00078e00ff */
[----:B------:R-:W-:Y:S05]  /*155b0*/  WARPSYNC.COLLECTIVE R15, `(.L_x_1965) ;  /* 0x000000000f0c7348 */ /* 0x000fea0003c00000 */
[----:B------:R-:W-:Y:S02]  /*155c0*/  ELECT P6, UR62, PT ;  /* 0x00000000003e782f */ /* 0x000fe400038c0000 */
[----:B------:R-:W-:Y:S01]  /*155d0*/  MOV R14, UR62 ;  /* 0x0000003e000e7c02 */ /* 0x000fe20008000f00 */
[----:B------:R-:W-:Y:S10]  /*155e0*/  ENDCOLLECTIVE ;  /* 0x000000000000791b */ /* 0x000ff40003800000 */
.L_x_1965:
[----:B------:R-:W-:Y:S05]  /*155f0*/  BSYNC B0 ;  /* 0x0000000000007941 */ /* 0x000fea0003800000 */
.L_x_1964:
[----:B------:R-:W-:Y:S05]  /*15600*/  BRA `(.L_x_1966) ;  /* 0xffffffd400b87947 */ /* 0x000fea000383ffff */
.L_x_1916:
[----:B-1----:R1:W2:Y:S02]  /*15610*/  SYNCS.PHASECHK.TRANS64.TRYWAIT P2, [R8+URZ+0x36840], R7 ;  /* 0x03684007080075a7 */ /* 0x0022a4000804017f */
[----:B--2---:R-:W-:Y:S05]  /*15620*/  @!P2 NANOSLEEP.SYNCS 0x989680 ;  /* 0x009896800000a95d */ /* 0x004fea0003900000 */
[----:B------:R-:W2:Y:S02]  /*15630*/  @!P2 SYNCS.PHASECHK.TRANS64 P2, [R8+URZ+0x36840], R7 ;  /* 0x036840070800a5a7 */ /* 0x000ea4000804007f */
[----:B--2---:R-:W-:Y:S05]  /*15640*/  @!P2 BRA `(.L_x_1916) ;  /* 0xfffffffc00f0a947 */ /* 0x004fea000383ffff */
[----:B------:R-:W-:Y:S05]  /*15650*/  BRA `(.L_x_1967) ;  /* 0xffffffd800087947 */ /* 0x000fea000383ffff */
.L_x_1918:
[----:B-1----:R1:W2:Y:S02]  /*15660*/  SYNCS.PHASECHK.TRANS64.TRYWAIT P2, [R18+URZ+0x36820], R7 ;  /* 0x03682007120075a7 */ /* 0x0022a4000804017f */
[----:B--2---:R-:W-:Y:S05]  /*15670*/  @!P2 NANOSLEEP.SYNCS 0x989680 ;  /* 0x009896800000a95d */ /* 0x004fea0003900000 */
[----:B------:R-:W2:Y:S02]  /*15680*/  @!P2 SYNCS.PHASECHK.TRANS64 P2, [R18+URZ+0x36820], R7 ;  /* 0x036820071200a5a7 */ /* 0x000ea4000804007f */
[----:B--2---:R-:W-:Y:S05]  /*15690*/  @!P2 BRA `(.L_x_1918) ;  /* 0xfffffffc00f0a947 */ /* 0x004fea000383ffff */
[----:B------:R-:W-:Y:S05]  /*156a0*/  BRA `(.L_x_1968) ;  /* 0xffffffdc003c7947 */ /* 0x000fea000383ffff */
.L_x_1924:
[----:B-1----:R1:W2:Y:S02]  /*156b0*/  SYNCS.PHASECHK.TRANS64.TRYWAIT P2, [R3+URZ+0x36840], R2 ;  /* 0x03684002030075a7 */ /* 0x0022a4000804017f */
[----:B--2---:R-:W-:Y:S05]  /*156c0*/  @!P2 NANOSLEEP.SYNCS 0x989680 ;  /* 0x009896800000a95d */ /* 0x004fea0003900000 */
[----:B------:R-:W2:Y:S02]  /*156d0*/  @!P2 SYNCS.PHASECHK.TRANS64 P2, [R3+URZ+0x36840], R2 ;  /* 0x036840020300a5a7 */ /* 0x000ea4000804007f */
[----:B--2---:R-:W-:Y:S05]  /*156e0*/  @!P2 BRA `(.L_x_1924) ;  /* 0xfffffffc00f0a947 */ /* 0x004fea000383ffff */
[----:B------:R-:W-:Y:S05]  /*156f0*/  BRA `(.L_x_1969) ;  /* 0xffffffdc00c47947 */ /* 0x000fea000383ffff */
.L_x_1926:
[----:B-1----:R1:W2:Y:S02]  /*15700*/  SYNCS.PHASECHK.TRANS64.TRYWAIT P2, [R3+URZ+0x60], R2 ;  /* 0x00006002030075a7 */ /* 0x0022a4000804017f */
[----:B--2---:R-:W-:Y:S05]  /*15710*/  @!P2 NANOSLEEP.SYNCS 0x989680 ;  /* 0x009896800000a95d */ /* 0x004fea0003900000 */
[----:B------:R-:W2:Y:S02]  /*15720*/  @!P2 SYNCS.PHASECHK.TRANS64 P2, [R3+URZ+0x60], R2 ;  /* 0x000060020300a5a7 */ /* 0x000ea4000804007f */
[----:B--2---:R-:W-:Y:S05]  /*15730*/  @!P2 BRA `(.L_x_1926) ;  /* 0xfffffffc00f0a947 */ /* 0x004fea000383ffff */
[----:B------:R-:W-:Y:S05]  /*15740*/  BRA `(.L_x_1970) ;  /* 0xffffffe000547947 */ /* 0x000fea000383ffff */
.L_x_1932:
[----:B--2---:R2:W3:Y:S02]  /*15750*/  SYNCS.PHASECHK.TRANS64.TRYWAIT P2, [R2+URZ+0x36840], R3 ;  /* 0x03684003020075a7 */ /* 0x0044e4000804017f */
[----:B---3--:R-:W-:Y:S05]  /*15760*/  @!P2 NANOSLEEP.SYNCS 0x989680 ;  /* 0x009896800000a95d */ /* 0x008fea0003900000 */
[----:B------:R-:W3:Y:S02]  /*15770*/  @!P2 SYNCS.PHASECHK.TRANS64 P2, [R2+URZ+0x36840], R3 ;  /* 0x036840030200a5a7 */ /* 0x000ee4000804007f */
[----:B---3--:R-:W-:Y:S05]  /*15780*/  @!P2 BRA `(.L_x_1932) ;  /* 0xfffffffc00f0a947 */ /* 0x008fea000383ffff */
[----:B------:R-:W-:Y:S05]  /*15790*/  BRA `(.L_x_1971) ;  /* 0xffffffe400787947 */ /* 0x000fea000383ffff */
.L_x_1934:
[----:B-1----:R1:W2:Y:S02]  /*157a0*/  SYNCS.PHASECHK.TRANS64.TRYWAIT P2, [R2+URZ+0x60], R17 ;  /* 0x00006011020075a7 */ /* 0x0022a4000804017f */
[----:B--2---:R-:W-:Y:S05]  /*157b0*/  @!P2 NANOSLEEP.SYNCS 0x989680 ;  /* 0x009896800000a95d */ /* 0x004fea0003900000 */
[----:B------:R-:W2:Y:S02]  /*157c0*/  @!P2 SYNCS.PHASECHK.TRANS64 P2, [R2+URZ+0x60], R17 ;  /* 0x000060110200a5a7 */ /* 0x000ea4000804007f */
[----:B--2---:R-:W-:Y:S05]  /*157d0*/  @!P2 BRA `(.L_x_1934) ;  /* 0xfffffffc00f0a947 */ /* 0x004fea000383ffff */
[----:B------:R-:W-:Y:S05]  /*157e0*/  BRA `(.L_x_1972) ;  /* 0xffffffe800087947 */ /* 0x000fea000383ffff */
.L_x_1939:
[----:B--2---:R2:W3:Y:S02]  /*157f0*/  SYNCS.PHASECHK.TRANS64.TRYWAIT P2, [R2+URZ+0x36840], R3 ;  /* 0x03684003020075a7 */ /* 0x0044e4000804017f */
[----:B---3--:R-:W-:Y:S05]  /*15800*/  @!P2 NANOSLEEP.SYNCS 0x989680 ;  /* 0x009896800000a95d */ /* 0x008fea0003900000 */
[----:B------:R-:W3:Y:S02]  /*15810*/  @!P2 SYNCS.PHASECHK.TRANS64 P2, [R2+URZ+0x36840], R3 ;  /* 0x036840030200a5a7 */ /* 0x000ee4000804007f */
[----:B---3--:R-:W-:Y:S05]  /*15820*/  @!P2 BRA `(.L_x_1939) ;  /* 0xfffffffc00f0a947 */ /* 0x008fea000383ffff */
[----:B------:R-:W-:Y:S05]  /*15830*/  BRA `(.L_x_1973) ;  /* 0xffffffec00087947 */ /* 0x000fea000383ffff */
.L_x_1941:
[----:B-1----:R1:W2:Y:S02]  /*15840*/  SYNCS.PHASECHK.TRANS64.TRYWAIT P2, [R2+URZ+0x60], R11 ;  /* 0x0000600b020075a7 */ /* 0x0022a4000804017f */
[----:B--2---:R-:W-:Y:S05]  /*15850*/  @!P2 NANOSLEEP.SYNCS 0x989680 ;  /* 0x009896800000a95d */ /* 0x004fea0003900000 */
[----:B------:R-:W2:Y:S02]  /*15860*/  @!P2 SYNCS.PHASECHK.TRANS64 P2, [R2+URZ+0x60], R11 ;  /* 0x0000600b0200a5a7 */ /* 0x000ea4000804007f */
[----:B--2---:R-:W-:Y:S05]  /*15870*/  @!P2 BRA `(.L_x_1941) ;  /* 0xfffffffc00f0a947 */ /* 0x004fea000383ffff */
[----:B------:R-:W-:Y:S05]  /*15880*/  BRA `(.L_x_1974) ;  /* 0xffffffec00a07947 */ /* 0x000fea000383ffff */
.L_x_1948:
[----:B-1----:R1:W2:Y:S02]  /*15890*/  SYNCS.PHASECHK.TRANS64.TRYWAIT P0, [R3+URZ+0x36860], R0 ;  /* 0x03686000030075a7 */ /* 0x0022a4000800017f */
[----:B--2---:R-:W-:Y:S05]  /*158a0*/  @!P0 NANOSLEEP.SYNCS 0x989680 ;  /* 0x009896800000895d */ /* 0x004fea0003900000 */
[----:B------:R-:W2:Y:S02]  /*158b0*/  @!P0 SYNCS.PHASECHK.TRANS64 P0, [R3+URZ+0x36860], R0 ;  /* 0x03686000030085a7 */ /* 0x000ea4000800007f */
[----:B--2---:R-:W-:Y:S05]  /*158c0*/  @!P0 BRA `(.L_x_1948) ;  /* 0xfffffffc00f08947 */ /* 0x004fea000383ffff */
[----:B------:R-:W-:Y:S05]  /*158d0*/  BRA `(.L_x_1975) ;  /* 0xfffffff000987947 */ /* 0x000fea000383ffff */
.L_x_1950:
[----:B------:R-:W-:Y:S01]  /*158e0*/  BSSY B0, `(.L_x_1976) ;  /* 0x0000007000007945 */ /* 0x000fe20003800000 */
[----:B------:R-:W-:Y:S01]  /*158f0*/  MOV R12, RZ ;  /* 0x000000ff000c7202 */ /* 0x000fe20000000f00 */
[----:B------:R-:W-:Y:S01]  /*15900*/  IMAD.MOV.U32 R11, RZ, RZ, 0x1f ;  /* 0x0000001fff0b7424 */ /* 0x000fe200078e00ff */
[----:B------:R-:W-:-:S07]  /*15910*/  MOV R15, 0xffffffff ;  /* 0xffffffff000f7802 */ /* 0x000fce0000000f00 */
[----:B-----5:R-:W-:Y:S05]  /*15920*/  WARPSYNC.COLLECTIVE R15, `(.L_x_1977) ;  /* 0x000000000f087348 */ /* 0x020fea0003c00000 */
[----:B-----5:R1:W2:Y:S02]  /*15930*/  SHFL.IDX P6, R14, R13, R12, R11 ;  /* 0x0000000c0d0e7389 */ /* 0x0202a400000c000b */
[----:B-12---:R-:W-:Y:S01]  /*15940*/  ENDCOLLECTIVE ;  /* 0x000000000000791b */ /* 0x006fe20003800000 */
.L_x_1977:
[----:B------:R-:W-:Y:S05]  /*15950*/  BSYNC B0 ;  /* 0x0000000000007941 */ /* 0x000fea0003800000 */
.L_x_1976:
[----:B------:R-:W-:Y:S05]  /*15960*/  BRA `(.L_x_1978) ;  /* 0xfffffff4002c7947 */ /* 0x000fea000383ffff */
.L_x_1952:
[----:B--2---:R2:W3:Y:S02]  /*15970*/  SYNCS.PHASECHK.TRANS64.TRYWAIT P0, [R7+URZ+0x36820], R0 ;  /* 0x03682000070075a7 */ /* 0x0044e4000800017f */
[----:B---3--:R-:W-:Y:S05]  /*15980*/  @!P0 NANOSLEEP.SYNCS 0x989680 ;  /* 0x009896800000895d */ /* 0x008fea0003900000 */
[----:B------:R-:W3:Y:S02]  /*15990*/  @!P0 SYNCS.PHASECHK.TRANS64 P0, [R7+URZ+0x36820], R0 ;  /* 0x03682000070085a7 */ /* 0x000ee4000800007f */
[----:B---3--:R-:W-:Y:S05]  /*159a0*/  @!P0 BRA `(.L_x_1952) ;  /* 0xfffffffc00f08947 */ /* 0x008fea000383ffff */
[----:B------:R-:W-:Y:S05]  /*159b0*/  BRA `(.L_x_1979) ;  /* 0xfffffff400807947 */ /* 0x000fea000383ffff */
.L_x_1956:
[----:B--2---:R2:W3:Y:S02]  /*159c0*/  SYNCS.PHASECHK.TRANS64.TRYWAIT P0, [R5+URZ], R4 ;  /* 0x00000004050075a7 */ /* 0x0044e4000800017f */
[----:B---3--:R-:W-:Y:S05]  /*159d0*/  @!P0 NANOSLEEP.SYNCS 0x989680 ;  /* 0x009896800000895d */ /* 0x008fea0003900000 */
[----:B------:R-:W3:Y:S02]  /*159e0*/  @!P0 SYNCS.PHASECHK.TRANS64 P0, [R5+URZ], R4 ;  /* 0x00000004050085a7 */ /* 0x000ee4000800007f */
[----:B---3--:R-:W-:Y:S05]  /*159f0*/  @!P0 BRA `(.L_x_1956) ;  /* 0xfffffffc00f08947 */ /* 0x008fea000383ffff */
[----:B------:R-:W-:Y:S05]  /*15a00*/  BRA `(.L_x_1980) ;  /* 0xfffffff400d47947 */ /* 0x000fea000383ffff */
.L_x_1957:
[----:B---3--:R3:W4:Y:S02]  /*15a10*/  SYNCS.PHASECHK.TRANS64.TRYWAIT P0, [R3+URZ], R0 ;  /* 0x00000000030075a7 */ /* 0x008724000800017f */
[----:B----4-:R-:W-:Y:S05]  /*15a20*/  @!P0 NANOSLEEP.SYNCS 0x989680 ;  /* 0x009896800000895d */ /* 0x010fea0003900000 */
[----:B------:R-:W4:Y:S02]  /*15a30*/  @!P0 SYNCS.PHASECHK.TRANS64 P0, [R3+URZ], R0 ;  /* 0x00000000030085a7 */ /* 0x000f24000800007f */
[----:B----4-:R-:W-:Y:S05]  /*15a40*/  @!P0 BRA `(.L_x_1957) ;  /* 0xfffffffc00f08947 */ /* 0x010fea000383ffff */
[----:B------:R-:W-:Y:S05]  /*15a50*/  BRA `(.L_x_1981) ;  /* 0xfffffff400c87947 */ /* 0x000fea000383ffff */
.L_x_1959:
[----:B--2---:R2:W3:Y:S02]  /*15a60*/  SYNCS.PHASECHK.TRANS64.TRYWAIT P0, [R5+URZ], R4 ;  /* 0x00000004050075a7 */ /* 0x0044e4000800017f */
[----:B---3--:R-:W-:Y:S05]  /*15a70*/  @!P0 NANOSLEEP.SYNCS 0x989680 ;  /* 0x009896800000895d */ /* 0x008fea0003900000 */
[----:B------:R-:W3:Y:S02]  /*15a80*/  @!P0 SYNCS.PHASECHK.TRANS64 P0, [R5+URZ], R4 ;  /* 0x00000004050085a7 */ /* 0x000ee4000800007f */
[----:B---3--:R-:W-:Y:S05]  /*15a90*/  @!P0 BRA `(.L_x_1959) ;  /* 0xfffffffc00f08947 */ /* 0x008fea000383ffff */
[----:B------:R-:W-:Y:S05]  /*15aa0*/  BRA `(.L_x_1982) ;  /* 0xfffffff400cc7947 */ /* 0x000fea000383ffff */
.L_x_1983:
        /* <DEDUP_REMOVED lines=13> */
.L_x_2662:


//--------------------- .text._ZN7cutlass13device_kernelIN5flash11enable_sm90INS1_16FlashAttnFwdSm90INS1_25CollectiveMainloopFwdSm90ILi2EN4cute5tupleIJNS5_1CILi1EEES8_S8_EEENS6_IJNS7_ILi128EEENS7_ILi112EEENS7_ILi192EEEEEELi192ENS_10bfloat16_tEfNS_4arch4Sm90ELb1ELb0ELb1ELb1ELb0ELb0ELb0ELb1ELb1ELb0ELb0ELb0EEENS1_21CollectiveEpilogueFwdINS6_IJSA_SC_SB_EEES9_SE_SG_Li256ELb1ELb0ELb0ELb0EEENS1_36VarlenDynamicPersistentTileSchedulerILi128ELi112ELi256ELi32ELb0ELb0ELb1ELb1ELb1ELb1EEEEEEEEEvNT_6ParamsE --------------------------
	.section	.text._ZN7cutlass13device_kernelIN5flash11enable_sm90INS1_16FlashAttnFwdSm90INS1_25CollectiveMainloopFwdSm90ILi2EN4cute5tupleIJNS5_1CILi1EEES8_S8_EEENS6_IJNS7_ILi128EEENS7_ILi112EEENS7_ILi192EEEEEELi192ENS_10bfloat16_tEfNS_4arch4Sm90ELb1ELb0ELb1ELb1ELb0ELb0ELb0ELb1ELb1ELb0ELb0ELb0EEENS1_21CollectiveEpilogueFwdINS6_IJSA_SC_SB_EEES9_SE_SG_Li256ELb1ELb0ELb0ELb0EEENS1_36VarlenDynamicPersistentTileSchedulerILi128ELi112ELi256ELi32ELb0ELb0ELb1ELb1ELb1ELb1EEEEEEEEEvNT_6ParamsE,"ax",@progbits
	.align	128
.text._ZN7cutlass13device_kernelIN5flash11enable_sm90INS1_16FlashAttnFwdSm90INS1_25CollectiveMainloopFwdSm90ILi2EN4cute5tupleIJNS5_1CILi1EEES8_S8_EEENS6_IJNS7_ILi128EEENS7_ILi112EEENS7_ILi192EEEEEELi192ENS_10bfloat16_tEfNS_4arch4Sm90ELb1ELb0ELb1ELb1ELb0ELb0ELb0ELb1ELb1ELb0ELb0ELb0EEENS1_21CollectiveEpilogueFwdINS6_IJSA_SC_SB_EEES9_SE_SG_Li256ELb1ELb0ELb0ELb0EEENS1_36VarlenDynamicPersistentTileSchedulerILi128ELi112ELi256ELi32ELb0ELb0ELb1ELb1ELb1ELb1EEEEEEEEEvNT_6ParamsE:
        .type           _ZN7cutlass13device_kernelIN5flash11enable_sm90INS1_16FlashAttnFwdSm90INS1_25CollectiveMainloopFwdSm90ILi2EN4cute5tupleIJNS5_1CILi1EEES8_S8_EEENS6_IJNS7_ILi128EEENS7_ILi112EEENS7_ILi192EEEEEELi192ENS_10bfloat16_tEfNS_4arch4Sm90ELb1ELb0ELb1ELb1ELb0ELb0ELb0ELb1ELb1ELb0ELb0ELb0EEENS1_21CollectiveEpilogueFwdINS6_IJSA_SC_SB_EEES9_SE_SG_Li256ELb1ELb0ELb0ELb0EEENS1_36VarlenDynamicPersistentTileSchedulerILi128ELi112ELi256ELi32ELb0ELb0ELb1ELb1ELb1ELb1EEEEEEEEEvNT_6ParamsE,@function
        .size           _ZN7cutlass13device_kernelIN5flash11enable_sm90INS1_16FlashAttnFwdSm90INS1_25CollectiveMainloopFwdSm90ILi2EN4cute5tupleIJNS5_1CILi1EEES8_S8_EEENS6_IJNS7_ILi128EEENS7_ILi112EEENS7_ILi192EEEEEELi192ENS_10bfloat16_tEfNS_4arch4Sm90ELb1ELb0ELb1ELb1ELb0ELb0ELb0ELb1ELb1ELb0ELb0ELb0EEENS1_21CollectiveEpilogueFwdINS6_IJSA_SC_SB_EEES9_SE_SG_Li256ELb1ELb0ELb0ELb0EEENS1_36VarlenDynamicPersistentTileSchedulerILi128ELi112ELi256ELi32ELb0ELb0ELb1ELb1ELb1ELb1EEEEEEEEEvNT_6ParamsE,(.L_x_2663 - _ZN7cutlass13device_kernelIN5flash11enable_sm90INS1_16FlashAttnFwdSm90INS1_25CollectiveMainloopFwdSm90ILi2EN4cute5tupleIJNS5_1CILi1EEES8_S8_EEENS6_IJNS7_ILi128EEENS7_ILi112EEENS7_ILi192EEEEEELi192ENS_10bfloat16_tEfNS_4arch4Sm90ELb1ELb0ELb1ELb1ELb0ELb0ELb0ELb1ELb1ELb0ELb0ELb0EEENS1_21CollectiveEpilogueFwdINS6_IJSA_SC_SB_EEES9_SE_SG_Li256ELb1ELb0ELb0ELb0EEENS1_36VarlenDynamicPersistentTileSchedulerILi128ELi112ELi256ELi32ELb0ELb0ELb1ELb1ELb1ELb1EEEEEEEEEvNT_6ParamsE)
        .other          _ZN7cutlass13device_kernelIN5flash11enable_sm90INS1_16FlashAttnFwdSm90INS1_25CollectiveMainloopFwdSm90ILi2EN4cute5tupleIJNS5_1CILi1EEES8_S8_EEENS6_IJNS7_ILi128EEENS7_ILi112EEENS7_ILi192EEEEEELi192ENS_10bfloat16_tEfNS_4arch4Sm90ELb1ELb0ELb1ELb1ELb0ELb0ELb0ELb1ELb1ELb0ELb0ELb0EEENS1_21CollectiveEpilogueFwdINS6_IJSA_SC_SB_EEES9_SE_SG_Li256ELb1ELb0ELb0ELb0EEENS1_36VarlenDynamicPersistentTileSchedulerILi128ELi112ELi256ELi32ELb0ELb0ELb1ELb1ELb1ELb1EEEEEEEEEvNT_6ParamsE,@"STO_CUDA_ENTRY STV_DEFAULT"
_ZN7cutlass13device_kernelIN5flash11enable_sm90INS1_16FlashAttnFwdSm90INS1_25CollectiveMainloopFwdSm90ILi2EN4cute5tupleIJNS5_1CILi1EEES8_S8_EEENS6_IJNS7_ILi128EEENS7_ILi112EEENS7_ILi192EEEEEELi192ENS_10bfloat16_tEfNS_4arch4Sm90ELb1ELb0ELb1ELb1ELb0ELb0ELb0ELb1ELb1ELb0ELb0ELb0EEENS1_21CollectiveEpilogueFwdINS6_IJSA_SC_SB_EEES9_SE_SG_Li256ELb1ELb0ELb0ELb0EEENS1_36VarlenDynamicPersistentTileSchedulerILi128ELi112ELi256ELi32ELb0ELb0ELb1ELb1ELb1ELb1EEEEEEEEEvNT_6ParamsE:
        /* <DEDUP_REMOVED lines=21> */
.L_x_1985:
[----:B------:R-:W-:Y:S05]  /*0150*/  BSYNC B0 ;  /* 0x0000000000007941 */ /* 0x000fea0003800000 */
.L_x_1984:
        /* <DEDUP_REMOVED lines=41> */
.L_x_1986:
        /* <DEDUP_REMOVED lines=22> */
.L_x_1987:
        /* <DEDUP_REMOVED lines=18> */
.L_x_1988:
        /* <DEDUP_REMOVED lines=22> */
.L_x_1989:
        /* <DEDUP_REMOVED lines=22> */
.L_x_1990:
        /* <DEDUP_REMOVED lines=8> */
.L_x_1992:
        /* <DEDUP_REMOVED lines=17> */
[----:B------:R-:W-:Y:S01]  /*0ac0*/  UMOV UR36, URZ ;  /* 0x0000003f00247c82 */ /* 0x000fe20008000000 */
[----:B------:R-:W0:Y:S10]  /*0ad0*/  S2R R0, SR_TID.X ;  /* 0x0000000000007919 */ /* 0x000e340000002100 */
[----:B------:R-:W-:Y:S01]  /*0ae0*/  IMAD.U32 R17, RZ, RZ, UR5 ;  /* 0x00000005ff117e24 */ /* 0x000fe2000f8e00ff */
[----:B------:R-:W-:Y:S01]  /*0af0*/  R2UR UR5, R82 ;  /* 0x00000000520572ca */ /* 0x000fe200000e0000 */
[----:B0-----:R-:W-:-:S05]  /*0b00*/  VIADD R215, R0, 0xffffff80 ;  /* 0xffffff8000d77836 */ /* 0x001fca0000000000 */
[----:B------:R-:W-:-:S04]  /*0b10*/  SHF.R.S32.HI R0, RZ, 0x1f, R215 ;  /* 0x0000001fff007819 */ /* 0x000fc800000114d7 */
[CC--:B------:R-:W-:Y:S02]  /*0b20*/  LEA.HI R3, R0.reuse, R215.reuse, RZ, 0x7 ;  /* 0x000000d700037211 */ /* 0x0c0fe400078f38ff */
[----:B------:R-:W-:Y:S02]  /*0b30*/  LEA.HI R4, R0, R215, RZ, 0x5 ;  /* 0x000000d700047211 */ /* 0x000fe400078f28ff */
[----:B------:R-:W-:Y:S02]  /*0b40*/  SHF.R.S32.HI R212, RZ, 0x7, R3 ;  /* 0x00000007ffd47819 */ /* 0x000fe40000011403 */
[----:B--2---:R-:W-:Y:S02]  /*0b50*/  R2UR UR4, R2 ;  /* 0x00000000020472ca */ /* 0x004fe400000e0000 */
[C---:B------:R-:W-:Y:S02]  /*0b60*/  LOP3.LUT R2, R3.reuse, 0xffffff80, RZ, 0xc0, !PT ;  /* 0xffffff8003027812 */ /* 0x040fe400078ec0ff */
[----:B------:R-:W-:-:S03]  /*0b70*/  LEA.HI R3, R3, R212, RZ, 0x1 ;  /* 0x000000d403037211 */ /* 0x000fc600078f08ff */
[----:B------:R-:W-:Y:S01]  /*0b80*/  IMAD.IADD R211, R215, 0x1, -R2 ;  /* 0x00000001d7d37824 */ /* 0x000fe200078e0a02 */
[----:B------:R-:W-:-:S04]  /*0b90*/  LOP3.LUT R3, R3, 0x3fffffe, RZ, 0xc0, !PT ;  /* 0x03fffffe03037812 */ /* 0x000fc800078ec0ff */
[----:B------:R-:W-:Y:S01]  /*0ba0*/  SHF.R.S32.HI R8, RZ, 0x1f, R211 ;  /* 0x0000001fff087819 */ /* 0x000fe200000114d3 */
[----:B------:R-:W-:Y:S01]  /*0bb0*/  ULOP3.LUT UR4, UR4, 0x1, URZ, 0xfc, !UPT ;  /* 0x0000000104047892 */ /* 0x000fe2000f8efc3f */
[----:B------:R-:W-:Y:S02]  /*0bc0*/  IADD3 R3, R212, -R3, RZ ;  /* 0x80000003d4037210 */ /* 0x000fe40007ffe0ff */
[CC--:B------:R-:W-:Y:S02]  /*0bd0*/  LEA.HI R9, R8.reuse, R211.reuse, RZ, 0x2 ;  /* 0x000000d308097211 */ /* 0x0c0fe400078f10ff */
[----:B------:R-:W-:Y:S01]  /*0be0*/  LEA.HI R8, R8, R211, RZ, 0x5 ;  /* 0x000000d308087211 */ /* 0x000fe200078f28ff */
[----:B------:R-:W-:Y:S01]  /*0bf0*/  IMAD.U32 R214, RZ, RZ, UR4 ;  /* 0x00000004ffd67e24 */ /* 0x000fe2000f8e00ff */
[--C-:B------:R-:W-:Y:S01]  /*0c00*/  SHF.R.S32.HI R5, RZ, 0x2, R9.reuse ;  /* 0x00000002ff057819 */ /* 0x100fe20000011409 */
[----:B------:R-:W-:Y:S01]  /*0c10*/  UMOV UR4, URZ ;  /* 0x0000003f00047c82 */ /* 0x000fe20008000000 */
[----:B------:R-:W-:-:S02]  /*0c20*/  SHF.R.S32.HI R2, RZ, 0x1f, R9 ;  /* 0x0000001fff027819 */ /* 0x000fc40000011409 */
[----:B------:R-:W-:Y:S02]  /*0c30*/  SHF.R.S32.HI R8, RZ, 0x5, R8 ;  /* 0x00000005ff087819 */ /* 0x000fe40000011408 */
[----:B------:R-:W-:Y:S02]  /*0c40*/  LEA.HI R2, R2, R5, RZ, 0x3 ;  /* 0x0000000502027211 */ /* 0x000fe400078f18ff */
[----:B------:R-:W-:Y:S02]  /*0c50*/  LOP3.LUT R204, R9, 0x7ffffffc, RZ, 0xc0, !PT ;  /* 0x7ffffffc09cc7812 */ /* 0x000fe400078ec0ff */
[----:B------:R-:W-:Y:S02]  /*0c60*/  LOP3.LUT R6, R2, 0xfffffff8, RZ, 0xc0, !PT ;  /* 0xfffffff802067812 */ /* 0x000fe400078ec0ff */
[CC--:B------:R-:W-:Y:S01]  /*0c70*/  LEA.HI R2, R0.reuse, R215.reuse, RZ, 0x4 ;  /* 0x000000d700027211 */ /* 0x0c0fe200078f20ff */
[----:B------:R-:W-:Y:S01]  /*0c80*/  IMAD.IADD R204, R211, 0x1, -R204 ;  /* 0x00000001d3cc7824 */ /* 0x000fe200078e0acc */
[----:B------:R-:W-:Y:S01]  /*0c90*/  LEA.HI R0, R0, R215, RZ, 0x3 ;  /* 0x000000d700007211 */ /* 0x000fe200078f18ff */
[----:B------:R-:W-:Y:S01]  /*0ca0*/  IMAD.IADD R11, R5, 0x1, -R6 ;  /* 0x00000001050b7824 */ /* 0x000fe200078e0a06 */
[----:B------:R-:W-:-:S02]  /*0cb0*/  SHF.R.S32.HI R5, RZ, 0x4, R2 ;  /* 0x00000004ff057819 */ /* 0x000fc40000011402 */
[----:B------:R-:W-:Y:S01]  /*0cc0*/  SHF.L.U32 R6, R4, 0x5, RZ ;  /* 0x0000000504067819 */ /* 0x000fe200000006ff */
[----:B------:R-:W-:Y:S01]  /*0cd0*/  IMAD R8, R8, 0x10, R11 ;  /* 0x0000001008087824 */ /* 0x000fe200078e020b */
[C---:B------:R-:W-:Y:S02]  /*0ce0*/  LOP3.LUT R4, R2.reuse, 0x3fffff0, RZ, 0xc0, !PT ;  /* 0x03fffff002047812 */ /* 0x040fe400078ec0ff */
[----:B------:R-:W-:Y:S01]  /*0cf0*/  LEA.HI R2, R2, R5, RZ, 0x1 ;  /* 0x0000000502027211 */ /* 0x000fe200078f08ff */
[----:B------:R-:W-:Y:S01]  /*0d00*/  IMAD R205, R3, 0x40, R8 ;  /* 0x0000004003cd7824 */ /* 0x000fe200078e0208 */
[----:B------:R-:W-:Y:S01]  /*0d10*/  LOP3.LUT R7, R6, 0xfffffc00, RZ, 0xc0, !PT ;  /* 0xfffffc0006077812 */ /* 0x000fe200078ec0ff */
[----:B------:R-:W-:Y:S01]  /*0d20*/  IMAD.IADD R4, R215, 0x1, -R4 ;  /* 0x00000001d7047824 */ /* 0x000fe200078e0a04 */
[----:B------:R-:W-:Y:S02]  /*0d30*/  LOP3.LUT R2, R2, 0x1ffffffe, RZ, 0xc0, !PT ;  /* 0x1ffffffe02027812 */ /* 0x000fe400078ec0ff */
[----:B------:R-:W-:Y:S01]  /*0d40*/  SHF.R.S32.HI R22, RZ, 0x3, R0 ;  /* 0x00000003ff167819 */ /* 0x000fe20000011400 */
[----:B------:R-:W-:Y:S01]  /*0d50*/  IMAD R7, R4, 0x40, R7 ;  /* 0x0000004004077824 */ /* 0x000fe200078e0207 */
[----:B------:R-:W-:Y:S01]  /*0d60*/  MOV R210, UR4 ;  /* 0x0000000400d27c02 */ /* 0x000fe20008000f00 */
[----:B------:R-:W-:-:S04]  /*0d70*/  IMAD.IADD R2, R5, 0x1, -R2 ;  /* 0x0000000105027824 */ /* 0x000fc800078e0a02 */
[----:B------:R-:W-:Y:S01]  /*0d80*/  IMAD R213, R2, 0x8, R7 ;  /* 0x0000000802d57824 */ /* 0x000fe200078e0207 */
[----:B------:R-:W-:-:S05]  /*0d90*/  LOP3.LUT R2, R0, 0x1ffffff8, RZ, 0xc0, !PT ;  /* 0x1ffffff800027812 */ /* 0x000fca00078ec0ff */
[----:B------:R-:W-:-:S04]  /*0da0*/  IMAD.IADD R2, R215, 0x1, -R2 ;  /* 0x00000001d7027824 */ /* 0x000fc800078e0a02 */
[----:B------:R-:W-:-:S07]  /*0db0*/  IMAD.SHL.U32 R16, R2, 0x8, RZ ;  /* 0x0000000802107824 */ /* 0x000fce00078e00ff */
.L_x_2046:
[----:B0-----:R-:W0:Y:S01]  /*0dc0*/  LDC.64 R2, c[0x0][0xc60] ;  /* 0x00031800ff027b82 */ /* 0x001e220000000a00 */
[----:B------:R-:W-:Y:S01]  /*0dd0*/  ULDC.64 UR10, c[0x0][0x208] ;  /* 0x00008200000a7ab9 */ /* 0x000fe20000000a00 */
[----:B------:R-:W-:Y:S01]  /*0de0*/  ULDC.64 UR6, c[0x0][0xa28] ;  /* 0x00028a0000067ab9 */ /* 0x000fe20000000a00 */
[----:B------:R-:W-:Y:S01]  /*0df0*/  ULDC.64 UR8, c[0x0][0xa18] ;  /* 0x0002860000087ab9 */ /* 0x000fe20000000a00 */
[----:B0-----:R-:W-:-:S06]  /*0e00*/  IMAD.WIDE R2, R83, 0x4, R2 ;  /* 0x0000000453027825 */ /* 0x001fcc00078e0202 */
[----:B--2---:R-:W2:Y:S01]  /*0e10*/  LDG.E R2, desc[UR10][R2.64] ;  /* 0x0000000a02027981 */ /* 0x004ea2000c1e1900 */
[----:B------:R-:W-:Y:S02]  /*0e20*/  UISETP.NE.U32.AND UP0, UPT, UR6, URZ, UPT ;  /* 0x0000003f0600728c */ /* 0x000fe4000bf05070 */
[----:B------:R-:W-:Y:S02]  /*0e30*/  UISETP.NE.U32.AND UP1, UPT, UR8, URZ, UPT ;  /* 0x0000003f0800728c */ /* 0x000fe4000bf25070 */
[----:B------:R-:W-:Y:S02]  /*0e40*/  UISETP.NE.AND.EX UP0, UPT, UR7, URZ, UPT, UP0 ;  /* 0x0000003f0700728c */ /* 0x000fe4000bf05300 */
[----:B------:R-:W-:-:S04]  /*0e50*/  UISETP.NE.AND.EX UP1, UPT, UR9, URZ, UPT, UP1 ;  /* 0x0000003f0900728c */ /* 0x000fc8000bf25310 */
[----:B------:R-:W-:Y:S02]  /*0e60*/  PLOP3.LUT P0, PT, PT, PT, UP0, 0x80, 0x0 ;  /* 0x000000000000781c */ /* 0x000fe40003f0f008 */
[----:B------:R-:W-:Y:S02]  /*0e70*/  PLOP3.LUT P2, PT, PT, PT, UP1, 0x80, 0x0 ;  /* 0x000000000000781c */ /* 0x000fe40003f4f018 */
[----:B--2---:R-:W-:-:S13]  /*0e80*/  R2UR UR4, R2 ;  /* 0x00000000020472ca */ /* 0x004fda00000e0000 */
[----:B------:R-:W-:Y:S02]  /*0e90*/  USHF.R.S32.HI UR12, URZ, 0x1f, UR4 ;  /* 0x0000001f3f0c7899 */ /* 0x000fe40008011404 */
[----:B------:R-:W-:Y:S01]  /*0ea0*/  IMAD.U32 R206, RZ, RZ, UR4 ;  /* 0x00000004ffce7e24 */ /* 0x000fe2000f8e00ff */
[----:B------:R-:W-:-:S04]  /*0eb0*/  @UP0 ULEA UR6, UP2, UR4, UR6, 0x2 ;  /* 0x0000000604060291 */ /* 0x000fc8000f84103f */
[----:B------:R-:W-:Y:S02]  /*0ec0*/  @UP0 ULEA.HI.X UR7, UR4, UR7, UR12, 0x2, UP2 ;  /* 0x0000000704070291 */ /* 0x000fe400090f140c */
[----:B------:R-:W-:Y:S01]  /*0ed0*/  IMAD.U32 R208, RZ, RZ, UR12 ;  /* 0x0000000cffd07e24 */ /* 0x000fe2000f8e00ff */
[----:B------:R-:W-:Y:S01]  /*0ee0*/  @UP1 ULEA UR8, UP0, UR4, UR8, 0x2 ;  /* 0x0000000804081291 */ /* 0x000fe2000f80103f */
[----:B------:R-:W-:-:S03]  /*0ef0*/  IMAD.U32 R2, RZ, RZ, UR6 ;  /* 0x00000006ff027e24 */ /* 0x000fc6000f8e00ff */
[----:B------:R-:W-:Y:S01]  /*0f00*/  @UP1 ULEA.HI.X UR9, UR4, UR9, UR12, 0x2, UP0 ;  /* 0x0000000904091291 */ /* 0x000fe200080f140c */
[----:B------:R-:W-:Y:S01]  /*0f10*/  IMAD.U32 R3, RZ, RZ, UR7 ;  /* 0x00000007ff037e24 */ /* 0x000fe2000f8e00ff */
[----:B---345:R-:W-:Y:S01]  /*0f20*/  MOV R4, UR8 ;  /* 0x0000000800047c02 */ /* 0x038fe20008000f00 */
[----:B------:R-:W-:Y:S01]  /*0f30*/  ULDC.64 UR6, c[0x0][0x3f8] ;  /* 0x0000fe0000067ab9 */ /* 0x000fe20000000a00 */
[----:B------:R-:W-:Y:S02]  /*0f40*/  ULDC UR8, c[0x0][0x2e0] ;  /* 0x0000b80000087ab9 */ /* 0x000fe40000000800 */
[----:B------:R-:W-:Y:S01]  /*0f50*/  IMAD.U32 R5, RZ, RZ, UR9 ;  /* 0x00000009ff057e24 */ /* 0x000fe2000f8e00ff */
[----:B------:R-:W2:Y:S04]  /*0f60*/  @P0 LDG.E R2, desc[UR10][R2.64] ;  /* 0x0000000a02020981 */ /* 0x000ea8000c1e1900 */
[----:B------:R-:W3:Y:S01]  /*0f70*/  @P2 LDG.E R4, desc[UR10][R4.64] ;  /* 0x0000000a04042981 */ /* 0x000ee2000c1e1900 */
[----:B------:R-:W-:Y:S01]  /*0f80*/  ULDC UR9, c[0x0][0x288] ;  /* 0x0000a20000097ab9 */ /* 0x000fe20000000800 */
[----:B------:R-:W-:Y:S01]  /*0f90*/  UISETP.NE.U32.AND UP0, UPT, UR6, URZ, UPT ;  /* 0x0000003f0600728c */ /* 0x000fe2000bf05070 */
[----:B------:R-:W-:Y:S01]  /*0fa0*/  IMAD.U32 R207, RZ, RZ, UR5 ;  /* 0x00000005ffcf7e24 */ /* 0x000fe2000f8e00ff */
[----:B------:R-:W-:Y:S01]  /*0fb0*/  ULDC.64 UR10, c[0x0][0xa20] ;  /* 0x00028800000a7ab9 */ /* 0x000fe20000000a00 */
[----:B------:R-:W-:Y:S01]  /*0fc0*/  ULDC UR6, c[0x0][0x404] ;  /* 0x0001010000067ab9 */ /* 0x000fe20000000800 */
[----:B------:R-:W-:Y:S01]  /*0fd0*/  UISETP.NE.AND.EX UP0, UPT, UR7, URZ, UPT, UP0 ;  /* 0x0000003f0700728c */ /* 0x000fe2000bf05300 */
[----:B------:R-:W-:Y:S01]  /*0fe0*/  ISETP.NE.U32.AND P1, PT, RZ, UR10, PT ;  /* 0x0000000aff007c0c */ /* 0x000fe2000bf25070 */
[----:B------:R-:W-:-:S02]  /*0ff0*/  UMOV UR4, URZ ;  /* 0x0000003f00047c82 */ /* 0x000fc40008000000 */
[----:B------:R-:W-:Y:S01]  /*1000*/  USEL UR6, UR6, 0x1, UP0 ;  /* 0x0000000106067887 */ /* 0x000fe20008000000 */
[----:B------:R-:W-:-:S03]  /*1010*/  ISETP.NE.AND.EX P1, PT, RZ, UR11, PT, P1 ;  /* 0x0000000bff007c0c */ /* 0x000fc6000bf25310 */
[----:B------:R-:W-:Y:S01]  /*1020*/  UIMAD UR8, UR6, UR8, URZ ;  /* 0x00000008060872a4 */ /* 0x000fe2000f8e023f */
[----:B--2---:R-:W-:Y:S02]  /*1030*/  @P0 R2UR UR4, R2 ;  /* 0x00000000020402ca */ /* 0x004fe400000e0000 */
[----:B---3--:R-:W-:-:S13]  /*1040*/  @P2 R2UR UR9, R4 ;  /* 0x00000000040922ca */ /* 0x008fda00000e0000 */
[----:B------:R-:W-:Y:S01]  /*1050*/  IMAD.U32 R18, RZ, RZ, UR9 ;  /* 0x00000009ff127e24 */ /* 0x000fe2000f8e00ff */
[----:B-1----:R-:W-:Y:S06]  /*1060*/  @P2 BRA `(.L_x_1993) ;  /* 0x0000000000402947 */ /* 0x002fec0003800000 */
[----:B------:R-:W-:Y:S02]  /*1070*/  ULDC.64 UR6, c[0x0][0xa00] ;  /* 0x0002800000067ab9 */ /* 0x000fe40000000a00 */
[----:B------:R-:W-:-:S04]  /*1080*/  ISETP.NE.U32.AND P0, PT, RZ, UR6, PT ;  /* 0x00000006ff007c0c */ /* 0x000fc8000bf05070 */
[----:B------:R-:W-:-:S13]  /*1090*/  ISETP.NE.AND.EX P0, PT, RZ, UR7, PT, P0 ;  /* 0x00000007ff007c0c */ /* 0x000fda000bf05300 */
[----:B------:R-:W-:Y:S05]  /*10a0*/  @!P0 BRA `(.L_x_1993) ;  /* 0x0000000000308947 */ /* 0x000fea0003800000 */
[----:B------:R-:W-:Y:S01]  /*10b0*/  R2UR UR5, R206 ;  /* 0x00000000ce0572ca */ /* 0x000fe200000e0000 */
[----:B------:R-:W-:Y:S01]  /*10c0*/  ULDC.64 UR6, c[0x0][0xa00] ;  /* 0x0002800000067ab9 */ /* 0x000fe20000000a00 */
[----:B------:R-:W-:-:S11]  /*10d0*/  ULDC.64 UR12, c[0x0][0x208] ;  /* 0x00008200000c7ab9 */ /* 0x000fd60000000a00 */
[----:B------:R-:W-:-:S06]  /*10e0*/  UIMAD.WIDE UR6, UR5, 0x4, UR6 ;  /* 0x00000004050678a5 */ /* 0x000fcc000f8e0206 */
[----:B------:R-:W-:Y:S02]  /*10f0*/  IMAD.U32 R2, RZ, RZ, UR6 ;  /* 0x00000006ff027e24 */ /* 0x000fe4000f8e00ff */
[----:B------:R-:W-:-:S05]  /*1100*/  IMAD.U32 R3, RZ, RZ, UR7 ;  /* 0x00000007ff037e24 */ /* 0x000fca000f8e00ff */
[----:B------:R-:W2:Y:S04]  /*1110*/  LDG.E R4, desc[UR12][R2.64] ;  /* 0x0000000c02047981 */ /* 0x000ea8000c1e1900 */
[----:B------:R-:W3:Y:S01]  /*1120*/  LDG.E R0, desc[UR12][R2.64+0x4] ;  /* 0x0000040c02007981 */ /* 0x000ee2000c1e1900 */
[----:B--2---:R-:W-:Y:S02]  /*1130*/  R2UR UR5, R4 ;  /* 0x00000000040572ca */ /* 0x004fe400000e0000 */
[----:B---3--:R-:W-:-:S13]  /*1140*/  R2UR UR6, R0 ;  /* 0x00000000000672ca */ /* 0x008fda00000e0000 */
[----:B------:R-:W-:-:S06]  /*1150*/  UIADD3 UR5, -UR5, UR6, URZ ;  /* 0x0000000605057290 */ /* 0x000fcc000fffe13f */
[----:B------:R-:W-:-:S07]  /*1160*/  MOV R18, UR5 ;  /* 0x0000000500127c02 */ /* 0x000fce0008000f00 */
.L_x_1993:
[----:B------:R-:W-:-:S13]  /*1170*/  R2UR UR5, R17 ;  /* 0x00000000110572ca */ /* 0x000fda00000e0000 */
[----:B------:R-:W-:Y:S01]  /*1180*/  IMAD.U32 R209, RZ, RZ, UR5 ;  /* 0x00000005ffd17e24 */ /* 0x000fe2000f8e00ff */
[----:B------:R-:W-:Y:S06]  /*1190*/  @!P1 BRA `(.L_x_1994) ;  /* 0x0000000000289947 */ /* 0x000fec0003800000 */
[----:B------:R-:W-:Y:S01]  /*11a0*/  R2UR UR6, R206 ;  /* 0x00000000ce0672ca */ /* 0x000fe200000e0000 */
[----:B------:R-:W-:Y:S01]  /*11b0*/  ULDC.64 UR8, c[0x0][0x208] ;  /* 0x0000820000087ab9 */ /* 0x000fe20000000a00 */
[----:B------:R-:W-:-:S11]  /*11c0*/  R2UR UR7, R208 ;  /* 0x00000000d00772ca */ /* 0x000fd600000e0000 */
[----:B------:R-:W-:-:S04]  /*11d0*/  ULEA UR5, UP0, UR6, UR10, 0x2 ;  /* 0x0000000a06057291 */ /* 0x000fc8000f80103f */
[----:B------:R-:W-:Y:S02]  /*11e0*/  ULEA.HI.X UR6, UR6, UR11, UR7, 0x2, UP0 ;  /* 0x0000000b06067291 */ /* 0x000fe400080f1407 */
[----:B------:R-:W-:-:S04]  /*11f0*/  IMAD.U32 R2, RZ, RZ, UR5 ;  /* 0x00000005ff027e24 */ /* 0x000fc8000f8e00ff */
[----:B------:R-:W-:-:S05]  /*1200*/  IMAD.U32 R3, RZ, RZ, UR6 ;  /* 0x00000006ff037e24 */ /* 0x000fca000f8e00ff */
[----:B------:R-:W2:Y:S02]  /*1210*/  LDG.E R2, desc[UR8][R2.64] ;  /* 0x0000000802027981 */ /* 0x000ea4000c1e1900 */
[----:B--2---:R-:W-:Y:S01]  /*1220*/  R2UR UR8, R2 ;  /* 0x00000000020872ca */ /* 0x004fe200000e0000 */
[----:B------:R-:W-:-:S14]  /*1230*/  BRA `(.L_x_1995) ;  /* 0x00000000003c7947 */ /* 0x000fdc0003800000 */
.L_x_1994:
        /* <DEDUP_REMOVED lines=14> */
[----:B------:R-:W-:-:S12]  /*1320*/  UIADD3 UR8, -UR8, UR5, URZ ;  /* 0x0000000508087290 */ /* 0x000fd8000fffe13f */
.L_x_1995:
[----:B------:R-:W-:Y:S01]  /*1330*/  R2UR UR5, R17 ;  /* 0x00000000110572ca */ /* 0x000fe200000e0000 */
[----:B------:R-:W-:Y:S01]  /*1340*/  UIADD3 UR7, -UR4, UR8, URZ ;  /* 0x0000000804077290 */ /* 0x000fe2000fffe13f */
[----:B------:R-:W-:Y:S02]  /*1350*/  R2UR UR8, R18 ;  /* 0x00000000120872ca */ /* 0x000fe400000e0000 */
[----:B------:R-:W-:Y:S01]  /*1360*/  CS2R R2, SRZ ;  /* 0x0000000000027805 */ /* 0x000fe2000001ff00 */
[----:B------:R-:W-:Y:S01]  /*1370*/  UMOV UR4, URZ ;  /* 0x0000003f00047c82 */ /* 0x000fe20008000000 */
[----:B------:R-:W-:Y:S02]  /*1380*/  PLOP3.LUT P0, PT, PT, PT, PT, 0x80, 0x0 ;  /* 0x000000000000781c */ /* 0x000fe40003f0f070 */
[----:B------:R-:W-:Y:S01]  /*1390*/  CS2R R118, SRZ ;  /* 0x0000000000767805 */ /* 0x000fe2000001ff00 */
[----:B------:R-:W-:Y:S01]  /*13a0*/  IMAD.U32 R19, RZ, RZ, UR7 ;  /* 0x00000007ff137e24 */ /* 0x000fe2000f8e00ff */
[----:B------:R-:W-:-:S02]  /*13b0*/  MOV R0, RZ ;  /* 0x000000ff00007202 */ /* 0x000fc40000000f00 */
[----:B------:R-:W-:Y:S02]  /*13c0*/  CS2R R116, SRZ ;  /* 0x0000000000747805 */ /* 0x000fe4000001ff00 */
[----:B------:R-:W-:Y:S02]  /*13d0*/  CS2R R114, SRZ ;  /* 0x0000000000727805 */ /* 0x000fe4000001ff00 */
[----:B------:R-:W-:Y:S02]  /*13e0*/  CS2R R112, SRZ ;  /* 0x0000000000707805 */ /* 0x000fe4000001ff00 */
[----:B------:R-:W-:Y:S01]  /*13f0*/  CS2R R110, SRZ ;  /* 0x00000000006e7805 */ /* 0x000fe2000001ff00 */
[----:B------:R-:W-:Y:S01]  /*1400*/  ULEA UR6, UR5, 0xef, 0x7 ;  /* 0x000000ef05067891 */ /* 0x000fe2000f8e383f */
[----:B------:R-:W-:Y:S01]  /*1410*/  CS2R R108, SRZ ;  /* 0x00000000006c7805 */ /* 0x000fe2000001ff00 */
[----:B------:R-:W-:Y:S01]  /*1420*/  UIADD3 UR5, UR7, 0x6f, URZ ;  /* 0x0000006f07057890 */ /* 0x000fe2000fffe03f */
[----:B------:R-:W-:Y:S01]  /*1430*/  CS2R R106, SRZ ;  /* 0x00000000006a7805 */ /* 0x000fe2000001ff00 */
[----:B------:R-:W-:Y:S01]  /*1440*/  UIADD3 UR7, UR7, UR6, -UR8 ;  /* 0x0000000607077290 */ /* 0x000fe2000fffe808 */
[----:B------:R-:W-:Y:S01]  /*1450*/  CS2R R104, SRZ ;  /* 0x0000000000687805 */ /* 0x000fe2000001ff00 */
[----:B------:R-:W-:Y:S01]  /*1460*/  UIMAD.WIDE UR4, UR5, -0x6db6db6d, UR4 ;  /* 0x92492493050478a5 */ /* 0x000fe2000f8e0204 */
[----:B------:R-:W-:Y:S01]  /*1470*/  CS2R R102, SRZ ;  /* 0x0000000000667805 */ /* 0x000fe2000001ff00 */
[----:B------:R-:W-:Y:S01]  /*1480*/  UMOV UR6, URZ ;  /* 0x0000003f00067c82 */ /* 0x000fe20008000000 */
[----:B------:R-:W-:Y:S01]  /*1490*/  CS2R R100, SRZ ;  /* 0x0000000000647805 */ /* 0x000fe2000001ff00 */
[----:B------:R-:W-:Y:S01]  /*14a0*/  UIMAD.WIDE UR6, UR7, -0x6db6db6d, UR6 ;  /* 0x92492493070678a5 */ /* 0x000fe2000f8e0206 */
[----:B------:R-:W-:Y:S01]  /*14b0*/  CS2R R98, SRZ ;  /* 0x0000000000627805 */ /* 0x000fe2000001ff00 */
[----:B------:R-:W-:Y:S01]  /*14c0*/  USHF.R.U32.HI UR4, URZ, 0x1f, UR5 ;  /* 0x0000001f3f047899 */ /* 0x000fe20008011605 */
[----:B------:R-:W-:Y:S01]  /*14d0*/  CS2R R96, SRZ ;  /* 0x0000000000607805 */ /* 0x000fe2000001ff00 */
[----:B------:R-:W-:Y:S01]  /*14e0*/  USHF.R.U32.HI UR6, URZ, 0x1f, UR7 ;  /* 0x0000001f3f067899 */ /* 0x000fe20008011607 */
[----:B------:R-:W-:Y:S01]  /*14f0*/  IMAD.MOV.U32 R86, RZ, RZ, RZ ;  /* 0x000000ffff567224 */ /* 0x000fe200078e00ff */
[----:B------:R-:W-:Y:S01]  /*1500*/  ULEA.HI.SX32 UR4, UR5, UR4, 0x1a ;  /* 0x0000000405047291 */ /* 0x000fe2000f8fd23f */
[----:B------:R-:W-:Y:S01]  /*1510*/  CS2R R90, SRZ ;  /* 0x00000000005a7805 */ /* 0x000fe2000001ff00 */
[----:B------:R-:W-:Y:S01]  /*1520*/  ULEA.HI.SX32 UR6, UR7, UR6, 0x1a ;  /* 0x0000000607067291 */ /* 0x000fe2000f8fd23f */
[----:B------:R-:W-:Y:S01]  /*1530*/  CS2R R92, SRZ ;  /* 0x00000000005c7805 */ /* 0x000fe2000001ff00 */
[----:B------:R-:W-:Y:S01]  /*1540*/  IMAD.MOV.U32 R43, RZ, RZ, RZ ;  /* 0x000000ffff2b7224 */ /* 0x000fe200078e00ff */
[----:B------:R-:W-:Y:S01]  /*1550*/  CS2R R88, SRZ ;  /* 0x0000000000587805 */ /* 0x000fe2000001ff00 */
[----:B------:R-:W-:Y:S01]  /*1560*/  UISETP.LT.AND UP0, UPT, UR4, UR6, UPT ;  /* 0x000000060400728c */ /* 0x000fe2000bf01270 */
[----:B------:R-:W-:-:S02]  /*1570*/  CS2R R128, SRZ ;  /* 0x0000000000807805 */ /* 0x000fc4000001ff00 */
[----:B------:R-:W-:Y:S02]  /*1580*/  CS2R R38, SRZ ;  /* 0x0000000000267805 */ /* 0x000fe4000001ff00 */
[----:B------:R-:W-:Y:S01]  /*1590*/  CS2R R84, SRZ ;  /* 0x0000000000547805 */ /* 0x000fe2000001ff00 */
[----:B------:R-:W-:Y:S01]  /*15a0*/  USEL UR37, UR4, UR6, UP0 ;  /* 0x0000000604257287 */ /* 0x000fe20008000000 */
[----:B------:R-:W-:Y:S02]  /*15b0*/  CS2R R46, SRZ ;  /* 0x00000000002e7805 */ /* 0x000fe4000001ff00 */
[----:B------:R-:W-:Y:S02]  /*15c0*/  CS2R R36, SRZ ;  /* 0x0000000000247805 */ /* 0x000fe4000001ff00 */
[----:B------:R-:W-:Y:S01]  /*15d0*/  CS2R R78, SRZ ;  /* 0x00000000004e7805 */ /* 0x000fe2000001ff00 */
[----:B------:R-:W-:Y:S01]  /*15e0*/  UISETP.GE.AND UP0, UPT, UR37, 0x1, UPT ;  /* 0x000000012500788c */ /* 0x000fe2000bf06270 */
[----:B------:R-:W-:-:S02]  /*15f0*/  CS2R R76, SRZ ;  /* 0x00000000004c7805 */ /* 0x000fc4000001ff00 */
[----:B------:R-:W-:Y:S02]  /*1600*/  CS2R R74, SRZ ;  /* 0x00000000004a7805 */ /* 0x000fe4000001ff00 */
[----:B------:R-:W-:Y:S02]  /*1610*/  CS2R R72, SRZ ;  /* 0x0000000000487805 */ /* 0x000fe4000001ff00 */
[----:B------:R-:W-:Y:S02]  /*1620*/  CS2R R70, SRZ ;  /* 0x0000000000467805 */ /* 0x000fe4000001ff00 */
[----:B------:R-:W-:Y:S02]  /*1630*/  CS2R R68, SRZ ;  /* 0x0000000000447805 */ /* 0x000fe4000001ff00 */
[----:B------:R-:W-:Y:S02]  /*1640*/  PLOP3.LUT P1, PT, PT, PT, UP0, 0x80, 0x0 ;  /* 0x000000000000781c */ /* 0x000fe40003f2f008 */
        /* <DEDUP_REMOVED lines=19> */
[----:B------:R-:W-:Y:S01]  /*1780*/  CS2R R6, SRZ ;  /* 0x0000000000067805 */ /* 0x000fe2000001ff00 */
[----:B------:R-:W-:Y:S01]  /*1790*/  IMAD.MOV.U32 R32, RZ, RZ, RZ ;  /* 0x000000ffff207224 */ /* 0x000fe200078e00ff */
[----:B------:R-:W-:Y:S01]  /*17a0*/  MOV R135, RZ ;  /* 0x000000ff00877202 */ /* 0x000fe20000000f00 */
        /* <DEDUP_REMOVED lines=23> */
[----:B------:R-:W-:Y:S01]  /*1920*/  IMAD.U32 R10, RZ, RZ, UR6 ;  /* 0x00000006ff0a7e24 */ /* 0x000fe2000f8e00ff */
[----:B------:R-:W-:Y:S01]  /*1930*/  MOV R11, UR7 ;  /* 0x00000007000b7c02 */ /* 0x000fe20008000f00 */
[----:B------:R-:W-:Y:S02]  /*1940*/  IMAD.U32 R6, RZ, RZ, UR4 ;  /* 0x00000004ff067e24 */ /* 0x000fe4000f8e00ff */
[----:B------:R-:W-:-:S02]  /*1950*/  IMAD.U32 R7, RZ, RZ, UR5 ;  /* 0x00000005ff077e24 */ /* 0x000fc4000f8e00ff */
[----:B------:R-:W-:Y:S02]  /*1960*/  IMAD.MOV.U32 R8, RZ, RZ, 0x70 ;  /* 0x00000070ff087424 */ /* 0x000fe400078e00ff */
[----:B------:R-:W-:Y:S02]  /*1970*/  IMAD.MOV.U32 R12, RZ, RZ, 0x1 ;  /* 0x00000001ff0c7424 */ /* 0x000fe400078e00ff */
[----:B0-----:R-:W-:-:S07]  /*1980*/  IMAD.MOV.U32 R13, RZ, RZ, RZ ;  /* 0x000000ffff0d7224 */ /* 0x001fce00078e00ff */
[----:B------:R-:W-:-:S07]  /*1990*/  LEPC R20, `(.L_x_1997) ;  /* 0x000000001014794e */ /* 0x000fce0000000000 */
[----:B-1----:R-:W-:Y:S05]  /*19a0*/  CALL.ABS.NOINC R2 ;  /* 0x0000000002007343 */ /* 0x002fea0003c00000 */
.L_x_1997:
        /* <DEDUP_REMOVED lines=11> */
.L_x_2134:
[----:B------:R-:W-:Y:S05]  /*1a60*/  @!P0 BRA `(.L_x_1999) ;  /* 0x0000000000048947 */ /* 0x000fea0003800000 */
[----:B------:R-:W-:Y:S01]  /*1a70*/  BPT.TRAP 0x1 ;  /* 0x000000040000795c */ /* 0x000fe20000300000 */
.L_x_1999:
[----:B0-----:R-:W-:Y:S01]  /*1a80*/  IMAD.U32 R3, RZ, RZ, UR60 ;  /* 0x0000003cff037e24 */ /* 0x001fe2000f8e00ff */
[----:B------:R-:W-:-:S04]  /*1a90*/  MOV R0, UR36 ;  /* 0x0000002400007c02 */ /* 0x000fc80008000f00 */
[----:B------:R-:W-:Y:S02]  /*1aa0*/  LEA R0, R0, UR38, 0x3 ;  /* 0x0000002600007c11 */ /* 0x000fe4000f8e18ff */
[----:B------:R-:W-:-:S04]  /*1ab0*/  SHF.L.U32 R3, R3, 0x1f, RZ ;  /* 0x0000001f03037819 */ /* 0x000fc800000006ff */
[----:B------:R0:W1:Y:S01]  /*1ac0*/  SYNCS.PHASECHK.TRANS64.TRYWAIT P2, [R0+URZ+0x36830], R3 ;  /* 0x03683003000075a7 */ /* 0x000062000804017f */
[----:B------:R-:W-:Y:S05]  /*1ad0*/  @!P0 BRA `(.L_x_2000) ;  /* 0x0000000000048947 */ /* 0x000fea0003800000 */
[----:B------:R-:W-:Y:S01]  /*1ae0*/  BPT.TRAP 0x1 ;  /* 0x000000040000795c */ /* 0x000fe20000300000 */
.L_x_2000:
[----:B------:R-:W2:Y:S01]  /*1af0*/  S2R R2, SR_TID.X ;  /* 0x0000000000027919 */ /* 0x000ea20000002100 */
[----:B------:R-:W-:Y:S01]  /*1b00*/  IMAD.MOV.U32 R119, RZ, RZ, RZ ;  /* 0x000000ffff777224 */ /* 0x000fe200078e00ff */
[----:B--2---:R-:W-:Y:S01]  /*1b10*/  LOP3.LUT P1, RZ, R2, 0x7f, RZ, 0xc0, !PT ;  /* 0x0000007f02ff7812 */ /* 0x004fe2000782c0ff */
[----:B-1----:R-:W-:-:S12]  /*1b20*/  @P2 BRA `(.L_x_2001) ;  /* 0x0000000000082947 */ /* 0x002fd80003800000 */
[----:B------:R-:W1:Y:S02]  /*1b30*/  SYNCS.PHASECHK.TRANS64.TRYWAIT P2, [R0+URZ+0x36830], R3 ;  /* 0x03683003000075a7 */ /* 0x000e64000804017f */
[----:B-1----:R-:W-:Y:S05]  /*1b40*/  @!P2 BRA `(.L_x_2002) ;  /* 0x00000168000ca947 */ /* 0x002fea0003800000 */
.L_x_2001:
[----:B------:R-:W-:Y:S05]  /*1b50*/  WARPSYNC.ALL ;  /* 0x0000000000007948 */ /* 0x000fea0003800000 */
[----:B------:R-:W-:Y:S01]  /*1b60*/  UIADD3 UR4, UR38, 0x21400, URZ ;  /* 0x0002140026047890 */ /* 0x000fe2000fffe03f */
[----:B------:R-:W-:Y:S01]  /*1b70*/  WARPGROUP.ARRIVE ;  /* 0x00000000000079c5 */ /* 0x000fe20000000000 */
[----:B------:R-:W-:Y:S01]  /*1b80*/  ULOP3.LUT UR5, UR39, 0x10000, URZ, 0xfc, !UPT ;  /* 0x0001000027057892 */ /* 0x000fe2000f8efc3f */
[----:B------:R-:W-:Y:S01]  /*1b90*/  MOV R7, UR38 ;  /* 0x0000002600077c02 */ /* 0x000fe20008000f00 */
[----:B------:R-:W-:Y:S01]  /*1ba0*/  USHF.R.U32.HI UR4, URZ, 0x4, UR4 ;  /* 0x000000043f047899 */ /* 0x000fe20008011604 */
[----:B------:R-:W-:Y:S01]  /*1bb0*/  MOV R8, UR37 ;  /* 0x0000002500087c02 */ /* 0x000fe20008000f00 */
[----:B------:R-:W-:Y:S01]  /*1bc0*/  UMOV UR57, 0x40000040 ;  /* 0x4000004000397882 */ /* 0x000fe20000000000 */
[----:B------:R-:W-:Y:S01]  /*1bd0*/  UMOV UR59, 0x40000040 ;  /* 0x40000040003b7882 */ /* 0x000fe20000000000 */
[----:B------:R-:W-:Y:S01]  /*1be0*/  ULOP3.LUT UR4, UR4, 0x3fff, URZ, 0xc0, !UPT ;  /* 0x00003fff04047892 */ /* 0x000fe2000f8ec03f */
[----:B------:R-:W-:Y:S01]  /*1bf0*/  MOV R9, UR36 ;  /* 0x0000002400097c02 */ /* 0x000fe20008000f00 */
[----:B------:R-:W-:Y:S01]  /*1c00*/  UMOV UR56, UR5 ;  /* 0x0000000500387c82 */ /* 0x000fe20008000000 */
[----:B------:R-:W-:Y:S01]  /*1c10*/  UMOV UR9, UR57 ;  /* 0x0000003900097c82 */ /* 0x000fe20008000000 */
[----:B------:R-:W-:Y:S01]  /*1c20*/  ULOP3.LUT UR6, UR4, 0x10000, URZ, 0xfc, !UPT ;  /* 0x0001000004067892 */ /* 0x000fe2000f8efc3f */
[----:B------:R-:W-:Y:S01]  /*1c30*/  MOV R4, UR57 ;  /* 0x0000003900047c02 */ /* 0x000fe20008000f00 */
[----:B------:R-:W-:Y:S01]  /*1c40*/  UMOV UR8, UR56 ;  /* 0x0000003800087c82 */ /* 0x000fe20008000000 */
[----:B------:R-:W-:Y:S01]  /*1c50*/  UMOV UR11, 0x40000040 ;  /* 0x40000040000b7882 */ /* 0x000fe20000000000 */
[----:B------:R-:W-:Y:S01]  /*1c60*/  UIMAD UR4, UR36, 0xa80, UR6 ;  /* 0x00000a80240478a4 */ /* 0x000fe2000f8e0206 */
[----:B------:R-:W-:Y:S01]  /*1c70*/  MOV R6, UR56 ;  /* 0x0000003800067c02 */ /* 0x000fe20008000f00 */
[----:B------:R-:W-:Y:S01]  /*1c80*/  UMOV UR12, UR56 ;  /* 0x00000038000c7c82 */ /* 0x000fe20008000000 */
[----:B------:R-:W-:Y:S01]  /*1c90*/  UMOV UR13, UR57 ;  /* 0x00000039000d7c82 */ /* 0x000fe20008000000 */
[----:B------:R-:W-:Y:S01]  /*1ca0*/  UIADD3 UR10, UR4, 0x80, URZ ;  /* 0x00000080040a7890 */ /* 0x000fe2000fffe03f */
[----:B------:R-:W-:Y:S01]  /*1cb0*/  IMAD.U32 R5, RZ, RZ, UR6 ;  /* 0x00000006ff057e24 */ /* 0x000fe2000f8e00ff */
[----:B------:R-:W-:Y:S01]  /*1cc0*/  UIADD3 UR14, UR4, 0x100, URZ ;  /* 0x00000100040e7890 */ /* 0x000fe2000fffe03f */
[----:B01----:R-:W-:Y:S01]  /*1cd0*/  @!P1 VIADD R0, R0, 0x36840 ;  /* 0x0003684000009836 */ /* 0x003fe20000000000 */
[----:B------:R-:W-:Y:S01]  /*1ce0*/  UMOV UR58, UR4 ;  /* 0x00000004003a7c82 */ /* 0x000fe20008000000 */
[----:B------:R-:W-:Y:S01]  /*1cf0*/  UMOV UR15, 0x40000040 ;  /* 0x40000040000f7882 */ /* 0x000fe20000000000 */
[----:B------:R-:W-:Y:S01]  /*1d00*/  HGMMA.64x16x16.F32.BF16 R72, gdesc[UR56], RZ, !UPT, gsb0 ;  /* 0x00200000384879f0 */ /* 0x000fe2000c0018ff */
[----:B------:R-:W-:Y:S01]  /*1d10*/  UIADD3 UR18, UR4, 0x180, URZ ;  /* 0x0000018004127890 */ /* 0x000fe2000fffe03f */
[----:B------:R-:W-:Y:S01]  /*1d20*/  @!P1 PRMT R0, RZ, 0x654, R0 ;  /* 0x00000654ff009816 */ /* 0x000fe20000000000 */
[----:B------:R-:W-:Y:S01]  /*1d30*/  UMOV UR16, UR56 ;  /* 0x0000003800107c82 */ /* 0x000fe20008000000 */
[----:B------:R-:W-:Y:S01]  /*1d40*/  UMOV UR17, UR57 ;  /* 0x0000003900117c82 */ /* 0x000fe20008000000 */
[----:B------:R-:W-:Y:S01]  /*1d50*/  UMOV UR19, 0x40000040 ;  /* 0x4000004000137882 */ /* 0x000fe20000000000 */
[----:B------:R-:W-:Y:S01]  /*1d60*/  UIADD3 UR22, UR4, 0x200, URZ ;  /* 0x0000020004167890 */ /* 0x000fe2000fffe03f */
[-C--:B------:R-:W-:Y:S01]  /*1d70*/  MOV R118, R119.reuse ;  /* 0x0000007700767202 */ /* 0x080fe20000000f00 */
        /* <DEDUP_REMOVED lines=9> */
[--C-:B------:R-:W-:Y:S01]  /*1e10*/  IMAD.MOV.U32 R116, RZ, RZ, R119.reuse ;  /* 0x000000ffff747224 */ /* 0x100fe200078e0077 */
[----:B------:R-:W-:Y:S01]  /*1e20*/  UIADD3 UR7, UR4, 0x2, URZ ;  /* 0x0000000204077890 */ /* 0x000fe2000fffe03f */
[--C-:B------:R-:W-:Y:S01]  /*1e30*/  IMAD.MOV.U32 R115, RZ, RZ, R119.reuse ;  /* 0x000000ffff737224 */ /* 0x100fe200078e0077 */
        /* <DEDUP_REMOVED lines=18> */
[----:B------:R-:W-:Y:S01]  /*1f60*/  UMOV UR39, 0x40000040 ;  /* 0x4000004000277882 */ /* 0x000fe20000000000 */
[----:B------:R-:W-:Y:S01]  /*1f70*/  UMOV UR59, 0x40000040 ;  /* 0x40000040003b7882 */ /* 0x000fe20000000000 */
        /* <DEDUP_REMOVED lines=9> */
[--C-:B------:R-:W-:Y:S01]  /*2010*/  IMAD.MOV.U32 R90, RZ, RZ, R119.reuse ;  /* 0x000000ffff5a7224 */ /* 0x100fe200078e0077 */
[----:B------:R-:W-:Y:S02]  /*2020*/  WARPGROUP.DEPBAR.LE gsb0, 0x0 ;  /* 0x00008000000079c5 */ /* 0x000fe40000010000 */
[----:B------:R-:W-:Y:S01]  /*2030*/  WARPGROUP.ARRIVE ;  /* 0x00000000000079c5 */ /* 0x000fe20000000000 */
[--C-:B------:R-:W-:Y:S02]  /*2040*/  IMAD.MOV.U32 R86, RZ, RZ, R119.reuse ;  /* 0x000000ffff567224 */ /* 0x100fe400078e0077 */
[--C-:B------:R-:W-:Y:S02]  /*2050*/  IMAD.MOV.U32 R84, RZ, RZ, R119.reuse ;  /* 0x000000ffff547224 */ /* 0x100fe400078e0077 */
[----:B------:R-:W-:Y:S01]  /*2060*/  IMAD.MOV.U32 R80, RZ, RZ, R119 ;  /* 0x000000ffff507224 */ /* 0x000fe200078e0077 */
[----:B------:R-:W-:Y:S01]  /*2070*/  HGMMA.64x16x16.F32.BF16 R64, gdesc[UR8], RZ, !UPT, gsb0 ;  /* 0x00200000084079f0 */ /* 0x000fe2000c0018ff */
[----:B------:R-:W-:Y:S01]  /*2080*/  UIADD3 UR10, UR4, 0x300, URZ ;  /* 0x00000300040a7890 */ /* 0x000fe2000fffe03f */
[----:B------:R-:W-:Y:S01]  /*2090*/  UMOV UR8, UR56 ;  /* 0x0000003800087c82 */ /* 0x000fe20008000000 */
[----:B------:R-:W-:Y:S01]  /*20a0*/  UMOV UR9, UR57 ;  /* 0x0000003900097c82 */ /* 0x000fe20008000000 */
[----:B------:R-:W-:Y:S01]  /*20b0*/  UMOV UR11, 0x40000040 ;  /* 0x40000040000b7882 */ /* 0x000fe20000000000 */
[----:B------:R-:W-:-:S02]  /*20c0*/  WARPGROUP.DEPBAR.LE gsb0, 0x0 ;  /* 0x00008000000079c5 */ /* 0x000fc40000010000 */
        /* <DEDUP_REMOVED lines=382> */
[----:B------:R-:W-:Y:S02]  /*38b0*/  UIADD3 UR6, UR5, 0x804, URZ ;  /* 0x0000080405067890 */ /* 0x000fe4000fffe03f */
        /* <DEDUP_REMOVED lines=89> */
[----:B------:R-:W-:Y:S01]  /*3e50*/  UMOV UR50, UR6 ;  /* 0x0000000600327c82 */ /* 0x000fe20008000000 */
[----:B------:R-:W-:Y:S01]  /*3e60*/  UMOV UR51, 0x40000040 ;  /* 0x4000004000337882 */ /* 0x000fe20000000000 */
[----:B------:R-:W-:Y:S01]  /*3e70*/  UIMAD UR6, UR37, -0x70, UR11 ;  /* 0xffffff90250678a4 */ /* 0x000fe2000f8e020b */
[----:B------:R-:W-:Y:S02]  /*3e80*/  WARPGROUP.DEPBAR.LE gsb0, 0x0 ;  /* 0x00008000000079c5 */ /* 0x000fe40000010000 */
[----:B------:R-:W-:-:S06]  /*3e90*/  WARPGROUP.ARRIVE ;  /* 0x00000000000079c5 */ /* 0x000fcc0000000000 */
[----:B------:R-:W-:Y:S01]  /*3ea0*/  HGMMA.64x16x16.F32.BF16 R32, gdesc[UR52], R32, gsb0 ;  /* 0x00200000342079f0 */ /* 0x000fe20008001820 */
[----:B------:R-:W-:Y:S01]  /*3eb0*/  UMOV UR52, UR5 ;  /* 0x0000000500347c82 */ /* 0x000fe20008000000 */
[----:B------:R-:W-:Y:S01]  /*3ec0*/  UMOV UR53, 0x40000040 ;  /* 0x4000004000357882 */ /* 0x000fe20000000000 */
[----:B------:R-:W-:Y:S01]  /*3ed0*/  UMOV UR54, UR7 ;  /* 0x0000000700367c82 */ /* 0x000fe20008000000 */
[----:B------:R-:W-:Y:S01]  /*3ee0*/  UMOV UR55, 0x40000040 ;  /* 0x4000004000377882 */ /* 0x000fe20000000000 */
[----:B------:R-:W-:Y:S01]  /*3ef0*/  UIADD3 UR7, -UR14, 0x71, UR6 ;  /* 0x000000710e077890 */ /* 0x000fe2000fffe106 */
[----:B------:R-:W-:Y:S01]  /*3f00*/  ULDC UR5, c[0x0][0x9d8] ;  /* 0x0002760000057ab9 */ /* 0x000fe20000000800 */
[----:B------:R-:W-:-:S06]  /*3f10*/  UIADD3 UR6, UR6, 0x70, URZ ;  /* 0x0000007006067890 */ /* 0x000fcc000fffe03f */
[----:B------:R-:W-:Y:S01]  /*3f20*/  MOV R7, UR6 ;  /* 0x0000000600077c02 */ /* 0x000fe20008000f00 */
        /* <DEDUP_REMOVED lines=21> */
[----:B------:R-:W-:Y:S01]  /*4080*/  FMUL.FTZ R8, R76, UR5 ;  /* 0x000000054c087c20 */ /* 0x000fe20008410000 */
[----:B------:R-:W-:Y:S01]  /*4090*/  MOV R76, R119 ;  /* 0x00000077004c7202 */ /* 0x000fe20000000f00 */
[----:B------:R-:W-:-:S02]  /*40a0*/  IMAD.MOV.U32 R72, RZ, RZ, R119 ;  /* 0x000000ffff487224 */ /* 0x000fc400078e0077 */
[----:B------:R-:W1:Y:S08]  /*40b0*/  MUFU.TANH R75, R75 ;  /* 0x0000004b004b7308 */ /* 0x000e700000002400 */
[----:B------:R-:W2:Y:S08]  /*40c0*/  MUFU.TANH R78, R78 ;  /* 0x0000004e004e7308 */ /* 0x000eb00000002400 */
[----:B------:R-:W3:Y:S08]  /*40d0*/  MUFU.TANH R79, R79 ;  /* 0x0000004f004f7308 */ /* 0x000ef00000002400 */
        /* <DEDUP_REMOVED lines=12> */
[----:B------:R-:W4:Y:S01]  /*41a0*/  MUFU.TANH R66, R66 ;  /* 0x0000004200427308 */ /* 0x000f220000002400 */
[----:B------:R-:W-:Y:S01]  /*41b0*/  UMOV UR55, 0x40000040 ;  /* 0x4000004000377882 */ /* 0x000fe20000000000 */
[----:B------:R-:W-:Y:S01]  /*41c0*/  FMUL.FTZ R9, R64, UR5 ;  /* 0x0000000540097c20 */ /* 0x000fe20008410000 */
[----:B------:R-:W-:Y:S01]  /*41d0*/  FMUL.FTZ R11, R69, UR5 ;  /* 0x00000005450b7c20 */ /* 0x000fe20008410000 */
[----:B------:R-:W-:Y:S01]  /*41e0*/  FMUL.FTZ R12, R68, UR5 ;  /* 0x00000005440c7c20 */ /* 0x000fe20008410000 */
[----:B------:R-:W-:-:S03]  /*41f0*/  IMAD.MOV.U32 R68, RZ, RZ, R119 ;  /* 0x000000ffff447224 */ /* 0x000fc600078e0077 */
[----:B------:R-:W5:Y:S08]  /*4200*/  MUFU.TANH R67, R67 ;  /* 0x0000004300437308 */ /* 0x000f700000002400 */
[----:B------:R-:W5:Y:S08]  /*4210*/  MUFU.TANH R70, R70 ;  /* 0x0000004600467308 */ /* 0x000f700000002400 */
[----:B------:R-:W5:Y:S08]  /*4220*/  MUFU.TANH R71, R71 ;  /* 0x0000004700477308 */ /* 0x000f700000002400 */
[----:B------:R-:W-:Y:S08]  /*4230*/  MUFU.TANH R4, R4 ;  /* 0x0000000400047308 */ /* 0x000ff00000002400 */
[----:B------:R-:W-:Y:S08]  /*4240*/  MUFU.TANH R9, R9 ;  /* 0x0000000900097308 */ /* 0x000ff00000002400 */
[----:B------:R-:W-:Y:S01]  /*4250*/  MUFU.TANH R10, R10 ;  /* 0x0000000a000a7308 */ /* 0x000fe20000002400 */
[----:B------:R-:W-:-:S02]  /*4260*/  WARPGROUP.DEPBAR.LE gsb0, 0x0 ;  /* 0x00008000000079c5 */ /* 0x000fc40000010000 */
[----:B------:R-:W-:Y:S01]  /*4270*/  WARPGROUP.ARRIVE ;  /* 0x00000000000079c5 */ /* 0x000fe20000000000 */
[----:B------:R-:W-:Y:S01]  /*4280*/  FMUL.FTZ R14, R57, UR5 ;  /* 0x00000005390e7c20 */ /* 0x000fe20008410000 */
[----:B------:R-:W-:Y:S01]  /*4290*/  FMUL.FTZ R20, R60, UR5 ;  /* 0x000000053c147c20 */ /* 0x000fe20008410000 */
[----:B------:R-:W-:Y:S02]  /*42a0*/  IMAD.U32 R57, RZ, RZ, UR7 ;  /* 0x00000007ff397e24 */ /* 0x000fe4000f8e00ff */
[----:B------:R-:W-:Y:S01]  /*42b0*/  FMUL.FTZ R13, R56, UR5 ;  /* 0x00000005380d7c20 */ /* 0x000fe20008410000 */
[----:B------:R-:W-:Y:S01]  /*42c0*/  IMAD.U32 R60, RZ, RZ, UR10 ;  /* 0x0000000aff3c7e24 */ /* 0x000fe2000f8e00ff */
[----:B------:R-:W-:Y:S01]  /*42d0*/  HGMMA.64x16x16.F32.BF16 R48, gdesc[UR52], R48, gsb0 ;  /* 0x00200000343079f0 */ /* 0x000fe20008001830 */
[----:B------:R-:W-:Y:S01]  /*42e0*/  UIADD3 UR54, UR4, 0x906, URZ ;  /* 0x0000090604367890 */ /* 0x000fe2000fffe03f */
[----:B------:R-:W-:Y:S01]  /*42f0*/  IMAD R57, R204, -0x2, R57 ;  /* 0xfffffffecc397824 */ /* 0x000fe200078e0239 */
[----:B------:R-:W-:Y:S01]  /*4300*/  UMOV UR55, 0x40000040 ;  /* 0x4000004000377882 */ /* 0x000fe20000000000 */
[----:B------:R-:W-:-:S02]  /*4310*/  IMAD R60, R60, 0x80, R205 ;  /* 0x000000803c3c7824 */ /* 0x000fc400078e02cd */
[----:B------:R-:W-:Y:S01]  /*4320*/  FMUL.FTZ R15, R61, UR5 ;  /* 0x000000053d0f7c20 */ /* 0x000fe20008410000 */
[----:B------:R-:W-:Y:S02]  /*4330*/  IMAD R56, R204, -0x2, R7 ;  /* 0xfffffffecc387824 */ /* 0x000fe400078e0207 */
[----:B------:R-:W-:Y:S01]  /*4340*/  FMUL.FTZ R58, R58, UR5 ;  /* 0x000000053a3a7c20 */ /* 0x000fe20008410000 */
[----:B------:R-:W-:Y:S01]  /*4350*/  FMUL.FTZ R59, R59, UR5 ;  /* 0x000000053b3b7c20 */ /* 0x000fe20008410000 */
[----:B------:R-:W-:Y:S01]  /*4360*/  IADD3 R7, R57, 0x8, R60 ;  /* 0x0000000839077810 */ /* 0x000fe20007ffe03c */
[----:B------:R-:W-:Y:S01]  /*4370*/  FMUL.FTZ R62, R62, UR5 ;  /* 0x000000053e3e7c20 */ /* 0x000fe20008410000 */
[----:B------:R-:W-:Y:S01]  /*4380*/  FMUL.FTZ R63, R63, UR5 ;  /* 0x000000053f3f7c20 */ /* 0x000fe20008410000 */
[----:B------:R-:W-:Y:S01]  /*4390*/  MUFU.TANH R12, R12 ;  /* 0x0000000c000c7308 */ /* 0x000fe20000002400 */
[----:B------:R-:W-:Y:S01]  /*43a0*/  VIMNMX R61, R56, R7, PT ;  /* 0x00000007383d7248 */ /* 0x000fe20003fe0100 */
[----:B------:R-:W-:Y:S01]  /*43b0*/  UIADD3 UR7, UR37, -0x2, URZ ;  /* 0xfffffffe25077890 */ /* 0x000fe2000fffe03f */
[----:B------:R-:W-:Y:S01]  /*43c0*/  VIADDMNMX R56, R60, R57, R56, PT ;  /* 0x000000393c387246 */ /* 0x000fe20003800138 */
[----:B------:R-:W-:Y:S01]  /*43d0*/  IMAD.MOV.U32 R60, RZ, RZ, R119 ;  /* 0x000000ffff3c7224 */ /* 0x000fe200078e0077 */
[----:B------:R-:W-:-:S02]  /*43e0*/  ISETP.GT.AND P3, PT, R61, RZ, PT ;  /* 0x000000ff3d00720c */ /* 0x000fc40003f64270 */
[C---:B------:R-:W-:Y:S01]  /*43f0*/  ISETP.GT.AND P4, PT, R61.reuse, 0x1, PT ;  /* 0x000000013d00780c */ /* 0x040fe20003f84270 */
[----:B------:R-:W5:Y:S01]  /*4400*/  MUFU.TANH R58, R58 ;  /* 0x0000003a003a7308 */ /* 0x000f620000002400 */
[----:B------:R-:W-:Y:S02]  /*4410*/  ISETP.GT.AND P5, PT, R61, 0x8, PT ;  /* 0x000000083d00780c */ /* 0x000fe40003fa4270 */
[----:B0-----:R-:W-:Y:S01]  /*4420*/  FSEL R65, R74, -INF , P3 ;  /* 0xff8000004a417808 */ /* 0x001fe20001800000 */
[--C-:B------:R-:W-:Y:S01]  /*4430*/  IMAD.MOV.U32 R74, RZ, RZ, R119.reuse ;  /* 0x000000ffff4a7224 */ /* 0x100fe200078e0077 */
[----:B-1----:R-:W-:Y:S02]  /*4440*/  FSEL R75, R75, -INF , P4 ;  /* 0xff8000004b4b7808 */ /* 0x002fe40002000000 */
[----:B------:R-:W-:Y:S01]  /*4450*/  ISETP.GT.AND P6, PT, R61, 0x9, PT ;  /* 0x000000093d00780c */ /* 0x000fe20003fc4270 */
[----:B------:R-:W0:Y:S01]  /*4460*/  MUFU.TANH R59, R59 ;  /* 0x0000003b003b7308 */ /* 0x000e220000002400 */
[----:B--2---:R-:W-:Y:S01]  /*4470*/  FSEL R69, R78, -INF , P5 ;  /* 0xff8000004e457808 */ /* 0x004fe20002800000 */
[----:B------:R-:W-:Y:S01]  /*4480*/  IMAD.MOV.U32 R78, RZ, RZ, R119 ;  /* 0x000000ffff4e7224 */ /* 0x000fe200078e0077 */
[----:B------:R-:W-:-:S02]  /*4490*/  FMNMX.FTZ R64, R65, R75, !PT ;  /* 0x0000004b41407209 */ /* 0x000fc40007810000 */
[----:B------:R-:W-:Y:S02]  /*44a0*/  ISETP.GT.AND P2, PT, R61, 0x10, PT ;  /* 0x000000103d00780c */ /* 0x000fe40003f44270 */
[----:B---3--:R-:W-:Y:S01]  /*44b0*/  FSEL R79, R79, -INF , P6 ;  /* 0xff8000004f4f7808 */ /* 0x008fe20003000000 */
[----:B------:R-:W1:Y:S01]  /*44c0*/  MUFU.TANH R62, R62 ;  /* 0x0000003e003e7308 */ /* 0x000e620000002400 */
[----:B------:R-:W-:Y:S02]  /*44d0*/  FMNMX.FTZ R64, R69, R64, !PT ;  /* 0x0000004045407209 */ /* 0x000fe40007810000 */
[----:B------:R-:W-:Y:S02]  /*44e0*/  ISETP.GT.AND P3, PT, R61, 0x11, PT ;  /* 0x000000113d00780c */ /* 0x000fe40003f64270 */
[----:B----4-:R-:W-:Y:S01]  /*44f0*/  FSEL R73, R66, -INF , P2 ;  /* 0xff80000042497808 */ /* 0x010fe20001000000 */
[----:B------:R-:W-:Y:S01]  /*4500*/  IMAD.MOV.U32 R66, RZ, RZ, R119 ;  /* 0x000000ffff427224 */ /* 0x000fe200078e0077 */
[----:B------:R-:W-:Y:S01]  /*4510*/  FMNMX.FTZ R64, R79, R64, !PT ;  /* 0x000000404f407209 */ /* 0x000fe20007810000 */
[----:B------:R-:W2:Y:S01]  /*4520*/  MUFU.TANH R63, R63 ;  /* 0x0000003f003f7308 */ /* 0x000ea20000002400 */
[----:B------:R-:W-:-:S02]  /*4530*/  ISETP.GT.AND P2, PT, R61, 0x18, PT ;  /* 0x000000183d00780c */ /* 0x000fc40003f44270 */
[----:B-----5:R-:W-:Y:S02]  /*4540*/  FSEL R67, R67, -INF , P3 ;  /* 0xff80000043437808 */ /* 0x020fe40001800000 */
        /* <DEDUP_REMOVED lines=12> */
[----:B------:R-:W-:Y:S01]  /*4610*/  UMOV UR55, 0x40000040 ;  /* 0x4000004000377882 */ /* 0x000fe20000000000 */
[----:B------:R-:W-:Y:S01]  /*4620*/  FMNMX.FTZ R64, R77, R64, !PT ;  /* 0x000000404d407209 */ /* 0x000fe20007810000 */
[----:B------:R-:W3:Y:S01]  /*4630*/  MUFU.TANH R50, R50 ;  /* 0x0000003200327308 */ /* 0x000ee20000002400 */
[----:B------:R-:W-:Y:S01]  /*4640*/  ISETP.GT.AND P3, PT, R61, 0x21, PT ;  /* 0x000000213d00780c */ /* 0x000fe20003f64270 */
[----:B------:R-:W-:Y:S01]  /*4650*/  FMUL.FTZ R54, R54, UR5 ;  /* 0x0000000536367c20 */ /* 0x000fe20008410000 */
[----:B------:R-:W-:Y:S01]  /*4660*/  FSEL R81, R58, -INF , P2 ;  /* 0xff8000003a517808 */ /* 0x000fe20001000000 */
[----:B------:R-:W-:Y:S01]  /*4670*/  FMUL.FTZ R55, R55, UR5 ;  /* 0x0000000537377c20 */ /* 0x000fe20008410000 */
[----:B------:R-:W-:Y:S01]  /*4680*/  FMNMX.FTZ R64, R71, R64, !PT ;  /* 0x0000004047407209 */ /* 0x000fe20007810000 */
[----:B------:R-:W-:Y:S01]  /*4690*/  FMUL.FTZ R21, R48, UR5 ;  /* 0x0000000530157c20 */ /* 0x000fe20008410000 */
[----:B------:R-:W-:Y:S01]  /*46a0*/  ISETP.GT.AND P2, PT, R61, 0x28, PT ;  /* 0x000000283d00780c */ /* 0x000fe20003f44270 */
[----:B------:R-:W4:Y:S01]  /*46b0*/  MUFU.TANH R51, R51 ;  /* 0x0000003300337308 */ /* 0x000f220000002400 */
[----:B0-----:R-:W-:Y:S01]  /*46c0*/  FSEL R83, R59, -INF , P3 ;  /* 0xff8000003b537808 */ /* 0x001fe20001800000 */
[----:B------:R-:W-:Y:S01]  /*46d0*/  FMUL.FTZ R48, R49, UR5 ;  /* 0x0000000531307c20 */ /* 0x000fe20008410000 */
[----:B------:R-:W-:Y:S01]  /*46e0*/  FMNMX.FTZ R64, R81, R64, !PT ;  /* 0x0000004051407209 */ /* 0x000fe20007810000 */
[----:B------:R-:W-:Y:S01]  /*46f0*/  FMUL.FTZ R52, R52, UR5 ;  /* 0x0000000534347c20 */ /* 0x000fe20008410000 */
[----:B------:R-:W-:Y:S01]  /*4700*/  ISETP.GT.AND P3, PT, R61, 0x29, PT ;  /* 0x000000293d00780c */ /* 0x000fe20003f64270 */
[----:B------:R-:W-:Y:S01]  /*4710*/  FMUL.FTZ R53, R53, UR5 ;  /* 0x0000000535357c20 */ /* 0x000fe20008410000 */
[----:B-1----:R-:W-:Y:S01]  /*4720*/  FSEL R85, R62, -INF , P2 ;  /* 0xff8000003e557808 */ /* 0x002fe20001000000 */
[----:B------:R-:W-:Y:S01]  /*4730*/  MUFU.TANH R54, R54 ;  /* 0x0000003600367308 */ /* 0x000fe20000002400 */
[----:B------:R-:W-:Y:S01]  /*4740*/  FMNMX.FTZ R64, R83, R64, !PT ;  /* 0x0000004053407209 */ /* 0x000fe20007810000 */
[----:B------:R-:W-:Y:S01]  /*4750*/  IMAD.MOV.U32 R62, RZ, RZ, R119 ;  /* 0x000000ffff3e7224 */ /* 0x000fe200078e0077 */
[----:B------:R-:W-:-:S02]  /*4760*/  ISETP.GT.AND P2, PT, R61, 0x30, PT ;  /* 0x000000303d00780c */ /* 0x000fc40003f44270 */
[----:B--2---:R-:W-:Y:S02]  /*4770*/  FSEL R87, R63, -INF , P3 ;  /* 0xff8000003f577808 */ /* 0x004fe40001800000 */
[----:B------:R-:W-:Y:S01]  /*4780*/  FMNMX.FTZ R64, R85, R64, !PT ;  /* 0x0000004055407209 */ /* 0x000fe20007810000 */
[----:B------:R-:W0:Y:S01]  /*4790*/  MUFU.TANH R55, R55 ;  /* 0x0000003700377308 */ /* 0x000e220000002400 */
[----:B------:R-:W-:Y:S02]  /*47a0*/  ISETP.GT.AND P3, PT, R61, 0x31, PT ;  /* 0x000000313d00780c */ /* 0x000fe40003f64270 */
[----:B---3--:R-:W-:Y:S02]  /*47b0*/  FSEL R89, R50, -INF , P2 ;  /* 0xff80000032597808 */ /* 0x008fe40001000000 */
[----:B------:R-:W-:Y:S02]  /*47c0*/  FMNMX.FTZ R64, R87, R64, !PT ;  /* 0x0000004057407209 */ /* 0x000fe40007810000 */
[----:B------:R-:W-:Y:S01]  /*47d0*/  ISETP.GT.AND P2, PT, R61, 0x38, PT ;  /* 0x000000383d00780c */ /* 0x000fe20003f44270 */
[----:B------:R-:W-:Y:S01]  /*47e0*/  MUFU.TANH R11, R11 ;  /* 0x0000000b000b7308 */ /* 0x000fe20000002400 */
[----:B----4-:R-:W-:-:S02]  /*47f0*/  FSEL R91, R51, -INF , P3 ;  /* 0xff800000335b7808 */ /* 0x010fc40001800000 */
[----:B------:R-:W-:Y:S02]  /*4800*/  FMNMX.FTZ R64, R89, R64, !PT ;  /* 0x0000004059407209 */ /* 0x000fe40007810000 */
[----:B------:R-:W-:Y:S02]  /*4810*/  ISETP.GT.AND P3, PT, R61, 0x39, PT ;  /* 0x000000393d00780c */ /* 0x000fe40003f64270 */
[----:B------:R-:W-:Y:S01]  /*4820*/  FMNMX.FTZ R64, R91, R64, !PT ;  /* 0x000000405b407209 */ /* 0x000fe20007810000 */
[----:B------:R-:W-:Y:S01]  /*4830*/  MUFU.TANH R13, R13 ;  /* 0x0000000d000d7308 */ /* 0x000fe20000002400 */
[----:B------:R-:W-:Y:S02]  /*4840*/  ISETP.GT.AND P4, PT, R56, 0x8, PT ;  /* 0x000000083800780c */ /* 0x000fe40003f84270 */
[-C--:B------:R-:W-:Y:S02]  /*4850*/  MOV R70, R119.reuse ;  /* 0x0000007700467202 */ /* 0x080fe40000000f00 */
[----:B------:R-:W-:Y:S01]  /*4860*/  MOV R58, R119 ;  /* 0x00000077003a7202 */ /* 0x000fe20000000f00 */
[----:B------:R-:W-:-:S02]  /*4870*/  WARPGROUP.DEPBAR.LE gsb0, 0x0 ;  /* 0x00008000000079c5 */ /* 0x000fc40000010000 */
        /* <DEDUP_REMOVED lines=9> */
[----:B------:R-:W-:Y:S01]  /*4910*/  UMOV UR55, 0x40000040 ;  /* 0x4000004000377882 */ /* 0x000fe20000000000 */
[----:B------:R-:W-:Y:S01]  /*4920*/  ULDC UR4, c[0x0][0x988] ;  /* 0x0002620000047ab9 */ /* 0x000fe20000000800 */
[----:B------:R-:W-:Y:S01]  /*4930*/  FMUL.FTZ R41, R41, UR5 ;  /* 0x0000000529297c20 */ /* 0x000fe20008410000 */
[----:B------:R-:W-:Y:S01]  /*4940*/  FMUL.FTZ R44, R44, UR5 ;  /* 0x000000052c2c7c20 */ /* 0x000fe20008410000 */
[----:B------:R-:W-:Y:S01]  /*4950*/  MUFU.TANH R42, R42 ;  /* 0x0000002a002a7308 */ /* 0x000fe20000002400 */
[----:B------:R-:W-:-:S07]  /*4960*/  FMUL.FTZ R45, R45, UR5 ;  /* 0x000000052d2d7c20 */ /* 0x000fce0008410000 */
[----:B------:R-:W1:Y:S08]  /*4970*/  MUFU.TANH R6, R43 ;  /* 0x0000002b00067308 */ /* 0x000e700000002400 */
[----:B------:R-:W2:Y:S08]  /*4980*/  MUFU.TANH R46, R46 ;  /* 0x0000002e002e7308 */ /* 0x000eb00000002400 */
[----:B------:R1:W3:Y:S08]  /*4990*/  MUFU.TANH R7, R47 ;  /* 0x0000002f00077308 */ /* 0x0002f00000002400 */
[----:B------:R-:W-:Y:S08]  /*49a0*/  MUFU.TANH R20, R20 ;  /* 0x0000001400147308 */ /* 0x000ff00000002400 */
[----:B------:R-:W-:Y:S01]  /*49b0*/  MUFU.TANH R15, R15 ;  /* 0x0000000f000f7308 */ /* 0x000fe20000002400 */
[----:B------:R-:W-:-:S02]  /*49c0*/  WARPGROUP.DEPBAR.LE gsb0, 0x0 ;  /* 0x00008000000079c5 */ /* 0x000fc40000010000 */
[----:B------:R-:W-:Y:S01]  /*49d0*/  WARPGROUP.ARRIVE ;  /* 0x00000000000079c5 */ /* 0x000fe20000000000 */
[----:B------:R-:W-:Y:S01]  /*49e0*/  FMUL.FTZ R35, R35, UR5 ;  /* 0x0000000523237c20 */ /* 0x000fe20008410000 */
[----:B------:R-:W-:Y:S01]  /*49f0*/  FMUL.FTZ R34, R34, UR5 ;  /* 0x0000000522227c20 */ /* 0x000fe20008410000 */
[----:B------:R-:W-:Y:S01]  /*4a00*/  FMUL.FTZ R50, R39, UR5 ;  /* 0x0000000527327c20 */ /* 0x000fe20008410000 */
[----:B0-----:R-:W-:Y:S01]  /*4a10*/  FSEL R39, R55, -INF , P3 ;  /* 0xff80000037277808 */ /* 0x001fe20001800000 */
[----:B------:R0:W-:Y:S01]  /*4a20*/  MUFU.TANH R49, R35 ;  /* 0x0000002300317308 */ /* 0x0001e20000002400 */
[----:B------:R-:W-:Y:S01]  /*4a30*/  HGMMA.64x16x16.F32.BF16 R24, gdesc[UR52], R24, gsb0 ;  /* 0x00200000341879f0 */ /* 0x000fe20008001818 */
[----:B------:R-:W-:Y:S01]  /*4a40*/  ISETP.GT.AND P3, PT, R61, 0x41, PT ;  /* 0x000000413d00780c */ /* 0x000fe20003f64270 */
[----:B------:R-:W-:Y:S01]  /*4a50*/  FMUL.FTZ R38, R38, UR5 ;  /* 0x0000000526267c20 */ /* 0x000fe20008410000 */
[----:B------:R-:W-:Y:S01]  /*4a60*/  FMUL.FTZ R32, R32, UR5 ;  /* 0x0000000520207c20 */ /* 0x000fe20008410000 */
[----:B------:R-:W-:Y:S01]  /*4a70*/  FMUL.FTZ R33, R33, UR5 ;  /* 0x0000000521217c20 */ /* 0x000fe20008410000 */
[----:B-1----:R-:W-:Y:S01]  /*4a80*/  FSEL R47, R6, -INF , P3 ;  /* 0xff800000062f7808 */ /* 0x002fe20001800000 */
[----:B------:R-:W-:Y:S01]  /*4a90*/  FMUL.FTZ R36, R36, UR5 ;  /* 0x0000000524247c20 */ /* 0x000fe20008410000 */
[----:B------:R-:W1:Y:S01]  /*4aa0*/  MUFU.TANH R34, R34 ;  /* 0x0000002200227308 */ /* 0x000e620000002400 */
[----:B0-----:R-:W-:Y:S01]  /*4ab0*/  FSEL R35, R54, -INF , P2 ;  /* 0xff80000036237808 */ /* 0x001fe20001000000 */
[----:B------:R-:W-:Y:S01]  /*4ac0*/  FMUL.FTZ R37, R37, UR5 ;  /* 0x0000000525257c20 */ /* 0x000fe20008410000 */
[----:B------:R-:W-:Y:S01]  /*4ad0*/  ISETP.GT.AND P2, PT, R61, 0x40, PT ;  /* 0x000000403d00780c */ /* 0x000fe20003f44270 */
[----:B------:R-:W-:Y:S01]  /*4ae0*/  IMAD.MOV.U32 R54, RZ, RZ, R119 ;  /* 0x000000ffff367224 */ /* 0x000fe200078e0077 */
[----:B------:R-:W-:-:S02]  /*4af0*/  FMNMX.FTZ R64, R35, R64, !PT ;  /* 0x0000004023407209 */ /* 0x000fc40007810000 */
[----:B------:R-:W-:Y:S01]  /*4b00*/  FSEL R43, R42, -INF , P2 ;  /* 0xff8000002a2b7808 */ /* 0x000fe20001000000 */
[----:B------:R-:W0:Y:S01]  /*4b10*/  MUFU.TANH R38, R38 ;  /* 0x0000002600267308 */ /* 0x000e220000002400 */
[----:B------:R-:W-:Y:S02]  /*4b20*/  FMNMX.FTZ R64, R39, R64, !PT ;  /* 0x0000004027407209 */ /* 0x000fe40007810000 */
[----:B------:R-:W-:Y:S02]  /*4b30*/  ISETP.GT.AND P2, PT, R61, 0x48, PT ;  /* 0x000000483d00780c */ /* 0x000fe40003f44270 */
[----:B------:R-:W-:Y:S02]  /*4b40*/  FMNMX.FTZ R64, R43, R64, !PT ;  /* 0x000000402b407209 */ /* 0x000fe40007810000 */
[----:B------:R-:W-:Y:S01]  /*4b50*/  ISETP.GT.AND P3, PT, R61, 0x49, PT ;  /* 0x000000493d00780c */ /* 0x000fe20003f64270 */
[----:B------:R-:W4:Y:S01]  /*4b60*/  MUFU.TANH R50, R50 ;  /* 0x0000003200327308 */ /* 0x000f220000002400 */
[----:B--2---:R-:W-:-:S02]  /*4b70*/  FSEL R93, R46, -INF , P2 ;  /* 0xff8000002e5d7808 */ /* 0x004fc40001000000 */
[----:B------:R-:W-:Y:S02]  /*4b80*/  FMNMX.FTZ R64, R47, R64, !PT ;  /* 0x000000402f407209 */ /* 0x000fe40007810000 */
[----:B------:R-:W-:Y:S02]  /*4b90*/  ISETP.GT.AND P2, PT, R61, 0x50, PT ;  /* 0x000000503d00780c */ /* 0x000fe40003f44270 */
[----:B---3--:R-:W-:Y:S01]  /*4ba0*/  FSEL R95, R7, -INF , P3 ;  /* 0xff800000075f7808 */ /* 0x008fe20001800000 */
[----:B------:R-:W-:Y:S01]  /*4bb0*/  MUFU.TANH R21, R21 ;  /* 0x0000001500157308 */ /* 0x000fe20000002400 */
[----:B------:R-:W-:Y:S02]  /*4bc0*/  FMNMX.FTZ R64, R93, R64, !PT ;  /* 0x000000405d407209 */ /* 0x000fe40007810000 */
[----:B------:R-:W-:Y:S02]  /*4bd0*/  ISETP.GT.AND P3, PT, R61, 0x51, PT ;  /* 0x000000513d00780c */ /* 0x000fe40003f64270 */
[----:B-1----:R-:W-:-:S02]  /*4be0*/  FSEL R97, R34, -INF , P2 ;  /* 0xff80000022617808 */ /* 0x002fc40001000000 */
[----:B------:R-:W-:Y:S01]  /*4bf0*/  FMNMX.FTZ R64, R95, R64, !PT ;  /* 0x000000405f407209 */ /* 0x000fe20007810000 */
[----:B------:R-:W-:Y:S01]  /*4c00*/  MUFU.TANH R48, R48 ;  /* 0x0000003000307308 */ /* 0x000fe20000002400 */
[----:B------:R-:W-:Y:S02]  /*4c10*/  ISETP.GT.AND P2, PT, R61, 0x58, PT ;  /* 0x000000583d00780c */ /* 0x000fe40003f44270 */
[----:B------:R-:W-:Y:S02]  /*4c20*/  FSEL R99, R49, -INF , P3 ;  /* 0xff80000031637808 */ /* 0x000fe40001800000 */
[----:B------:R-:W-:Y:S02]  /*4c30*/  FMNMX.FTZ R64, R97, R64, !PT ;  /* 0x0000004061407209 */ /* 0x000fe40007810000 */
[----:B------:R-:W-:Y:S01]  /*4c40*/  ISETP.GT.AND P3, PT, R61, 0x59, PT ;  /* 0x000000593d00780c */ /* 0x000fe20003f64270 */
[----:B------:R-:W-:Y:S01]  /*4c50*/  MUFU.TANH R52, R52 ;  /* 0x0000003400347308 */ /* 0x000fe20000002400 */
[----:B0-----:R-:W-:-:S02]  /*4c60*/  FSEL R101, R38, -INF , P2 ;  /* 0xff80000026657808 */ /* 0x001fc40001000000 */
[----:B------:R-:W-:Y:S01]  /*4c70*/  FMNMX.FTZ R64, R99, R64, !PT ;  /* 0x0000004063407209 */ /* 0x000fe20007810000 */
[----:B------:R-:W-:Y:S02]  /*4c80*/  WARPGROUP.DEPBAR.LE gsb0, 0x0 ;  /* 0x00008000000079c5 */ /* 0x000fe40000010000 */
[----:B------:R-:W-:Y:S01]  /*4c90*/  FMUL.FTZ R26, R26, UR5 ;  /* 0x000000051a1a7c20 */ /* 0x000fe20008410000 */
[----:B------:R-:W-:Y:S01]  /*4ca0*/  FMUL.FTZ R27, R27, UR5 ;  /* 0x000000051b1b7c20 */ /* 0x000fe20008410000 */
[----:B------:R-:W-:Y:S01]  /*4cb0*/  FMUL.FTZ R30, R30, UR5 ;  /* 0x000000051e1e7c20 */ /* 0x000fe20008410000 */
[----:B------:R-:W-:Y:S01]  /*4cc0*/  FMUL.FTZ R31, R31, UR5 ;  /* 0x000000051f1f7c20 */ /* 0x000fe20008410000 */
[----:B------:R-:W-:Y:S01]  /*4cd0*/  ISETP.GT.AND P2, PT, R61, 0x60, PT ;  /* 0x000000603d00780c */ /* 0x000fe20003f44270 */
[----:B------:R-:W-:Y:S01]  /*4ce0*/  MUFU.TANH R53, R53 ;  /* 0x0000003500357308 */ /* 0x000fe20000002400 */
[----:B----4-:R-:W-:Y:S01]  /*4cf0*/  FSEL R103, R50, -INF , P3 ;  /* 0xff80000032677808 */ /* 0x010fe20001800000 */
[----:B------:R-:W-:Y:S01]  /*4d00*/  FMUL.FTZ R24, R24, UR5 ;  /* 0x0000000518187c20 */ /* 0x000fe20008410000 */
[----:B------:R-:W-:Y:S01]  /*4d10*/  FMNMX.FTZ R64, R101, R64, !PT ;  /* 0x0000004065407209 */ /* 0x000fe20007810000 */
[----:B------:R-:W-:Y:S01]  /*4d20*/  FMUL.FTZ R25, R25, UR5 ;  /* 0x0000000519197c20 */ /* 0x000fe20008410000 */
[----:B------:R-:W-:Y:S01]  /*4d30*/  ISETP.GT.AND P3, PT, R61, 0x61, PT ;  /* 0x000000613d00780c */ /* 0x000fe20003f64270 */
[----:B------:R-:W-:Y:S01]  /*4d40*/  FMUL.FTZ R28, R28, UR5 ;  /* 0x000000051c1c7c20 */ /* 0x000fe20008410000 */
[----:B------:R-:W-:Y:S01]  /*4d50*/  FMNMX.FTZ R64, R103, R64, !PT ;  /* 0x0000004067407209 */ /* 0x000fe20007810000 */
[----:B------:R-:W0:Y:S01]  /*4d60*/  MUFU.TANH R26, R26 ;  /* 0x0000001a001a7308 */ /* 0x000e220000002400 */
[----:B------:R-:W-:Y:S01]  /*4d70*/  FMUL.FTZ R29, R29, UR5 ;  /* 0x000000051d1d7c20 */ /* 0x000fe20008410000 */
[----:B------:R1:W-:Y:S01]  /*4d80*/  @!P1 SYNCS.ARRIVE.TRANS64.RED.A1T0 RZ, [R0+URZ], RZ ;  /* 0x000000ff00ff99a7 */ /* 0x0003e2000810043f */
[----:B------:R-:W-:Y:S01]  /*4d90*/  IMAD.MOV.U32 R50, RZ, RZ, R119 ;  /* 0x000000ffff327224 */ /* 0x000fe200078e0077 */
[----:B------:R-:W-:-:S04]  /*4da0*/  MOV R46, R119 ;  /* 0x00000077002e7202 */ /* 0x000fc80000000f00 */
[----:B------:R-:W2:Y:S08]  /*4db0*/  MUFU.TANH R27, R27 ;  /* 0x0000001b001b7308 */ /* 0x000eb00000002400 */
[----:B------:R-:W3:Y:S01]  /*4dc0*/  MUFU.TANH R30, R30 ;  /* 0x0000001e001e7308 */ /* 0x000ee20000002400 */
[----:B0-----:R-:W-:Y:S02]  /*4dd0*/  FSEL R105, R26, -INF , P2 ;  /* 0xff8000001a697808 */ /* 0x001fe40001000000 */
[----:B------:R-:W-:-:S02]  /*4de0*/  ISETP.GT.AND P2, PT, R61, 0x68, PT ;  /* 0x000000683d00780c */ /* 0x000fc40003f44270 */
[----:B------:R-:W-:-:S03]  /*4df0*/  FMNMX.FTZ R64, R105, R64, !PT ;  /* 0x0000004069407209 */ /* 0x000fc60007810000 */
[----:B------:R-:W0:Y:S01]  /*4e00*/  MUFU.TANH R31, R31 ;  /* 0x0000001f001f7308 */ /* 0x000e220000002400 */
[----:B--2---:R-:W-:Y:S02]  /*4e10*/  FSEL R107, R27, -INF , P3 ;  /* 0xff8000001b6b7808 */ /* 0x004fe40001800000 */
[----:B------:R-:W-:Y:S02]  /*4e20*/  ISETP.GT.AND P3, PT, R61, 0x69, PT ;  /* 0x000000693d00780c */ /* 0x000fe40003f64270 */
[----:B------:R-:W-:-:S03]  /*4e30*/  FMNMX.FTZ R64, R107, R64, !PT ;  /* 0x000000406b407209 */ /* 0x000fc60007810000 */
[----:B------:R-:W-:Y:S01]  /*4e40*/  MUFU.TANH R40, R40 ;  /* 0x0000002800287308 */ /* 0x000fe20000002400 */
[----:B---3--:R-:W-:-:S04]  /*4e50*/  FSEL R109, R30, -INF , P2 ;  /* 0xff8000001e6d7808 */ /* 0x008fc80001000000 */
[----:B------:R-:W-:-:S03]  /*4e60*/  FMNMX.FTZ R64, R109, R64, !PT ;  /* 0x000000406d407209 */ /* 0x000fc60007810000 */
[----:B------:R-:W-:Y:S01]  /*4e70*/  MUFU.TANH R41, R41 ;  /* 0x0000002900297308 */ /* 0x000fe20000002400 */
[----:B0-----:R-:W-:Y:S02]  /*4e80*/  FSEL R111, R31, -INF , P3 ;  /* 0xff8000001f6f7808 */ /* 0x001fe40001800000 */
[----:B------:R-:W-:Y:S02]  /*4e90*/  ISETP.GT.AND P3, PT, R56, 0x1, PT ;  /* 0x000000013800780c */ /* 0x000fe40003f64270 */
[----:B------:R-:W-:Y:S02]  /*4ea0*/  FMNMX.FTZ R64, R111, R64, !PT ;  /* 0x000000406f407209 */ /* 0x000fe40007810000 */
[----:B------:R-:W-:Y:S01]  /*4eb0*/  FSEL R3, R3, -INF , P3 ;  /* 0xff80000003037808 */ /* 0x000fe20001800000 */
[----:B------:R-:W-:Y:S01]  /*4ec0*/  MUFU.TANH R44, R44 ;  /* 0x0000002c002c7308 */ /* 0x000fe20000002400 */
[----:B------:R-:W-:Y:S01]  /*4ed0*/  FSEL R31, R8, -INF , P4 ;  /* 0xff800000081f7808 */ /* 0x000fe20002000000 */
[----:B------:R-:W0:Y:S01]  /*4ee0*/  SHFL.BFLY PT, R7, R64, 0x2, 0x1f ;  /* 0x0c401f0040077f89 */ /* 0x000e2200000e0000 */
[----:B------:R-:W-:-:S04]  /*4ef0*/  ISETP.GT.AND P3, PT, R56, 0x10, PT ;  /* 0x000000103800780c */ /* 0x000fc80003f64270 */
[----:B------:R-:W-:Y:S01]  /*4f00*/  FSEL R9, R9, -INF , P3 ;  /* 0xff80000009097808 */ /* 0x000fe20001800000 */
[----:B------:R-:W-:Y:S01]  /*4f10*/  MUFU.TANH R45, R45 ;  /* 0x0000002d002d7308 */ /* 0x000fe20000002400 */
[----:B------:R-:W-:-:S04]  /*4f20*/  ISETP.GT.AND P3, PT, R56, 0x18, PT ;  /* 0x000000183800780c */ /* 0x000fc80003f64270 */
[----:B------:R-:W-:Y:S02]  /*4f30*/  FSEL R55, R12, -INF , P3 ;  /* 0xff8000000c377808 */ /* 0x000fe40001800000 */
[C---:B------:R-:W-:Y:S01]  /*4f40*/  ISETP.GT.AND P3, PT, R56.reuse, 0x20, PT ;  /* 0x000000203800780c */ /* 0x040fe20003f64270 */
[----:B------:R-:W-:Y:S03]  /*4f50*/  MUFU.TANH R32, R32 ;  /* 0x0000002000207308 */ /* 0x000fe60000002400 */
[----:B------:R-:W-:Y:S02]  /*4f60*/  FSEL R13, R13, -INF , P3 ;  /* 0xff8000000d0d7808 */ /* 0x000fe40001800000 */
[----:B------:R-:W-:-:S03]  /*4f70*/  ISETP.GT.AND P3, PT, R56, 0x28, PT ;  /* 0x000000283800780c */ /* 0x000fc60003f64270 */
[----:B------:R-:W-:Y:S01]  /*4f80*/  MUFU.TANH R33, R33 ;  /* 0x0000002100217308 */ /* 0x000fe20000002400 */
[----:B------:R-:W-:Y:S02]  /*4f90*/  FSEL R59, R20, -INF , P3 ;  /* 0xff800000143b7808 */ /* 0x000fe40001800000 */
[----:B0-----:R-:W-:Y:S02]  /*4fa0*/  FMNMX.FTZ R6, R64, R7, !PT ;  /* 0x0000000740067209 */ /* 0x001fe40007810000 */
[C---:B------:R-:W-:Y:S02]  /*4fb0*/  ISETP.GT.AND P3, PT, R56.reuse, 0x30, PT ;  /* 0x000000303800780c */ /* 0x040fe40003f64270 */
[----:B------:R-:W-:Y:S01]  /*4fc0*/  MOV R64, R119 ;  /* 0x0000007700407202 */ /* 0x000fe20000000f00 */
[----:B------:R-:W0:Y:S01]  /*4fd0*/  SHFL.BFLY PT, R7, R6, 0x1, 0x1f ;  /* 0x0c201f0006077f89 */ /* 0x000e2200000e0000 */
[----:B------:R-:W-:Y:S01]  /*4fe0*/  FSEL R21, R21, -INF , P3 ;  /* 0xff80000015157808 */ /* 0x000fe20001800000 */
[----:B------:R-:W-:Y:S01]  /*4ff0*/  MUFU.TANH R36, R36 ;  /* 0x0000002400247308 */ /* 0x000fe20000002400 */
[----:B------:R-:W-:-:S04]  /*5000*/  ISETP.GT.AND P3, PT, R56, 0x38, PT ;  /* 0x000000383800780c */ /* 0x000fc80003f64270 */
[----:B------:R-:W-:Y:S02]  /*5010*/  FSEL R63, R52, -INF , P3 ;  /* 0xff800000343f7808 */ /* 0x000fe40001800000 */
[----:B------:R-:W-:Y:S01]  /*5020*/  ISETP.GT.AND P3, PT, R56, 0x40, PT ;  /* 0x000000403800780c */ /* 0x000fe20003f64270 */
[----:B------:R-:W-:Y:S01]  /*5030*/  MUFU.TANH R37, R37 ;  /* 0x0000002500257308 */ /* 0x000fe20000002400 */
[----:B------:R-:W-:-:S07]  /*5040*/  MOV R52, R119 ;  /* 0x0000007700347202 */ /* 0x000fce0000000f00 */
[----:B------:R-:W-:Y:S01]  /*5050*/  MUFU.TANH R24, R24 ;  /* 0x0000001800187308 */ /* 0x000fe20000002400 */
[----:B0-----:R-:W-:Y:S01]  /*5060*/  FMNMX.FTZ R7, R6, R7, !PT ;  /* 0x0000000706077209 */ /* 0x001fe20007810000 */
[----:B------:R-:W-:-:S06]  /*5070*/  IMAD.U32 R6, RZ, RZ, UR4 ;  /* 0x00000004ff067e24 */ /* 0x000fcc000f8e00ff */
[----:B------:R-:W-:Y:S01]  /*5080*/  MUFU.TANH R25, R25 ;  /* 0x0000001900197308 */ /* 0x000fe20000002400 */
[----:B------:R-:W-:Y:S01]  /*5090*/  UIADD3 UR4, UR11, -UR14, URZ ;  /* 0x8000000e0b047290 */ /* 0x000fe2000fffe03f */
[C---:B------:R-:W-:Y:S01]  /*50a0*/  FSETP.NEU.FTZ.AND P2, PT, R7.reuse, -INF , PT ;  /* 0xff8000000700780b */ /* 0x040fe20003f5d000 */
[----:B------:R-:W-:Y:S02]  /*50b0*/  FMUL.FTZ R26, R7, R6 ;  /* 0x00000006071a7220 */ /* 0x000fe40000410000 */
[----:B------:R-:W-:-:S03]  /*50c0*/  ULEA UR5, UR10, UR4, 0x7 ;  /* 0x000000040a057291 */ /* 0x000fc6000f8e383f */
[----:B------:R-:W-:Y:S01]  /*50d0*/  FSEL R26, R26, RZ, P2 ;  /* 0x000000ff1a1a7208 */ /* 0x000fe20001000000 */
[----:B------:R-:W-:Y:S01]  /*50e0*/  MUFU.TANH R28, R28 ;  /* 0x0000001c001c7308 */ /* 0x000fe20000002400 */
[----:B------:R-:W-:Y:S01]  /*50f0*/  ISETP.GT.AND P2, PT, R56, RZ, PT ;  /* 0x000000ff3800720c */ /* 0x000fe20003f44270 */
[----:B------:R-:W-:Y:S02]  /*5100*/  UMOV UR4, URZ ;  /* 0x0000003f00047c82 */ /* 0x000fe40008000000 */
[-CC-:B------:R-:W-:Y:S01]  /*5110*/  FFMA.FTZ R201, R65, R6.reuse, -R26.reuse ;  /* 0x0000000641c97223 */ /* 0x180fe2000001081a */
[----:B------:R-:W-:Y:S01]  /*5120*/  FSEL R27, R2, -INF , P2 ;  /* 0xff800000021b7808 */ /* 0x000fe20001000000 */
[-CC-:B------:R-:W-:Y:S01]  /*5130*/  FFMA.FTZ R203, R69, R6.reuse, -R26.reuse ;  /* 0x0000000645cb7223 */ /* 0x180fe2000001081a */
[----:B------:R-:W-:Y:S01]  /*5140*/  ISETP.GT.AND P2, PT, R56, 0x9, PT ;  /* 0x000000093800780c */ /* 0x000fe20003f44270 */
[-CC-:B------:R-:W-:Y:S01]  /*5150*/  FFMA.FTZ R12, R71, R6.reuse, -R26.reuse ;  /* 0x00000006470c7223 */ /* 0x180fe2000001081a */
[----:B------:R-:W-:Y:S01]  /*5160*/  FMNMX.FTZ R8, R27, R3, !PT ;  /* 0x000000031b087209 */ /* 0x000fe20007810000 */
[----:B------:R-:W-:Y:S01]  /*5170*/  MUFU.TANH R29, R29 ;  /* 0x0000001d001d7308 */ /* 0x000fe20000002400 */
[----:B------:R-:W-:Y:S01]  /*5180*/  FSEL R49, R4, -INF , P2 ;  /* 0xff80000004317808 */ /* 0x000fe20001000000 */
[--C-:B------:R-:W-:Y:S01]  /*5190*/  FFMA.FTZ R197, R73, R6, -R26.reuse ;  /* 0x0000000649c57223 */ /* 0x100fe2000001081a */
[----:B------:R-:W-:Y:S01]  /*51a0*/  FMNMX.FTZ R8, R31, R8, !PT ;  /* 0x000000081f087209 */ /* 0x000fe20007810000 */
[-CC-:B------:R-:W-:Y:S01]  /*51b0*/  FFMA.FTZ R2, R75, R6.reuse, -R26.reuse ;  /* 0x000000064b027223 */ /* 0x180fe2000001081a */
[----:B------:R-:W-:Y:S01]  /*51c0*/  ISETP.GT.AND P2, PT, R56, 0x11, PT ;  /* 0x000000113800780c */ /* 0x000fe20003f44270 */
[--C-:B------:R-:W-:Y:S01]  /*51d0*/  FFMA.FTZ R20, R35, R6, -R26.reuse ;  /* 0x0000000623147223 */ /* 0x100fe2000001081a */
[----:B------:R-:W-:Y:S01]  /*51e0*/  FMNMX.FTZ R8, R49, R8, !PT ;  /* 0x0000000831087209 */ /* 0x000fe20007810000 */
[----:B------:R-:W-:Y:S01]  /*51f0*/  MUFU.EX2 R201, R201 ;  /* 0x000000c900c97308 */ /* 0x000fe20000000800 */
[----:B------:R-:W-:Y:S01]  /*5200*/  FSEL R51, R10, -INF , P2 ;  /* 0xff8000000a337808 */ /* 0x000fe20001000000 */
[--C-:B------:R-:W-:Y:S01]  /*5210*/  FFMA.FTZ R10, R67, R6, -R26.reuse ;  /* 0x00000006430a7223 */ /* 0x100fe2000001081a */
[----:B------:R-:W-:Y:S01]  /*5220*/  FMNMX.FTZ R8, R9, R8, !PT ;  /* 0x0000000809087209 */ /* 0x000fe20007810000 */
[-CC-:B------:R-:W-:Y:S01]  /*5230*/  FFMA.FTZ R4, R79, R6.reuse, -R26.reuse ;  /* 0x000000064f047223 */ /* 0x180fe2000001081a */
[C---:B------:R-:W-:Y:S01]  /*5240*/  ISETP.GT.AND P2, PT, R56.reuse, 0x19, PT ;  /* 0x000000193800780c */ /* 0x040fe20003f44270 */
[--C-:B------:R-:W-:Y:S01]  /*5250*/  FFMA.FTZ R199, R77, R6, -R26.reuse ;  /* 0x000000064dc77223 */ /* 0x100fe2000001081a */
[----:B------:R-:W-:Y:S01]  /*5260*/  FMNMX.FTZ R8, R51, R8, !PT ;  /* 0x0000000833087209 */ /* 0x000fe20007810000 */
[----:B------:R-:W0:Y:S01]  /*5270*/  MUFU.EX2 R2, R2 ;  /* 0x0000000200027308 */ /* 0x000e220000000800 */
        /* <DEDUP_REMOVED lines=13> */
[----:B------:R-:W-:Y:S01]  /*5350*/  FFMA.FTZ R91, R91, R6, -R26 ;  /* 0x000000065b5b7223 */ /* 0x000fe2000001081a */
[----:B------:R-:W-:Y:S01]  /*5360*/  FMNMX.FTZ R8, R57, R8, !PT ;  /* 0x0000000839087209 */ /* 0x000fe20007810000 */
[----:B------:R-:W-:Y:S01]  /*5370*/  MUFU.EX2 R191, R20 ;  /* 0x0000001400bf7308 */ /* 0x000fe20000000800 */
[----:B------:R-:W-:Y:S01]  /*5380*/  FSEL R15, R15, -INF , P2 ;  /* 0xff8000000f0f7808 */ /* 0x000fe20001000000 */
[----:B0-----:R-:W-:Y:S01]  /*5390*/  FADD.FTZ R42, R201, R2 ;  /* 0x00000002c92a7221 */ /* 0x001fe20000010000 */
        /* <DEDUP_REMOVED lines=33> */
[----:B------:R-:W-:Y:S01]  /*55b0*/  FFMA.FTZ R26, R111, R6, -R26 ;  /* 0x000000066f1a7223 */ /* 0x000fe2000001081a */
[----:B------:R-:W-:Y:S01]  /*55c0*/  FMNMX.FTZ R8, R41, R8, !PT ;  /* 0x0000000829087209 */ /* 0x000fe20007810000 */
[----:B------:R-:W-:Y:S01]  /*55d0*/  UIMAD.WIDE UR4, UR5, -0x6db6db6d, UR4 ;  /* 0x92492493050478a5 */ /* 0x000fe2000f8e0204 */
[C---:B------:R-:W-:Y:S01]  /*55e0*/  ISETP.GT.AND P3, PT, R56.reuse, 0x50, PT ;  /* 0x000000503800780c */ /* 0x040fe20003f64270 */
[----:B------:R-:W-:Y:S01]  /*55f0*/  MUFU.EX2 R12, R12 ;  /* 0x0000000c000c7308 */ /* 0x000fe20000000800 */
[----:B------:R-:W-:Y:S01]  /*5600*/  FSEL R45, R45, -INF , P2 ;  /* 0xff8000002d2d7808 */ /* 0x000fe20001000000 */
[----:B------:R-:W-:Y:S01]  /*5610*/  USHF.R.U32.HI UR4, URZ, 0x1f, UR5 ;  /* 0x0000001f3f047899 */ /* 0x000fe20008011605 */
[----:B------:R-:W-:Y:S01]  /*5620*/  FMNMX.FTZ R8, R67, R8, !PT ;  /* 0x0000000843087209 */ /* 0x000fe20007810000 */
[--C-:B------:R-:W-:Y:S01]  /*5630*/  IMAD.MOV.U32 R111, RZ, RZ, R119.reuse ;  /* 0x000000ffff6f7224 */ /* 0x100fe200078e0077 */
[----:B------:R-:W-:Y:S01]  /*5640*/  ISETP.GT.AND P2, PT, R56, 0x51, PT ;  /* 0x000000513800780c */ /* 0x000fe20003f44270 */
[----:B------:R-:W-:Y:S01]  /*5650*/  ULEA.HI.SX32 UR4, UR5, UR4, 0x1a ;  /* 0x0000000405047291 */ /* 0x000fe2000f8fd23f */
[----:B------:R-:W-:Y:S01]  /*5660*/  FSEL R69, R32, -INF , P3 ;  /* 0xff80000020457808 */ /* 0x000fe20001800000 */
[----:B------:R-:W-:Y:S01]  /*5670*/  MUFU.EX2 R193, R193 ;  /* 0x000000c100c17308 */ /* 0x000fe20000000800 */
[----:B------:R-:W-:Y:S01]  /*5680*/  FMNMX.FTZ R8, R45, R8, !PT ;  /* 0x000000082d087209 */ /* 0x000fe20007810000 */
[----:B------:R-:W-:Y:S01]  /*5690*/  UISETP.LT.AND UP0, UPT, URZ, UR4, UPT ;  /* 0x000000043f00728c */ /* 0x000fe2000bf01270 */
[C---:B------:R-:W-:Y:S01]  /*56a0*/  ISETP.GT.AND P3, PT, R56.reuse, 0x58, PT ;  /* 0x000000583800780c */ /* 0x040fe20003f64270 */
[--C-:B------:R-:W-:Y:S01]  /*56b0*/  IMAD.MOV.U32 R83, RZ, RZ, R119.reuse ;  /* 0x000000ffff537224 */ /* 0x100fe200078e0077 */
[----:B------:R-:W-:Y:S01]  /*56c0*/  FSEL R33, R33, -INF , P2 ;  /* 0xff80000021217808 */ /* 0x000fe20001000000 */
[----:B------:R-:W-:Y:S01]  /*56d0*/  USEL UR61, URZ, UR4, !UP0 ;  /* 0x000000043f3d7287 */ /* 0x000fe2000c000000 */
[----:B------:R-:W-:Y:S01]  /*56e0*/  FMNMX.FTZ R8, R69, R8, !PT ;  /* 0x0000000845087209 */ /* 0x000fe20007810000 */
[----:B------:R-:W-:Y:S01]  /*56f0*/  MUFU.EX2 R14, R14 ;  /* 0x0000000e000e7308 */ /* 0x000fe20000000800 */
[----:B------:R-:W-:Y:S01]  /*5700*/  ISETP.GT.AND P2, PT, R56, 0x59, PT ;  /* 0x000000593800780c */ /* 0x000fe20003f44270 */
[----:B------:R-:W-:Y:S01]  /*5710*/  UISETP.GE.AND UP0, UPT, UR7, UR61, UPT ;  /* 0x0000003d0700728c */ /* 0x000fe2000bf06270 */
[----:B------:R-:W-:Y:S01]  /*5720*/  FSEL R71, R36, -INF , P3 ;  /* 0xff80000024477808 */ /* 0x000fe20001800000 */
[--C-:B------:R-:W-:Y:S01]  /*5730*/  IMAD.MOV.U32 R81, RZ, RZ, R119.reuse ;  /* 0x000000ffff517224 */ /* 0x100fe200078e0077 */
[----:B------:R-:W-:Y:S01]  /*5740*/  FMNMX.FTZ R8, R33, R8, !PT ;  /* 0x0000000821087209 */ /* 0x000fe20007810000 */
[--C-:B------:R-:W-:Y:S01]  /*5750*/  IMAD.MOV.U32 R79, RZ, RZ, R119.reuse ;  /* 0x000000ffff4f7224 */ /* 0x100fe200078e0077 */
[C---:B------:R-:W-:Y:S01]  /*5760*/  ISETP.GT.AND P3, PT, R56.reuse, 0x60, PT ;  /* 0x000000603800780c */ /* 0x040fe20003f64270 */
[----:B------:R-:W-:Y:S01]  /*5770*/  MUFU.EX2 R85, R85 ;  /* 0x0000005500557308 */ /* 0x000fe20000000800 */
[----:B------:R-:W-:Y:S01]  /*5780*/  FSEL R37, R37, -INF , P2 ;  /* 0xff80000025257808 */ /* 0x000fe20001000000 */
[--C-:B------:R-:W-:Y:S01]  /*5790*/  IMAD.MOV.U32 R77, RZ, RZ, R119.reuse ;  /* 0x000000ffff4d7224 */ /* 0x100fe200078e0077 */
[----:B------:R-:W-:Y:S01]  /*57a0*/  FMNMX.FTZ R8, R71, R8, !PT ;  /* 0x0000000847087209 */ /* 0x000fe20007810000 */
[----:B------:R-:W-:Y:S01]  /*57b0*/  IMAD.MOV.U32 R48, RZ, RZ, R119 ;  /* 0x000000ffff307224 */ /* 0x000fe200078e0077 */
[----:B------:R-:W-:-:S02]  /*57c0*/  ISETP.GT.AND P2, PT, R56, 0x61, PT ;  /* 0x000000613800780c */ /* 0x000fc40003f44270 */
[----:B------:R-:W-:Y:S01]  /*57d0*/  FSEL R73, R24, -INF , P3 ;  /* 0xff80000018497808 */ /* 0x000fe20001800000 */
[----:B------:R0:W2:Y:S01]  /*57e0*/  MUFU.EX2 R30, R87 ;  /* 0x00000057001e7308 */ /* 0x0000a20000000800 */
[----:B------:R-:W-:Y:S02]  /*57f0*/  FMNMX.FTZ R8, R37, R8, !PT ;  /* 0x0000000825087209 */ /* 0x000fe40007810000 */
[C---:B------:R-:W-:Y:S02]  /*5800*/  ISETP.GT.AND P3, PT, R56.reuse, 0x68, PT ;  /* 0x000000683800780c */ /* 0x040fe40003f64270 */
[----:B------:R-:W-:Y:S02]  /*5810*/  FSEL R25, R25, -INF , P2 ;  /* 0xff80000019197808 */ /* 0x000fe40001000000 */
[----:B------:R-:W-:Y:S01]  /*5820*/  FMNMX.FTZ R8, R73, R8, !PT ;  /* 0x0000000849087209 */ /* 0x000fe20007810000 */
[----:B------:R-:W-:Y:S01]  /*5830*/  MUFU.EX2 R89, R89 ;  /* 0x0000005900597308 */ /* 0x000fe20000000800 */
[----:B------:R-:W-:Y:S01]  /*5840*/  ISETP.GT.AND P2, PT, R56, 0x69, PT ;  /* 0x000000693800780c */ /* 0x000fe20003f44270 */
[--C-:B0-----:R-:W-:Y:S01]  /*5850*/  IMAD.MOV.U32 R87, RZ, RZ, R119.reuse ;  /* 0x000000ffff577224 */ /* 0x101fe200078e0077 */
[----:B------:R-:W-:Y:S01]  /*5860*/  FSEL R75, R28, -INF , P3 ;  /* 0xff8000001c4b7808 */ /* 0x000fe20001800000 */
[----:B------:R-:W-:Y:S01]  /*5870*/  IMAD.MOV.U32 R56, RZ, RZ, R119 ;  /* 0x000000ffff387224 */ /* 0x000fe200078e0077 */
[----:B------:R-:W-:-:S02]  /*5880*/  FMNMX.FTZ R8, R25, R8, !PT ;  /* 0x0000000819087209 */ /* 0x000fc40007810000 */
[----:B------:R-:W-:Y:S01]  /*5890*/  FSEL R29, R29, -INF , P2 ;  /* 0xff8000001d1d7808 */ /* 0x000fe20001000000 */
[----:B------:R0:W3:Y:S01]  /*58a0*/  MUFU.EX2 R24, R91 ;  /* 0x0000005b00187308 */ /* 0x0000e20000000800 */
[----:B------:R-:W-:Y:S02]  /*58b0*/  FMNMX.FTZ R8, R75, R8, !PT ;  /* 0x000000084b087209 */ /* 0x000fe40007810000 */
[----:B------:R-:W-:Y:S02]  /*58c0*/  F2FP.BF16.F32.PACK_AB R201, R2, R201 ;  /* 0x000000c902c9723e */ /* 0x000fe400000010ff */
[----:B------:R-:W-:Y:S02]  /*58d0*/  FMNMX.FTZ R8, R29, R8, !PT ;  /* 0x000000081d087209 */ /* 0x000fe40007810000 */
[----:B--2---:R-:W-:Y:S01]  /*58e0*/  F2FP.BF16.F32.PACK_AB R195, R30, R85 ;  /* 0x000000551ec3723e */ /* 0x004fe200000010ff */
[----:B------:R2:W-:Y:S01]  /*58f0*/  MUFU.EX2 R28, R39 ;  /* 0x00000027001c7308 */ /* 0x0005e20000000800 */
[--C-:B0-----:R-:W-:Y:S01]  /*5900*/  IMAD.MOV.U32 R91, RZ, RZ, R119.reuse ;  /* 0x000000ffff5b7224 */ /* 0x101fe200078e0077 */
[----:B------:R-:W0:Y:S06]  /*5910*/  SHFL.BFLY PT, R35, R8, 0x2, 0x1f ;  /* 0x0c401f0008237f89 */ /* 0x000e2c00000e0000 */
[----:B------:R-:W-:Y:S01]  /*5920*/  MUFU.EX2 R43, R43 ;  /* 0x0000002b002b7308 */ /* 0x000fe20000000800 */
[----:B---3--:R-:W-:Y:S01]  /*5930*/  F2FP.BF16.F32.PACK_AB R189, R24, R89 ;  /* 0x0000005918bd723e */ /* 0x008fe200000010ff */
[----:B--2---:R-:W-:-:S06]  /*5940*/  IMAD.MOV.U32 R39, RZ, RZ, R119 ;  /* 0x000000ffff277224 */ /* 0x004fcc00078e0077 */
[----:B------:R2:W3:Y:S08]  /*5950*/  MUFU.EX2 R32, R47 ;  /* 0x0000002f00207308 */ /* 0x0004f00000000800 */
[----:B------:R-:W-:Y:S01]  /*5960*/  MUFU.EX2 R93, R93 ;  /* 0x0000005d005d7308 */ /* 0x000fe20000000800 */
[----:B--2---:R-:W-:Y:S01]  /*5970*/  IMAD.MOV.U32 R47, RZ, RZ, R119 ;  /* 0x000000ffff2f7224 */ /* 0x004fe200078e0077 */
[----:B0-----:R-:W-:-:S05]  /*5980*/  FMNMX.FTZ R35, R8, R35, !PT ;  /* 0x0000002308237209 */ /* 0x001fca0007810000 */
[----:B------:R-:W0:Y:S01]  /*5990*/  SHFL.BFLY PT, R8, R35, 0x1, 0x1f ;  /* 0x0c201f0023087f89 */ /* 0x000e2200000e0000 */
[----:B------:R2:W4:Y:S01]  /*59a0*/  MUFU.EX2 R34, R95 ;  /* 0x0000005f00227308 */ /* 0x0005220000000800 */
[----:B---3--:R-:W-:-:S07]  /*59b0*/  F2FP.BF16.F32.PACK_AB R185, R32, R43 ;  /* 0x0000002b20b9723e */ /* 0x008fce00000010ff */
[----:B------:R-:W-:Y:S01]  /*59c0*/  MUFU.EX2 R97, R97 ;  /* 0x0000006100617308 */ /* 0x000fe20000000800 */
[----:B--2---:R-:W-:-:S07]  /*59d0*/  IMAD.MOV.U32 R95, RZ, RZ, R119 ;  /* 0x000000ffff5f7224 */ /* 0x004fce00078e0077 */
[----:B------:R2:W3:Y:S01]  /*59e0*/  MUFU.EX2 R36, R99 ;  /* 0x0000006300247308 */ /* 0x0004e20000000800 */
[----:B----4-:R-:W-:Y:S02]  /*59f0*/  F2FP.BF16.F32.PACK_AB R187, R34, R93 ;  /* 0x0000005d22bb723e */ /* 0x010fe400000010ff */
[----:B0-----:R-:W-:-:S05]  /*5a00*/  FMNMX.FTZ R8, R35, R8, !PT ;  /* 0x0000000823087209 */ /* 0x001fca0007810000 */
[----:B------:R-:W-:Y:S01]  /*5a10*/  MUFU.EX2 R101, R101 ;  /* 0x0000006500657308 */ /* 0x000fe20000000800 */
[--C-:B--2---:R-:W-:Y:S01]  /*5a20*/  IMAD.MOV.U32 R99, RZ, RZ, R119.reuse ;  /* 0x000000ffff637224 */ /* 0x104fe200078e0077 */
[C---:B------:R-:W-:Y:S01]  /*5a30*/  FSETP.NEU.FTZ.AND P2, PT, R8.reuse, -INF , PT ;  /* 0xff8000000800780b */ /* 0x040fe20003f5d000 */
[----:B------:R-:W-:Y:S01]  /*5a40*/  FMUL.FTZ R20, R8, R6 ;  /* 0x0000000608147220 */ /* 0x000fe20000410000 */
[----:B------:R-:W-:-:S04]  /*5a50*/  IMAD.MOV.U32 R35, RZ, RZ, R119 ;  /* 0x000000ffff237224 */ /* 0x000fc800078e0077 */
[----:B------:R-:W-:Y:S01]  /*5a60*/  MUFU.EX2 R38, R103 ;  /* 0x0000006700267308 */ /* 0x000fe20000000800 */
[----:B------:R-:W-:Y:S02]  /*5a70*/  FSEL R20, R20, RZ, P2 ;  /* 0x000000ff14147208 */ /* 0x000fe40001000000 */
[----:B------:R-:W-:Y:S02]  /*5a80*/  PLOP3.LUT P2, PT, PT, PT, UP0, 0x80, 0x0 ;  /* 0x000000000000781c */ /* 0x000fe40003f4f008 */
[----:B---3--:R-:W-:Y:S01]  /*5a90*/  F2FP.BF16.F32.PACK_AB R181, R36, R97 ;  /* 0x0000006124b5723e */ /* 0x008fe200000010ff */
        /* <DEDUP_REMOVED lines=17> */
[-CC-:B------:R-:W-:Y:S01]  /*5bb0*/  FFMA.FTZ R63, R63, R6.reuse, -R20.reuse ;  /* 0x000000063f3f7223 */ /* 0x180fe20000010814 */
[----:B------:R-:W-:Y:S01]  /*5bc0*/  FADD.FTZ R42, R4, R3 ;  /* 0x00000003042a7221 */ /* 0x000fe20000010000 */
        /* <DEDUP_REMOVED lines=10> */
[----:B------:R3:W4:Y:S01]  /*5c70*/  MUFU.EX2 R202, R49 ;  /* 0x0000003100ca7308 */ /* 0x0007220000000800 */
[----:B------:R-:W-:Y:S01]  /*5c80*/  FADD.FTZ R3, R199, R42 ;  /* 0x0000002ac7037221 */ /* 0x000fe20000010000 */
[----:B--2---:R-:W-:Y:S01]  /*5c90*/  FADD.FTZ R42, R27, R200 ;  /* 0x000000c81b2a7221 */ /* 0x004fe20000010000 */
[-CC-:B------:R-:W-:Y:S01]  /*5ca0*/  FFMA.FTZ R71, R71, R6.reuse, -R20.reuse ;  /* 0x0000000647477223 */ /* 0x180fe20000010814 */
[-CC-:B------:R-:W-:Y:S01]  /*5cb0*/  FFMA.FTZ R37, R37, R6.reuse, -R20.reuse ;  /* 0x0000000625257223 */ /* 0x180fe20000010814 */
[----:B------:R-:W-:Y:S01]  /*5cc0*/  FADD.FTZ R44, R12, R3 ;  /* 0x000000030c2c7221 */ /* 0x000fe20000010000 */
[-CC-:B------:R-:W-:Y:S01]  /*5cd0*/  FFMA.FTZ R73, R73, R6.reuse, -R20.reuse ;  /* 0x0000000649497223 */ /* 0x180fe20000010814 */
[-C--:B------:R-:W-:Y:S01]  /*5ce0*/  FFMA.FTZ R25, R25, R6.reuse, -R20 ;  /* 0x0000000619197223 */ /* 0x080fe20000010814 */
[----:B------:R-:W2:Y:S01]  /*5cf0*/  MUFU.EX2 R9, R9 ;  /* 0x0000000900097308 */ /* 0x000ea20000000800 */
[----:B0-----:R-:W-:Y:S01]  /*5d00*/  FADD.FTZ R3, R31, R42 ;  /* 0x0000002a1f037221 */ /* 0x001fe20000010000 */
[-CC-:B------:R-:W-:Y:S01]  /*5d10*/  FFMA.FTZ R75, R75, R6.reuse, -R20.reuse ;  /* 0x000000064b4b7223 */ /* 0x180fe20000010814 */
[----:B------:R-:W-:Y:S01]  /*5d20*/  FFMA.FTZ R20, R29, R6, -R20 ;  /* 0x000000061d147223 */ /* 0x000fe20000010814 */
[----:B------:R-:W-:Y:S01]  /*5d30*/  F2FP.BF16.F32.PACK_AB R203, R4, R203 ;  /* 0x000000cb04cb723e */ /* 0x000fe200000010ff */
[--C-:B------:R-:W-:Y:S01]  /*5d40*/  IMAD.MOV.U32 R103, RZ, RZ, R119.reuse ;  /* 0x000000ffff677224 */ /* 0x100fe200078e0077 */
[----:B------:R-:W-:Y:S01]  /*5d50*/  F2FP.BF16.F32.PACK_AB R183, R38, R101 ;  /* 0x0000006526b7723e */ /* 0x000fe200000010ff */
[----:B---3--:R-:W-:Y:S01]  /*5d60*/  IMAD.MOV.U32 R49, RZ, RZ, R119 ;  /* 0x000000ffff317224 */ /* 0x008fe200078e0077 */
[----:B------:R0:W3:Y:S01]  /*5d70*/  MUFU.EX2 R196, R51 ;  /* 0x0000003300c47308 */ /* 0x0000e20000000800 */
[----:B----4-:R-:W-:Y:S01]  /*5d80*/  FADD.FTZ R42, R202, R3 ;  /* 0x00000003ca2a7221 */ /* 0x010fe20000010000 */
[----:B------:R-:W-:Y:S01]  /*5d90*/  F2FP.BF16.F32.PACK_AB R200, R200, R27 ;  /* 0x0000001bc8c8723e */ /* 0x000fe200000010ff */
[--C-:B------:R-:W-:Y:S01]  /*5da0*/  IMAD.MOV.U32 R29, RZ, RZ, R119.reuse ;  /* 0x000000ffff1d7224 */ /* 0x100fe200078e0077 */
[----:B------:R-:W-:Y:S01]  /*5db0*/  F2FP.BF16.F32.PACK_AB R202, R202, R31 ;  /* 0x0000001fcaca723e */ /* 0x000fe200000010ff */
[--C-:B------:R-:W-:Y:S01]  /*5dc0*/  IMAD.MOV.U32 R31, RZ, RZ, R119.reuse ;  /* 0x000000ffff1f7224 */ /* 0x100fe200078e0077 */
[----:B------:R-:W-:Y:S01]  /*5dd0*/  F2FP.BF16.F32.PACK_AB R197, R10, R197 ;  /* 0x000000c50ac5723e */ /* 0x000fe200000010ff */
[--C-:B------:R-:W-:Y:S01]  /*5de0*/  IMAD.MOV.U32 R27, RZ, RZ, R119.reuse ;  /* 0x000000ffff1b7224 */ /* 0x100fe200078e0077 */
[----:B------:R-:W4:Y:S01]  /*5df0*/  MUFU.EX2 R55, R55 ;  /* 0x0000003700377308 */ /* 0x000f220000000800 */
[----:B--2---:R-:W-:Y:S01]  /*5e00*/  FADD.FTZ R3, R9, R42 ;  /* 0x0000002a09037221 */ /* 0x004fe20000010000 */
[----:B------:R-:W-:Y:S01]  /*5e10*/  F2FP.BF16.F32.PACK_AB R199, R12, R199 ;  /* 0x000000c70cc7723e */ /* 0x000fe200000010ff */
[----:B0-----:R-:W-:-:S05]  /*5e20*/  IMAD.MOV.U32 R51, RZ, RZ, R119 ;  /* 0x000000ffff337224 */ /* 0x001fca00078e0077 */
[----:B------:R0:W2:Y:S01]  /*5e30*/  MUFU.EX2 R198, R11 ;  /* 0x0000000b00c67308 */ /* 0x0000a20000000800 */
[C---:B---3--:R-:W-:Y:S01]  /*5e40*/  FADD.FTZ R42, R196.reuse, R3 ;  /* 0x00000003c42a7221 */ /* 0x048fe20000010000 */
[----:B------:R-:W-:-:S06]  /*5e50*/  F2FP.BF16.F32.PACK_AB R196, R196, R9 ;  /* 0x00000009c4c4723e */ /* 0x000fcc00000010ff */
[----:B------:R-:W3:Y:S01]  /*5e60*/  MUFU.EX2 R13, R13 ;  /* 0x0000000d000d7308 */ /* 0x000ee20000000800 */
[----:B0-----:R-:W-:Y:S01]  /*5e70*/  FADD.FTZ R11, R193, R44 ;  /* 0x0000002cc10b7221 */ /* 0x001fe20000010000 */
[----:B----4-:R-:W-:Y:S01]  /*5e80*/  FADD.FTZ R3, R55, R42 ;  /* 0x0000002a37037221 */ /* 0x010fe20000010000 */
[C---:B------:R-:W-:Y:S02]  /*5e90*/  F2FP.BF16.F32.PACK_AB R193, R14.reuse, R193 ;  /* 0x000000c10ec1723e */ /* 0x040fe400000010ff */
[----:B------:R-:W-:-:S03]  /*5ea0*/  FADD.FTZ R44, R14, R11 ;  /* 0x0000000b0e2c7221 */ /* 0x000fc60000010000 */
[----:B------:R0:W4:Y:S01]  /*5eb0*/  MUFU.EX2 R192, R57 ;  /* 0x0000003900c07308 */ /* 0x0001220000000800 */
[----:B------:R-:W-:Y:S01]  /*5ec0*/  FADD.FTZ R11, R85, R44 ;  /* 0x0000002c550b7221 */ /* 0x000fe20000010000 */
[C---:B--2---:R-:W-:Y:S01]  /*5ed0*/  FADD.FTZ R42, R198.reuse, R3 ;  /* 0x00000003c62a7221 */ /* 0x044fe20000010000 */
[----:B------:R-:W-:Y:S01]  /*5ee0*/  F2FP.BF16.F32.PACK_AB R198, R198, R55 ;  /* 0x00000037c6c6723e */ /* 0x000fe200000010ff */
[----:B------:R-:W-:Y:S02]  /*5ef0*/  IMAD.MOV.U32 R85, RZ, RZ, R119 ;  /* 0x000000ffff557224 */ /* 0x000fe400078e0077 */
[----:B------:R-:W-:Y:S01]  /*5f00*/  FADD.FTZ R44, R30, R11 ;  /* 0x0000000b1e2c7221 */ /* 0x000fe20000010000 */
[--C-:B------:R-:W-:Y:S01]  /*5f10*/  IMAD.MOV.U32 R55, RZ, RZ, R119.reuse ;  /* 0x000000ffff377224 */ /* 0x100fe200078e0077 */
[----:B------:R-:W2:Y:S02]  /*5f20*/  MUFU.EX2 R59, R59 ;  /* 0x0000003b003b7308 */ /* 0x000ea40000000800 */
[----:B------:R-:W-:Y:S01]  /*5f30*/  FADD.FTZ R11, R89, R44 ;  /* 0x0000002c590b7221 */ /* 0x000fe20000010000 */
[----:B---3--:R-:W-:Y:S01]  /*5f40*/  FADD.FTZ R3, R13, R42 ;  /* 0x0000002a0d037221 */ /* 0x008fe20000010000 */
[----:B------:R-:W-:-:S02]  /*5f50*/  IMAD.MOV.U32 R89, RZ, RZ, R119 ;  /* 0x000000ffff597224 */ /* 0x000fc400078e0077 */
[----:B-1----:R-:W-:Y:S01]  /*5f60*/  FADD.FTZ R0, R24, R11 ;  /* 0x0000000b18007221 */ /* 0x002fe20000010000 */
[----:B0-----:R-:W-:Y:S01]  /*5f70*/  IMAD.MOV.U32 R57, RZ, RZ, R119 ;  /* 0x000000ffff397224 */ /* 0x001fe200078e0077 */
[----:B------:R-:W0:Y:S02]  /*5f80*/  MUFU.EX2 R194, R15 ;  /* 0x0000000f00c27308 */ /* 0x000e240000000800 */
[----:B------:R-:W-:Y:S01]  /*5f90*/  FADD.FTZ R11, R191, R0 ;  /* 0x00000000bf0b7221 */ /* 0x000fe20000010000 */
[----:B----4-:R-:W-:Y:S01]  /*5fa0*/  FADD.FTZ R0, R192, R3 ;  /* 0x00000003c0007221 */ /* 0x010fe20000010000 */
[C---:B------:R-:W-:Y:S01]  /*5fb0*/  F2FP.BF16.F32.PACK_AB R191, R28.reuse, R191 ;  /* 0x000000bf1cbf723e */ /* 0x040fe200000010ff */
[----:B------:R-:W-:Y:S02]  /*5fc0*/  IMAD.MOV.U32 R44, RZ, RZ, R119 ;  /* 0x000000ffff2c7224 */ /* 0x000fe400078e0077 */
[----:B------:R-:W-:Y:S01]  /*5fd0*/  FADD.FTZ R42, R28, R11 ;  /* 0x0000000b1c2a7221 */ /* 0x000fe20000010000 */
[----:B------:R-:W-:Y:S01]  /*5fe0*/  F2FP.BF16.F32.PACK_AB R192, R192, R13 ;  /* 0x0000000dc0c0723e */ /* 0x000fe200000010ff */
[--C-:B------:R-:W-:Y:S01]  /*5ff0*/  IMAD.MOV.U32 R30, RZ, RZ, R119.reuse ;  /* 0x000000ffff1e7224 */ /* 0x100fe200078e0077 */
[----:B------:R-:W1:Y:S01]  /*6000*/  MUFU.EX2 R21, R21 ;  /* 0x0000001500157308 */ /* 0x000e620000000800 */
[----:B--2---:R-:W-:Y:S01]  /*6010*/  FADD.FTZ R3, R59, R0 ;  /* 0x000000003b037221 */ /* 0x004fe20000010000 */
[----:B------:R-:W-:Y:S01]  /*6020*/  FADD.FTZ R11, R43, R42 ;  /* 0x0000002a2b0b7221 */ /* 0x000fe20000010000 */
[--C-:B------:R-:W-:Y:S01]  /*6030*/  IMAD.MOV.U32 R43, RZ, RZ, R119.reuse ;  /* 0x000000ffff2b7224 */ /* 0x100fe200078e0077 */
[----:B------:R-:W-:Y:S01]  /*6040*/  MOV R28, R119 ;  /* 0x00000077001c7202 */ /* 0x000fe20000000f00 */
[----:B------:R-:W-:-:S02]  /*6050*/  IMAD.MOV.U32 R24, RZ, RZ, R119 ;  /* 0x000000ffff187224 */ /* 0x000fc400078e0077 */
[----:B------:R-:W-:Y:S01]  /*6060*/  FADD.FTZ R42, R32, R11 ;  /* 0x0000000b202a7221 */ /* 0x000fe20000010000 */
[----:B------:R-:W-:Y:S01]  /*6070*/  IMAD.MOV.U32 R32, RZ, RZ, R119 ;  /* 0x000000ffff207224 */ /* 0x000fe200078e0077 */
[----:B------:R2:W3:Y:S01]  /*6080*/  MUFU.EX2 R188, R61 ;  /* 0x0000003d00bc7308 */ /* 0x0004e20000000800 */
[C---:B0-----:R-:W-:Y:S01]  /*6090*/  FADD.FTZ R0, R194.reuse, R3 ;  /* 0x00000003c2007221 */ /* 0x041fe20000010000 */
[----:B------:R-:W-:Y:S01]  /*60a0*/  FADD.FTZ R11, R93, R42 ;  /* 0x0000002a5d0b7221 */ /* 0x000fe20000010000 */
[----:B------:R-:W-:Y:S01]  /*60b0*/  F2FP.BF16.F32.PACK_AB R194, R194, R59 ;  /* 0x0000003bc2c2723e */ /* 0x000fe200000010ff */
[----:B------:R-:W-:Y:S02]  /*60c0*/  IMAD.MOV.U32 R93, RZ, RZ, R119 ;  /* 0x000000ffff5d7224 */ /* 0x000fe400078e0077 */
[----:B------:R-:W-:Y:S01]  /*60d0*/  FADD.FTZ R2, R34, R11 ;  /* 0x0000000b22027221 */ /* 0x000fe20000010000 */
[--C-:B------:R-:W-:Y:S01]  /*60e0*/  IMAD.MOV.U32 R59, RZ, RZ, R119.reuse ;  /* 0x000000ffff3b7224 */ /* 0x100fe200078e0077 */
[----:B------:R-:W0:Y:S01]  /*60f0*/  MUFU.EX2 R63, R63 ;  /* 0x0000003f003f7308 */ /* 0x000e220000000800 */
[----:B-1----:R-:W-:Y:S01]  /*6100*/  FADD.FTZ R3, R21, R0 ;  /* 0x0000000015037221 */ /* 0x002fe20000010000 */
[----:B------:R-:W-:Y:S01]  /*6110*/  FADD.FTZ R11, R97, R2 ;  /* 0x00000002610b7221 */ /* 0x000fe20000010000 */
[--C-:B------:R-:W-:Y:S01]  /*6120*/  IMAD.MOV.U32 R97, RZ, RZ, R119.reuse ;  /* 0x000000ffff617224 */ /* 0x100fe200078e0077 */
[----:B------:R-:W-:Y:S01]  /*6130*/  MOV R34, R119 ;  /* 0x0000007700227202 */ /* 0x000fe20000000f00 */
[----:B--2---:R-:W-:-:S02]  /*6140*/  IMAD.MOV.U32 R61, RZ, RZ, R119 ;  /* 0x000000ffff3d7224 */ /* 0x004fc400078e0077 */
[----:B------:R-:W-:Y:S01]  /*6150*/  FADD.FTZ R2, R36, R11 ;  /* 0x0000000b24027221 */ /* 0x000fe20000010000 */
[----:B------:R-:W-:Y:S01]  /*6160*/  IMAD.MOV.U32 R42, RZ, RZ, R119 ;  /* 0x000000ffff2a7224 */ /* 0x000fe200078e0077 */
[----:B------:R1:W2:Y:S01]  /*6170*/  MUFU.EX2 R190, R53 ;  /* 0x0000003500be7308 */ /* 0x0002a20000000800 */
[C---:B---3--:R-:W-:Y:S01]  /*6180*/  FADD.FTZ R0, R188.reuse, R3 ;  /* 0x00000003bc007221 */ /* 0x048fe20000010000 */
[----:B------:R-:W-:Y:S01]  /*6190*/  FADD.FTZ R11, R101, R2 ;  /* 0x00000002650b7221 */ /* 0x000fe20000010000 */
[----:B------:R-:W-:Y:S01]  /*61a0*/  F2FP.BF16.F32.PACK_AB R188, R188, R21 ;  /* 0x00000015bcbc723e */ /* 0x000fe200000010ff */
[----:B------:R-:W-:Y:S02]  /*61b0*/  IMAD.MOV.U32 R101, RZ, RZ, R119 ;  /* 0x000000ffff657224 */ /* 0x000fe400078e0077 */
[----:B------:R-:W-:Y:S01]  /*61c0*/  FADD.FTZ R2, R38, R11 ;  /* 0x0000000b26027221 */ /* 0x000fe20000010000 */
[--C-:B------:R-:W-:Y:S01]  /*61d0*/  IMAD.MOV.U32 R38, RZ, RZ, R119.reuse ;  /* 0x000000ffff267224 */ /* 0x100fe200078e0077 */
[----:B------:R-:W3:Y:S01]  /*61e0*/  MUFU.EX2 R65, R65 ;  /* 0x0000004100417308 */ /* 0x000ee20000000800 */
[----:B0-----:R-:W-:Y:S01]  /*61f0*/  FADD.FTZ R3, R63, R0 ;  /* 0x000000003f037221 */ /* 0x001fe20000010000 */
[----:B-1----:R-:W-:-:S02]  /*6200*/  IMAD.MOV.U32 R53, RZ, RZ, R119 ;  /* 0x000000ffff357224 */ /* 0x002fc400078e0077 */
[----:B------:R-:W-:-:S04]  /*6210*/  IMAD.MOV.U32 R36, RZ, RZ, R119 ;  /* 0x000000ffff247224 */ /* 0x000fc800078e0077 */
[----:B------:R0:W1:Y:S01]  /*6220*/  MUFU.EX2 R184, R41 ;  /* 0x0000002900b87308 */ /* 0x0000620000000800 */
[C---:B--2---:R-:W-:Y:S01]  /*6230*/  FADD.FTZ R0, R190.reuse, R3 ;  /* 0x00000003be007221 */ /* 0x044fe20000010000 */
[----:B------:R-:W-:Y:S01]  /*6240*/  F2FP.BF16.F32.PACK_AB R190, R190, R63 ;  /* 0x0000003fbebe723e */ /* 0x000fe200000010ff */
[----:B------:R-:W-:-:S05]  /*6250*/  IMAD.MOV.U32 R63, RZ, RZ, R119 ;  /* 0x000000ffff3f7224 */ /* 0x000fca00078e0077 */
[----:B------:R-:W2:Y:S01]  /*6260*/  MUFU.EX2 R67, R67 ;  /* 0x0000004300437308 */ /* 0x000ea20000000800 */
[----:B---3--:R-:W-:Y:S01]  /*6270*/  FADD.FTZ R3, R65, R0 ;  /* 0x0000000041037221 */ /* 0x008fe20000010000 */
[----:B0-----:R-:W-:-:S06]  /*6280*/  IMAD.MOV.U32 R41, RZ, RZ, R119 ;  /* 0x000000ffff297224 */ /* 0x001fcc00078e0077 */
[----:B------:R-:W0:Y:S01]  /*6290*/  MUFU.EX2 R105, R105 ;  /* 0x0000006900697308 */ /* 0x000e220000000800 */
[C---:B-1----:R-:W-:Y:S01]  /*62a0*/  FADD.FTZ R0, R184.reuse, R3 ;  /* 0x00000003b8007221 */ /* 0x042fe20000010000 */
[----:B------:R-:W-:Y:S01]  /*62b0*/  F2FP.BF16.F32.PACK_AB R184, R184, R65 ;  /* 0x00000041b8b8723e */ /* 0x000fe200000010ff */
[----:B------:R-:W-:-:S05]  /*62c0*/  IMAD.MOV.U32 R65, RZ, RZ, R119 ;  /* 0x000000ffff417224 */ /* 0x000fca00078e0077 */
[----:B------:R1:W3:Y:S01]  /*62d0*/  MUFU.EX2 R186, R45 ;  /* 0x0000002d00ba7308 */ /* 0x0002e20000000800 */
[----:B--2---:R-:W-:-:S07]  /*62e0*/  FADD.FTZ R3, R67, R0 ;  /* 0x0000000043037221 */ /* 0x004fce0000010000 */
[----:B------:R2:W4:Y:S01]  /*62f0*/  MUFU.EX2 R40, R107 ;  /* 0x0000006b00287308 */ /* 0x0005220000000800 */
[----:B0-----:R-:W-:Y:S01]  /*6300*/  FADD.FTZ R11, R105, R2 ;  /* 0x00000002690b7221 */ /* 0x001fe20000010000 */
[----:B-1----:R-:W-:-:S06]  /*6310*/  IMAD.MOV.U32 R45, RZ, RZ, R119 ;  /* 0x000000ffff2d7224 */ /* 0x002fcc00078e0077 */
[----:B------:R-:W0:Y:S01]  /*6320*/  MUFU.EX2 R69, R69 ;  /* 0x0000004500457308 */ /* 0x000e220000000800 */
[C---:B---3--:R-:W-:Y:S01]  /*6330*/  FADD.FTZ R0, R186.reuse, R3 ;  /* 0x00000003ba007221 */ /* 0x048fe20000010000 */
[----:B------:R-:W-:Y:S01]  /*6340*/  F2FP.BF16.F32.PACK_AB R186, R186, R67 ;  /* 0x00000043baba723e */ /* 0x000fe200000010ff */
[--C-:B--2---:R-:W-:Y:S02]  /*6350*/  IMAD.MOV.U32 R107, RZ, RZ, R119.reuse ;  /* 0x000000ffff6b7224 */ /* 0x104fe400078e0077 */
[----:B------:R-:W-:-:S03]  /*6360*/  IMAD.MOV.U32 R67, RZ, RZ, R119 ;  /* 0x000000ffff437224 */ /* 0x000fc600078e0077 */
[----:B------:R-:W1:Y:S01]  /*6370*/  MUFU.EX2 R109, R109 ;  /* 0x0000006d006d7308 */ /* 0x000e620000000800 */
[C---:B----4-:R-:W-:Y:S01]  /*6380*/  FADD.FTZ R2, R40.reuse, R11 ;  /* 0x0000000b28027221 */ /* 0x050fe20000010000 */
[----:B------:R-:W-:Y:S01]  /*6390*/  F2FP.BF16.F32.PACK_AB R177, R40, R105 ;  /* 0x0000006928b1723e */ /* 0x000fe200000010ff */
[----:B------:R-:W-:Y:S01]  /*63a0*/  IMAD.MOV.U32 R105, RZ, RZ, R119 ;  /* 0x000000ffff697224 */ /* 0x000fe200078e0077 */
[----:B------:R-:W-:-:S04]  /*63b0*/  MOV R40, R119 ;  /* 0x0000007700287202 */ /* 0x000fc80000000f00 */
[----:B------:R2:W3:Y:S01]  /*63c0*/  MUFU.EX2 R180, R33 ;  /* 0x0000002100b47308 */ /* 0x0004e20000000800 */
[----:B0-----:R-:W-:-:S07]  /*63d0*/  FADD.FTZ R3, R69, R0 ;  /* 0x0000000045037221 */ /* 0x001fce0000010000 */
[----:B------:R-:W0:Y:S01]  /*63e0*/  MUFU.EX2 R26, R26 ;  /* 0x0000001a001a7308 */ /* 0x000e220000000800 */
[----:B-1----:R-:W-:Y:S01]  /*63f0*/  FADD.FTZ R11, R109, R2 ;  /* 0x000000026d0b7221 */ /* 0x002fe20000010000 */
[----:B------:R-:W-:Y:S02]  /*6400*/  IMAD.MOV.U32 R2, RZ, RZ, 0x3f800000 ;  /* 0x3f800000ff027424 */ /* 0x000fe400078e00ff */
[----:B--2---:R-:W-:-:S04]  /*6410*/  IMAD.MOV.U32 R33, RZ, RZ, R119 ;  /* 0x000000ffff217224 */ /* 0x004fc800078e0077 */
[----:B------:R-:W1:Y:S01]  /*6420*/  MUFU.EX2 R71, R71 ;  /* 0x0000004700477308 */ /* 0x000e620000000800 */
[C---:B---3--:R-:W-:Y:S01]  /*6430*/  FADD.FTZ R0, R180.reuse, R3 ;  /* 0x00000003b4007221 */ /* 0x048fe20000010000 */
[----:B------:R-:W-:Y:S01]  /*6440*/  F2FP.BF16.F32.PACK_AB R180, R180, R69 ;  /* 0x00000045b4b4723e */ /* 0x000fe200000010ff */
[----:B------:R-:W-:-:S05]  /*6450*/  IMAD.MOV.U32 R69, RZ, RZ, R119 ;  /* 0x000000ffff457224 */ /* 0x000fca00078e0077 */
[----:B------:R2:W3:Y:S01]  /*6460*/  MUFU.EX2 R182, R37 ;  /* 0x0000002500b67308 */ /* 0x0004e20000000800 */
[C---:B0-----:R-:W-:Y:S01]  /*6470*/  FADD.FTZ R3, R26.reuse, R11 ;  /* 0x0000000b1a037221 */ /* 0x041fe20000010000 */
[----:B------:R-:W-:Y:S01]  /*6480*/  F2FP.BF16.F32.PACK_AB R179, R26, R109 ;  /* 0x0000006d1ab3723e */ /* 0x000fe200000010ff */
[--C-:B------:R-:W-:Y:S02]  /*6490*/  IMAD.MOV.U32 R109, RZ, RZ, R119.reuse ;  /* 0x000000ffff6d7224 */ /* 0x100fe400078e0077 */
[----:B------:R-:W-:-:S03]  /*64a0*/  IMAD.MOV.U32 R26, RZ, RZ, R119 ;  /* 0x000000ffff1a7224 */ /* 0x000fc600078e0077 */
[----:B------:R-:W0:Y:S01]  /*64b0*/  MUFU.EX2 R73, R73 ;  /* 0x0000004900497308 */ /* 0x000e220000000800 */
[----:B-1----:R-:W-:Y:S01]  /*64c0*/  FADD.FTZ R11, R71, R0 ;  /* 0x00000000470b7221 */ /* 0x002fe20000010000 */
[----:B--2---:R-:W-:-:S06]  /*64d0*/  IMAD.MOV.U32 R37, RZ, RZ, R119 ;  /* 0x000000ffff257224 */ /* 0x004fcc00078e0077 */
[----:B------:R1:W2:Y:S01]  /*64e0*/  MUFU.EX2 R176, R25 ;  /* 0x0000001900b07308 */ /* 0x0002a20000000800 */
[C---:B---3--:R-:W-:Y:S01]  /*64f0*/  FADD.FTZ R0, R182.reuse, R11 ;  /* 0x0000000bb6007221 */ /* 0x048fe20000010000 */
[----:B------:R-:W-:Y:S01]  /*6500*/  F2FP.BF16.F32.PACK_AB R182, R182, R71 ;  /* 0x00000047b6b6723e */ /* 0x000fe200000010ff */
[----:B------:R-:W-:-:S05]  /*6510*/  IMAD.MOV.U32 R71, RZ, RZ, R119 ;  /* 0x000000ffff477224 */ /* 0x000fca00078e0077 */
[----:B------:R-:W3:Y:S01]  /*6520*/  MUFU.EX2 R75, R75 ;  /* 0x0000004b004b7308 */ /* 0x000ee20000000800 */
[----:B0-----:R-:W-:Y:S01]  /*6530*/  FADD.FTZ R9, R73, R0 ;  /* 0x0000000049097221 */ /* 0x001fe20000010000 */
[----:B-1----:R-:W-:-:S06]  /*6540*/  IMAD.MOV.U32 R25, RZ, RZ, R119 ;  /* 0x000000ffff197224 */ /* 0x002fcc00078e0077 */
[----:B------:R-:W0:Y:S01]  /*6550*/  MUFU.EX2 R20, R20 ;  /* 0x0000001400147308 */ /* 0x000e220000000800 */
[C---:B--2---:R-:W-:Y:S01]  /*6560*/  FADD.FTZ R0, R176.reuse, R9 ;  /* 0x00000009b0007221 */ /* 0x044fe20000010000 */
[----:B------:R-:W-:Y:S01]  /*6570*/  F2FP.BF16.F32.PACK_AB R176, R176, R73 ;  /* 0x00000049b0b0723e */ /* 0x000fe200000010ff */
[----:B------:R-:W-:Y:S02]  /*6580*/  IMAD.MOV.U32 R73, RZ, RZ, R119 ;  /* 0x000000ffff497224 */ /* 0x000fe400078e0077 */
[----:B---3--:R-:W-:Y:S01]  /*6590*/  FADD.FTZ R9, R75, R0 ;  /* 0x000000004b097221 */ /* 0x008fe20000010000 */
[----:B------:R-:W-:Y:S01]  /*65a0*/  IMAD.MOV.U32 R0, RZ, RZ, 0x3f800000 ;  /* 0x3f800000ff007424 */ /* 0x000fe200078e00ff */
[C---:B0-----:R-:W-:Y:S02]  /*65b0*/  F2FP.BF16.F32.PACK_AB R178, R20.reuse, R75 ;  /* 0x0000004b14b2723e */ /* 0x041fe400000010ff */
[----:B------:R-:W-:Y:S01]  /*65c0*/  FADD.FTZ R4, R20, R9 ;  /* 0x0000000914047221 */ /* 0x000fe20000010000 */
[----:B------:R-:W-:Y:S01]  /*65d0*/  IMAD.MOV.U32 R75, RZ, RZ, R119 ;  /* 0x000000ffff4b7224 */ /* 0x000fe200078e0077 */
[----:B------:R-:W-:Y:S06]  /*65e0*/  @!P2 BRA `(.L_x_2003) ;  /* 0x0000004c0054a947 */ /* 0x000fec0003800000 */
[----:B------:R-:W-:Y:S01]  /*65f0*/  IMAD.MOV.U32 R9, RZ, RZ, R7 ;  /* 0x000000ffff097224 */ /* 0x000fe200078e0007 */
[----:B------:R-:W-:Y:S01]  /*6600*/  MOV R10, R8 ;  /* 0x00000008000a7202 */ /* 0x000fe20000000f00 */
        /* <DEDUP_REMOVED lines=49> */
[----:B------:R-:W-:Y:S01]  /*6920*/  UMOV UR39, UR60 ;  /* 0x0000003c00277c82 */ /* 0x000fe20008000000 */
[----:B------:R-:W-:Y:S01]  /*6930*/  UMOV UR6, UR36 ;  /* 0x0000002400067c82 */ /* 0x000fe20008000000 */
[----:B------:R-:W-:-:S05]  /*6940*/  ULDC UR5, c[0x0][0x9d8] ;  /* 0x0002760000057ab9 */ /* 0x000fca0000000800 */
.L_x_2012:
[----:B------:R-:W-:-:S04]  /*6950*/  UIADD3 UR4, UR6, 0x1, URZ ;  /* 0x0000000106047890 */ /* 0x000fc8000fffe03f */
[----:B------:R-:W-:-:S04]  /*6960*/  UISETP.NE.AND UP0, UPT, UR4, 0x2, UPT ;  /* 0x000000020400788c */ /* 0x000fc8000bf05270 */
[----:B------:R-:W-:Y:S02]  /*6970*/  USEL UR60, URZ, 0x1, UP0 ;  /* 0x000000013f3c7887 */ /* 0x000fe40008000000 */
[----:B------:R-:W-:Y:S02]  /*6980*/  USEL UR36, UR4, URZ, UP0 ;  /* 0x0000003f04247287 */ /* 0x000fe40008000000 */
[----:B------:R-:W-:Y:S01]  /*6990*/  ULOP3.LUT UR60, UR39, UR60, URZ, 0x3c, !UPT ;  /* 0x0000003c273c7292 */ /* 0x000fe2000f8e3c3f */
[----:B------:R-:W-:Y:S11]  /*69a0*/  @!P0 BRA `(.L_x_2004) ;  /* 0x0000000000048947 */ /* 0x000ff60003800000 */
[----:B------:R-:W-:Y:S01]  /*69b0*/  BPT.TRAP 0x1 ;  /* 0x000000040000795c */ /* 0x000fe20000300000 */
.L_x_2004:
[----:B------:R-:W-:Y:S01]  /*69c0*/  ULEA UR37, UR36, UR38, 0x3 ;  /* 0x0000002624257291 */ /* 0x000fe2000f8e183f */
[----:B------:R-:W-:-:S05]  /*69d0*/  IMAD.U32 R6, RZ, RZ, UR60 ;  /* 0x0000003cff067e24 */ /* 0x000fca000f8e00ff */
[----:B------:R-:W-:-:S04]  /*69e0*/  SHF.L.U32 R6, R6, 0x1f, RZ ;  /* 0x0000001f06067819 */ /* 0x000fc800000006ff */
[----:B------:R0:W1:Y:S01]  /*69f0*/  SYNCS.PHASECHK.TRANS64.TRYWAIT P2, [UR37+0x36830], R6 ;  /* 0x03683006ff0075a7 */ /* 0x0000620008040165 */
[----:B------:R-:W-:Y:S05]  /*6a00*/  @!P0 BRA `(.L_x_2005) ;  /* 0x0000000000048947 */ /* 0x000fea0003800000 */
[----:B------:R-:W-:Y:S01]  /*6a10*/  BPT.TRAP 0x1 ;  /* 0x000000040000795c */ /* 0x000fe20000300000 */
.L_x_2005:
[----:B-1----:R-:W-:Y:S05]  /*6a20*/  @P2 BRA `(.L_x_2006) ;  /* 0x0000000000082947 */ /* 0x002fea0003800000 */
[----:B------:R-:W1:Y:S02]  /*6a30*/  SYNCS.PHASECHK.TRANS64.TRYWAIT P2, [UR37+0x36830], R6 ;  /* 0x03683006ff0075a7 */ /* 0x000e640008040165 */
[----:B-1----:R-:W-:Y:S05]  /*6a40*/  @!P2 BRA `(.L_x_2007) ;  /* 0x000001180060a947 */ /* 0x002fea0003800000 */
.L_x_2006:
        /* <DEDUP_REMOVED lines=12> */
[-C--:B------:R-:W-:Y:S01]  /*6b10*/  FMUL.FTZ R24, R24, R0.reuse ;  /* 0x0000000018187220 */ /* 0x080fe20000410000 */
[----:B------:R-:W-:Y:S01]  /*6b20*/  UIMAD UR4, UR36, 0xa80, UR4 ;  /* 0x00000a80240478a4 */ /* 0x000fe2000f8e0204 */
[-C--:B------:R-:W-:Y:S01]  /*6b30*/  FMUL.FTZ R25, R25, R0.reuse ;  /* 0x0000000019197220 */ /* 0x080fe20000410000 */
[-C--:B------:R-:W-:Y:S01]  /*6b40*/  FMUL.FTZ R28, R28, R0.reuse ;  /* 0x000000001c1c7220 */ /* 0x080fe20000410000 */
[-C--:B------:R-:W-:Y:S01]  /*6b50*/  FMUL.FTZ R29, R29, R0.reuse ;  /* 0x000000001d1d7220 */ /* 0x080fe20000410000 */
        /* <DEDUP_REMOVED lines=63> */
[----:B------:R-:W-:Y:S01]  /*6f50*/  FMUL.FTZ R117, R117, R0 ;  /* 0x0000000075757220 */ /* 0x000fe20000410000 */
        /* <DEDUP_REMOVED lines=75> */
[----:B------:R-:W-:Y:S01]  /*7410*/  UMOV UR11, 0x40000040 ;  /* 0x40000040000b7882 */ /* 0x000fe20000000000 */
        /* <DEDUP_REMOVED lines=435> */
.L_x_2008:
[----:B------:R-:W-:Y:S01]  /*8f50*/  ULEA UR4, UR6, UR38, 0x3 ;  /* 0x0000002606047291 */ /* 0x000fe2000f8e183f */
[----:B------:R-:W-:-:S05]  /*8f60*/  IMAD.U32 R0, RZ, RZ, UR39 ;  /* 0x00000027ff007e24 */ /* 0x000fca000f8e00ff */
[----:B------:R-:W-:-:S04]  /*8f70*/  SHF.L.U32 R0, R0, 0x1f, RZ ;  /* 0x0000001f00007819 */ /* 0x000fc800000006ff */
[----:B------:R2:W3:Y:S01]  /*8f80*/  SYNCS.PHASECHK.TRANS64.TRYWAIT P2, [UR4+0x36850], R0 ;  /* 0x03685000ff0075a7 */ /* 0x0004e20008040144 */
[----:B------:R-:W-:Y:S05]  /*8f90*/  @!P0 BRA `(.L_x_2009) ;  /* 0x0000000000048947 */ /* 0x000fea0003800000 */
[----:B------:R-:W-:Y:S01]  /*8fa0*/  BPT.TRAP 0x1 ;  /* 0x000000040000795c */ /* 0x000fe20000300000 */
.L_x_2009:
[----:B---3--:R-:W-:Y:S05]  /*8fb0*/  @P2 BRA `(.L_x_2010) ;  /* 0x0000000000082947 */ /* 0x008fea0003800000 */
[----:B------:R-:W3:Y:S02]  /*8fc0*/  SYNCS.PHASECHK.TRANS64.TRYWAIT P2, [UR4+0x36850], R0 ;  /* 0x03685000ff0075a7 */ /* 0x000ee40008040144 */
[----:B---3--:R-:W-:Y:S05]  /*8fd0*/  @!P2 BRA `(.L_x_2011) ;  /* 0x000000f40014a947 */ /* 0x008fea0003800000 */
.L_x_2010:
[----:B------:R-:W-:Y:S01]  /*8fe0*/  UIADD3 UR10, UR38, 0x400, URZ ;  /* 0x00000400260a7890 */ /* 0x000fe2000fffe03f */
[----:B------:R-:W-:Y:S01]  /*8ff0*/  WARPGROUP.ARRIVE ;  /* 0x00000000000079c5 */ /* 0x000fe20000000000 */
[----:B------:R-:W-:Y:S01]  /*9000*/  UMOV UR11, 0x40000040 ;  /* 0x40000040000b7882 */ /* 0x000fe20000000000 */
[----:B------:R-:W-:Y:S01]  /*9010*/  R2UR UR18, R17 ;  /* 0x00000000111272ca */ /* 0x000fe200000e0000 */
[----:B------:R-:W-:Y:S01]  /*9020*/  USHF.R.U32.HI UR10, URZ, 0x4, UR10 ;  /* 0x000000043f0a7899 */ /* 0x000fe2000801160a */
[----:B------:R-:W-:Y:S01]  /*9030*/  R2UR UR15, R19 ;  /* 0x00000000130f72ca */ /* 0x000fe200000e0000 */
[----:B------:R-:W-:Y:S01]  /*9040*/  FMUL.FTZ R11, R175, UR5 ;  /* 0x00000005af0b7c20 */ /* 0x000fe20008410000 */
[----:B------:R-:W-:Y:S01]  /*9050*/  R2UR UR14, R18 ;  /* 0x00000000120e72ca */ /* 0x000fe200000e0000 */
[----:B------:R-:W-:Y:S01]  /*9060*/  ULOP3.LUT UR10, UR10, 0x3fff, URZ, 0xc0, !UPT ;  /* 0x00003fff0a0a7892 */ /* 0x000fe2000f8ec03f */
[----:B------:R-:W-:Y:S01]  /*9070*/  FMUL.FTZ R175, R152, UR5 ;  /* 0x0000000598af7c20 */ /* 0x000fe20008410000 */
[----:B------:R-:W-:Y:S01]  /*9080*/  FMUL.FTZ R152, R154, UR5 ;  /* 0x000000059a987c20 */ /* 0x000fe20008410000 */
[----:B------:R-:W-:Y:S01]  /*9090*/  FMUL.FTZ R154, R144, UR5 ;  /* 0x00000005909a7c20 */ /* 0x000fe20008410000 */
[----:B------:R-:W-:Y:S01]  /*90a0*/  ULOP3.LUT UR10, UR10, 0x3800000, URZ, 0xfc, !UPT ;  /* 0x038000000a0a7892 */ /* 0x000fe2000f8efc3f */
[----:B------:R-:W-:Y:S01]  /*90b0*/  FMUL.FTZ R144, R147, UR5 ;  /* 0x0000000593907c20 */ /* 0x000fe20008410000 */
[----:B01----:R-:W-:Y:S01]  /*90c0*/  FMUL.FTZ R6, R168, UR5 ;  /* 0x00000005a8067c20 */ /* 0x003fe20008410000 */
[----:B------:R-:W-:Y:S01]  /*90d0*/  FMUL.FTZ R8, R169, UR5 ;  /* 0x00000005a9087c20 */ /* 0x000fe20008410000 */
[----:B------:R-:W-:Y:S01]  /*90e0*/  UIMAD UR6, UR6, 0xa80, UR10 ;  /* 0x00000a80060678a4 */ /* 0x000fe2000f8e020a */
[----:B------:R-:W-:Y:S01]  /*90f0*/  FMUL.FTZ R168, R172, UR5 ;  /* 0x00000005aca87c20 */ /* 0x000fe20008410000 */
[----:B------:R-:W-:Y:S01]  /*9100*/  FMUL.FTZ R169, R173, UR5 ;  /* 0x00000005ada97c20 */ /* 0x000fe20008410000 */
[----:B------:R-:W-:Y:S01]  /*9110*/  FMUL.FTZ R173, R153, UR5 ;  /* 0x0000000599ad7c20 */ /* 0x000fe20008410000 */
[----:B------:R-:W0:Y:S01]  /*9120*/  MUFU.TANH R6, R6 ;  /* 0x0000000600067308 */ /* 0x000e220000002400 */
        /* <DEDUP_REMOVED lines=19> */
[----:B------:R-:W-:Y:S01]  /*9260*/  FMUL.FTZ R124, R124, UR5 ;  /* 0x000000057c7c7c20 */ /* 0x000fe20008410000 */
[----:B------:R-:W-:Y:S01]  /*9270*/  FMUL.FTZ R2, R171, UR5 ;  /* 0x00000005ab027c20 */ /* 0x000fe20008410000 */
[----:B------:R-:W-:Y:S01]  /*9280*/  FMUL.FTZ R12, R163, UR5 ;  /* 0x00000005a30c7c20 */ /* 0x000fe20008410000 */
[----:B------:R-:W-:Y:S01]  /*9290*/  FMUL.FTZ R13, R167, UR5 ;  /* 0x00000005a70d7c20 */ /* 0x000fe20008410000 */
[----:B--2---:R-:W-:Y:S01]  /*92a0*/  FMUL.FTZ R0, R170, UR5 ;  /* 0x00000005aa007c20 */ /* 0x004fe20008410000 */
[----:B------:R-:W2:Y:S01]  /*92b0*/  MUFU.TANH R169, R169 ;  /* 0x000000a900a97308 */ /* 0x000ea20000002400 */
[----:B------:R-:W-:Y:S01]  /*92c0*/  FMUL.FTZ R7, R174, UR5 ;  /* 0x00000005ae077c20 */ /* 0x000fe20008410000 */
[----:B------:R-:W-:Y:S01]  /*92d0*/  FMUL.FTZ R14, R162, UR5 ;  /* 0x00000005a20e7c20 */ /* 0x000fe20008410000 */
[----:B------:R-:W-:Y:S01]  /*92e0*/  FMUL.FTZ R20, R166, UR5 ;  /* 0x00000005a6147c20 */ /* 0x000fe20008410000 */
[----:B------:R-:W-:Y:S01]  /*92f0*/  FMUL.FTZ R153, R158, UR5 ;  /* 0x000000059e997c20 */ /* 0x000fe20008410000 */
[----:B------:R-:W-:Y:S01]  /*9300*/  FMUL.FTZ R130, R130, UR5 ;  /* 0x0000000582827c20 */ /* 0x000fe20008410000 */
[----:B------:R-:W-:Y:S01]  /*9310*/  FMUL.FTZ R134, R134, UR5 ;  /* 0x0000000586867c20 */ /* 0x000fe20008410000 */
[----:B------:R-:W-:Y:S01]  /*9320*/  UISETP.GT.AND UP0, UPT, UR7, UR61, UPT ;  /* 0x0000003d0700728c */ /* 0x000fe2000bf04270 */
[----:B------:R-:W-:Y:S01]  /*9330*/  MUFU.TANH R175, R175 ;  /* 0x000000af00af7308 */ /* 0x000fe20000002400 */
[----:B------:R-:W-:-:S07]  /*9340*/  UMOV UR39, UR60 ;  /* 0x0000003c00277c82 */ /* 0x000fce0008000000 */
        /* <DEDUP_REMOVED lines=11> */
[----:B------:R4:W-:Y:S08]  /*9400*/  MUFU.TANH R171, R124 ;  /* 0x0000007c00ab7308 */ /* 0x0009f00000002400 */
[----:B------:R-:W-:Y:S01]  /*9410*/  MUFU.TANH R0, R0 ;  /* 0x0000000000007308 */ /* 0x000fe20000002400 */
[----:B----4-:R-:W-:Y:S01]  /*9420*/  FMUL.FTZ R124, R150, UR5 ;  /* 0x00000005967c7c20 */ /* 0x010fe20008410000 */
[----:B------:R-:W-:-:S06]  /*9430*/  FMUL.FTZ R150, R122, UR5 ;  /* 0x000000057a967c20 */ /* 0x000fcc0008410000 */
        /* <DEDUP_REMOVED lines=10> */
[----:B------:R-:W-:-:S05]  /*94e0*/  WARPGROUP.ARRIVE ;  /* 0x00000000000079c5 */ /* 0x000fca0000000000 */
        /* <DEDUP_REMOVED lines=13> */
[----:B------:R-:W-:Y:S01]  /*95c0*/  USHF.L.U32 UR10, UR18, 0x7, URZ ;  /* 0x00000007120a7899 */ /* 0x000fe2000800063f */
[----:B------:R-:W-:-:S03]  /*95d0*/  UMOV UR11, 0x40000040 ;  /* 0x40000040000b7882 */ /* 0x000fc60000000000 */
[----:B------:R-:W-:Y:S02]  /*95e0*/  UIMAD UR10, UR7, -0x70, UR10 ;  /* 0xffffff90070a78a4 */ /* 0x000fe4000f8e020a */
[----:B------:R-:W-:Y:S02]  /*95f0*/  UIADD3 UR7, UR7, -0x1, URZ ;  /* 0xffffffff07077890 */ /* 0x000fe4000fffe03f */
[----:B------:R-:W-:-:S04]  /*9600*/  UIADD3 UR10, UR10, 0x1, UR15 ;  /* 0x000000010a0a7890 */ /* 0x000fc8000fffe00f */
[----:B------:R-:W-:-:S06]  /*9610*/  UIADD3 UR10, UR10, -UR14, URZ ;  /* 0x8000000e0a0a7290 */ /* 0x000fcc000fffe03f */
[----:B------:R-:W-:Y:S01]  /*9620*/  IMAD.U32 R147, RZ, RZ, UR10 ;  /* 0x0000000aff937e24 */ /* 0x000fe2000f8e00ff */
[----:B------:R-:W-:Y:S01]  /*9630*/  UIADD3 UR10, UR6, 0x180, URZ ;  /* 0x00000180060a7890 */ /* 0x000fe2000fffe03f */
        /* <DEDUP_REMOVED lines=9> */
[----:B------:R-:W-:Y:S01]  /*96d0*/  IMAD R146, R204, -0x2, R147 ;  /* 0xfffffffecc927824 */ /* 0x000fe200078e0293 */
[----:B------:R-:W-:Y:S01]  /*96e0*/  UMOV UR11, 0x40000040 ;  /* 0x40000040000b7882 */ /* 0x000fe20000000000 */
[----:B------:R-:W-:Y:S01]  /*96f0*/  FMUL.FTZ R195, R160, UR5 ;  /* 0x00000005a0c37c20 */ /* 0x000fe20008410000 */
[----:B------:R-:W-:Y:S01]  /*9700*/  FMUL.FTZ R160, R164, UR5 ;  /* 0x00000005a4a07c20 */ /* 0x000fe20008410000 */
[----:B------:R-:W-:Y:S01]  /*9710*/  IMAD.IADD R146, R205, 0x1, R146 ;  /* 0x00000001cd927824 */ /* 0x000fe200078e0292 */
[----:B------:R-:W-:Y:S04]  /*9720*/  MUFU.TANH R193, R193 ;  /* 0x000000c100c17308 */ /* 0x000fe80000002400 */
[----:B------:R-:W-:-:S02]  /*9730*/  ISETP.GT.AND P2, PT, R146, RZ, PT ;  /* 0x000000ff9200720c */ /* 0x000fc40003f44270 */
[----:B------:R-:W-:Y:S02]  /*9740*/  ISETP.GT.AND P3, PT, R146, 0x1, PT ;  /* 0x000000019200780c */ /* 0x000fe40003f64270 */
[----:B------:R-:W4:Y:S01]  /*9750*/  MUFU.TANH R195, R195 ;  /* 0x000000c300c37308 */ /* 0x000f220000002400 */
[----:B0-----:R-:W-:Y:S02]  /*9760*/  FSEL R201, R6, -INF , P2 ;  /* 0xff80000006c97808 */ /* 0x001fe40001000000 */
[----:B------:R-:W-:Y:S02]  /*9770*/  ISETP.GT.AND P2, PT, R146, 0x8, PT ;  /* 0x000000089200780c */ /* 0x000fe40003f44270 */
[----:B-1----:R-:W-:Y:S02]  /*9780*/  FSEL R203, R8, -INF , P3 ;  /* 0xff80000008cb7808 */ /* 0x002fe40001800000 */
[----:B------:R-:W-:Y:S01]  /*9790*/  FMNMX.FTZ R6, R201, R10, !PT ;  /* 0x0000000ac9067209 */ /* 0x000fe20007810000 */
[----:B------:R-:W0:Y:S01]  /*97a0*/  MUFU.TANH R160, R160 ;  /* 0x000000a000a07308 */ /* 0x000e220000002400 */
[----:B------:R-:W-:-:S02]  /*97b0*/  ISETP.GT.AND P3, PT, R146, 0x9, PT ;  /* 0x000000099200780c */ /* 0x000fc40003f64270 */
[----:B---3--:R-:W-:Y:S02]  /*97c0*/  FSEL R199, R168, -INF , P2 ;  /* 0xff800000a8c77808 */ /* 0x008fe40001000000 */
[----:B------:R-:W-:Y:S02]  /*97d0*/  FMNMX.FTZ R8, R203, R6, !PT ;  /* 0x00000006cb087209 */ /* 0x000fe40007810000 */
[C---:B------:R-:W-:Y:S01]  /*97e0*/  ISETP.GT.AND P2, PT, R146.reuse, 0x10, PT ;  /* 0x000000109200780c */ /* 0x040fe20003f44270 */
[----:B------:R-:W1:Y:S01]  /*97f0*/  MUFU.TANH R161, R161 ;  /* 0x000000a100a17308 */ /* 0x000e620000002400 */
[----:B--2---:R-:W-:Y:S02]  /*9800*/  FSEL R197, R169, -INF , P3 ;  /* 0xff800000a9c57808 */ /* 0x004fe40001800000 */
[----:B------:R-:W-:Y:S02]  /*9810*/  FMNMX.FTZ R8, R199, R8, !PT ;  /* 0x00000008c7087209 */ /* 0x000fe40007810000 */
[----:B------:R-:W-:-:S02]  /*9820*/  ISETP.GT.AND P3, PT, R146, 0x11, PT ;  /* 0x000000119200780c */ /* 0x000fc40003f64270 */
[----:B----4-:R-:W-:Y:S01]  /*9830*/  FSEL R195, R195, -INF , P2 ;  /* 0xff800000c3c37808 */ /* 0x010fe20001000000 */
[----:B------:R-:W2:Y:S01]  /*9840*/  MUFU.TANH R165, R165 ;  /* 0x000000a500a57308 */ /* 0x000ea20000002400 */
[----:B------:R-:W-:Y:S02]  /*9850*/  FMNMX.FTZ R8, R197, R8, !PT ;  /* 0x00000008c5087209 */ /* 0x000fe40007810000 */
[C---:B------:R-:W-:Y:S02]  /*9860*/  ISETP.GT.AND P2, PT, R146.reuse, 0x18, PT ;  /* 0x000000189200780c */ /* 0x040fe40003f44270 */
[----:B------:R-:W-:Y:S02]  /*9870*/  FSEL R193, R193, -INF , P3 ;  /* 0xff800000c1c17808 */ /* 0x000fe40001800000 */
[----:B------:R-:W-:Y:S01]  /*9880*/  FMNMX.FTZ R8, R195, R8, !PT ;  /* 0x00000008c3087209 */ /* 0x000fe20007810000 */
[----:B------:R-:W3:Y:S01]  /*9890*/  MUFU.TANH R156, R156 ;  /* 0x0000009c009c7308 */ /* 0x000ee20000002400 */
[----:B------:R-:W-:-:S02]  /*98a0*/  ISETP.GT.AND P3, PT, R146, 0x19, PT ;  /* 0x000000199200780c */ /* 0x000fc40003f64270 */
[----:B------:R-:W-:-:S05]  /*98b0*/  FMNMX.FTZ R8, R193, R8, !PT ;  /* 0x00000008c1087209 */ /* 0x000fca0007810000 */
[----:B------:R3:W4:Y:S08]  /*98c0*/  MUFU.TANH R6, R137 ;  /* 0x0000008900067308 */ /* 0x0007300000002400 */
[----:B------:R-:W-:Y:S01]  /*98d0*/  MUFU.TANH R145, R145 ;  /* 0x0000009100917308 */ /* 0x000fe20000002400 */
[----:B------:R-:W-:Y:S02]  /*98e0*/  WARPGROUP.DEPBAR.LE gsb0, 0x0 ;  /* 0x00008000000079c5 */ /* 0x000fe40000010000 */
[----:B------:R-:W-:Y:S01]  /*98f0*/  WARPGROUP.ARRIVE ;  /* 0x00000000000079c5 */ /* 0x000fe20000000000 */
[----:B0-----:R-:W-:-:S02]  /*9900*/  FSEL R191, R160, -INF , P2 ;  /* 0xff800000a0bf7808 */ /* 0x001fc40001000000 */
[C---:B------:R-:W-:Y:S02]  /*9910*/  ISETP.GT.AND P2, PT, R146.reuse, 0x20, PT ;  /* 0x000000209200780c */ /* 0x040fe40003f44270 */
[----:B-1----:R-:W-:Y:S01]  /*9920*/  FSEL R189, R161, -INF , P3 ;  /* 0xff800000a1bd7808 */ /* 0x002fe20001800000 */
[----:B------:R-:W-:Y:S01]  /*9930*/  HGMMA.64x192x16.F32.BF16 R24, R184, gdesc[UR8].tnspB, R24, gsb0 ;  /* 0x42e00008b8187df0 */ /* 0x000fe20008001818 */
[----:B------:R-:W-:Y:S01]  /*9940*/  FMNMX.FTZ R8, R191, R8, !PT ;  /* 0x00000008bf087209 */ /* 0x000fe20007810000 */
[----:B------:R0:W1:Y:S01]  /*9950*/  MUFU.TANH R161, R129 ;  /* 0x0000008100a17308 */ /* 0x0000620000002400 */
        /* <DEDUP_REMOVED lines=9> */
[----:B--2---:R-:W-:Y:S02]  /*99f0*/  FSEL R165, R165, -INF , P2 ;  /* 0xff800000a5a57808 */ /* 0x004fe40001000000 */
        /* <DEDUP_REMOVED lines=8> */
[----:B---3--:R-:W-:Y:S01]  /*9a80*/  FSEL R137, R156, -INF , P3 ;  /* 0xff8000009c897808 */ /* 0x008fe20001800000 */
[----:B------:R-:W-:Y:S01]  /*9a90*/  FMUL.FTZ R156, R126, UR5 ;  /* 0x000000057e9c7c20 */ /* 0x000fe20008410000 */
[----:B------:R-:W-:Y:S01]  /*9aa0*/  FMNMX.FTZ R154, R147, R8, !PT ;  /* 0x00000008939a7209 */ /* 0x000fe20007810000 */
[----:B------:R-:W-:Y:S01]  /*9ab0*/  FMUL.FTZ R8, R133, UR5 ;  /* 0x0000000585087c20 */ /* 0x000fe20008410000 */
[----:B------:R-:W-:Y:S01]  /*9ac0*/  ISETP.GT.AND P3, PT, R146, 0x39, PT ;  /* 0x000000399200780c */ /* 0x000fe20003f64270 */
[----:B------:R-:W-:Y:S01]  /*9ad0*/  FMUL.FTZ R126, R127, UR5 ;  /* 0x000000057f7e7c20 */ /* 0x000fe20008410000 */
[----:B0-----:R-:W-:Y:S01]  /*9ae0*/  FSEL R129, R148, -INF , P2 ;  /* 0xff80000094817808 */ /* 0x001fe20001000000 */
[----:B------:R-:W-:Y:S01]  /*9af0*/  FMUL.FTZ R148, R135, UR5 ;  /* 0x0000000587947c20 */ /* 0x000fe20008410000 */
[----:B------:R-:W-:Y:S01]  /*9b00*/  FMNMX.FTZ R154, R137, R154, !PT ;  /* 0x0000009a899a7209 */ /* 0x000fe20007810000 */
[----:B------:R-:W0:Y:S01]  /*9b10*/  MUFU.TANH R8, R8 ;  /* 0x0000000800087308 */ /* 0x000e220000002400 */
[----:B------:R-:W-:-:S02]  /*9b20*/  ISETP.GT.AND P2, PT, R146, 0x40, PT ;  /* 0x000000409200780c */ /* 0x000fc40003f44270 */
[----:B------:R-:W-:Y:S02]  /*9b30*/  FSEL R133, R149, -INF , P3 ;  /* 0xff80000095857808 */ /* 0x000fe40001800000 */
[----:B------:R-:W-:Y:S02]  /*9b40*/  FMNMX.FTZ R154, R129, R154, !PT ;  /* 0x0000009a819a7209 */ /* 0x000fe40007810000 */
[----:B------:R-:W-:Y:S01]  /*9b50*/  ISETP.GT.AND P3, PT, R146, 0x41, PT ;  /* 0x000000419200780c */ /* 0x000fe20003f64270 */
[----:B------:R-:W-:Y:S01]  /*9b60*/  MUFU.TANH R148, R148 ;  /* 0x0000009400947308 */ /* 0x000fe20000002400 */
[----:B------:R-:W-:Y:S01]  /*9b70*/  FSEL R141, R136, -INF , P2 ;  /* 0xff800000888d7808 */ /* 0x000fe20001000000 */
[----:B------:R-:W-:Y:S01]  /*9b80*/  FMUL.FTZ R136, R139, UR5 ;  /* 0x000000058b887c20 */ /* 0x000fe20008410000 */
[----:B------:R-:W-:Y:S02]  /*9b90*/  FMNMX.FTZ R154, R133, R154, !PT ;  /* 0x0000009a859a7209 */ /* 0x000fe40007810000 */
[----:B------:R-:W-:-:S02]  /*9ba0*/  ISETP.GT.AND P2, PT, R146, 0x48, PT ;  /* 0x000000489200780c */ /* 0x000fc40003f44270 */
[----:B----4-:R-:W-:Y:S01]  /*9bb0*/  FSEL R149, R6, -INF , P3 ;  /* 0xff80000006957808 */ /* 0x010fe20001800000 */
[----:B------:R-:W-:Y:S01]  /*9bc0*/  FMUL.FTZ R6, R121, UR5 ;  /* 0x0000000579067c20 */ /* 0x000fe20008410000 */
[----:B------:R-:W-:Y:S01]  /*9bd0*/  FMNMX.FTZ R154, R141, R154, !PT ;  /* 0x0000009a8d9a7209 */ /* 0x000fe20007810000 */
[----:B------:R-:W-:Y:S01]  /*9be0*/  MUFU.TANH R136, R136 ;  /* 0x0000008800887308 */ /* 0x000fe20000002400 */
[----:B------:R-:W-:Y:S02]  /*9bf0*/  ISETP.GT.AND P3, PT, R146, 0x49, PT ;  /* 0x000000499200780c */ /* 0x000fe40003f64270 */
[----:B------:R-:W-:Y:S01]  /*9c00*/  FSEL R121, R140, -INF , P2 ;  /* 0xff8000008c797808 */ /* 0x000fe20001000000 */
[----:B------:R-:W-:Y:S01]  /*9c10*/  FMUL.FTZ R140, R143, UR5 ;  /* 0x000000058f8c7c20 */ /* 0x000fe20008410000 */
[----:B------:R-:W-:Y:S02]  /*9c20*/  FMNMX.FTZ R154, R149, R154, !PT ;  /* 0x0000009a959a7209 */ /* 0x000fe40007810000 */
[----:B------:R-:W-:Y:S01]  /*9c30*/  ISETP.GT.AND P2, PT, R146, 0x50, PT ;  /* 0x000000509200780c */ /* 0x000fe20003f44270 */
[----:B------:R-:W2:Y:S01]  /*9c40*/  MUFU.TANH R6, R6 ;  /* 0x0000000600067308 */ /* 0x000ea20000002400 */
[----:B------:R-:W-:-:S02]  /*9c50*/  FSEL R157, R157, -INF , P3 ;  /* 0xff8000009d9d7808 */ /* 0x000fc40001800000 */
[----:B------:R-:W-:Y:S02]  /*9c60*/  FMNMX.FTZ R154, R121, R154, !PT ;  /* 0x0000009a799a7209 */ /* 0x000fe40007810000 */
[----:B------:R-:W-:Y:S02]  /*9c70*/  ISETP.GT.AND P3, PT, R146, 0x51, PT ;  /* 0x000000519200780c */ /* 0x000fe40003f64270 */
[----:B------:R-:W-:Y:S01]  /*9c80*/  FSEL R159, R128, -INF , P2 ;  /* 0xff800000809f7808 */ /* 0x000fe20001000000 */
[----:B------:R-:W-:Y:S01]  /*9c90*/  FMUL.FTZ R128, R125, UR5 ;  /* 0x000000057d807c20 */ /* 0x000fe20008410000 */
[----:B------:R-:W-:Y:S01]  /*9ca0*/  FMNMX.FTZ R154, R157, R154, !PT ;  /* 0x0000009a9d9a7209 */ /* 0x000fe20007810000 */
[----:B------:R-:W-:Y:S01]  /*9cb0*/  MUFU.TANH R140, R140 ;  /* 0x0000008c008c7308 */ /* 0x000fe20000002400 */
[----:B------:R-:W-:Y:S02]  /*9cc0*/  ISETP.GT.AND P2, PT, R146, 0x58, PT ;  /* 0x000000589200780c */ /* 0x000fe40003f44270 */
[----:B-1----:R-:W-:-:S02]  /*9cd0*/  FSEL R161, R161, -INF , P3 ;  /* 0xff800000a1a17808 */ /* 0x002fc40001800000 */
[----:B------:R-:W-:Y:S02]  /*9ce0*/  FMNMX.FTZ R154, R159, R154, !PT ;  /* 0x0000009a9f9a7209 */ /* 0x000fe40007810000 */
[----:B------:R-:W-:Y:S01]  /*9cf0*/  ISETP.GT.AND P3, PT, R146, 0x59, PT ;  /* 0x000000599200780c */ /* 0x000fe20003f64270 */
[----:B------:R-:W-:Y:S01]  /*9d00*/  MUFU.TANH R156, R156 ;  /* 0x0000009c009c7308 */ /* 0x000fe20000002400 */
[----:B------:R-:W-:Y:S02]  /*9d10*/  FSEL R125, R132, -INF , P2 ;  /* 0xff800000847d7808 */ /* 0x000fe40001000000 */
[----:B------:R-:W-:Y:S02]  /*9d20*/  FMNMX.FTZ R154, R161, R154, !PT ;  /* 0x0000009aa19a7209 */ /* 0x000fe40007810000 */
[----:B------:R-:W-:Y:S02]  /*9d30*/  ISETP.GT.AND P2, PT, R146, 0x60, PT ;  /* 0x000000609200780c */ /* 0x000fe40003f44270 */
[----:B0-----:R-:W-:Y:S01]  /*9d40*/  FSEL R163, R8, -INF , P3 ;  /* 0xff80000008a37808 */ /* 0x001fe20001800000 */
[----:B------:R0:W1:Y:S01]  /*9d50*/  MUFU.TANH R132, R128 ;  /* 0x0000008000847308 */ /* 0x0000620000002400 */
[----:B------:R-:W-:-:S02]  /*9d60*/  FMNMX.FTZ R154, R125, R154, !PT ;  /* 0x0000009a7d9a7209 */ /* 0x000fc40007810000 */
[----:B------:R-:W-:Y:S02]  /*9d70*/  ISETP.GT.AND P3, PT, R146, 0x61, PT ;  /* 0x000000619200780c */ /* 0x000fe40003f64270 */
[----:B------:R-:W-:Y:S02]  /*9d80*/  FSEL R167, R120, -INF , P2 ;  /* 0xff80000078a77808 */ /* 0x000fe40001000000 */
[----:B------:R-:W-:Y:S01]  /*9d90*/  FMNMX.FTZ R154, R163, R154, !PT ;  /* 0x0000009aa39a7209 */ /* 0x000fe20007810000 */
[----:B------:R-:W-:Y:S01]  /*9da0*/  MUFU.TANH R126, R126 ;  /* 0x0000007e007e7308 */ /* 0x000fe20000002400 */
[----:B------:R-:W-:Y:S01]  /*9db0*/  ISETP.GT.AND P2, PT, R146, 0x68, PT ;  /* 0x000000689200780c */ /* 0x000fe20003f44270 */
[----:B0-----:R-:W-:Y:S01]  /*9dc0*/  FMUL.FTZ R128, R151, UR5 ;  /* 0x0000000597807c20 */ /* 0x001fe20008410000 */
[----:B--2---:R-:W-:Y:S02]  /*9dd0*/  FSEL R169, R6, -INF , P3 ;  /* 0xff80000006a97808 */ /* 0x004fe40001800000 */
[----:B------:R-:W-:Y:S01]  /*9de0*/  FMNMX.FTZ R154, R167, R154, !PT ;  /* 0x0000009aa79a7209 */ /* 0x000fe20007810000 */
[----:B------:R-:W0:Y:S01]  /*9df0*/  LDC R6, c[0x0][0x988] ;  /* 0x00026200ff067b82 */ /* 0x000e220000000800 */
[----:B------:R-:W-:Y:S01]  /*9e00*/  ISETP.GT.AND P3, PT, R146, 0x69, PT ;  /* 0x000000699200780c */ /* 0x000fe20003f64270 */
[----:B------:R-:W2:Y:S01]  /*9e10*/  MUFU.TANH R128, R128 ;  /* 0x0000008000807308 */ /* 0x000ea20000002400 */
[----:B------:R-:W-:-:S02]  /*9e20*/  FSEL R171, R171, -INF , P2 ;  /* 0xff800000abab7808 */ /* 0x000fc40001000000 */
[----:B------:R-:W-:Y:S02]  /*9e30*/  FMNMX.FTZ R154, R169, R154, !PT ;  /* 0x0000009aa99a7209 */ /* 0x000fe40007810000 */
[----:B-1----:R-:W-:Y:S01]  /*9e40*/  FSEL R151, R132, -INF , P3 ;  /* 0xff80000084977808 */ /* 0x002fe20001800000 */
[----:B------:R-:W-:Y:S01]  /*9e50*/  FMUL.FTZ R132, R138, UR5 ;  /* 0x000000058a847c20 */ /* 0x000fe20008410000 */
[----:B------:R-:W-:Y:S01]  /*9e60*/  FMNMX.FTZ R154, R171, R154, !PT ;  /* 0x0000009aab9a7209 */ /* 0x000fe20007810000 */
[----:B------:R-:W-:Y:S01]  /*9e70*/  FMUL.FTZ R138, R142, UR5 ;  /* 0x000000058e8a7c20 */ /* 0x000fe20008410000 */
[----:B------:R-:W-:Y:S01]  /*9e80*/  IADD3 R146, R146, 0x8, RZ ;  /* 0x0000000892927810 */ /* 0x000fe20007ffe0ff */
[----:B------:R-:W-:Y:S01]  /*9e90*/  FMUL.FTZ R142, R131, UR5 ;  /* 0x00000005838e7c20 */ /* 0x000fe20008410000 */
[----:B------:R-:W-:Y:S01]  /*9ea0*/  FMNMX.FTZ R154, R151, R154, !PT ;  /* 0x0000009a979a7209 */ /* 0x000fe20007810000 */
[----:B------:R-:W1:Y:S01]  /*9eb0*/  MUFU.TANH R132, R132 ;  /* 0x0000008400847308 */ /* 0x000e620000002400 */
[----:B------:R-:W-:-:S02]  /*9ec0*/  ISETP.GT.AND P3, PT, R146, RZ, PT ;  /* 0x000000ff9200720c */ /* 0x000fc40003f64270 */
[----:B------:R-:W-:Y:S01]  /*9ed0*/  ISETP.GT.AND P4, PT, R146, 0x1, PT ;  /* 0x000000019200780c */ /* 0x000fe20003f84270 */
[----:B------:R-:W3:Y:S01]  /*9ee0*/  SHFL.BFLY PT, R217, R154, 0x2, 0x1f ;  /* 0x0c401f009ad97f89 */ /* 0x000ee200000e0000 */
[----:B------:R-:W-:Y:S02]  /*9ef0*/  FSEL R122, R0, -INF , P3 ;  /* 0xff800000007a7808 */ /* 0x000fe40001800000 */
[----:B------:R-:W-:Y:S01]  /*9f00*/  ISETP.GT.AND P3, PT, R146, 0x8, PT ;  /* 0x000000089200780c */ /* 0x000fe20003f64270 */
[----:B------:R-:W4:Y:S01]  /*9f10*/  MUFU.TANH R138, R138 ;  /* 0x0000008a008a7308 */ /* 0x000f220000002400 */
[----:B------:R-:W-:Y:S02]  /*9f20*/  FSEL R127, R2, -INF , P4 ;  /* 0xff800000027f7808 */ /* 0x000fe40002000000 */
[----:B------:R-:W-:Y:S02]  /*9f30*/  FMNMX.FTZ R0, R122, R9, !PT ;  /* 0x000000097a007209 */ /* 0x000fe40007810000 */
[----:B------:R-:W-:-:S02]  /*9f40*/  ISETP.GT.AND P4, PT, R146, 0x9, PT ;  /* 0x000000099200780c */ /* 0x000fc40003f84270 */
[----:B------:R-:W-:Y:S01]  /*9f50*/  FSEL R131, R7, -INF , P3 ;  /* 0xff80000007837808 */ /* 0x000fe20001800000 */
[----:B------:R-:W5:Y:S01]  /*9f60*/  MUFU.TANH R142, R142 ;  /* 0x0000008e008e7308 */ /* 0x000f620000002400 */
[----:B------:R-:W-:Y:S02]  /*9f70*/  FMNMX.FTZ R0, R127, R0, !PT ;  /* 0x000000007f007209 */ /* 0x000fe40007810000 */
[C---:B------:R-:W-:Y:S02]  /*9f80*/  ISETP.GT.AND P3, PT, R146.reuse, 0x10, PT ;  /* 0x000000109200780c */ /* 0x040fe40003f64270 */
[----:B------:R-:W-:Y:S02]  /*9f90*/  FSEL R135, R11, -INF , P4 ;  /* 0xff8000000b877808 */ /* 0x000fe40002000000 */
[----:B------:R-:W-:Y:S02]  /*9fa0*/  FMNMX.FTZ R0, R131, R0, !PT ;  /* 0x0000000083007209 */ /* 0x000fe40007810000 */
[----:B------:R-:W-:-:S02]  /*9fb0*/  ISETP.GT.AND P4, PT, R146, 0x11, PT ;  /* 0x000000119200780c */ /* 0x000fc40003f84270 */
[----:B------:R-:W-:Y:S02]  /*9fc0*/  FSEL R139, R14, -INF , P3 ;  /* 0xff8000000e8b7808 */ /* 0x000fe40001800000 */
[----:B---3--:R-:W-:Y:S01]  /*9fd0*/  FMNMX.FTZ R217, R154, R217, !PT ;  /* 0x000000d99ad97209 */ /* 0x008fe20007810000 */
[----:B------:R-:W-:Y:S01]  /*9fe0*/  FMUL.FTZ R154, R123, UR5 ;  /* 0x000000057b9a7c20 */ /* 0x000fe20008410000 */
[----:B------:R-:W-:Y:S02]  /*9ff0*/  FMNMX.FTZ R0, R135, R0, !PT ;  /* 0x0000000087007209 */ /* 0x000fe40007810000 */
[----:B------:R-:W-:Y:S01]  /*a000*/  ISETP.GT.AND P3, PT, R146, 0x18, PT ;  /* 0x000000189200780c */ /* 0x000fe20003f64270 */
[----:B------:R-:W3:Y:S01]  /*a010*/  SHFL.BFLY PT, R8, R217, 0x1, 0x1f ;  /* 0x0c201f00d9087f89 */ /* 0x000ee200000e0000 */
[----:B------:R-:W-:Y:S01]  /*a020*/  FSEL R143, R12, -INF , P4 ;  /* 0xff8000000c8f7808 */ /* 0x000fe20002000000 */
[----:B------:R-:W5:Y:S01]  /*a030*/  MUFU.TANH R154, R154 ;  /* 0x0000009a009a7308 */ /* 0x000f620000002400 */
[----:B------:R-:W-:-:S02]  /*a040*/  FMNMX.FTZ R0, R139, R0, !PT ;  /* 0x000000008b007209 */ /* 0x000fc40007810000 */
[----:B------:R-:W-:Y:S02]  /*a050*/  ISETP.GT.AND P4, PT, R146, 0x19, PT ;  /* 0x000000199200780c */ /* 0x000fe40003f84270 */
[----:B------:R-:W-:Y:S02]  /*a060*/  FMNMX.FTZ R0, R143, R0, !PT ;  /* 0x000000008f007209 */ /* 0x000fe40007810000 */
[----:B---3--:R-:W-:-:S04]  /*a070*/  FMNMX.FTZ R8, R217, R8, !PT ;  /* 0x00000008d9087209 */ /* 0x008fc80007810000 */
[C---:B------:R-:W-:Y:S01]  /*a080*/  FSETP.NEU.FTZ.AND P2, PT, R8.reuse, -INF , PT ;  /* 0xff8000000800780b */ /* 0x040fe20003f5d000 */
[----:B0-----:R-:W-:-:S05]  /*a090*/  FMUL.FTZ R120, R8, R6 ;  /* 0x0000000608787220 */ /* 0x001fca0000410000 */
[----:B------:R-:W-:-:S05]  /*a0a0*/  FSEL R120, R120, RZ, P2 ;  /* 0x000000ff78787208 */ /* 0x000fca0001000000 */
        /* <DEDUP_REMOVED lines=9> */
[----:B------:R-:W-:Y:S02]  /*a140*/  WARPGROUP.DEPBAR.LE gsb0, 0x0 ;  /* 0x00008000000079c5 */ /* 0x000fe40000010000 */
[----:B------:R-:W-:Y:S01]  /*a150*/  WARPGROUP.ARRIVE ;  /* 0x00000000000079c5 */ /* 0x000fe20000000000 */
[----:B------:R-:W-:Y:S01]  /*a160*/  FSEL R185, R20, -INF , P3 ;  /* 0xff80000014b97808 */ /* 0x000fe20001800000 */
[-CC-:B------:R-:W-:Y:S01]  /*a170*/  FFMA.FTZ R186, R121, R6.reuse, -R120.reuse ;  /* 0x0000000679ba7223 */ /* 0x180fe20000010878 */
[C---:B------:R-:W-:Y:S01]  /*a180*/  ISETP.GT.AND P3, PT, R146.reuse, 0x20, PT ;  /* 0x000000209200780c */ /* 0x040fe20003f64270 */
[--C-:B------:R-:W-:Y:S01]  /*a190*/  FFMA.FTZ R121, R157, R6, -R120.reuse ;  /* 0x000000069d797223 */ /* 0x100fe20000010878 */
[----:B------:R-:W-:Y:S01]  /*a1a0*/  FSEL R187, R13, -INF , P4 ;  /* 0xff8000000dbb7808 */ /* 0x000fe20002000000 */
[----:B------:R-:W-:Y:S01]  /*a1b0*/  HGMMA.64x192x16.F32.BF16 R24, R180, gdesc[UR8].tnspB, R24, gsb0 ;  /* 0x42e00008b4187df0 */ /* 0x000fe20008001818 */
[----:B------:R-:W-:Y:S01]  /*a1c0*/  FMNMX.FTZ R0, R185, R0, !PT ;  /* 0x00000000b9007209 */ /* 0x000fe20007810000 */
[--C-:B------:R-:W-:Y:S01]  /*a1d0*/  FFMA.FTZ R13, R193, R6, -R120.reuse ;  /* 0x00000006c10d7223 */ /* 0x100fe20000010878 */
[----:B------:R-:W-:Y:S01]  /*a1e0*/  ISETP.GT.AND P4, PT, R146, 0x21, PT ;  /* 0x000000219200780c */ /* 0x000fe20003f84270 */
[----:B------:R-:W-:Y:S01]  /*a1f0*/  UIADD3 UR10, UR6, 0x300, URZ ;  /* 0x00000300060a7890 */ /* 0x000fe2000fffe03f */
[----:B------:R-:W-:Y:S01]  /*a200*/  FSEL R193, R152, -INF , P3 ;  /* 0xff80000098c17808 */ /* 0x000fe20001800000 */
[----:B------:R-:W-:Y:S01]  /*a210*/  UMOV UR11, 0x40000040 ;  /* 0x40000040000b7882 */ /* 0x000fe20000000000 */
[----:B------:R-:W-:Y:S01]  /*a220*/  FMNMX.FTZ R0, R187, R0, !PT ;  /* 0x00000000bb007209 */ /* 0x000fe20007810000 */
[----:B------:R-:W-:Y:S01]  /*a230*/  MUFU.EX2 R123, R123 ;  /* 0x0000007b007b7308 */ /* 0x000fe20000000800 */
[C---:B------:R-:W-:Y:S01]  /*a240*/  ISETP.GT.AND P3, PT, R146.reuse, 0x28, PT ;  /* 0x000000289200780c */ /* 0x040fe20003f64270 */
        /* <DEDUP_REMOVED lines=23> */
[----:B------:R-:W-:Y:S01]  /*a3c0*/  ISETP.GT.AND P3, PT, R146, 0x38, PT ;  /* 0x000000389200780c */ /* 0x000fe20003f64270 */
        /* <DEDUP_REMOVED lines=10> */
[----:B------:R-:W-:Y:S01]  /*a470*/  FFMA.FTZ R151, R151, R6, -R120 ;  /* 0x0000000697977223 */ /* 0x000fe20000010878 */
[----:B------:R-:W-:Y:S01]  /*a480*/  ISETP.GT.AND P3, PT, R146, 0x40, PT ;  /* 0x000000409200780c */ /* 0x000fe20003f64270 */
[----:B------:R-:W-:Y:S01]  /*a490*/  UMOV UR6, UR36 ;  /* 0x0000002400067c82 */ /* 0x000fe20008000000 */
[----:B--2---:R-:W-:-:S02]  /*a4a0*/  FSEL R195, R128, -INF , P4 ;  /* 0xff80000080c37808 */ /* 0x004fc40002000000 */
[----:B------:R-:W-:Y:S01]  /*a4b0*/  FMNMX.FTZ R0, R175, R0, !PT ;  /* 0x00000000af007209 */ /* 0x000fe20007810000 */
[----:B------:R-:W-:Y:S01]  /*a4c0*/  MUFU.EX2 R13, R13 ;  /* 0x0000000d000d7308 */ /* 0x000fe20000000800 */
[----:B------:R-:W-:Y:S02]  /*a4d0*/  ISETP.GT.AND P4, PT, R146, 0x41, PT ;  /* 0x000000419200780c */ /* 0x000fe40003f84270 */
[----:B-1----:R-:W-:Y:S02]  /*a4e0*/  FSEL R197, R132, -INF , P3 ;  /* 0xff80000084c57808 */ /* 0x002fe40001800000 */
[----:B------:R-:W-:Y:S02]  /*a4f0*/  FMNMX.FTZ R0, R195, R0, !PT ;  /* 0x00000000c3007209 */ /* 0x000fe40007810000 */
[----:B------:R-:W-:Y:S01]  /*a500*/  ISETP.GT.AND P3, PT, R146, 0x48, PT ;  /* 0x000000489200780c */ /* 0x000fe20003f64270 */
[----:B------:R-:W-:Y:S01]  /*a510*/  MUFU.EX2 R198, R198 ;  /* 0x000000c600c67308 */ /* 0x000fe20000000800 */
[----:B------:R-:W-:Y:S01]  /*a520*/  FSEL R199, R136, -INF , P4 ;  /* 0xff80000088c77808 */ /* 0x000fe20002000000 */
[----:B------:R-:W-:Y:S01]  /*a530*/  IMAD.U32 R136, RZ, RZ, UR37 ;  /* 0x00000025ff887e24 */ /* 0x000fe2000f8e00ff */
[----:B------:R-:W-:-:S02]  /*a540*/  FMNMX.FTZ R0, R197, R0, !PT ;  /* 0x00000000c5007209 */ /* 0x000fc40007810000 */
[----:B------:R-:W-:Y:S02]  /*a550*/  ISETP.GT.AND P4, PT, R146, 0x49, PT ;  /* 0x000000499200780c */ /* 0x000fe40003f84270 */
[----:B----4-:R-:W-:Y:S01]  /*a560*/  FSEL R201, R138, -INF , P3 ;  /* 0xff8000008ac97808 */ /* 0x010fe20001800000 */
[----:B------:R-:W-:Y:S01]  /*a570*/  MUFU.EX2 R21, R21 ;  /* 0x0000001500157308 */ /* 0x000fe20000000800 */
[----:B------:R-:W-:Y:S02]  /*a580*/  FMNMX.FTZ R0, R199, R0, !PT ;  /* 0x00000000c7007209 */ /* 0x000fe40007810000 */
[----:B------:R-:W-:Y:S02]  /*a590*/  ISETP.GT.AND P3, PT, R146, 0x50, PT ;  /* 0x000000509200780c */ /* 0x000fe40003f64270 */
[----:B------:R-:W-:Y:S02]  /*a5a0*/  FSEL R165, R140, -INF , P4 ;  /* 0xff8000008ca57808 */ /* 0x000fe40002000000 */
[----:B------:R-:W-:Y:S01]  /*a5b0*/  FMNMX.FTZ R0, R201, R0, !PT ;  /* 0x00000000c9007209 */ /* 0x000fe20007810000 */
[----:B------:R-:W-:Y:S01]  /*a5c0*/  MUFU.EX2 R192, R192 ;  /* 0x000000c000c07308 */ /* 0x000fe20000000800 */
[----:B------:R-:W-:-:S02]  /*a5d0*/  ISETP.GT.AND P4, PT, R146, 0x51, PT ;  /* 0x000000519200780c */ /* 0x000fc40003f84270 */
[----:B------:R-:W-:Y:S02]  /*a5e0*/  FSEL R203, R130, -INF , P3 ;  /* 0xff80000082cb7808 */ /* 0x000fe40001800000 */
[----:B------:R-:W-:Y:S02]  /*a5f0*/  FMNMX.FTZ R0, R165, R0, !PT ;  /* 0x00000000a5007209 */ /* 0x000fe40007810000 */
[----:B------:R-:W-:Y:S01]  /*a600*/  ISETP.GT.AND P3, PT, R146, 0x58, PT ;  /* 0x000000589200780c */ /* 0x000fe20003f64270 */
[----:B------:R-:W-:Y:S01]  /*a610*/  MUFU.EX2 R173, R173 ;  /* 0x000000ad00ad7308 */ /* 0x000fe20000000800 */
[----:B-----5:R-:W-:Y:S02]  /*a620*/  FSEL R217, R142, -INF , P4 ;  /* 0xff8000008ed97808 */ /* 0x020fe40002000000 */
[----:B------:R-:W-:Y:S02]  /*a630*/  FMNMX.FTZ R0, R203, R0, !PT ;  /* 0x00000000cb007209 */ /* 0x000fe40007810000 */
[----:B------:R-:W-:-:S02]  /*a640*/  ISETP.GT.AND P4, PT, R146, 0x59, PT ;  /* 0x000000599200780c */ /* 0x000fc40003f84270 */
[----:B------:R-:W-:Y:S01]  /*a650*/  FSEL R147, R134, -INF , P3 ;  /* 0xff80000086937808 */ /* 0x000fe20001800000 */
        /* <DEDUP_REMOVED lines=11> */
[----:B------:R-:W-:Y:S02]  /*a710*/  FSEL R223, R154, -INF , P4 ;  /* 0xff8000009adf7808 */ /* 0x000fe40002000000 */
[----:B------:R-:W-:Y:S02]  /*a720*/  FMNMX.FTZ R0, R221, R0, !PT ;  /* 0x00000000dd007209 */ /* 0x000fe40007810000 */
[----:B------:R-:W-:-:S02]  /*a730*/  ISETP.GT.AND P4, PT, R146, 0x69, PT ;  /* 0x000000699200780c */ /* 0x000fc40003f84270 */
[----:B------:R-:W-:Y:S01]  /*a740*/  FSEL R225, R156, -INF , P3 ;  /* 0xff8000009ce17808 */ /* 0x000fe20001800000 */
[----:B------:R-:W-:Y:S01]  /*a750*/  MUFU.EX2 R137, R137 ;  /* 0x0000008900897308 */ /* 0x000fe20000000800 */
[----:B------:R-:W-:Y:S02]  /*a760*/  FMNMX.FTZ R0, R223, R0, !PT ;  /* 0x00000000df007209 */ /* 0x000fe40007810000 */
[----:B------:R-:W-:Y:S02]  /*a770*/  FSEL R227, R126, -INF , P4 ;  /* 0xff8000007ee37808 */ /* 0x000fe40002000000 */
[----:B------:R-:W-:Y:S02]  /*a780*/  FMNMX.FTZ R0, R225, R0, !PT ;  /* 0x00000000e1007209 */ /* 0x000fe40007810000 */
[----:B------:R-:W-:Y:S01]  /*a790*/  FSEL R157, R8, RZ, P2 ;  /* 0x000000ff089d7208 */ /* 0x000fe20001000000 */
[----:B------:R-:W-:Y:S01]  /*a7a0*/  MUFU.EX2 R190, R190 ;  /* 0x000000be00be7308 */ /* 0x000fe20000000800 */
[----:B------:R-:W-:-:S03]  /*a7b0*/  FMNMX.FTZ R0, R227, R0, !PT ;  /* 0x00000000e3007209 */ /* 0x000fc60007810000 */
[----:B------:R-:W-:Y:S02]  /*a7c0*/  FADD.FTZ R157, -R157, R10 ;  /* 0x0000000a9d9d7221 */ /* 0x000fe40000010100 */
[----:B------:R-:W0:Y:S02]  /*a7d0*/  SHFL.BFLY PT, R7, R0, 0x2, 0x1f ;  /* 0x0c401f0000077f89 */ /* 0x000e2400000e0000 */
[----:B------:R-:W-:Y:S08]  /*a7e0*/  MUFU.EX2 R129, R129 ;  /* 0x0000008100817308 */ /* 0x000ff00000000800 */
[----:B------:R-:W-:Y:S08]  /*a7f0*/  MUFU.EX2 R184, R184 ;  /* 0x000000b800b87308 */ /* 0x000ff00000000800 */
[----:B------:R-:W-:Y:S01]  /*a800*/  MUFU.EX2 R133, R133 ;  /* 0x0000008500857308 */ /* 0x000fe20000000800 */
[----:B0-----:R-:W-:-:S07]  /*a810*/  FMNMX.FTZ R0, R0, R7, !PT ;  /* 0x0000000700007209 */ /* 0x001fce0007810000 */
[----:B------:R-:W-:Y:S01]  /*a820*/  MUFU.EX2 R186, R186 ;  /* 0x000000ba00ba7308 */ /* 0x000fe20000000800 */
[----:B------:R-:W0:Y:S07]  /*a830*/  SHFL.BFLY PT, R7, R0, 0x1, 0x1f ;  /* 0x0c201f0000077f89 */ /* 0x000e2e00000e0000 */
[----:B------:R-:W-:Y:S08]  /*a840*/  MUFU.EX2 R121, R121 ;  /* 0x0000007900797308 */ /* 0x000ff00000000800 */
[----:B------:R-:W-:Y:S08]  /*a850*/  MUFU.EX2 R12, R12 ;  /* 0x0000000c000c7308 */ /* 0x000ff00000000800 */
[----:B------:R-:W-:Y:S01]  /*a860*/  MUFU.EX2 R141, R141 ;  /* 0x0000008d008d7308 */ /* 0x000fe20000000800 */
[----:B0-----:R-:W-:Y:S01]  /*a870*/  FMNMX.FTZ R7, R0, R7, !PT ;  /* 0x0000000700077209 */ /* 0x001fe20007810000 */
[----:B------:R-:W-:-:S03]  /*a880*/  FMUL.FTZ R0, R157, R6 ;  /* 0x000000069d007220 */ /* 0x000fc60000410000 */
[C---:B------:R-:W-:Y:S01]  /*a890*/  FSETP.NEU.FTZ.AND P2, PT, R7.reuse, -INF , PT ;  /* 0xff8000000700780b */ /* 0x040fe20003f5d000 */
[CC--:B------:R-:W-:Y:S02]  /*a8a0*/  FMUL.FTZ R124, R7.reuse, R6.reuse ;  /* 0x00000006077c7220 */ /* 0x0c0fe40000410000 */
[----:B------:R-:W-:Y:S01]  /*a8b0*/  MUFU.EX2 R14, R14 ;  /* 0x0000000e000e7308 */ /* 0x000fe20000000800 */
[----:B------:R-:W-:Y:S02]  /*a8c0*/  FSEL R2, R7, RZ, P2 ;  /* 0x000000ff07027208 */ /* 0x000fe40001000000 */
[----:B------:R-:W-:Y:S02]  /*a8d0*/  FSEL R124, R124, RZ, P2 ;  /* 0x000000ff7c7c7208 */ /* 0x000fe40001000000 */
[----:B------:R-:W-:Y:S01]  /*a8e0*/  PLOP3.LUT P2, PT, PT, PT, UP0, 0x80, 0x0 ;  /* 0x000000000000781c */ /* 0x000fe20003f4f008 */
[----:B------:R-:W-:Y:S02]  /*a8f0*/  FADD.FTZ R9, -R2, R9 ;  /* 0x0000000902097221 */ /* 0x000fe40000010100 */
[----:B------:R-:W0:Y:S01]  /*a900*/  MUFU.EX2 R0, R0 ;  /* 0x0000000000007308 */ /* 0x000e220000000800 */
        /* <DEDUP_REMOVED lines=9> */
[----:B------:R-:W-:Y:S01]  /*a9a0*/  FFMA.FTZ R128, R15, R6, -R124 ;  /* 0x000000060f807223 */ /* 0x000fe2000001087c */
[----:B------:R-:W-:-:S02]  /*a9b0*/  WARPGROUP.DEPBAR.LE gsb0, 0x0 ;  /* 0x00008000000079c5 */ /* 0x000fc40000010000 */
[----:B------:R-:W-:Y:S01]  /*a9c0*/  WARPGROUP.ARRIVE ;  /* 0x00000000000079c5 */ /* 0x000fe20000000000 */
[-CC-:B------:R-:W-:Y:S01]  /*a9d0*/  FFMA.FTZ R182, R125, R6.reuse, -R120.reuse ;  /* 0x000000067db67223 */ /* 0x180fe20000010878 */
[----:B------:R-:W-:Y:S01]  /*a9e0*/  FFMA.FTZ R125, R163, R6, -R120 ;  /* 0x00000006a37d7223 */ /* 0x000fe20000010878 */
[----:B------:R-:W1:Y:S01]  /*a9f0*/  MUFU.EX2 R2, R9 ;  /* 0x0000000900027308 */ /* 0x000e620000000800 */
[----:B0-----:R-:W-:Y:S01]  /*aa00*/  FFMA.FTZ R139, R0, R4, R123 ;  /* 0x00000004008b7223 */ /* 0x001fe2000001007b */
[-CC-:B------:R-:W-:Y:S01]  /*aa10*/  FFMA.FTZ R120, R131, R6.reuse, -R124.reuse ;  /* 0x0000000683787223 */ /* 0x180fe2000001087c */
[----:B------:R-:W-:Y:S01]  /*aa20*/  HGMMA.64x192x16.F32.BF16 R24, R176, gdesc[UR8].tnspB, R24, gsb0 ;  /* 0x42e00008b0187df0 */ /* 0x000fe20008001818 */
[-CC-:B------:R-:W-:Y:S01]  /*aa30*/  FFMA.FTZ R131, R143, R6.reuse, -R124.reuse ;  /* 0x000000068f837223 */ /* 0x180fe2000001087c */
[----:B------:R-:W-:Y:S01]  /*aa40*/  FADD.FTZ R139, R200, R139 ;  /* 0x0000008bc88b7221 */ /* 0x000fe20000010000 */
[-CC-:B------:R-:W-:Y:S01]  /*aa50*/  FFMA.FTZ R15, R153, R6.reuse, -R124.reuse ;  /* 0x00000006990f7223 */ /* 0x180fe2000001087c */
[-CC-:B------:R-:W-:Y:S01]  /*aa60*/  FFMA.FTZ R130, R191, R6.reuse, -R124.reuse ;  /* 0x00000006bf827223 */ /* 0x180fe2000001087c */
[----:B------:R-:W0:Y:S01]  /*aa70*/  MUFU.EX2 R10, R10 ;  /* 0x0000000a000a7308 */ /* 0x000e220000000800 */
[----:B------:R-:W-:Y:S01]  /*aa80*/  FADD.FTZ R4, R202, R139 ;  /* 0x0000008bca047221 */ /* 0x000fe20000010000 */
[-CC-:B------:R-:W-:Y:S01]  /*aa90*/  FFMA.FTZ R132, R145, R6.reuse, -R124.reuse ;  /* 0x0000000691847223 */ /* 0x180fe2000001087c */
[-CC-:B------:R-:W-:Y:S01]  /*aaa0*/  FFMA.FTZ R189, R189, R6.reuse, -R124.reuse ;  /* 0x00000006bdbd7223 */ /* 0x180fe2000001087c */
[-C--:B------:R-:W-:Y:S01]  /*aab0*/  FFMA.FTZ R191, R175, R6.reuse, -R124 ;  /* 0x00000006afbf7223 */ /* 0x080fe2000001087c */
[----:B------:R-:W-:Y:S01]  /*aac0*/  FADD.FTZ R139, R11, R4 ;  /* 0x000000040b8b7221 */ /* 0x000fe20000010000 */
[-CC-:B------:R-:W-:Y:S01]  /*aad0*/  FFMA.FTZ R134, R195, R6.reuse, -R124.reuse ;  /* 0x00000006c3867223 */ /* 0x180fe2000001087c */
[----:B------:R-:W-:Y:S01]  /*aae0*/  FFMA.FTZ R185, R197, R6, -R124 ;  /* 0x00000006c5b97223 */ /* 0x000fe2000001087c */
[----:B------:R-:W2:Y:S01]  /*aaf0*/  MUFU.EX2 R120, R120 ;  /* 0x0000007800787308 */ /* 0x000ea20000000800 */
[----:B------:R-:W-:Y:S01]  /*ab00*/  FADD.FTZ R4, R196, R139 ;  /* 0x0000008bc4047221 */ /* 0x000fe20000010000 */
[----:B-1----:R-:W-:Y:S01]  /*ab10*/  FFMA.FTZ R9, R2, R3, R157 ;  /* 0x0000000302097223 */ /* 0x002fe2000001009d */
[----:B------:R-:W-:-:S02]  /*ab20*/  @!P1 VIADD R3, R136, 0x36840 ;  /* 0x0003684088039836 */ /* 0x000fc40000000000 */
[-C--:B------:R-:W-:Y:S01]  /*ab30*/  FFMA.FTZ R136, R199, R6.reuse, -R124 ;  /* 0x00000006c7887223 */ /* 0x080fe2000001087c */
[----:B------:R-:W-:Y:S01]  /*ab40*/  FADD.FTZ R139, R13, R4 ;  /* 0x000000040d8b7221 */ /* 0x000fe20000010000 */
[-CC-:B------:R-:W-:Y:S01]  /*ab50*/  FFMA.FTZ R187, R201, R6.reuse, -R124.reuse ;  /* 0x00000006c9bb7223 */ /* 0x180fe2000001087c */
[-CC-:B------:R-:W-:Y:S01]  /*ab60*/  FFMA.FTZ R181, R203, R6.reuse, -R124.reuse ;  /* 0x00000006cbb57223 */ /* 0x180fe2000001087c */
[----:B------:R-:W1:Y:S01]  /*ab70*/  MUFU.EX2 R127, R127 ;  /* 0x0000007f007f7308 */ /* 0x000e620000000800 */
[----:B------:R-:W-:Y:S01]  /*ab80*/  FADD.FTZ R4, R198, R139 ;  /* 0x0000008bc6047221 */ /* 0x000fe20000010000 */
[----:B0-----:R-:W-:Y:S01]  /*ab90*/  FADD.FTZ R9, R10, R9 ;  /* 0x000000090a097221 */ /* 0x001fe20000010000 */
[----:B------:R-:W-:Y:S01]  /*aba0*/  @!P1 PRMT R3, RZ, 0x654, R3 ;  /* 0x00000654ff039816 */ /* 0x000fe20000000003 */
[-C--:B------:R-:W-:Y:S01]  /*abb0*/  FFMA.FTZ R147, R147, R6.reuse, -R124 ;  /* 0x0000000693937223 */ /* 0x080fe2000001087c */
[----:B------:R-:W-:Y:S01]  /*abc0*/  FADD.FTZ R139, R21, R4 ;  /* 0x00000004158b7221 */ /* 0x000fe20000010000 */
[-CC-:B------:R-:W-:Y:S01]  /*abd0*/  FFMA.FTZ R219, R219, R6.reuse, -R124.reuse ;  /* 0x00000006dbdb7223 */ /* 0x180fe2000001087c */
[-CC-:B------:R-:W-:Y:S01]  /*abe0*/  FFMA.FTZ R221, R221, R6.reuse, -R124.reuse ;  /* 0x00000006dddd7223 */ /* 0x180fe2000001087c */
[----:B------:R-:W-:Y:S01]  /*abf0*/  MUFU.EX2 R122, R122 ;  /* 0x0000007a007a7308 */ /* 0x000fe20000000800 */
[----:B--2---:R-:W-:Y:S01]  /*ac00*/  FADD.FTZ R4, R120, R9 ;  /* 0x0000000978047221 */ /* 0x004fe20000010000 */
[----:B------:R-:W-:Y:S01]  /*ac10*/  FADD.FTZ R138, R192, R139 ;  /* 0x0000008bc08a7221 */ /* 0x000fe20000010000 */
[-CC-:B------:R-:W-:Y:S01]  /*ac20*/  FFMA.FTZ R223, R223, R6.reuse, -R124.reuse ;  /* 0x00000006dfdf7223 */ /* 0x180fe2000001087c */
[----:B------:R-:W-:Y:S01]  /*ac30*/  FFMA.FTZ R225, R225, R6, -R124 ;  /* 0x00000006e1e17223 */ /* 0x000fe2000001087c */
[----:B------:R-:W-:Y:S01]  /*ac40*/  F2FP.BF16.F32.PACK_AB R180, R141, R12 ;  /* 0x0000000c8db4723e */ /* 0x000fe200000010ff */
[----:B------:R-:W-:Y:S01]  /*ac50*/  FADD.FTZ R9, R173, R138 ;  /* 0x0000008aad097221 */ /* 0x000fe20000010000 */
[----:B------:R-:W-:Y:S01]  /*ac60*/  IMAD.U32 R139, RZ, RZ, UR4 ;  /* 0x00000004ff8b7e24 */ /* 0x000fe2000f8e00ff */
[----:B------:R-:W0:Y:S01]  /*ac70*/  MUFU.EX2 R131, R131 ;  /* 0x0000008300837308 */ /* 0x000e220000000800 */
[----:B------:R-:W-:Y:S01]  /*ac80*/  F2FP.BF16.F32.PACK_AB R201, R10, R157 ;  /* 0x0000009d0ac9723e */ /* 0x000fe200000010ff */
[----:B------:R-:W-:Y:S01]  /*ac90*/  FADD.FTZ R138, R194, R9 ;  /* 0x00000009c28a7221 */ /* 0x000fe20000010000 */
[----:B------:R-:W-:Y:S01]  /*aca0*/  @!P1 VIADD R139, R139, 0x36860 ;  /* 0x000368608b8b9836 */ /* 0x000fe20000000000 */
[----:B------:R-:W-:Y:S01]  /*acb0*/  F2FP.BF16.F32.PACK_AB R200, R200, R123 ;  /* 0x0000007bc8c8723e */ /* 0x000fe200000010ff */
[----:B------:R-:W-:-:S02]  /*acc0*/  IMAD.MOV.U32 R10, RZ, RZ, R8 ;  /* 0x000000ffff0a7224 */ /* 0x000fc400078e0008 */
[----:B------:R-:W-:Y:S01]  /*acd0*/  FADD.FTZ R9, R155, R138 ;  /* 0x0000008a9b097221 */ /* 0x000fe20000010000 */
[----:B------:R-:W-:Y:S01]  /*ace0*/  FFMA.FTZ R138, R165, R6, -R124 ;  /* 0x00000006a58a7223 */ /* 0x000fe2000001087c */
[----:B------:R-:W-:Y:S01]  /*acf0*/  MUFU.EX2 R126, R126 ;  /* 0x0000007e007e7308 */ /* 0x000fe20000000800 */
[----:B------:R-:W-:Y:S01]  /*ad00*/  @!P1 PRMT R139, RZ, 0x654, R139 ;  /* 0x00000654ff8b9816 */ /* 0x000fe2000000008b */
[----:B------:R-:W-:Y:S01]  /*ad10*/  FADD.FTZ R140, R188, R9 ;  /* 0x00000009bc8c7221 */ /* 0x000fe20000010000 */
[----:B------:R-:W-:Y:S02]  /*ad20*/  F2FP.BF16.F32.PACK_AB R202, R11, R202 ;  /* 0x000000ca0bca723e */ /* 0x000fe400000010ff */
[----:B------:R-:W-:Y:S01]  /*ad30*/  F2FP.BF16.F32.PACK_AB R196, R13, R196 ;  /* 0x000000c40dc4723e */ /* 0x000fe200000010ff */
[----:B------:R-:W-:Y:S01]  /*ad40*/  FADD.FTZ R9, R137, R140 ;  /* 0x0000008c89097221 */ /* 0x000fe20000010000 */
[-CC-:B------:R-:W-:Y:S01]  /*ad50*/  FFMA.FTZ R140, R217, R6.reuse, -R124.reuse ;  /* 0x00000006d98c7223 */ /* 0x180fe2000001087c */
[----:B------:R-:W2:Y:S01]  /*ad60*/  MUFU.EX2 R135, R135 ;  /* 0x0000008700877308 */ /* 0x000ea20000000800 */
[----:B------:R-:W-:Y:S01]  /*ad70*/  FFMA.FTZ R124, R227, R6, -R124 ;  /* 0x00000006e37c7223 */ /* 0x000fe2000001087c */
[----:B------:R-:W-:Y:S01]  /*ad80*/  FADD.FTZ R142, R190, R9 ;  /* 0x00000009be8e7221 */ /* 0x000fe20000010000 */
[----:B------:R-:W-:-:S02]  /*ad90*/  F2FP.BF16.F32.PACK_AB R198, R21, R198 ;  /* 0x000000c615c6723e */ /* 0x000fc400000010ff */
[----:B------:R-:W-:Y:S01]  /*ada0*/  F2FP.BF16.F32.PACK_AB R192, R173, R192 ;  /* 0x000000c0adc0723e */ /* 0x000fe200000010ff */
[----:B------:R-:W-:Y:S01]  /*adb0*/  FADD.FTZ R9, R129, R142 ;  /* 0x0000008e81097221 */ /* 0x000fe20000010000 */
[----:B------:R-:W-:Y:S01]  /*adc0*/  F2FP.BF16.F32.PACK_AB R194, R155, R194 ;  /* 0x000000c29bc2723e */ /* 0x000fe200000010ff */
[----:B------:R-:W-:Y:S01]  /*add0*/  MUFU.EX2 R193, R193 ;  /* 0x000000c100c17308 */ /* 0x000fe20000000800 */
[----:B------:R-:W-:Y:S02]  /*ade0*/  F2FP.BF16.F32.PACK_AB R188, R137, R188 ;  /* 0x000000bc89bc723e */ /* 0x000fe400000010ff */
[----:B------:R-:W-:Y:S02]  /*adf0*/  F2FP.BF16.F32.PACK_AB R190, R129, R190 ;  /* 0x000000be81be723e */ /* 0x000fe400000010ff */
[----:B-1----:R-:W-:Y:S02]  /*ae00*/  F2FP.BF16.F32.PACK_AB R203, R127, R120 ;  /* 0x000000787fcb723e */ /* 0x002fe400000010ff */
[----:B0-----:R-:W-:Y:S01]  /*ae10*/  F2FP.BF16.F32.PACK_AB R197, R131, R122 ;  /* 0x0000007a83c5723e */ /* 0x001fe200000010ff */
[----:B------:R-:W-:Y:S01]  /*ae20*/  MUFU.EX2 R128, R128 ;  /* 0x0000008000807308 */ /* 0x000fe20000000800 */
[----:B--2---:R-:W-:-:S07]  /*ae30*/  F2FP.BF16.F32.PACK_AB R199, R135, R126 ;  /* 0x0000007e87c7723e */ /* 0x004fce00000010ff */
[----:B------:R-:W-:Y:S08]  /*ae40*/  MUFU.EX2 R15, R15 ;  /* 0x0000000f000f7308 */ /* 0x000ff00000000800 */
[----:B------:R-:W0:Y:S08]  /*ae50*/  MUFU.EX2 R130, R130 ;  /* 0x0000008200827308 */ /* 0x000e300000000800 */
        /* <DEDUP_REMOVED lines=17> */
[----:B------:R0:W-:Y:S05]  /*af70*/  @!P1 SYNCS.ARRIVE.TRANS64.RED.A1T0 RZ, [R3+URZ], RZ ;  /* 0x000000ff03ff99a7 */ /* 0x0001ea000810043f */
[----:B------:R-:W1:Y:S01]  /*af80*/  MUFU.EX2 R149, R149 ;  /* 0x0000009500957308 */ /* 0x000e620000000800 */
[----:B0-----:R-:W-:Y:S01]  /*af90*/  FADD.FTZ R3, R127, R4 ;  /* 0x000000047f037221 */ /* 0x001fe20000010000 */
[----:B------:R0:W-:Y:S03]  /*afa0*/  @!P1 SYNCS.ARRIVE.TRANS64.RED.A1T0 RZ, [R139+URZ], RZ ;  /* 0x000000ff8bff99a7 */ /* 0x0001e6000810043f */
[----:B------:R-:W-:-:S03]  /*afb0*/  FADD.FTZ R4, R122, R3 ;  /* 0x000000037a047221 */ /* 0x000fc60000010000 */
[----:B------:R-:W-:Y:S01]  /*afc0*/  MUFU.EX2 R177, R223 ;  /* 0x000000df00b17308 */ /* 0x000fe20000000800 */
[----:B------:R-:W-:-:S04]  /*afd0*/  FADD.FTZ R3, R131, R4 ;  /* 0x0000000483037221 */ /* 0x000fc80000010000 */
[----:B------:R-:W-:-:S03]  /*afe0*/  FADD.FTZ R4, R126, R3 ;  /* 0x000000037e047221 */ /* 0x000fc60000010000 */
[----:B------:R-:W-:Y:S01]  /*aff0*/  MUFU.EX2 R20, R20 ;  /* 0x0000001400147308 */ /* 0x000fe20000000800 */
[----:B-1----:R-:W-:Y:S01]  /*b000*/  F2FP.BF16.F32.PACK_AB R176, R149, R14 ;  /* 0x0000000e95b0723e */ /* 0x002fe200000010ff */
[----:B------:R-:W-:-:S04]  /*b010*/  FADD.FTZ R4, R135, R4 ;  /* 0x0000000487047221 */ /* 0x000fc80000010000 */
[----:B------:R-:W-:Y:S02]  /*b020*/  FADD.FTZ R3, R193, R4 ;  /* 0x00000004c1037221 */ /* 0x000fe40000010000 */
[----:B------:R-:W1:Y:S01]  /*b030*/  MUFU.EX2 R151, R151 ;  /* 0x0000009700977308 */ /* 0x000e620000000800 */
[C---:B------:R-:W-:Y:S01]  /*b040*/  F2FP.BF16.F32.PACK_AB R193, R128.reuse, R193 ;  /* 0x000000c180c1723e */ /* 0x040fe200000010ff */
[----:B------:R-:W-:-:S04]  /*b050*/  FADD.FTZ R4, R128, R3 ;  /* 0x0000000380047221 */ /* 0x000fc80000010000 */
[----:B------:R-:W-:Y:S01]  /*b060*/  FADD.FTZ R3, R15, R4 ;  /* 0x000000040f037221 */ /* 0x000fe20000010000 */
[----:B------:R-:W-:Y:S01]  /*b070*/  FADD.FTZ R4, R184, R9 ;  /* 0x00000009b8047221 */ /* 0x000fe20000010000 */
[----:B------:R-:W-:Y:S01]  /*b080*/  MUFU.EX2 R124, R124 ;  /* 0x0000007c007c7308 */ /* 0x000fe20000000800 */
[C---:B------:R-:W-:Y:S01]  /*b090*/  F2FP.BF16.F32.PACK_AB R184, R133.reuse, R184 ;  /* 0x000000b885b8723e */ /* 0x040fe200000010ff */
[----:B------:R-:W-:Y:S01]  /*b0a0*/  FADD.FTZ R3, R130, R3 ;  /* 0x0000000382037221 */ /* 0x000fe20000010000 */
[----:B------:R-:W-:-:S03]  /*b0b0*/  FADD.FTZ R9, R133, R4 ;  /* 0x0000000485097221 */ /* 0x000fc60000010000 */
        /* <DEDUP_REMOVED lines=8> */
[----:B------:R-:W-:Y:S01]  /*b140*/  F2FP.BF16.F32.PACK_AB R189, R189, R132 ;  /* 0x00000084bdbd723e */ /* 0x000fe200000010ff */
[----:B------:R-:W1:Y:S01]  /*b150*/  MUFU.EX2 R12, R225 ;  /* 0x000000e1000c7308 */ /* 0x000e620000000800 */
[C---:B------:R-:W-:Y:S01]  /*b160*/  FADD.FTZ R4, R134.reuse, R3 ;  /* 0x0000000386047221 */ /* 0x040fe20000010000 */
        /* <DEDUP_REMOVED lines=11> */
[----:B------:R-:W-:Y:S01]  /*b220*/  FADD.FTZ R4, R138, R3 ;  /* 0x000000038a047221 */ /* 0x000fe20000010000 */
[----:B------:R-:W-:Y:S01]  /*b230*/  FADD.FTZ R9, R149, R142 ;  /* 0x0000008e95097221 */ /* 0x000fe20000010000 */
[----:B-1----:R-:W-:Y:S02]  /*b240*/  F2FP.BF16.F32.PACK_AB R179, R124, R12 ;  /* 0x0000000c7cb3723e */ /* 0x002fe400000010ff */
[----:B------:R-:W-:Y:S01]  /*b250*/  FADD.FTZ R3, R181, R4 ;  /* 0x00000004b5037221 */ /* 0x000fe20000010000 */
[----:B------:R-:W-:Y:S01]  /*b260*/  FADD.FTZ R4, R20, R9 ;  /* 0x0000000914047221 */ /* 0x000fe20000010000 */
[C---:B------:R-:W-:Y:S02]  /*b270*/  F2FP.BF16.F32.PACK_AB R181, R140.reuse, R181 ;  /* 0x000000b58cb5723e */ /* 0x040fe400000010ff */
[----:B------:R-:W-:Y:S01]  /*b280*/  FADD.FTZ R3, R140, R3 ;  /* 0x000000038c037221 */ /* 0x000fe20000010000 */
[----:B------:R-:W-:Y:S01]  /*b290*/  FADD.FTZ R4, R151, R4 ;  /* 0x0000000497047221 */ /* 0x000fe20000010000 */
[----:B------:R-:W-:-:S02]  /*b2a0*/  MOV R9, R7 ;  /* 0x0000000700097202 */ /* 0x000fc40000000f00 */
[----:B------:R-:W-:-:S04]  /*b2b0*/  FADD.FTZ R3, R144, R3 ;  /* 0x0000000390037221 */ /* 0x000fc80000010000 */
[C---:B------:R-:W-:Y:S01]  /*b2c0*/  FADD.FTZ R3, R183.reuse, R3 ;  /* 0x00000003b7037221 */ /* 0x040fe20000010000 */
[----:B------:R-:W-:-:S03]  /*b2d0*/  F2FP.BF16.F32.PACK_AB R183, R183, R144 ;  /* 0x00000090b7b7723e */ /* 0x000fc600000010ff */
[----:B------:R-:W-:-:S04]  /*b2e0*/  FADD.FTZ R3, R146, R3 ;  /* 0x0000000392037221 */ /* 0x000fc80000010000 */
[C---:B------:R-:W-:Y:S01]  /*b2f0*/  FADD.FTZ R3, R177.reuse, R3 ;  /* 0x00000003b1037221 */ /* 0x040fe20000010000 */
[----:B------:R-:W-:-:S03]  /*b300*/  F2FP.BF16.F32.PACK_AB R177, R177, R146 ;  /* 0x00000092b1b1723e */ /* 0x000fc600000010ff */
[----:B------:R-:W-:-:S04]  /*b310*/  FADD.FTZ R3, R12, R3 ;  /* 0x000000030c037221 */ /* 0x000fc80000010000 */
[----:B------:R-:W-:Y:S01]  /*b320*/  FADD.FTZ R3, R124, R3 ;  /* 0x000000037c037221 */ /* 0x000fe20000010000 */
[----:B0-----:R-:W-:Y:S06]  /*b330*/  @P2 BRA `(.L_x_2012) ;  /* 0xffffffb400842947 */ /* 0x001fec000383ffff */
.L_x_2003:
[----:B------:R-:W-:-:S13]  /*b340*/  ISETP.LE.AND P2, PT, RZ, UR7, PT ;  /* 0x00000007ff007c0c */ /* 0x000fda000bf43270 */
[----:B------:R-:W-:Y:S05]  /*b350*/  @!P2 BRA `(.L_x_2013) ;  /* 0x000000400090a947 */ /* 0x000fea0003800000 */
[----:B------:R-:W-:Y:S01]  /*b360*/  IMAD.MOV.U32 R10, RZ, RZ, R7 ;  /* 0x000000ffff0a7224 */ /* 0x000fe200078e0007 */
[----:B------:R-:W-:Y:S01]  /*b370*/  UMOV UR37, UR60 ;  /* 0x0000003c00257c82 */ /* 0x000fe20008000000 */
[----:B------:R-:W-:Y:S01]  /*b380*/  IMAD.MOV.U32 R9, RZ, RZ, R8 ;  /* 0x000000ffff097224 */ /* 0x000fe200078e0008 */
[----:B------:R-:W-:Y:S01]  /*b390*/  UMOV UR6, UR36 ;  /* 0x0000002400067c82 */ /* 0x000fe20008000000 */
[----:B------:R-:W-:-:S05]  /*b3a0*/  ULDC UR5, c[0x0][0x9d8] ;  /* 0x0002760000057ab9 */ /* 0x000fca0000000800 */
.L_x_2022:
[----:B------:R-:W-:-:S04]  /*b3b0*/  UIADD3 UR36, UR6, 0x1, URZ ;  /* 0x0000000106247890 */ /* 0x000fc8000fffe03f */
[----:B------:R-:W-:-:S04]  /*b3c0*/  UISETP.NE.AND UP0, UPT, UR36, 0x2, UPT ;  /* 0x000000022400788c */ /* 0x000fc8000bf05270 */
[----:B------:R-:W-:Y:S02]  /*b3d0*/  USEL UR60, URZ, 0x1, UP0 ;  /* 0x000000013f3c7887 */ /* 0x000fe40008000000 */
[----:B------:R-:W-:Y:S02]  /*b3e0*/  USEL UR36, UR36, URZ, UP0 ;  /* 0x0000003f24247287 */ /* 0x000fe40008000000 */
[----:B------:R-:W-:Y:S01]  /*b3f0*/  ULOP3.LUT UR60, UR37, UR60, URZ, 0x3c, !UPT ;  /* 0x0000003c253c7292 */ /* 0x000fe2000f8e3c3f */
[----:B------:R-:W-:Y:S11]  /*b400*/  @!P0 BRA `(.L_x_2014) ;  /* 0x0000000000048947 */ /* 0x000ff60003800000 */
[----:B------:R-:W-:Y:S01]  /*b410*/  BPT.TRAP 0x1 ;  /* 0x000000040000795c */ /* 0x000fe20000300000 */
.L_x_2014:
[----:B------:R-:W-:Y:S01]  /*b420*/  ULEA UR4, UR36, UR38, 0x3 ;  /* 0x0000002624047291 */ /* 0x000fe2000f8e183f */
[----:B------:R-:W-:-:S05]  /*b430*/  IMAD.U32 R6, RZ, RZ, UR60 ;  /* 0x0000003cff067e24 */ /* 0x000fca000f8e00ff */
[----:B------:R-:W-:-:S04]  /*b440*/  SHF.L.U32 R6, R6, 0x1f, RZ ;  /* 0x0000001f06067819 */ /* 0x000fc800000006ff */
[----:B------:R0:W1:Y:S01]  /*b450*/  SYNCS.PHASECHK.TRANS64.TRYWAIT P2, [UR4+0x36830], R6 ;  /* 0x03683006ff0075a7 */ /* 0x0000620008040144 */
[----:B------:R-:W-:Y:S05]  /*b460*/  @!P0 BRA `(.L_x_2015) ;  /* 0x0000000000048947 */ /* 0x000fea0003800000 */
[----:B------:R-:W-:Y:S01]  /*b470*/  BPT.TRAP 0x1 ;  /* 0x000000040000795c */ /* 0x000fe20000300000 */
.L_x_2015:
[----:B-1----:R-:W-:Y:S05]  /*b480*/  @P2 BRA `(.L_x_2016) ;  /* 0x0000000000082947 */ /* 0x002fea0003800000 */
[----:B------:R-:W1:Y:S02]  /*b490*/  SYNCS.PHASECHK.TRANS64.TRYWAIT P2, [UR4+0x36830], R6 ;  /* 0x03683006ff0075a7 */ /* 0x000e640008040144 */
[----:B-1----:R-:W-:Y:S05]  /*b4a0*/  @!P2 BRA `(.L_x_2017) ;  /* 0x000000cc00f8a947 */ /* 0x002fea0003800000 */
.L_x_2016:
        /* <DEDUP_REMOVED lines=592> */
.L_x_2018:
[----:B------:R-:W-:Y:S01]  /*d9b0*/  ULEA UR14, UR6, UR38, 0x3 ;  /* 0x00000026060e7291 */ /* 0x000fe2000f8e183f */
[----:B------:R-:W-:-:S05]  /*d9c0*/  IMAD.U32 R0, RZ, RZ, UR37 ;  /* 0x00000025ff007e24 */ /* 0x000fca000f8e00ff */
[----:B------:R-:W-:-:S04]  /*d9d0*/  SHF.L.U32 R0, R0, 0x1f, RZ ;  /* 0x0000001f00007819 */ /* 0x000fc800000006ff */
[----:B------:R2:W3:Y:S01]  /*d9e0*/  SYNCS.PHASECHK.TRANS64.TRYWAIT P2, [UR14+0x36850], R0 ;  /* 0x03685000ff0075a7 */ /* 0x0004e2000804014e */
[----:B------:R-:W-:Y:S05]  /*d9f0*/  @!P0 BRA `(.L_x_2019) ;  /* 0x0000000000048947 */ /* 0x000fea0003800000 */
[----:B------:R-:W-:Y:S01]  /*da00*/  BPT.TRAP 0x1 ;  /* 0x000000040000795c */ /* 0x000fe20000300000 */
.L_x_2019:
[----:B---3--:R-:W-:Y:S05]  /*da10*/  @P2 BRA `(.L_x_2020) ;  /* 0x0000000000082947 */ /* 0x008fea0003800000 */
[----:B------:R-:W3:Y:S02]  /*da20*/  SYNCS.PHASECHK.TRANS64.TRYWAIT P2, [UR14+0x36850], R0 ;  /* 0x03685000ff0075a7 */ /* 0x000ee4000804014e */
[----:B---3--:R-:W-:Y:S05]  /*da30*/  @!P2 BRA `(.L_x_2021) ;  /* 0x000000a800aca947 */ /* 0x008fea0003800000 */
.L_x_2020:
[----:B------:R-:W-:Y:S01]  /*da40*/  UIADD3 UR4, UR38, 0x400, URZ ;  /* 0x0000040026047890 */ /* 0x000fe2000fffe03f */
[----:B------:R-:W-:Y:S01]  /*da50*/  WARPGROUP.ARRIVE ;  /* 0x00000000000079c5 */ /* 0x000fe20000000000 */
[----:B------:R-:W-:Y:S01]  /*da60*/  UMOV UR11, 0x40000040 ;  /* 0x40000040000b7882 */ /* 0x000fe20000000000 */
[----:B------:R-:W-:Y:S01]  /*da70*/  FMUL.FTZ R2, R168, UR5 ;  /* 0x00000005a8027c20 */ /* 0x000fe20008410000 */
[----:B------:R-:W-:Y:S01]  /*da80*/  USHF.R.U32.HI UR4, URZ, 0x4, UR4 ;  /* 0x000000043f047899 */ /* 0x000fe20008011604 */
[----:B-1----:R-:W-:Y:S01]  /*da90*/  FMUL.FTZ R7, R169, UR5 ;  /* 0x00000005a9077c20 */ /* 0x002fe20008410000 */
        /* <DEDUP_REMOVED lines=21> */
[----:B------:R-:W3:Y:S01]  /*dbf0*/  MUFU.TANH R17, R17 ;  /* 0x0000001100117308 */ /* 0x000ee20000002400 */
[----:B------:R-:W-:Y:S01]  /*dc00*/  UMOV UR11, 0x40000040 ;  /* 0x40000040000b7882 */ /* 0x000fe20000000000 */
[----:B--2---:R-:W-:Y:S01]  /*dc10*/  FMNMX.FTZ R0, R2, R9, !PT ;  /* 0x0000000902007209 */ /* 0x004fe20007810000 */
[----:B------:R-:W-:Y:S01]  /*dc20*/  FMUL.FTZ R235, R141, UR5 ;  /* 0x000000058deb7c20 */ /* 0x000fe20008410000 */
[----:B------:R-:W-:Y:S01]  /*dc30*/  FMUL.FTZ R237, R128, UR5 ;  /* 0x0000000580ed7c20 */ /* 0x000fe20008410000 */
[----:B------:R-:W-:Y:S01]  /*dc40*/  FMUL.FTZ R231, R129, UR5 ;  /* 0x0000000581e77c20 */ /* 0x000fe20008410000 */
[----:B------:R-:W-:Y:S01]  /*dc50*/  FMUL.FTZ R227, R132, UR5 ;  /* 0x0000000584e37c20 */ /* 0x000fe20008410000 */
[----:B-1----:R-:W-:Y:S01]  /*dc60*/  FMNMX.FTZ R0, R7, R0, !PT ;  /* 0x0000000007007209 */ /* 0x002fe20007810000 */
[----:B------:R-:W1:Y:S01]  /*dc70*/  MUFU.TANH R19, R19 ;  /* 0x0000001300137308 */ /* 0x000e620000002400 */
[----:B------:R-:W-:Y:S01]  /*dc80*/  FMUL.FTZ R233, R133, UR5 ;  /* 0x0000000585e97c20 */ /* 0x000fe20008410000 */
[----:B------:R-:W-:Y:S01]  /*dc90*/  FMUL.FTZ R229, R120, UR5 ;  /* 0x0000000578e57c20 */ /* 0x000fe20008410000 */
[----:B------:R-:W-:Y:S01]  /*dca0*/  FMUL.FTZ R12, R121, UR5 ;  /* 0x00000005790c7c20 */ /* 0x000fe20008410000 */
[----:B0-----:R-:W0:Y:S01]  /*dcb0*/  LDC R6, c[0x0][0x988] ;  /* 0x00026200ff067b82 */ /* 0x001e220000000800 */
[----:B------:R-:W-:Y:S01]  /*dcc0*/  FMUL.FTZ R11, R170, UR5 ;  /* 0x00000005aa0b7c20 */ /* 0x000fe20008410000 */
[----:B------:R-:W-:Y:S01]  /*dcd0*/  FMUL.FTZ R15, R174, UR5 ;  /* 0x00000005ae0f7c20 */ /* 0x000fe20008410000 */
[----:B------:R-:W-:Y:S01]  /*dce0*/  FMUL.FTZ R161, R162, UR5 ;  /* 0x00000005a2a17c20 */ /* 0x000fe20008410000 */
        /* <DEDUP_REMOVED lines=22> */
[----:B------:R-:W-:Y:S01]  /*de50*/  ISETP.LT.AND P2, PT, RZ, UR7, PT ;  /* 0x00000007ff007c0c */ /* 0x000fe2000bf41270 */
[----:B------:R-:W-:Y:S01]  /*de60*/  UMOV UR37, UR60 ;  /* 0x0000003c00257c82 */ /* 0x000fe20008000000 */
[----:B------:R-:W2:Y:S01]  /*de70*/  MUFU.TANH R175, R175 ;  /* 0x000000af00af7308 */ /* 0x000ea20000002400 */
[----:B---3--:R-:W-:Y:S01]  /*de80*/  FMNMX.FTZ R0, R171, R0, !PT ;  /* 0x00000000ab007209 */ /* 0x008fe20007810000 */
[----:B------:R-:W-:-:S06]  /*de90*/  UMOV UR6, UR36 ;  /* 0x0000002400067c82 */ /* 0x000fcc0008000000 */
[----:B------:R-:W-:Y:S01]  /*dea0*/  MUFU.TANH R217, R217 ;  /* 0x000000d900d97308 */ /* 0x000fe20000002400 */
[----:B-1----:R-:W-:-:S07]  /*deb0*/  FMNMX.FTZ R0, R173, R0, !PT ;  /* 0x00000000ad007209 */ /* 0x002fce0007810000 */
        /* <DEDUP_REMOVED lines=23> */
[----:B------:R-:W-:-:S03]  /*e030*/  FMUL.FTZ R203, R145, UR5 ;  /* 0x0000000591cb7c20 */ /* 0x000fc60008410000 */
[----:B------:R-:W-:Y:S01]  /*e040*/  MUFU.TANH R155, R155 ;  /* 0x0000009b009b7308 */ /* 0x000fe20000002400 */
[----:B------:R-:W-:Y:S01]  /*e050*/  FMUL.FTZ R145, R146, UR5 ;  /* 0x0000000592917c20 */ /* 0x000fe20008410000 */
[----:B------:R-:W-:Y:S01]  /*e060*/  HGMMA.64x192x16.F32.BF16 R24, R196, gdesc[UR8].tnspB, R24, gsb0 ;  /* 0x42e00008c4187df0 */ /* 0x000fe20008001818 */
[----:B------:R-:W-:Y:S01]  /*e070*/  UIADD3 UR10, UR4, 0x100, URZ ;  /* 0x00000100040a7890 */ /* 0x000fe2000fffe03f */
[----:B------:R-:W-:-:S04]  /*e080*/  UMOV UR11, 0x40000040 ;  /* 0x40000040000b7882 */ /* 0x000fc80000000000 */
        /* <DEDUP_REMOVED lines=27> */
[----:B--2---:R-:W-:Y:S01]  /*e240*/  FMNMX.FTZ R0, R199, R0, !PT ;  /* 0x00000000c7007209 */ /* 0x004fe20007810000 */
        /* <DEDUP_REMOVED lines=27> */
[----:B------:R-:W-:Y:S01]  /*e400*/  FMUL.FTZ R129, R139, UR5 ;  /* 0x000000058b817c20 */ /* 0x000fe20008410000 */
[----:B------:R-:W-:-:S05]  /*e410*/  FMUL.FTZ R139, R130, UR5 ;  /* 0x00000005828b7c20 */ /* 0x000fca0008410000 */
[----:B------:R-:W-:Y:S08]  /*e420*/  MUFU.TANH R129, R129 ;  /* 0x0000008100817308 */ /* 0x000ff00000002400 */
[----:B------:R-:W-:Y:S01]  /*e430*/  MUFU.TANH R139, R139 ;  /* 0x0000008b008b7308 */ /* 0x000fe20000002400 */
        /* <DEDUP_REMOVED lines=10> */
[----:B------:R-:W3:Y:S01]  /*e4e0*/  MUFU.TANH R125, R125 ;  /* 0x0000007d007d7308 */ /* 0x000ee20000002400 */
[----:B-1----:R-:W-:-:S04]  /*e4f0*/  FMNMX.FTZ R0, R191, R0, !PT ;  /* 0x00000000bf007209 */ /* 0x002fc80007810000 */
[----:B--2---:R-:W-:-:S05]  /*e500*/  FMNMX.FTZ R0, R189, R0, !PT ;  /* 0x00000000bd007209 */ /* 0x004fca0007810000 */
[----:B------:R-:W1:Y:S02]  /*e510*/  SHFL.BFLY PT, R141, R0, 0x2, 0x1f ;  /* 0x0c401f00008d7f89 */ /* 0x000e6400000e0000 */
[----:B-1----:R-:W-:Y:S01]  /*e520*/  FMNMX.FTZ R8, R0, R141, !PT ;  /* 0x0000008d00087209 */ /* 0x002fe20007810000 */
[----:B------:R-:W-:-:S04]  /*e530*/  FMUL.FTZ R141, R134, UR5 ;  /* 0x00000005868d7c20 */ /* 0x000fc80008410000 */
[----:B------:R-:W1:Y:S02]  /*e540*/  SHFL.BFLY PT, R0, R8, 0x1, 0x1f ;  /* 0x0c201f0008007f89 */ /* 0x000e6400000e0000 */
[----:B------:R-:W2:Y:S01]  /*e550*/  MUFU.TANH R141, R141 ;  /* 0x0000008d008d7308 */ /* 0x000ea20000002400 */
[----:B-1----:R-:W-:-:S05]  /*e560*/  FMNMX.FTZ R8, R8, R0, !PT ;  /* 0x0000000008087209 */ /* 0x002fca0007810000 */
[C---:B------:R-:W-:Y:S01]  /*e570*/  FADD.FTZ R9, -R8.reuse, R9 ;  /* 0x0000000908097221 */ /* 0x040fe20000010100 */
[----:B0-----:R-:W-:-:S03]  /*e580*/  FMUL.FTZ R14, R8, R6 ;  /* 0x00000006080e7220 */ /* 0x001fc60000410000 */
[-C--:B------:R-:W-:Y:S01]  /*e590*/  FMUL.FTZ R0, R9, R6.reuse ;  /* 0x0000000609007220 */ /* 0x080fe20000410000 */
        /* <DEDUP_REMOVED lines=22> */
[----:B------:R-:W-:Y:S01]  /*e700*/  FFMA.FTZ R18, R229, R6, -R14 ;  /* 0x00000006e5127223 */ /* 0x000fe2000001080e */
[----:B------:R-:W-:Y:S02]  /*e710*/  MUFU.EX2 R0, R0 ;  /* 0x0000000000007308 */ /* 0x000fe40000000800 */
[----:B------:R-:W-:-:S04]  /*e720*/  FMNMX.FTZ R2, R165, R2, !PT ;  /* 0x00000002a5027209 */ /* 0x000fc80007810000 */
[----:B------:R-:W-:Y:S02]  /*e730*/  FMNMX.FTZ R2, R167, R2, !PT ;  /* 0x00000002a7027209 */ /* 0x000fe40007810000 */
        /* <DEDUP_REMOVED lines=13> */
[----:B---3--:R-:W-:-:S04]  /*e810*/  FMNMX.FTZ R2, R125, R2, !PT ;  /* 0x000000027d027209 */ /* 0x008fc80007810000 */
        /* <DEDUP_REMOVED lines=8> */
[----:B--2---:R-:W-:-:S04]  /*e8a0*/  FMNMX.FTZ R2, R141, R2, !PT ;  /* 0x000000028d027209 */ /* 0x004fc80007810000 */
[----:B------:R-:W-:Y:S02]  /*e8b0*/  FMNMX.FTZ R2, R135, R2, !PT ;  /* 0x0000000287027209 */ /* 0x000fe40007810000 */
[----:B------:R-:W-:Y:S02]  /*e8c0*/  MUFU.EX2 R192, R192 ;  /* 0x000000c000c07308 */ /* 0x000fe40000000800 */
[----:B------:R-:W-:-:S04]  /*e8d0*/  FMNMX.FTZ R2, R143, R2, !PT ;  /* 0x000000028f027209 */ /* 0x000fc80007810000 */
[----:B------:R-:W-:Y:S02]  /*e8e0*/  FMNMX.FTZ R2, R123, R2, !PT ;  /* 0x000000027b027209 */ /* 0x000fe40007810000 */
[----:B------:R-:W-:Y:S02]  /*e8f0*/  MUFU.EX2 R171, R171 ;  /* 0x000000ab00ab7308 */ /* 0x000fe40000000800 */
[----:B------:R-:W-:-:S04]  /*e900*/  FMNMX.FTZ R2, R151, R2, !PT ;  /* 0x0000000297027209 */ /* 0x000fc80007810000 */
[----:B------:R-:W-:Y:S02]  /*e910*/  FMNMX.FTZ R2, R127, R2, !PT ;  /* 0x000000027f027209 */ /* 0x000fe40007810000 */
[----:B------:R-:W-:Y:S01]  /*e920*/  MUFU.EX2 R194, R194 ;  /* 0x000000c200c27308 */ /* 0x000fe20000000800 */
[----:B------:R-:W-:Y:S02]  /*e930*/  WARPGROUP.DEPBAR.LE gsb0, 0x0 ;  /* 0x00008000000079c5 */ /* 0x000fe40000010000 */
[----:B------:R-:W-:Y:S01]  /*e940*/  WARPGROUP.ARRIVE ;  /* 0x00000000000079c5 */ /* 0x000fe20000000000 */
[----:B------:R-:W0:Y:S01]  /*e950*/  SHFL.BFLY PT, R7, R2, 0x2, 0x1f ;  /* 0x0c401f0002077f89 */ /* 0x000e2200000e0000 */
        /* <DEDUP_REMOVED lines=10> */
[----:B------:R-:W-:Y:S01]  /*ea00*/  MUFU.EX2 R173, R173 ;  /* 0x000000ad00ad7308 */ /* 0x000fe20000000800 */
[----:B------:R-:W-:-:S07]  /*ea10*/  UIADD3 UR4, UR7, -0x1, URZ ;  /* 0xffffffff07047890 */ /* 0x000fce000fffe03f */
[----:B------:R-:W-:Y:S01]  /*ea20*/  MUFU.EX2 R188, R188 ;  /* 0x000000bc00bc7308 */ /* 0x000fe20000000800 */
[----:B------:R-:W-:Y:S01]  /*ea30*/  UMOV UR7, UR4 ;  /* 0x0000000400077c82 */ /* 0x000fe20008000000 */
[----:B0-----:R-:W-:-:S06]  /*ea40*/  FMNMX.FTZ R20, R2, R7, !PT ;  /* 0x0000000702147209 */ /* 0x001fcc0007810000 */
[----:B------:R-:W-:Y:S01]  /*ea50*/  MUFU.EX2 R175, R175 ;  /* 0x000000af00af7308 */ /* 0x000fe20000000800 */
[----:B------:R-:W0:Y:S07]  /*ea60*/  SHFL.BFLY PT, R7, R20, 0x1, 0x1f ;  /* 0x0c201f0014077f89 */ /* 0x000e2e00000e0000 */
[----:B------:R-:W-:Y:S08]  /*ea70*/  MUFU.EX2 R190, R190 ;  /* 0x000000be00be7308 */ /* 0x000ff00000000800 */
[----:B------:R-:W-:Y:S08]  /*ea80*/  MUFU.EX2 R185, R185 ;  /* 0x000000b900b97308 */ /* 0x000ff00000000800 */
[----:B------:R-:W-:Y:S01]  /*ea90*/  MUFU.EX2 R184, R184 ;  /* 0x000000b800b87308 */ /* 0x000fe20000000800 */
[----:B0-----:R-:W-:-:S05]  /*eaa0*/  FMNMX.FTZ R7, R20, R7, !PT ;  /* 0x0000000714077209 */ /* 0x001fca0007810000 */
[C---:B------:R-:W-:Y:S01]  /*eab0*/  FADD.FTZ R189, -R7.reuse, R10 ;  /* 0x0000000a07bd7221 */ /* 0x040fe20000010100 */
[-C--:B------:R-:W-:Y:S01]  /*eac0*/  FMUL.FTZ R10, R7, R6.reuse ;  /* 0x00000006070a7220 */ /* 0x080fe20000410000 */
[----:B------:R-:W-:Y:S02]  /*ead0*/  MUFU.EX2 R187, R187 ;  /* 0x000000bb00bb7308 */ /* 0x000fe40000000800 */
[-C--:B------:R-:W-:Y:S01]  /*eae0*/  FMUL.FTZ R189, R189, R6.reuse ;  /* 0x00000006bdbd7220 */ /* 0x080fe20000410000 */
[-CC-:B------:R-:W-:Y:S01]  /*eaf0*/  FFMA.FTZ R201, R11, R6.reuse, -R10.reuse ;  /* 0x000000060bc97223 */ /* 0x180fe2000001080a */
[----:B------:R-:W-:Y:S02]  /*eb00*/  IMAD.U32 R11, RZ, RZ, UR36 ;  /* 0x00000024ff0b7e24 */ /* 0x000fe4000f8e00ff */
[-CC-:B------:R-:W-:Y:S01]  /*eb10*/  FFMA.FTZ R203, R15, R6.reuse, -R10.reuse ;  /* 0x000000060fcb7223 */ /* 0x180fe2000001080a */
[-CC-:B------:R-:W-:Y:S01]  /*eb20*/  FFMA.FTZ R20, R21, R6.reuse, -R10.reuse ;  /* 0x0000000615147223 */ /* 0x180fe2000001080a */
[-CC-:B------:R-:W-:Y:S01]  /*eb30*/  FFMA.FTZ R197, R161, R6.reuse, -R10.reuse ;  /* 0x00000006a1c57223 */ /* 0x180fe2000001080a */
[----:B------:R0:W-:Y:S01]  /*eb40*/  MUFU.EX2 R2, R189 ;  /* 0x000000bd00027308 */ /* 0x0001e20000000800 */
[----:B------:R-:W-:Y:S01]  /*eb50*/  @!P1 LEA R11, R11, UR38, 0x3 ;  /* 0x000000260b0b9c11 */ /* 0x000fe2000f8e18ff */
[----:B------:R-:W-:Y:S01]  /*eb60*/  FFMA.FTZ R120, R163, R6, -R10 ;  /* 0x00000006a3787223 */ /* 0x000fe2000001080a */
[----:B------:R-:W-:-:S02]  /*eb70*/  IMAD.U32 R15, RZ, RZ, UR14 ;  /* 0x0000000eff0f7e24 */ /* 0x000fc4000f8e00ff */
[-CC-:B------:R-:W-:Y:S01]  /*eb80*/  FFMA.FTZ R199, R165, R6.reuse, -R10.reuse ;  /* 0x00000006a5c77223 */ /* 0x180fe2000001080a */
[----:B------:R-:W-:Y:S01]  /*eb90*/  @!P1 IADD3 R11, R11, 0x36840, RZ ;  /* 0x000368400b0b9810 */ /* 0x000fe20007ffe0ff */
[-CC-:B------:R-:W-:Y:S01]  /*eba0*/  FFMA.FTZ R122, R167, R6.reuse, -R10.reuse ;  /* 0x00000006a77a7223 */ /* 0x180fe2000001080a */
[----:B------:R-:W-:Y:S01]  /*ebb0*/  @!P1 VIADD R15, R15, 0x36860 ;  /* 0x000368600f0f9836 */ /* 0x000fe20000000000 */
[----:B------:R-:W1:Y:S01]  /*ebc0*/  MUFU.EX2 R201, R201 ;  /* 0x000000c900c97308 */ /* 0x000e620000000800 */
[----:B------:R-:W-:Y:S01]  /*ebd0*/  @!P1 PRMT R11, RZ, 0x654, R11 ;  /* 0x00000654ff0b9816 */ /* 0x000fe2000000000b */
[-CC-:B------:R-:W-:Y:S01]  /*ebe0*/  FFMA.FTZ R193, R153, R6.reuse, -R10.reuse ;  /* 0x0000000699c17223 */ /* 0x180fe2000001080a */
[-CC-:B------:R-:W-:Y:S01]  /*ebf0*/  FFMA.FTZ R124, R155, R6.reuse, -R10.reuse ;  /* 0x000000069b7c7223 */ /* 0x180fe2000001080a */
[----:B------:R-:W-:Y:S01]  /*ec00*/  @!P1 PRMT R15, RZ, 0x654, R15 ;  /* 0x00000654ff0f9816 */ /* 0x000fe2000000000f */
[-CC-:B------:R-:W-:Y:S01]  /*ec10*/  FFMA.FTZ R195, R157, R6.reuse, -R10.reuse ;  /* 0x000000069dc37223 */ /* 0x180fe2000001080a */
[-CC-:B------:R-:W-:Y:S01]  /*ec20*/  FFMA.FTZ R126, R159, R6.reuse, -R10.reuse ;  /* 0x000000069f7e7223 */ /* 0x180fe2000001080a */
[-CC-:B0-----:R-:W-:Y:S01]  /*ec30*/  FFMA.FTZ R189, R145, R6.reuse, -R10.reuse ;  /* 0x0000000691bd7223 */ /* 0x181fe2000001080a */
        /* <DEDUP_REMOVED lines=13> */
[----:B------:R-:W-:-:S03]  /*ed10*/  FFMA.FTZ R151, R151, R6, -R10 ;  /* 0x0000000697977223 */ /* 0x000fc6000001080a */
        /* <DEDUP_REMOVED lines=22> */
[----:B-1----:R-:W-:Y:S01]  /*ee80*/  FFMA.FTZ R13, R2, R3, R201 ;  /* 0x00000003020d7223 */ /* 0x002fe200000100c9 */
[----:B------:R-:W-:Y:S08]  /*ee90*/  MUFU.EX2 R217, R217 ;  /* 0x000000d900d97308 */ /* 0x000ff00000000800 */
[----:B------:R-:W0:Y:S08]  /*eea0*/  MUFU.EX2 R14, R14 ;  /* 0x0000000e000e7308 */ /* 0x000e300000000800 */
[----:B------:R-:W-:Y:S08]  /*eeb0*/  MUFU.EX2 R3, R125 ;  /* 0x0000007d00037308 */ /* 0x000ff00000000800 */
[----:B------:R-:W-:Y:S01]  /*eec0*/  MUFU.EX2 R139, R139 ;  /* 0x0000008b008b7308 */ /* 0x000fe20000000800 */
[C---:B0-----:R-:W-:Y:S01]  /*eed0*/  FADD.FTZ R132, R14.reuse, R13 ;  /* 0x0000000d0e847221 */ /* 0x041fe20000010000 */
[----:B------:R-:W-:-:S03]  /*eee0*/  F2FP.BF16.F32.PACK_AB R201, R14, R201 ;  /* 0x000000c90ec9723e */ /* 0x000fc600000010ff */
[----:B------:R-:W-:Y:S01]  /*eef0*/  FADD.FTZ R13, R203, R132 ;  /* 0x00000084cb0d7221 */ /* 0x000fe20000010000 */
[C---:B------:R-:W-:Y:S02]  /*ef00*/  F2FP.BF16.F32.PACK_AB R203, R20.reuse, R203 ;  /* 0x000000cb14cb723e */ /* 0x040fe400000010ff */
[----:B------:R-:W-:Y:S01]  /*ef10*/  MUFU.EX2 R180, R180 ;  /* 0x000000b400b47308 */ /* 0x000fe20000000800 */
[----:B------:R-:W-:-:S04]  /*ef20*/  FADD.FTZ R132, R20, R13 ;  /* 0x0000000d14847221 */ /* 0x000fc80000010000 */
        /* <DEDUP_REMOVED lines=11> */
[----:B------:R-:W-:-:S07]  /*efe0*/  FADD.FTZ R132, R124, R13 ;  /* 0x0000000d7c847221 */ /* 0x000fce0000010000 */
[----:B------:R-:W-:Y:S08]  /*eff0*/  MUFU.EX2 R182, R182 ;  /* 0x000000b600b67308 */ /* 0x000ff00000000800 */
[----:B------:R-:W-:Y:S08]  /*f000*/  MUFU.EX2 R135, R135 ;  /* 0x0000008700877308 */ /* 0x000ff00000000800 */
[----:B------:R-:W-:Y:S08]  /*f010*/  MUFU.EX2 R183, R183 ;  /* 0x000000b700b77308 */ /* 0x000ff00000000800 */
[----:B------:R-:W-:Y:S08]  /*f020*/  MUFU.EX2 R143, R143 ;  /* 0x0000008f008f7308 */ /* 0x000ff00000000800 */
[----:B------:R-:W-:Y:S08]  /*f030*/  MUFU.EX2 R18, R18 ;  /* 0x0000001200127308 */ /* 0x000ff00000000800 */
[----:B------:R-:W-:Y:S08]  /*f040*/  MUFU.EX2 R123, R123 ;  /* 0x0000007b007b7308 */ /* 0x000ff00000000800 */
[----:B------:R-:W0:Y:S08]  /*f050*/  MUFU.EX2 R219, R219 ;  /* 0x000000db00db7308 */ /* 0x000e300000000800 */
[----:B------:R-:W-:Y:S08]  /*f060*/  MUFU.EX2 R151, R151 ;  /* 0x0000009700977308 */ /* 0x000ff00000000800 */
[----:B------:R-:W-:Y:S08]  /*f070*/  MUFU.EX2 R12, R12 ;  /* 0x0000000c000c7308 */ /* 0x000ff00000000800 */
[----:B------:R-:W1:Y:S01]  /*f080*/  MUFU.EX2 R221, R221 ;  /* 0x000000dd00dd7308 */ /* 0x000e620000000800 */
[----:B------:R-:W-:-:S02]  /*f090*/  WARPGROUP.DEPBAR.LE gsb0, 0x0 ;  /* 0x00008000000079c5 */ /* 0x000fc40000010000 */
[----:B------:R2:W-:Y:S01]  /*f0a0*/  @!P1 SYNCS.ARRIVE.TRANS64.RED.A1T0 RZ, [R11+URZ], RZ ;  /* 0x000000ff0bff99a7 */ /* 0x0005e2000810043f */
[----:B0-----:R-:W-:Y:S02]  /*f0b0*/  F2FP.BF16.F32.PACK_AB R176, R219, R18 ;  /* 0x00000012dbb0723e */ /* 0x001fe400000010ff */
[----:B------:R-:W-:Y:S02]  /*f0c0*/  F2FP.BF16.F32.PACK_AB R177, R123, R143 ;  /* 0x0000008f7bb1723e */ /* 0x000fe400000010ff */
[----:B-1----:R-:W-:Y:S01]  /*f0d0*/  F2FP.BF16.F32.PACK_AB R178, R221, R12 ;  /* 0x0000000cddb2723e */ /* 0x002fe200000010ff */
[----:B--2---:R-:W-:Y:S01]  /*f0e0*/  FFMA.FTZ R11, R0, R4, R9 ;  /* 0x00000004000b7223 */ /* 0x004fe20000010009 */
[----:B------:R0:W-:Y:S01]  /*f0f0*/  @!P1 SYNCS.ARRIVE.TRANS64.RED.A1T0 RZ, [R15+URZ], RZ ;  /* 0x000000ff0fff99a7 */ /* 0x0001e2000810043f */
[-C--:B------:R-:W-:Y:S02]  /*f100*/  FFMA.FTZ R4, R129, R6.reuse, -R10 ;  /* 0x0000000681047223 */ /* 0x080fe4000001080a */
[C---:B------:R-:W-:Y:S01]  /*f110*/  FADD.FTZ R11, R200.reuse, R11 ;  /* 0x0000000bc80b7221 */ /* 0x040fe20000010000 */
[----:B------:R-:W-:Y:S01]  /*f120*/  F2FP.BF16.F32.PACK_AB R200, R200, R9 ;  /* 0x00000009c8c8723e */ /* 0x000fe200000010ff */
[----:B------:R-:W-:Y:S01]  /*f130*/  FADD.FTZ R9, R195, R132 ;  /* 0x00000084c3097221 */ /* 0x000fe20000010000 */
[----:B------:R-:W-:Y:S01]  /*f140*/  F2FP.BF16.F32.PACK_AB R195, R126, R195 ;  /* 0x000000c37ec3723e */ /* 0x000fe200000010ff */
[----:B------:R-:W-:Y:S01]  /*f150*/  FADD.FTZ R134, R202, R11 ;  /* 0x0000000bca867221 */ /* 0x000fe20000010000 */
[-C--:B------:R-:W-:Y:S01]  /*f160*/  FFMA.FTZ R11, R133, R6.reuse, -R10 ;  /* 0x00000006850b7223 */ /* 0x080fe2000001080a */
[----:B------:R-:W-:Y:S01]  /*f170*/  FADD.FTZ R132, R126, R9 ;  /* 0x000000097e847221 */ /* 0x000fe20000010000 */
[----:B------:R-:W-:Y:S01]  /*f180*/  MUFU.EX2 R4, R4 ;  /* 0x0000000400047308 */ /* 0x000fe20000000800 */
[----:B0-----:R-:W-:Y:S01]  /*f190*/  FADD.FTZ R15, R17, R134 ;  /* 0x00000086110f7221 */ /* 0x001fe20000010000 */
[----:B------:R-:W-:Y:S01]  /*f1a0*/  FFMA.FTZ R10, R127, R6, -R10 ;  /* 0x000000067f0a7223 */ /* 0x000fe2000001080a */
[----:B------:R-:W-:Y:S01]  /*f1b0*/  FADD.FTZ R9, R189, R132 ;  /* 0x00000084bd097221 */ /* 0x000fe20000010000 */
[----:B------:R-:W-:Y:S01]  /*f1c0*/  F2FP.BF16.F32.PACK_AB R202, R17, R202 ;  /* 0x000000ca11ca723e */ /* 0x000fe200000010ff */
[----:B------:R-:W-:Y:S01]  /*f1d0*/  FADD.FTZ R134, R196, R15 ;  /* 0x0000000fc4867221 */ /* 0x000fe20000010000 */
[----:B------:R-:W-:-:S02]  /*f1e0*/  F2FP.BF16.F32.PACK_AB R196, R19, R196 ;  /* 0x000000c413c4723e */ /* 0x000fc400000010ff */
[----:B------:R-:W-:Y:S01]  /*f1f0*/  MUFU.EX2 R11, R11 ;  /* 0x0000000b000b7308 */ /* 0x000fe20000000800 */
[----:B------:R-:W-:Y:S01]  /*f200*/  FADD.FTZ R15, R19, R134 ;  /* 0x00000086130f7221 */ /* 0x000fe20000010000 */
[----:B------:R-:W-:-:S03]  /*f210*/  F2FP.BF16.F32.PACK_AB R189, R128, R189 ;  /* 0x000000bd80bd723e */ /* 0x000fc600000010ff */
[----:B------:R-:W-:Y:S01]  /*f220*/  FADD.FTZ R134, R198, R15 ;  /* 0x0000000fc6867221 */ /* 0x000fe20000010000 */
[C---:B------:R-:W-:Y:S02]  /*f230*/  F2FP.BF16.F32.PACK_AB R198, R169.reuse, R198 ;  /* 0x000000c6a9c6723e */ /* 0x040fe400000010ff */
[----:B------:R-:W0:Y:S01]  /*f240*/  MUFU.EX2 R10, R10 ;  /* 0x0000000a000a7308 */ /* 0x000e220000000800 */
[----:B------:R-:W-:-:S04]  /*f250*/  FADD.FTZ R15, R169, R134 ;  /* 0x00000086a90f7221 */ /* 0x000fc80000010000 */
[----:B------:R-:W-:Y:S01]  /*f260*/  FADD.FTZ R134, R192, R15 ;  /* 0x0000000fc0867221 */ /* 0x000fe20000010000 */
[----:B------:R-:W-:-:S03]  /*f270*/  F2FP.BF16.F32.PACK_AB R192, R171, R192 ;  /* 0x000000c0abc0723e */ /* 0x000fc600000010ff */
[----:B------:R-:W-:-:S04]  /*f280*/  FADD.FTZ R15, R171, R134 ;  /* 0x00000086ab0f7221 */ /* 0x000fc80000010000 */
[----:B------:R-:W-:Y:S01]  /*f290*/  FADD.FTZ R134, R194, R15 ;  /* 0x0000000fc2867221 */ /* 0x000fe20000010000 */
[----:B------:R-:W-:-:S03]  /*f2a0*/  F2FP.BF16.F32.PACK_AB R194, R173, R194 ;  /* 0x000000c2adc2723e */ /* 0x000fc600000010ff */
[----:B------:R-:W-:Y:S01]  /*f2b0*/  FADD.FTZ R13, R173, R134 ;  /* 0x00000086ad0d7221 */ /* 0x000fe20000010000 */
[----:B0-----:R-:W-:-:S03]  /*f2c0*/  F2FP.BF16.F32.PACK_AB R179, R10, R151 ;  /* 0x000000970ab3723e */ /* 0x001fc600000010ff */
[----:B------:R-:W-:Y:S01]  /*f2d0*/  FADD.FTZ R14, R188, R13 ;  /* 0x0000000dbc0e7221 */ /* 0x000fe20000010000 */
[----:B------:R-:W-:-:S03]  /*f2e0*/  F2FP.BF16.F32.PACK_AB R188, R175, R188 ;  /* 0x000000bcafbc723e */ /* 0x000fc600000010ff */
[----:B------:R-:W-:Y:S01]  /*f2f0*/  FADD.FTZ R13, R175, R14 ;  /* 0x0000000eaf0d7221 */ /* 0x000fe20000010000 */
[----:B------:R-:W-:-:S03]  /*f300*/  FADD.FTZ R14, R128, R9 ;  /* 0x00000009800e7221 */ /* 0x000fc60000010000 */
        /* <DEDUP_REMOVED lines=20> */
[C---:B------:R-:W-:Y:S01]  /*f450*/  F2FP.BF16.F32.PACK_AB R180, R181.reuse, R180 ;  /* 0x000000b4b5b4723e */ /* 0x040fe200000010ff */
[----:B------:R-:W-:Y:S02]  /*f460*/  IMAD.MOV.U32 R9, RZ, RZ, R8 ;  /* 0x000000ffff097224 */ /* 0x000fe400078e0008 */
        /* <DEDUP_REMOVED lines=16> */
[----:B------:R-:W-:Y:S01]  /*f570*/  FADD.FTZ R3, R10, R14 ;  /* 0x0000000e0a037221 */ /* 0x000fe20000010000 */
[----:B------:R-:W-:Y:S01]  /*f580*/  IMAD.MOV.U32 R10, RZ, RZ, R7 ;  /* 0x000000ffff0a7224 */ /* 0x000fe200078e0007 */
[----:B------:R-:W-:Y:S06]  /*f590*/  @P2 BRA `(.L_x_2022) ;  /* 0xffffffbc00842947 */ /* 0x000fec000383ffff */
.L_x_2013:
        /* <DEDUP_REMOVED lines=99> */
.L_x_2023:
[----:B------:R-:W-:Y:S01]  /*fbd0*/  ULEA UR5, UR36, UR38, 0x3 ;  /* 0x0000002624057291 */ /* 0x000fe2000f8e183f */
[----:B------:R-:W-:-:S05]  /*fbe0*/  IMAD.U32 R0, RZ, RZ, UR60 ;  /* 0x0000003cff007e24 */ /* 0x000fca000f8e00ff */
[----:B------:R-:W-:-:S04]  /*fbf0*/  SHF.L.U32 R0, R0, 0x1f, RZ ;  /* 0x0000001f00007819 */ /* 0x000fc800000006ff */
[----:B------:R0:W1:Y:S01]  /*fc00*/  SYNCS.PHASECHK.TRANS64.TRYWAIT P2, [UR5+0x36850], R0 ;  /* 0x03685000ff0075a7 */ /* 0x0000620008040145 */
[----:B------:R-:W-:Y:S05]  /*fc10*/  @!P0 BRA `(.L_x_2024) ;  /* 0x0000000000048947 */ /* 0x000fea0003800000 */
[----:B------:R-:W-:Y:S01]  /*fc20*/  BPT.TRAP 0x1 ;  /* 0x000000040000795c */ /* 0x000fe20000300000 */
.L_x_2024:
[----:B-1----:R-:W-:Y:S05]  /*fc30*/  @P2 BRA `(.L_x_2025) ;  /* 0x0000000000082947 */ /* 0x002fea0003800000 */
[----:B------:R-:W1:Y:S02]  /*fc40*/  SYNCS.PHASECHK.TRANS64.TRYWAIT P0, [UR5+0x36850], R0 ;  /* 0x03685000ff0075a7 */ /* 0x000e640008000145 */
[----:B-1----:R-:W-:Y:S05]  /*fc50*/  @!P0 BRA `(.L_x_2026) ;  /* 0x00000088003c8947 */ /* 0x002fea0003800000 */
.L_x_2025:
[----:B------:R-:W-:Y:S01]  /*fc60*/  UIADD3 UR38, UR38, 0x400, URZ ;  /* 0x0000040026267890 */ /* 0x000fe2000fffe03f */
[----:B------:R-:W-:Y:S01]  /*fc70*/  WARPGROUP.ARRIVE ;  /* 0x00000000000079c5 */ /* 0x000fe20000000000 */
[----:B------:R-:W-:Y:S01]  /*fc80*/  UMOV UR7, 0x40000040 ;  /* 0x4000004000077882 */ /* 0x000fe20000000000 */
[----:B-1----:R-:W1:Y:S01]  /*fc90*/  SHFL.BFLY PT, R5, R4, 0x2, 0x1f ;  /* 0x0c401f0004057f89 */ /* 0x002e6200000e0000 */
[----:B------:R-:W-:Y:S01]  /*fca0*/  USHF.R.U32.HI UR38, URZ, 0x4, UR38 ;  /* 0x000000043f267899 */ /* 0x000fe20008011626 */
[----:B------:R-:W-:Y:S01]  /*fcb0*/  IMAD.MOV.U32 R10, RZ, RZ, RZ ;  /* 0x000000ffff0a7224 */ /* 0x000fe200078e00ff */
[----:B------:R-:W-:Y:S01]  /*fcc0*/  R2UR UR8, R210 ;  /* 0x00000000d20872ca */ /* 0x000fe200000e0000 */
[----:B0-----:R-:W0:Y:S01]  /*fcd0*/  SHFL.BFLY PT, R0, R3, 0x2, 0x1f ;  /* 0x0c401f0003007f89 */ /* 0x001e2200000e0000 */
[----:B------:R-:W-:-:S04]  /*fce0*/  ULOP3.LUT UR38, UR38, 0x3fff, URZ, 0xc0, !UPT ;  /* 0x00003fff26267892 */ /* 0x000fc8000f8ec03f */
        /* <DEDUP_REMOVED lines=10> */
[----:B------:R-:W-:Y:S01]  /*fd90*/  MOV R4, RZ ;  /* 0x000000ff00047202 */ /* 0x000fe20000000f00 */
[----:B0-----:R-:W-:Y:S01]  /*fda0*/  FADD.FTZ R2, R0, R3 ;  /* 0x0000000300027221 */ /* 0x001fe20000010000 */
[----:B------:R-:W-:Y:S01]  /*fdb0*/  MOV R210, UR8 ;  /* 0x0000000800d27c02 */ /* 0x000fe20008000f00 */
[----:B------:R-:W0:Y:S01]  /*fdc0*/  SHFL.BFLY PT, R0, R5, 0x1, 0x1f ;  /* 0x0c201f0005007f89 */ /* 0x000e2200000e0000 */
[----:B------:R-:W-:-:S03]  /*fdd0*/  USEL UR36, UR36, URZ, UP0 ;  /* 0x0000003f24247287 */ /* 0x000fc60008000000 */
[----:B------:R-:W1:Y:S01]  /*fde0*/  SHFL.BFLY PT, R9, R2, 0x1, 0x1f ;  /* 0x0c201f0002097f89 */ /* 0x000e6200000e0000 */
[----:B0-----:R-:W-:Y:S01]  /*fdf0*/  FADD.FTZ R13, R5, R0 ;  /* 0x00000000050d7221 */ /* 0x001fe20000010000 */
[----:B------:R-:W-:Y:S02]  /*fe00*/  IMAD.U32 R5, RZ, RZ, UR5 ;  /* 0x00000005ff057e24 */ /* 0x000fe4000f8e00ff */
[----:B------:R-:W-:Y:S02]  /*fe10*/  IMAD.MOV.U32 R0, RZ, RZ, -0x800000 ;  /* 0xff800000ff007424 */ /* 0x000fe400078e00ff */
[----:B-1----:R-:W-:Y:S01]  /*fe20*/  FADD.FTZ R14, R2, R9 ;  /* 0x00000009020e7221 */ /* 0x002fe20000010000 */
[----:B------:R-:W-:Y:S01]  /*fe30*/  FSETP.NE.FTZ.AND P0, PT, R13, RZ, PT ;  /* 0x000000ff0d00720b */ /* 0x000fe20003f15000 */
[----:B------:R-:W-:Y:S02]  /*fe40*/  @!P1 VIADD R5, R5, 0x36860 ;  /* 0x0003686005059836 */ /* 0x000fe40000000000 */
[----:B------:R-:W-:Y:S01]  /*fe50*/  IMAD.MOV.U32 R2, RZ, RZ, -0x800000 ;  /* 0xff800000ff027424 */ /* 0x000fe200078e00ff */
[----:B------:R-:W-:-:S02]  /*fe60*/  FSETP.NE.FTZ.AND P2, PT, R14, RZ, PT ;  /* 0x000000ff0e00720b */ /* 0x000fc40003f55000 */
[----:B------:R-:W-:-:S07]  /*fe70*/  @!P1 PRMT R5, RZ, 0x654, R5 ;  /* 0x00000654ff059816 */ /* 0x000fce0000000005 */
[----:B------:R-:W0:Y:S01]  /*fe80*/  @P0 MUFU.LG2 R9, R13 ;  /* 0x0000000d00090308 */ /* 0x000e220000000c00 */
[----:B------:R-:W-:-:S03]  /*fe90*/  @P0 FMUL.FTZ R3, R6, 0.69314718246459960938 ;  /* 0x3f31721806030820 */ /* 0x000fc60000410000 */
[----:B------:R-:W-:-:S04]  /*fea0*/  @P2 FMUL.FTZ R15, R6, 0.69314718246459960938 ;  /* 0x3f317218060f2820 */ /* 0x000fc80000410000 */
[----:B------:R-:W1:Y:S08]  /*feb0*/  @P2 MUFU.LG2 R11, R14 ;  /* 0x0000000e000b2308 */ /* 0x000e700000000c00 */
[----:B------:R-:W2:Y:S01]  /*fec0*/  @P2 MUFU.RCP R10, R14 ;  /* 0x0000000e000a2308 */ /* 0x000ea20000001000 */
[----:B0-----:R-:W-:-:S04]  /*fed0*/  @P0 FMUL.FTZ R6, R9, 0.69314718246459960938 ;  /* 0x3f31721809060820 */ /* 0x001fc80000410000 */
[----:B------:R-:W-:-:S03]  /*fee0*/  @P0 FFMA.FTZ R2, R3, R8, R6 ;  /* 0x0000000803020223 */ /* 0x000fc60000010006 */
[----:B------:R-:W0:Y:S01]  /*fef0*/  @P0 MUFU.RCP R4, R13 ;  /* 0x0000000d00040308 */ /* 0x000e220000001000 */
[----:B-1----:R-:W-:Y:S01]  /*ff00*/  @P2 FMUL.FTZ R12, R11, 0.69314718246459960938 ;  /* 0x3f3172180b0c2820 */ /* 0x002fe20000410000 */
        /* <DEDUP_REMOVED lines=36> */
[----:B------:R-:W-:Y:S01]  /*10150*/  FMUL.FTZ R130, R43, R10 ;  /* 0x0000000a2b827220 */ /* 0x000fe20000410000 */
[-C--:B0-----:R-:W-:Y:S01]  /*10160*/  FMUL.FTZ R120, R32, R4.reuse ;  /* 0x0000000420787220 */ /* 0x081fe20000410000 */
[-C--:B------:R-:W-:Y:S01]  /*10170*/  FMUL.FTZ R3, R36, R4.reuse ;  /* 0x0000000424037220 */ /* 0x080fe20000410000 */
[----:B------:R-:W-:Y:S01]  /*10180*/  FMUL.FTZ R122, R37, R4 ;  /* 0x00000004257a7220 */ /* 0x000fe20000410000 */
        /* <DEDUP_REMOVED lines=91> */
.L_x_1996:
[----:B------:R-:W0:Y:S01]  /*10740*/  S2R R5, SR_CgaCtaId ;  /* 0x0000000000057919 */ /* 0x000e220000008800 */
[----:B------:R-:W-:Y:S01]  /*10750*/  MOV R42, 0x400 ;  /* 0x00000400002a7802 */ /* 0x000fe20000000f00 */
[----:B------:R-:W-:Y:S01]  /*10760*/  BSSY B0, `(.L_x_2027) ;  /* 0x0000274000007945 */ /* 0x000fe20003800000 */
[----:B------:R-:W-:Y:S02]  /*10770*/  BAR.SYNC.DEFER_BLOCKING 0x5, 0x120 ;  /* 0x0144800000007b1d */ /* 0x000fe40000010000 */
[----:B0-----:R-:W-:-:S05]  /*10780*/  LEA R42, R5, R42, 0x18 ;  /* 0x0000002a052a7211 */ /* 0x001fca00078ec0ff */
[----:B------:R-:W0:Y:S02]  /*10790*/  LDS.128 R80, [R42+0x368d0] ;  /* 0x0368d0002a507984 */ /* 0x000e240000000c00 */
[----:B0-----:R-:W-:Y:S02]  /*107a0*/  R2UR UR4, R81 ;  /* 0x00000000510472ca */ /* 0x001fe400000e0000 */
[----:B------:R-:W-:-:S11]  /*107b0*/  R2UR UR5, R82 ;  /* 0x00000000520572ca */ /* 0x000fd600000e0000 */
[----:B------:R-:W-:Y:S01]  /*107c0*/  IMAD.U32 R17, RZ, RZ, UR4 ;  /* 0x00000004ff117e24 */ /* 0x000fe2000f8e00ff */
[----:B------:R-:W-:Y:S06]  /*107d0*/  BAR.ARV 0x4, 0x120 ;  /* 0x0104800000007b1d */ /* 0x000fec0000002000 */
[----:B------:R-:W-:Y:S05]  /*107e0*/  @P0 BRA `(.L_x_2028) ;  /* 0x0000001800800947 */ /* 0x000fea0003800000 */
[----:B------:R-:W0:Y:S01]  /*107f0*/  S2R R5, SR_SWINHI ;  /* 0x0000000000057919 */ /* 0x000e220000002f00 */
[----:B------:R-:W-:Y:S01]  /*10800*/  F2FP.BF16.F32.PACK_AB R6, R123, R6 ;  /* 0x000000067b06723e */ /* 0x000fe200000010ff */
[----:B------:R-:W-:Y:S01]  /*10810*/  ULDC.64 UR8, c[0x0][0xbe0] ;  /* 0x0002f80000087ab9 */ /* 0x000fe20000000a00 */
[----:B------:R-:W-:Y:S01]  /*10820*/  R2UR UR6, R208 ;  /* 0x00000000d00672ca */ /* 0x000fe200000e0000 */
[----:B------:R-:W-:Y:S01]  /*10830*/  UISETP.NE.U32.AND UP0, UPT, UR8, URZ, UPT ;  /* 0x0000003f0800728c */ /* 0x000fe2000bf05070 */
[----:B------:R-:W-:Y:S01]  /*10840*/  R2UR UR4, R206 ;  /* 0x00000000ce0472ca */ /* 0x000fe200000e0000 */
[----:B------:R-:W-:Y:S01]  /*10850*/  ULDC.64 UR12, c[0x0][0x208] ;  /* 0x00008200000c7ab9 */ /* 0x000fe20000000a00 */
[----:B------:R-:W-:Y:S01]  /*10860*/  F2FP.BF16.F32.PACK_AB R36, R37, R36 ;  /* 0x000000242524723e */ /* 0x000fe200000010ff */
[----:B------:R-:W-:Y:S01]  /*10870*/  UISETP.NE.AND.EX UP0, UPT, UR9, URZ, UPT, UP0 ;  /* 0x0000003f0900728c */ /* 0x000fe2000bf05300 */
[----:B------:R-:W-:Y:S02]  /*10880*/  F2FP.BF16.F32.PACK_AB R37, R47, R38 ;  /* 0x000000262f25723e */ /* 0x000fe400000010ff */
[----:B------:R-:W-:-:S02]  /*10890*/  F2FP.BF16.F32.PACK_AB R88, R89, R88 ;  /* 0x000000585958723e */ /* 0x000fc400000010ff */
[----:B------:R-:W-:Y:S02]  /*108a0*/  F2FP.BF16.F32.PACK_AB R38, R85, R84 ;  /* 0x000000545526723e */ /* 0x000fe400000010ff */
[----:B------:R-:W-:Y:S02]  /*108b0*/  F2FP.BF16.F32.PACK_AB R39, R128, R39 ;  /* 0x000000278027723e */ /* 0x000fe400000010ff */
[----:B------:R-:W-:Y:S01]  /*108c0*/  F2FP.BF16.F32.PACK_AB R89, R43, R90 ;  /* 0x0000005a2b59723e */ /* 0x000fe200000010ff */
[----:B------:R-:W-:Y:S01]  /*108d0*/  USHF.L.U64.HI UR11, UR4, 0x2, UR6 ;  /* 0x00000002040b7899 */ /* 0x000fe20008010206 */
[----:B------:R-:W-:Y:S01]  /*108e0*/  F2FP.BF16.F32.PACK_AB R96, R97, R96 ;  /* 0x000000606160723e */ /* 0x000fe200000010ff */
[----:B------:R-:W-:Y:S01]  /*108f0*/  USHF.L.U32 UR10, UR4, 0x2, URZ ;  /* 0x00000002040a7899 */ /* 0x000fe2000800063f */
[----:B------:R-:W-:Y:S01]  /*10900*/  F2FP.BF16.F32.PACK_AB R90, R93, R92 ;  /* 0x0000005c5d5a723e */ /* 0x000fe200000010ff */
[----:B------:R-:W-:Y:S01]  /*10910*/  ULDC.64 UR6, c[0x0][0xbd8] ;  /* 0x0002f60000067ab9 */ /* 0x000fe20000000a00 */
[----:B------:R-:W-:Y:S01]  /*10920*/  F2FP.BF16.F32.PACK_AB R91, R86, R91 ;  /* 0x0000005b565b723e */ /* 0x000fe200000010ff */
[----:B------:R-:W-:Y:S01]  /*10930*/  UISETP.NE.U32.AND UP1, UPT, UR6, URZ, UPT ;  /* 0x0000003f0600728c */ /* 0x000fe2000bf25070 */
[----:B------:R-:W-:Y:S01]  /*10940*/  F2FP.BF16.F32.PACK_AB R97, R99, R98 ;  /* 0x000000626361723e */ /* 0x000fe200000010ff */
[----:B------:R-:W-:Y:S01]  /*10950*/  UIADD3 UR4, UP2, UR10, UR6, URZ ;  /* 0x000000060a047290 */ /* 0x000fe2000ff5e03f */
[----:B------:R-:W-:Y:S01]  /*10960*/  F2FP.BF16.F32.PACK_AB R104, R105, R104 ;  /* 0x000000686968723e */ /* 0x000fe200000010ff */
[----:B------:R-:W-:Y:S01]  /*10970*/  UISETP.NE.AND.EX UP1, UPT, UR7, URZ, UPT, UP1 ;  /* 0x0000003f0700728c */ /* 0x000fe2000bf25310 */
[----:B------:R-:W-:Y:S01]  /*10980*/  F2FP.BF16.F32.PACK_AB R98, R101, R100 ;  /* 0x000000646562723e */ /* 0x000fe200000010ff */
[----:B------:R-:W-:Y:S01]  /*10990*/  @UP0 UIADD3 UR6, UP3, UR10, UR8, URZ ;  /* 0x000000080a060290 */ /* 0x000fe2000ff7e03f */
[----:B------:R-:W-:Y:S01]  /*109a0*/  F2FP.BF16.F32.PACK_AB R99, R103, R102 ;  /* 0x000000666763723e */ /* 0x000fe200000010ff */
[----:B------:R-:W-:Y:S01]  /*109b0*/  UIADD3.X UR8, UR11, UR7, URZ, UP2, !UPT ;  /* 0x000000070b087290 */ /* 0x000fe200097fe43f */
[----:B------:R-:W-:-:S02]  /*109c0*/  MOV R18, R42 ;  /* 0x0000002a00127202 */ /* 0x000fc40000000f00 */
[----:B0-----:R-:W-:Y:S01]  /*109d0*/  MOV R19, R5 ;  /* 0x0000000500137202 */ /* 0x001fe20000000f00 */
[----:B------:R-:W-:Y:S01]  /*109e0*/  @UP0 UIADD3.X UR7, UR11, UR9, URZ, UP3, !UPT ;  /* 0x000000090b070290 */ /* 0x000fe20009ffe43f */
[----:B------:R-:W-:Y:S02]  /*109f0*/  F2FP.BF16.F32.PACK_AB R105, R107, R106 ;  /* 0x0000006a6b69723e */ /* 0x000fe400000010ff */
[----:B------:R-:W-:Y:S01]  /*10a00*/  F2FP.BF16.F32.PACK_AB R112, R113, R112 ;  /* 0x000000707170723e */ /* 0x000fe200000010ff */
[----:B------:R-:W-:Y:S01]  /*10a10*/  IMAD.WIDE R4, R213, 0x2, R18 ;  /* 0x00000002d5047825 */ /* 0x000fe200078e0212 */
[----:B------:R-:W-:Y:S02]  /*10a20*/  F2FP.BF16.F32.PACK_AB R106, R109, R108 ;  /* 0x0000006c6d6a723e */ /* 0x000fe400000010ff */
[----:B------:R-:W-:Y:S02]  /*10a30*/  F2FP.BF16.F32.PACK_AB R107, R111, R110 ;  /* 0x0000006e6f6b723e */ /* 0x000fe400000010ff */
[----:B------:R-:W-:-:S02]  /*10a40*/  LOP3.LUT R29, R4, 0x380, RZ, 0xc0, !PT ;  /* 0x00000380041d7812 */ /* 0x000fc400078ec0ff */
        /* <DEDUP_REMOVED lines=11> */
[C---:B------:R-:W-:Y:S02]  /*10b00*/  IADD3 R143, P3, R4.reuse, 0x4060, RZ ;  /* 0x00004060048f7810 */ /* 0x040fe40007f7e0ff */
[C---:B------:R-:W-:Y:S01]  /*10b10*/  IADD3 R145, P2, R4.reuse, 0x8000, RZ ;  /* 0x0000800004917810 */ /* 0x040fe20007f5e0ff */
[--C-:B------:R-:W-:Y:S01]  /*10b20*/  IMAD.X R25, RZ, RZ, R5.reuse, P4 ;  /* 0x000000ffff197224 */ /* 0x100fe200020e0605 */
[C---:B------:R-:W-:Y:S01]  /*10b30*/  IADD3 R147, P1, R4.reuse, 0x8020, RZ ;  /* 0x0000802004937810 */ /* 0x040fe20007f3e0ff */
[--C-:B------:R-:W-:Y:S01]  /*10b40*/  IMAD.X R27, RZ, RZ, R5.reuse, P3 ;  /* 0x000000ffff1b7224 */ /* 0x100fe200018e0605 */
[C---:B------:R-:W-:Y:S02]  /*10b50*/  IADD3 R149, P6, R4.reuse, 0x8040, RZ ;  /* 0x0000804004957810 */ /* 0x040fe40007fde0ff */
[----:B------:R-:W-:Y:S01]  /*10b60*/  IADD3 R151, P5, R4, 0x8060, RZ ;  /* 0x0000806004977810 */ /* 0x000fe20007fbe0ff */
[--C-:B------:R-:W-:Y:S01]  /*10b70*/  IMAD.X R31, RZ, RZ, R5.reuse, P1 ;  /* 0x000000ffff1f7224 */ /* 0x100fe200008e0605 */
[----:B------:R-:W-:Y:S01]  /*10b80*/  LOP3.LUT R4, R29, R4, RZ, 0x3c, !PT ;  /* 0x000000041d047212 */ /* 0x000fe200078e3cff */
[--C-:B------:R-:W-:Y:S01]  /*10b90*/  IMAD.X R29, RZ, RZ, R5.reuse, P2 ;  /* 0x000000ffff1d7224 */ /* 0x100fe200010e0605 */
[-C--:B------:R-:W-:Y:S01]  /*10ba0*/  IADD3.X R21, RZ, R5.reuse, RZ, P0, !PT ;  /* 0x00000005ff157210 */ /* 0x080fe200007fe4ff */
[----:B------:R-:W-:Y:S01]  /*10bb0*/  IMAD.X R33, RZ, RZ, R5, P6 ;  /* 0x000000ffff217224 */ /* 0x000fe200030e0605 */
[----:B------:R-:W-:-:S02]  /*10bc0*/  IADD3.X R35, RZ, R5, RZ, P5, !PT ;  /* 0x00000005ff237210 */ /* 0x000fc40002ffe4ff */
[----:B------:R-:W-:Y:S02]  /*10bd0*/  LOP3.LUT R8, R81, 0x380, RZ, 0xc0, !PT ;  /* 0x0000038051087812 */ /* 0x000fe400078ec0ff */
[----:B------:R-:W-:Y:S02]  /*10be0*/  LOP3.LUT R10, R87, 0x380, RZ, 0xc0, !PT ;  /* 0x00000380570a7812 */ /* 0x000fe400078ec0ff */
[----:B------:R-:W-:Y:S02]  /*10bf0*/  MOV R134, R4 ;  /* 0x0000000400867202 */ /* 0x000fe40000000f00 */
[----:B------:R-:W-:Y:S02]  /*10c00*/  LOP3.LUT R12, R95, 0x380, RZ, 0xc0, !PT ;  /* 0x000003805f0c7812 */ /* 0x000fe400078ec0ff */
[----:B------:R-:W-:Y:S02]  /*10c10*/  LOP3.LUT R14, R137, 0x380, RZ, 0xc0, !PT ;  /* 0x00000380890e7812 */ /* 0x000fe400078ec0ff */
[----:B------:R-:W-:-:S02]  /*10c20*/  F2FP.BF16.F32.PACK_AB R5, R32, R135 ;  /* 0x000000872005723e */ /* 0x000fc400000010ff */
[----:B------:R-:W-:Y:S02]  /*10c30*/  LOP3.LUT R24, R141, 0x380, RZ, 0xc0, !PT ;  /* 0x000003808d187812 */ /* 0x000fe400078ec0ff */
[----:B------:R-:W-:Y:S02]  /*10c40*/  LOP3.LUT R26, R143, 0x380, RZ, 0xc0, !PT ;  /* 0x000003808f1a7812 */ /* 0x000fe400078ec0ff */
[----:B------:R-:W-:Y:S02]  /*10c50*/  LOP3.LUT R32, R147, 0x380, RZ, 0xc0, !PT ;  /* 0x0000038093207812 */ /* 0x000fe400078ec0ff */
[----:B------:R-:W-:Y:S02]  /*10c60*/  LOP3.LUT R20, R139, 0x380, RZ, 0xc0, !PT ;  /* 0x000003808b147812 */ /* 0x000fe400078ec0ff */
[----:B------:R-:W-:Y:S02]  /*10c70*/  LOP3.LUT R28, R145, 0x380, RZ, 0xc0, !PT ;  /* 0x00000380911c7812 */ /* 0x000fe400078ec0ff */
[----:B------:R-:W-:-:S02]  /*10c80*/  LOP3.LUT R34, R149, 0x380, RZ, 0xc0, !PT ;  /* 0x0000038095227812 */ /* 0x000fc400078ec0ff */
[----:B------:R-:W-:Y:S02]  /*10c90*/  SHF.R.U64 R8, R8, 0x3, RZ ;  /* 0x0000000308087819 */ /* 0x000fe400000012ff */
[----:B------:R-:W-:Y:S02]  /*10ca0*/  SHF.R.U64 R10, R10, 0x3, RZ ;  /* 0x000000030a0a7819 */ /* 0x000fe400000012ff */
[----:B------:R-:W-:Y:S02]  /*10cb0*/  LOP3.LUT R80, R151, 0x380, RZ, 0xc0, !PT ;  /* 0x0000038097507812 */ /* 0x000fe400078ec0ff */
[----:B------:R-:W-:Y:S02]  /*10cc0*/  SHF.R.U64 R12, R12, 0x3, RZ ;  /* 0x000000030c0c7819 */ /* 0x000fe400000012ff */
[----:B------:R-:W-:Y:S02]  /*10cd0*/  SHF.R.U64 R14, R14, 0x3, RZ ;  /* 0x000000030e0e7819 */ /* 0x000fe400000012ff */
[----:B------:R-:W-:-:S02]  /*10ce0*/  F2FP.BF16.F32.PACK_AB R4, R124, R7 ;  /* 0x000000077c04723e */ /* 0x000fc400000010ff */
[----:B------:R-:W-:Y:S02]  /*10cf0*/  SHF.R.U64 R24, R24, 0x3, RZ ;  /* 0x0000000318187819 */ /* 0x000fe400000012ff */
[----:B------:R-:W-:Y:S02]  /*10d00*/  SHF.R.U64 R26, R26, 0x3, RZ ;  /* 0x000000031a1a7819 */ /* 0x000fe400000012ff */
[----:B------:R-:W-:Y:S02]  /*10d10*/  SHF.R.U64 R32, R32, 0x3, RZ ;  /* 0x0000000320207819 */ /* 0x000fe400000012ff */
[----:B------:R-:W-:Y:S01]  /*10d20*/  F2FP.BF16.F32.PACK_AB R7, R133, R30 ;  /* 0x0000001e8507723e */ /* 0x000fe200000010ff */
[----:B------:R-:W-:Y:S01]  /*10d30*/  BAR.SYNC.DEFER_BLOCKING 0x1, 0x100 ;  /* 0x0044000000007b1d */ /* 0x000fe20000010000 */
[----:B------:R-:W-:Y:S02]  /*10d40*/  SHF.R.U64 R20, R20, 0x3, RZ ;  /* 0x0000000314147819 */ /* 0x000fe400000012ff */
[----:B------:R-:W-:-:S02]  /*10d50*/  SHF.R.U64 R28, R28, 0x3, RZ ;  /* 0x000000031c1c7819 */ /* 0x000fc400000012ff */
[----:B------:R-:W-:Y:S02]  /*10d60*/  SHF.R.U64 R34, R34, 0x3, RZ ;  /* 0x0000000322227819 */ /* 0x000fe400000012ff */
[----:B------:R-:W-:Y:S02]  /*10d70*/  LOP3.LUT R8, R8, R81, RZ, 0x3c, !PT ;  /* 0x0000005108087212 */ /* 0x000fe400078e3cff */
[----:B------:R-:W-:Y:S02]  /*10d80*/  LOP3.LUT R10, R10, R87, RZ, 0x3c, !PT ;  /* 0x000000570a0a7212 */ /* 0x000fe400078e3cff */
[----:B------:R-:W-:Y:S02]  /*10d90*/  SHF.R.U64 R80, R80, 0x3, RZ ;  /* 0x0000000350507819 */ /* 0x000fe400000012ff */
[----:B------:R-:W-:Y:S02]  /*10da0*/  LOP3.LUT R12, R12, R95, RZ, 0x3c, !PT ;  /* 0x0000005f0c0c7212 */ /* 0x000fe400078e3cff */
[----:B------:R-:W-:-:S02]  /*10db0*/  LOP3.LUT R14, R14, R137, RZ, 0x3c, !PT ;  /* 0x000000890e0e7212 */ /* 0x000fc400078e3cff */
[----:B------:R-:W-:Y:S02]  /*10dc0*/  LOP3.LUT R24, R24, R141, RZ, 0x3c, !PT ;  /* 0x0000008d18187212 */ /* 0x000fe400078e3cff */
[----:B------:R-:W-:Y:S02]  /*10dd0*/  LOP3.LUT R26, R26, R143, RZ, 0x3c, !PT ;  /* 0x0000008f1a1a7212 */ /* 0x000fe400078e3cff */
[----:B------:R-:W-:Y:S02]  /*10de0*/  LOP3.LUT R30, R32, R147, RZ, 0x3c, !PT ;  /* 0x00000093201e7212 */ /* 0x000fe400078e3cff */
[----:B------:R-:W-:Y:S01]  /*10df0*/  LOP3.LUT R20, R20, R139, RZ, 0x3c, !PT ;  /* 0x0000008b14147212 */ /* 0x000fe200078e3cff */
[----:B------:R0:W-:Y:S01]  /*10e00*/  STSM.16.M88.4 [R134], R4 ;  /* 0x0000000486007844 */ /* 0x0001e20000000200 */
[----:B------:R-:W-:Y:S02]  /*10e10*/  LOP3.LUT R28, R28, R145, RZ, 0x3c, !PT ;  /* 0x000000911c1c7212 */ /* 0x000fe400078e3cff */
[----:B------:R-:W-:-:S02]  /*10e20*/  LOP3.LUT R32, R34, R149, RZ, 0x3c, !PT ;  /* 0x0000009522207212 */ /* 0x000fc400078e3cff */
[----:B------:R-:W-:Y:S02]  /*10e30*/  LOP3.LUT R34, R80, R151, RZ, 0x3c, !PT ;  /* 0x0000009750227212 */ /* 0x000fe400078e3cff */
[----:B------:R-:W-:Y:S02]  /*10e40*/  MOV R133, R8 ;  /* 0x0000000800857202 */ /* 0x000fe40000000f00 */
[----:B------:R-:W-:Y:S02]  /*10e50*/  MOV R124, R10 ;  /* 0x0000000a007c7202 */ /* 0x000fe40000000f00 */
[----:B------:R-:W-:Y:S02]  /*10e60*/  MOV R123, R12 ;  /* 0x0000000c007b7202 */ /* 0x000fe40000000f00 */
[----:B------:R-:W-:Y:S02]  /*10e70*/  MOV R95, R14 ;  /* 0x0000000e005f7202 */ /* 0x000fe40000000f00 */
[----:B------:R-:W-:-:S02]  /*10e80*/  F2FP.BF16.F32.PACK_AB R8, R41, R40 ;  /* 0x000000282908723e */ /* 0x000fc400000010ff */
[----:B0-----:R-:W-:Y:S02]  /*10e90*/  F2FP.BF16.F32.PACK_AB R4, R121, R120 ;  /* 0x000000787904723e */ /* 0x001fe400000010ff */
[----:B------:R-:W-:Y:S02]  /*10ea0*/  F2FP.BF16.F32.PACK_AB R5, R132, R127 ;  /* 0x0000007f8405723e */ /* 0x000fe400000010ff */
[----:B------:R-:W-:Y:S02]  /*10eb0*/  F2FP.BF16.F32.PACK_AB R6, R122, R3 ;  /* 0x000000037a06723e */ /* 0x000fe400000010ff */
[----:B------:R-:W-:Y:S02]  /*10ec0*/  F2FP.BF16.F32.PACK_AB R7, R131, R126 ;  /* 0x0000007e8307723e */ /* 0x000fe400000010ff */
[----:B------:R-:W-:Y:S02]  /*10ed0*/  F2FP.BF16.F32.PACK_AB R9, R130, R125 ;  /* 0x0000007d8209723e */ /* 0x000fe400000010ff */
[----:B------:R-:W-:Y:S01]  /*10ee0*/  F2FP.BF16.F32.PACK_AB R10, R45, R44 ;  /* 0x0000002c2d0a723e */ /* 0x000fe200000010ff */
[----:B------:R0:W-:Y:S01]  /*10ef0*/  STSM.16.M88.4 [R133], R4 ;  /* 0x0000000485007844 */ /* 0x0001e20000000200 */
[----:B------:R-:W-:-:S02]  /*10f00*/  F2FP.BF16.F32.PACK_AB R11, R129, R46 ;  /* 0x0000002e810b723e */ /* 0x000fc400000010ff */
[----:B------:R-:W-:Y:S02]  /*10f10*/  MOV R87, R24 ;  /* 0x0000001800577202 */ /* 0x000fe40000000f00 */
[----:B------:R-:W-:Y:S01]  /*10f20*/  MOV R82, R26 ;  /* 0x0000001a00527202 */ /* 0x000fe20000000f00 */
[----:B------:R1:W-:Y:S01]  /*10f30*/  STSM.16.M88.4 [R124], R8 ;  /* 0x000000087c007844 */ /* 0x0003e20000000200 */
[----:B------:R-:W-:Y:S02]  /*10f40*/  F2FP.BF16.F32.PACK_AB R12, R49, R48 ;  /* 0x00000030310c723e */ /* 0x000fe400000010ff */
[----:B------:R-:W-:Y:S02]  /*10f50*/  F2FP.BF16.F32.PACK_AB R13, R51, R50 ;  /* 0x00000032330d723e */ /* 0x000fe400000010ff */
[----:B------:R-:W-:Y:S02]  /*10f60*/  F2FP.BF16.F32.PACK_AB R14, R53, R52 ;  /* 0x00000034350e723e */ /* 0x000fe400000010ff */
[----:B------:R-:W-:-:S02]  /*10f70*/  F2FP.BF16.F32.PACK_AB R15, R55, R54 ;  /* 0x00000036370f723e */ /* 0x000fc400000010ff */
[----:B------:R-:W-:Y:S01]  /*10f80*/  MOV R94, R20 ;  /* 0x00000014005e7202 */ /* 0x000fe20000000f00 */
[----:B0-----:R-:W-:Y:S01]  /*10f90*/  IMAD.U32 R4, RZ, RZ, UR4 ;  /* 0x00000004ff047e24 */ /* 0x001fe2000f8e00ff */
[----:B------:R-:W-:Y:S01]  /*10fa0*/  MOV R81, R28 ;  /* 0x0000001c00517202 */ /* 0x000fe20000000f00 */
[----:B------:R-:W-:Y:S01]  /*10fb0*/  STSM.16.M88.4 [R123], R12 ;  /* 0x0000000c7b007844 */ /* 0x000fe20000000200 */
[----:B------:R-:W-:Y:S01]  /*10fc0*/  MOV R80, R30 ;  /* 0x0000001e00507202 */ /* 0x000fe20000000f00 */
[----:B------:R-:W-:Y:S01]  /*10fd0*/  IMAD.U32 R5, RZ, RZ, UR8 ;  /* 0x00000008ff057e24 */ /* 0x000fe2000f8e00ff */
[----:B------:R-:W-:Y:S02]  /*10fe0*/  F2FP.BF16.F32.PACK_AB R24, R57, R56 ;  /* 0x000000383918723e */ /* 0x000fe400000010ff */
[----:B------:R-:W-:Y:S02]  /*10ff0*/  F2FP.BF16.F32.PACK_AB R25, R59, R58 ;  /* 0x0000003a3b19723e */ /* 0x000fe400000010ff */
[----:B------:R-:W-:-:S02]  /*11000*/  F2FP.BF16.F32.PACK_AB R26, R61, R60 ;  /* 0x0000003c3d1a723e */ /* 0x000fc400000010ff */
[----:B------:R-:W-:Y:S02]  /*11010*/  F2FP.BF16.F32.PACK_AB R27, R63, R62 ;  /* 0x0000003e3f1b723e */ /* 0x000fe400000010ff */
[----:B------:R-:W-:Y:S02]  /*11020*/  MOV R21, R32 ;  /* 0x0000002000157202 */ /* 0x000fe40000000f00 */
[----:B------:R-:W-:Y:S01]  /*11030*/  MOV R20, R34 ;  /* 0x0000002200147202 */ /* 0x000fe20000000f00 */
[----:B------:R-:W-:Y:S01]  /*11040*/  STSM.16.M88.4 [R95], R24 ;  /* 0x000000185f007844 */ /* 0x000fe20000000200 */
[----:B------:R-:W-:Y:S02]  /*11050*/  F2FP.BF16.F32.PACK_AB R28, R65, R64 ;  /* 0x00000040411c723e */ /* 0x000fe400000010ff */
[----:B------:R-:W-:Y:S02]  /*11060*/  F2FP.BF16.F32.PACK_AB R29, R67, R66 ;  /* 0x00000042431d723e */ /* 0x000fe400000010ff */
        /* <DEDUP_REMOVED lines=9> */
[----:B------:R0:W-:Y:S01]  /*11100*/  STSM.16.M88.4 [R87], R32 ;  /* 0x0000002057007844 */ /* 0x0001e20000000200 */
[----:B------:R-:W-:Y:S02]  /*11110*/  F2FP.BF16.F32.PACK_AB R115, R119, R118 ;  /* 0x000000767773723e */ /* 0x000fe400000010ff */
[----:B------:R-:W-:Y:S01]  /*11120*/  PLOP3.LUT P0, PT, PT, PT, UP1, 0x80, 0x0 ;  /* 0x000000000000781c */ /* 0x000fe20003f0f018 */
[----:B------:R2:W-:Y:S01]  /*11130*/  STSM.16.M88.4 [R82], R36 ;  /* 0x0000002452007844 */ /* 0x0005e20000000200 */
[----:B------:R-:W-:-:S03]  /*11140*/  PLOP3.LUT P1, PT, PT, PT, UP0, 0x80, 0x0 ;  /* 0x000000000000781c */ /* 0x000fc60003f2f008 */
[----:B------:R2:W-:Y:S04]  /*11150*/  STSM.16.M88.4 [R81], R88 ;  /* 0x0000005851007844 */ /* 0x0005e80000000200 */
[----:B------:R2:W-:Y:S04]  /*11160*/  STSM.16.M88.4 [R80], R96 ;  /* 0x0000006050007844 */ /* 0x0005e80000000200 */
[----:B------:R2:W-:Y:S04]  /*11170*/  STSM.16.M88.4 [R21], R104 ;  /* 0x0000006815007844 */ /* 0x0005e80000000200 */
[----:B------:R2:W-:Y:S01]  /*11180*/  STSM.16.M88.4 [R20], R112 ;  /* 0x0000007014007844 */ /* 0x0005e20000000200 */
[----:B------:R-:W-:Y:S01]  /*11190*/  BAR.SYNC.DEFER_BLOCKING 0x1, 0x100 ;  /* 0x0044000000007b1d */ /* 0x000fe20000010000 */
[----:B------:R-:W-:-:S02]  /*111a0*/  IMAD.U32 R6, RZ, RZ, UR6 ;  /* 0x00000006ff067e24 */ /* 0x000fc4000f8e00ff */
[----:B------:R-:W-:-:S03]  /*111b0*/  IMAD.U32 R7, RZ, RZ, UR7 ;  /* 0x00000007ff077e24 */ /* 0x000fc6000f8e00ff */
[----:B------:R-:W3:Y:S04]  /*111c0*/  @P0 LDG.E R3, desc[UR12][R4.64] ;  /* 0x0000000c04030981 */ /* 0x000ee8000c1e1900 */
[----:B------:R-:W4:Y:S01]  /*111d0*/  @P1 LDG.E R6, desc[UR12][R6.64] ;  /* 0x0000000c06061981 */ /* 0x000f22000c1e1900 */
[----:B-1----:R-:W-:Y:S01]  /*111e0*/  IMAD R9, R22, 0x40, R16 ;  /* 0x0000004016097824 */ /* 0x002fe200078e0210 */
[----:B------:R-:W-:Y:S01]  /*111f0*/  UMOV UR4, URZ ;  /* 0x0000003f00047c82 */ /* 0x000fe20008000000 */
[----:B------:R-:W-:Y:S02]  /*11200*/  ULDC UR10, c[0x0][0xa88] ;  /* 0x0002a200000a7ab9 */ /* 0x000fe40000000800 */
[----:B------:R-:W-:-:S03]  /*11210*/  IMAD.WIDE R18, R9, 0x2, R18 ;  /* 0x0000000209127825 */ /* 0x000fc600078e0212 */
[----:B0-----:R-:W-:Y:S02]  /*11220*/  IADD3 R33, P5, R18, 0x1000, RZ ;  /* 0x0000100012217810 */ /* 0x001fe40007fbe0ff */
[----:B---3--:R-:W-:Y:S02]  /*11230*/  @P0 R2UR UR4, R3 ;  /* 0x00000000030402ca */ /* 0x008fe400000e0000 */
[----:B----4-:R-:W-:Y:S01]  /*11240*/  @P1 R2UR UR10, R6 ;  /* 0x00000000060a12ca */ /* 0x010fe200000e0000 */
[----:B--2---:R-:W-:-:S14]  /*11250*/  @P1 BRA `(.L_x_2029) ;  /* 0x00000000001c1947 */ /* 0x004fdc0003800000 */
[----:B------:R-:W-:Y:S05]  /*11260*/  @!P0 BRA `(.L_x_2029) ;  /* 0x0000000000188947 */ /* 0x000fea0003800000 */
[----:B------:R-:W-:Y:S02]  /*11270*/  ULDC.64 UR6, c[0x0][0x208] ;  /* 0x0000820000067ab9 */ /* 0x000fe40000000a00 */
[----:B------:R-:W2:Y:S04]  /*11280*/  LDG.E R6, desc[UR6][R4.64] ;  /* 0x0000000604067981 */ /* 0x000ea8000c1e1900 */
[----:B------:R-:W3:Y:S01]  /*11290*/  LDG.E R3, desc[UR6][R4.64+0x4] ;  /* 0x0000040604037981 */ /* 0x000ee2000c1e1900 */
[----:B--2---:R-:W-:Y:S02]  /*112a0*/  R2UR UR6, R6 ;  /* 0x00000000060672ca */ /* 0x004fe400000e0000 */
[----:B---3--:R-:W-:-:S13]  /*112b0*/  R2UR UR10, R3 ;  /* 0x00000000030a72ca */ /* 0x008fda00000e0000 */
[----:B------:R-:W-:-:S12]  /*112c0*/  UIADD3 UR10, -UR6, UR10, URZ ;  /* 0x0000000a060a7290 */ /* 0x000fd8000fffe13f */
.L_x_2029:
[----:B------:R-:W-:Y:S01]  /*112d0*/  R2UR UR18, R207 ;  /* 0x00000000cf1272ca */ /* 0x000fe200000e0000 */
[----:B------:R-:W-:Y:S01]  /*112e0*/  ULDC.64 UR12, c[0x0][0xb70] ;  /* 0x0002dc00000c7ab9 */ /* 0x000fe20000000a00 */
[----:B------:R-:W-:Y:S01]  /*112f0*/  R2UR UR16, R208 ;  /* 0x00000000d01072ca */ /* 0x000fe200000e0000 */
[----:B------:R-:W-:Y:S01]  /*11300*/  USHF.R.S32.HI UR9, URZ, 0x1f, UR4 ;  /* 0x0000001f3f097899 */ /* 0x000fe20008011404 */
[----:B------:R-:W-:Y:S01]  /*11310*/  R2UR UR15, R206 ;  /* 0x00000000ce0f72ca */ /* 0x000fe200000e0000 */
[----:B------:R-:W-:Y:S01]  /*11320*/  UMOV UR8, UR4 ;  /* 0x0000000400087c82 */ /* 0x000fe20008000000 */
[----:B------:R-:W-:Y:S01]  /*11330*/  R2UR UR17, R209 ;  /* 0x00000000d11172ca */ /* 0x000fe200000e0000 */
[----:B------:R-:W-:Y:S01]  /*11340*/  ULDC.64 UR20, c[0x0][0x208] ;  /* 0x0000820000147ab9 */ /* 0x000fe20000000a00 */
[C---:B------:R-:W-:Y:S02]  /*11350*/  IADD3 R5, P3, R18.reuse, 0x3000, RZ ;  /* 0x0000300012057810 */ /* 0x040fe40007f7e0ff */
[----:B------:R-:W-:-:S02]  /*11360*/  IADD3 R57, P0, R18, 0x4000, RZ ;  /* 0x0000400012397810 */ /* 0x000fc40007f1e0ff */
[----:B------:R-:W-:Y:S01]  /*11370*/  LOP3.LUT R4, R5, 0x380, RZ, 0xc0, !PT ;  /* 0x0000038005047812 */ /* 0x000fe200078ec0ff */
[----:B------:R-:W-:Y:S01]  /*11380*/  USHF.R.S32.HI UR14, URZ, 0x1f, UR18 ;  /* 0x0000001f3f0e7899 */ /* 0x000fe20008011412 */
[----:B------:R-:W-:Y:S01]  /*11390*/  IADD3 R13, P4, R18, 0x2000, RZ ;  /* 0x00002000120d7810 */ /* 0x000fe20007f9e0ff */
[----:B------:R-:W-:Y:S01]  /*113a0*/  USEL UR16, UR16, URZ, !UP1 ;  /* 0x0000003f10107287 */ /* 0x000fe2000c800000 */
[----:B------:R-:W-:Y:S01]  /*113b0*/  SHF.R.U64 R4, R4, 0x3, RZ ;  /* 0x0000000304047819 */ /* 0x000fe200000012ff */
[----:B------:R-:W-:Y:S01]  /*113c0*/  UIMAD UR11, UR14, UR12, URZ ;  /* 0x0000000c0e0b72a4 */ /* 0x000fe2000f8e023f */
[----:B------:R-:W-:Y:S01]  /*113d0*/  IADD3 R45, P1, R18, 0x5000, RZ ;  /* 0x00005000122d7810 */ /* 0x000fe20007f3e0ff */
[----:B------:R-:W-:Y:S01]  /*113e0*/  UIMAD.WIDE.U32 UR6, UR18, UR12, UR8 ;  /* 0x0000000c120672a5 */ /* 0x000fe2000f8e0008 */
[----:B------:R-:W-:Y:S01]  /*113f0*/  MOV R6, UR17 ;  /* 0x0000001100067c02 */ /* 0x000fe20008000f00 */
[----:B------:R-:W-:Y:S01]  /*11400*/  UIMAD UR11, UR18, UR13, UR11 ;  /* 0x0000000d120b72a4 */ /* 0x000fe2000f8e020b */
[----:B------:R-:W-:Y:S01]  /*11410*/  LOP3.LUT R4, R4, R5, RZ, 0x3c, !PT ;  /* 0x0000000504047212 */ /* 0x000fe200078e3cff */
[----:B------:R-:W-:Y:S01]  /*11420*/  USEL UR15, UR15, URZ, !UP1 ;  /* 0x0000003f0f0f7287 */ /* 0x000fe2000c800000 */
[----:B------:R-:W-:Y:S01]  /*11430*/  IADD3 R29, P2, R18, 0x6000, RZ ;  /* 0x00006000121d7810 */ /* 0x000fe20007f5e0ff */
[----:B------:R-:W-:Y:S01]  /*11440*/  ULDC.64 UR12, c[0x0][0xb78] ;  /* 0x0002de00000c7ab9 */ /* 0x000fe20000000a00 */
[----:B------:R-:W-:Y:S01]  /*11450*/  UIADD3 UR7, UR7, UR11, URZ ;  /* 0x0000000b07077290 */ /* 0x000fe2000fffe03f */
[----:B------:R-:W-:Y:S01]  /*11460*/  IMAD R7, R6, 0x80, R205 ;  /* 0x0000008006077824 */ /* 0x000fe200078e02cd */
[----:B------:R-:W-:Y:S01]  /*11470*/  UIMAD UR8, UR16, UR12, URZ ;  /* 0x0000000c100872a4 */ /* 0x000fe2000f8e023f */
[----:B------:R-:W-:Y:S01]  /*11480*/  LOP3.LUT R56, R57, 0x380, RZ, 0xc0, !PT ;  /* 0x0000038039387812 */ /* 0x000fe200078ec0ff */
[----:B------:R-:W-:Y:S01]  /*11490*/  UIMAD.WIDE.U32 UR6, UR15, UR12, UR6 ;  /* 0x0000000c0f0672a5 */ /* 0x000fe2000f8e0006 */
[----:B------:R-:W-:Y:S01]  /*114a0*/  LOP3.LUT R32, R33, 0x380, RZ, 0xc0, !PT ;  /* 0x0000038021207812 */ /* 0x000fe200078ec0ff */
[----:B------:R-:W-:Y:S01]  /*114b0*/  UIMAD UR8, UR15, UR13, UR8 ;  /* 0x0000000d0f0872a4 */ /* 0x000fe2000f8e0208 */
[----:B------:R-:W-:-:S02]  /*114c0*/  SHF.R.S32.HI R3, RZ, 0x1f, R7 ;  /* 0x0000001fff037819 */ /* 0x000fc40000011407 */
[----:B------:R-:W-:Y:S01]  /*114d0*/  LOP3.LUT R12, R13, 0x380, RZ, 0xc0, !PT ;  /* 0x000003800d0c7812 */ /* 0x000fe200078ec0ff */
[----:B------:R-:W-:Y:S01]  /*114e0*/  ULDC.64 UR12, c[0x0][0xaa0] ;  /* 0x0002a800000c7ab9 */ /* 0x000fe20000000a00 */
[----:B------:R-:W-:Y:S01]  /*114f0*/  IADD3 R5, P6, R7, UR6, RZ ;  /* 0x0000000607057c10 */ /* 0x000fe2000ffde0ff */
[----:B------:R-:W-:Y:S01]  /*11500*/  IMAD.U32 R6, RZ, RZ, UR8 ;  /* 0x00000008ff067e24 */ /* 0x000fe2000f8e00ff */
[----:B------:R-:W-:Y:S02]  /*11510*/  LOP3.LUT R44, R45, 0x380, RZ, 0xc0, !PT ;  /* 0x000003802d2c7812 */ /* 0x000fe400078ec0ff */
[----:B------:R-:W-:Y:S02]  /*11520*/  LOP3.LUT R28, R29, 0x380, RZ, 0xc0, !PT ;  /* 0x000003801d1c7812 */ /* 0x000fe400078ec0ff */
[----:B------:R-:W-:Y:S01]  /*11530*/  IADD3.X R6, R3, UR7, R6, P6, !PT ;  /* 0x0000000703067c10 */ /* 0x000fe2000b7fe406 */
[----:B------:R-:W-:Y:S01]  /*11540*/  ULDC.64 UR6, c[0x0][0xb40] ;  /* 0x0002d00000067ab9 */ /* 0x000fe20000000a00 */
[----:B------:R-:W-:Y:S01]  /*11550*/  SHF.R.U64 R56, R56, 0x3, RZ ;  /* 0x0000000338387819 */ /* 0x000fe200000012ff */
[----:B------:R-:W-:Y:S01]  /*11560*/  VIADD R3, R7, 0x8 ;  /* 0x0000000807037836 */ /* 0x000fe20000000000 */
[----:B------:R-:W-:-:S02]  /*11570*/  SHF.R.U64 R32, R32, 0x3, RZ ;  /* 0x0000000320207819 */ /* 0x000fc400000012ff */
[----:B------:R-:W-:Y:S02]  /*11580*/  SHF.R.U64 R12, R12, 0x3, RZ ;  /* 0x000000030c0c7819 */ /* 0x000fe400000012ff */
[----:B------:R-:W-:Y:S02]  /*11590*/  LEA R20, P6, R5, UR6, 0x2 ;  /* 0x0000000605147c11 */ /* 0x000fe4000f8c10ff */
[----:B------:R-:W-:Y:S02]  /*115a0*/  SHF.R.U64 R44, R44, 0x3, RZ ;  /* 0x000000032c2c7819 */ /* 0x000fe400000012ff */
[----:B------:R-:W-:Y:S02]  /*115b0*/  SHF.R.U64 R28, R28, 0x3, RZ ;  /* 0x000000031c1c7819 */ /* 0x000fe400000012ff */
[----:B------:R-:W-:Y:S02]  /*115c0*/  LOP3.LUT R56, R56, R57, RZ, 0x3c, !PT ;  /* 0x0000003938387212 */ /* 0x000fe400078e3cff */
[----:B------:R-:W-:-:S02]  /*115d0*/  IADD3.X R57, RZ, R19, RZ, P0, !PT ;  /* 0x00000013ff397210 */ /* 0x000fc400007fe4ff */
[----:B------:R-:W-:Y:S02]  /*115e0*/  LOP3.LUT P0, RZ, R211, 0x3, RZ, 0xc0, !PT ;  /* 0x00000003d3ff7812 */ /* 0x000fe4000780c0ff */
[----:B------:R-:W-:Y:S01]  /*115f0*/  LOP3.LUT R32, R32, R33, RZ, 0x3c, !PT ;  /* 0x0000002120207212 */ /* 0x000fe200078e3cff */
[--C-:B------:R-:W-:Y:S01]  /*11600*/  IMAD.X R33, RZ, RZ, R19.reuse, P5 ;  /* 0x000000ffff217224 */ /* 0x100fe200028e0613 */
[----:B------:R-:W-:Y:S01]  /*11610*/  LOP3.LUT R12, R12, R13, RZ, 0x3c, !PT ;  /* 0x0000000d0c0c7212 */ /* 0x000fe200078e3cff */
[--C-:B------:R-:W-:Y:S01]  /*11620*/  IMAD.X R13, RZ, RZ, R19.reuse, P4 ;  /* 0x000000ffff0d7224 */ /* 0x100fe200020e0613 */
[----:B------:R-:W-:Y:S01]  /*11630*/  LEA.HI.X R21, R5, UR7, R6, 0x2, P6 ;  /* 0x0000000705157c11 */ /* 0x000fe2000b0f1406 */
[--C-:B------:R-:W-:Y:S01]  /*11640*/  IMAD.X R5, RZ, RZ, R19.reuse, P3 ;  /* 0x000000ffff057224 */ /* 0x100fe200018e0613 */
[----:B------:R-:W-:Y:S01]  /*11650*/  LOP3.LUT R44, R44, R45, RZ, 0x3c, !PT ;  /* 0x0000002d2c2c7212 */ /* 0x000fe200078e3cff */
[--C-:B------:R-:W-:Y:S01]  /*11660*/  IMAD.X R45, RZ, RZ, R19.reuse, P1 ;  /* 0x000000ffff2d7224 */ /* 0x100fe200008e0613 */
[----:B------:R-:W-:Y:S01]  /*11670*/  LOP3.LUT R28, R28, R29, RZ, 0x3c, !PT ;  /* 0x0000001d1c1c7212 */ /* 0x000fe200078e3cff */
[----:B------:R-:W-:Y:S01]  /*11680*/  IMAD.X R29, RZ, RZ, R19, P2 ;  /* 0x000000ffff1d7224 */ /* 0x000fe200010e0613 */
[----:B------:R-:W-:-:S02]  /*11690*/  IADD3 R9, P6, R18, 0x7000, RZ ;  /* 0x0000700012097810 */ /* 0x000fc40007fde0ff */
[C---:B------:R-:W-:Y:S02]  /*116a0*/  IADD3 R61, P5, R18.reuse, 0x8000, RZ ;  /* 0x00008000123d7810 */ /* 0x040fe40007fbe0ff */
[C---:B------:R-:W-:Y:S02]  /*116b0*/  IADD3 R53, P4, R18.reuse, 0x9000, RZ ;  /* 0x0000900012357810 */ /* 0x040fe40007f9e0ff */
[C---:B------:R-:W-:Y:S02]  /*116c0*/  IADD3 R37, P3, R18.reuse, 0xa000, RZ ;  /* 0x0000a00012257810 */ /* 0x040fe40007f7e0ff */
[----:B------:R-:W-:Y:S02]  /*116d0*/  ISETP.GE.OR P1, PT, R7, UR10, P0 ;  /* 0x0000000a07007c0c */ /* 0x000fe40008726670 */
[----:B------:R-:W-:Y:S02]  /*116e0*/  IADD3 R6, P2, R18, 0xb000, RZ ;  /* 0x0000b00012067810 */ /* 0x000fe40007f5e0ff */
[----:B------:R-:W-:-:S02]  /*116f0*/  ISETP.GE.OR P0, PT, R3, UR10, P0 ;  /* 0x0000000a03007c0c */ /* 0x000fc40008706670 */
[----:B------:R-:W-:Y:S01]  /*11700*/  LOP3.LUT R7, R18, 0x380, RZ, 0xc0, !PT ;  /* 0x0000038012077812 */ /* 0x000fe200078ec0ff */
[----:B------:R-:W-:Y:S01]  /*11710*/  IMAD.X R25, RZ, RZ, R19, P2 ;  /* 0x000000ffff197224 */ /* 0x000fe200010e0613 */
[----:B------:R-:W-:Y:S02]  /*11720*/  LOP3.LUT R8, R9, 0x380, RZ, 0xc0, !PT ;  /* 0x0000038009087812 */ /* 0x000fe400078ec0ff */
[----:B------:R-:W-:Y:S02]  /*11730*/  LOP3.LUT R60, R61, 0x380, RZ, 0xc0, !PT ;  /* 0x000003803d3c7812 */ /* 0x000fe400078ec0ff */
[----:B------:R-:W-:Y:S01]  /*11740*/  LOP3.LUT R52, R53, 0x380, RZ, 0xc0, !PT ;  /* 0x0000038035347812 */ /* 0x000fe200078ec0ff */
[----:B------:R0:W-:Y:S01]  /*11750*/  @!P1 STG.E desc[UR20][R20.64], R2 ;  /* 0x0000000214009986 */ /* 0x0001e2000c101914 */
[----:B------:R-:W-:Y:S02]  /*11760*/  LOP3.LUT R36, R37, 0x380, RZ, 0xc0, !PT ;  /* 0x0000038025247812 */ /* 0x000fe400078ec0ff */
[----:B------:R-:W-:Y:S01]  /*11770*/  LOP3.LUT R3, R6, 0x380, RZ, 0xc0, !PT ;  /* 0x0000038006037812 */ /* 0x000fe200078ec0ff */
[----:B------:R1:W-:Y:S01]  /*11780*/  @!P0 STG.E desc[UR20][R20.64+0x20], R0 ;  /* 0x0000200014008986 */ /* 0x0003e2000c101914 */
[----:B------:R-:W-:-:S02]  /*11790*/  SHF.R.U64 R7, R7, 0x3, RZ ;  /* 0x0000000307077819 */ /* 0x000fc400000012ff */
[----:B------:R-:W-:Y:S01]  /*117a0*/  SHF.R.U64 R8, R8, 0x3, RZ ;  /* 0x0000000308087819 */ /* 0x000fe200000012ff */
[----:B------:R-:W-:Y:S01]  /*117b0*/  UIMAD UR6, UR9, UR12, URZ ;  /* 0x0000000c090672a4 */ /* 0x000fe2000f8e023f */
[----:B------:R-:W-:Y:S01]  /*117c0*/  SHF.R.U64 R60, R60, 0x3, RZ ;  /* 0x000000033c3c7819 */ /* 0x000fe200000012ff */
[----:B------:R-:W5:Y:S01]  /*117d0*/  LD.E.128 R32, desc[UR20][R32.64] ;  /* 0x0000001420207980 */ /* 0x000f62000c101d00 */
[----:B------:R-:W-:Y:S01]  /*117e0*/  SHF.R.U64 R52, R52, 0x3, RZ ;  /* 0x0000000334347819 */ /* 0x000fe200000012ff */
[----:B0-----:R-:W-:Y:S01]  /*117f0*/  IMAD.MOV.U32 R2, RZ, RZ, R16 ;  /* 0x000000ffff027224 */ /* 0x001fe200078e0010 */
[----:B------:R-:W-:Y:S01]  /*11800*/  SHF.R.U64 R36, R36, 0x3, RZ ;  /* 0x0000000324247819 */ /* 0x000fe200000012ff */
[----:B------:R-:W5:Y:S01]  /*11810*/  LD.E.128 R12, desc[UR20][R12.64] ;  /* 0x000000140c0c7980 */ /* 0x000f62000c101d00 */
[----:B------:R-:W-:Y:S01]  /*11820*/  SHF.R.U64 R3, R3, 0x3, RZ ;  /* 0x0000000303037819 */ /* 0x000fe200000012ff */
[----:B------:R-:W-:Y:S01]  /*11830*/  ULDC.64 UR8, c[0x0][0xae0] ;  /* 0x0002b80000087ab9 */ /* 0x000fe20000000a00 */
[----:B------:R-:W-:Y:S01]  /*11840*/  LOP3.LUT R18, R7, R18, RZ, 0x3c, !PT ;  /* 0x0000001207127212 */ /* 0x000fe200078e3cff */
[----:B------:R-:W5:Y:S01]  /*11850*/  LD.E.128 R56, desc[UR20][R56.64] ;  /* 0x0000001438387980 */ /* 0x000f62000c101d00 */
[----:B------:R-:W-:Y:S01]  /*11860*/  LOP3.LUT R8, R8, R9, RZ, 0x3c, !PT ;  /* 0x0000000908087212 */ /* 0x000fe200078e3cff */
[--C-:B------:R-:W-:Y:S01]  /*11870*/  IMAD.X R9, RZ, RZ, R19.reuse, P6 ;  /* 0x000000ffff097224 */ /* 0x100fe200030e0613 */
[----:B------:R-:W-:Y:S01]  /*11880*/  LOP3.LUT R60, R60, R61, RZ, 0x3c, !PT ;  /* 0x0000003d3c3c7212 */ /* 0x000fe200078e3cff */
[--C-:B------:R-:W-:Y:S01]  /*11890*/  IMAD.X R61, RZ, RZ, R19.reuse, P5 ;  /* 0x000000ffff3d7224 */ /* 0x100fe200028e0613 */
[----:B------:R-:W-:Y:S01]  /*118a0*/  LOP3.LUT R52, R52, R53, RZ, 0x3c, !PT ;  /* 0x0000003534347212 */ /* 0x000fe200078e3cff */
[----:B------:R0:W5:Y:S01]  /*118b0*/  LD.E.128 R48, desc[UR20][R18.64] ;  /* 0x0000001412307980 */ /* 0x000162000c101d00 */
[----:B------:R-:W-:Y:S01]  /*118c0*/  LOP3.LUT R36, R36, R37, RZ, 0x3c, !PT ;  /* 0x0000002524247212 */ /* 0x000fe200078e3cff */
[----:B------:R-:W-:Y:S01]  /*118d0*/  IMAD.X R37, RZ, RZ, R19, P3 ;  /* 0x000000ffff257224 */ /* 0x000fe200018e0613 */
[----:B------:R-:W-:Y:S01]  /*118e0*/  IADD3.X R53, RZ, R19, RZ, P4, !PT ;  /* 0x00000013ff357210 */ /* 0x000fe200027fe4ff */
[----:B------:R-:W5:Y:S01]  /*118f0*/  LD.E.128 R44, desc[UR20][R44.64] ;  /* 0x000000142c2c7980 */ /* 0x000f62000c101d00 */
[----:B------:R-:W-:-:S02]  /*11900*/  LOP3.LUT R24, R3, R6, RZ, 0x3c, !PT ;  /* 0x0000000603187212 */ /* 0x000fc400078e3cff */
[----:B------:R-:W-:Y:S01]  /*11910*/  SHF.R.S32.HI R3, RZ, 0x1f, R16 ;  /* 0x0000001fff037819 */ /* 0x000fe20000011410 */
[----:B------:R-:W5:Y:S01]  /*11920*/  LD.E.128 R4, desc[UR20][R4.64] ;  /* 0x0000001404047980 */ /* 0x000f62000c101d00 */
[----:B0-----:R-:W-:Y:S01]  /*11930*/  IMAD.U32 R19, RZ, RZ, UR12 ;  /* 0x0000000cff137e24 */ /* 0x001fe2000f8e00ff */
[----:B------:R-:W-:Y:S02]  /*11940*/  UIMAD UR6, UR4, UR13, UR6 ;  /* 0x0000000d040672a4 */ /* 0x000fe4000f8e0206 */
[----:B------:R-:W5:Y:S01]  /*11950*/  LD.E.128 R28, desc[UR20][R28.64] ;  /* 0x000000141c1c7980 */ /* 0x000f62000c101d00 */
[----:B------:R-:W-:-:S03]  /*11960*/  IMAD.WIDE.U32 R2, R19, UR4, R2 ;  /* 0x0000000413027c25 */ /* 0x000fc6000f8e0002 */
        /* <DEDUP_REMOVED lines=12> */
[----:B------:R-:W-:Y:S01]  /*11a30*/  MOV R19, UR8 ;  /* 0x0000000800137c02 */ /* 0x000fe20008000f00 */
[----:B------:R-:W-:Y:S01]  /*11a40*/  VIADD R3, R3, UR6 ;  /* 0x0000000603037c36 */ /* 0x000fe20008000000 */
[----:B------:R-:W-:-:S02]  /*11a50*/  UIMAD UR10, UR17, -0x80, UR10 ;  /* 0xffffff80110a78a4 */ /* 0x000fc4000f8e020a */
[----:B------:R-:W-:Y:S02]  /*11a60*/  UIMAD UR4, UR18, UR9, UR4 ;  /* 0x00000009120472a4 */ /* 0x000fe4000f8e0204 */
[----:B------:R-:W-:Y:S01]  /*11a70*/  IMAD.WIDE.U32 R2, R19, UR18, R2 ;  /* 0x0000001213027c25 */ /* 0x000fe2000f8e0002 */
[----:B------:R-:W-:Y:S01]  /*11a80*/  ULDC.64 UR6, c[0x0][0xae8] ;  /* 0x0002ba0000067ab9 */ /* 0x000fe20000000a00 */
[----:B------:R-:W-:Y:S02]  /*11a90*/  ISETP.GE.AND P3, PT, R22, UR10, PT ;  /* 0x0000000a16007c0c */ /* 0x000fe4000bf66270 */
[----:B------:R-:W-:Y:S01]  /*11aa0*/  VIADD R3, R3, UR4 ;  /* 0x0000000403037c36 */ /* 0x000fe20008000000 */
[----:B------:R-:W-:Y:S01]  /*11ab0*/  UIMAD UR4, UR16, UR6, URZ ;  /* 0x00000006100472a4 */ /* 0x000fe2000f8e023f */
[----:B------:R-:W-:Y:S01]  /*11ac0*/  VIADD R42, R42, 0x36820 ;  /* 0x000368202a2a7836 */ /* 0x000fe20000000000 */
[----:B-1----:R-:W-:Y:S01]  /*11ad0*/  MOV R21, UR6 ;  /* 0x0000000600157c02 */ /* 0x002fe20008000f00 */
[C---:B------:R-:W-:Y:S01]  /*11ae0*/  VIADD R19, R22.reuse, 0x60 ;  /* 0x0000006016137836 */ /* 0x040fe20000000000 */
[----:B------:R-:W-:Y:S01]  /*11af0*/  UIMAD UR4, UR15, UR7, UR4 ;  /* 0x000000070f0472a4 */ /* 0x000fe2000f8e0204 */
[----:B------:R-:W-:Y:S01]  /*11b00*/  VIADD R18, R22, 0x40 ;  /* 0x0000004016127836 */ /* 0x000fe20000000000 */
[----:B------:R-:W-:Y:S01]  /*11b10*/  PRMT R42, RZ, 0x654, R42 ;  /* 0x00000654ff2a7816 */ /* 0x000fe2000000002a */
[----:B------:R-:W-:Y:S01]  /*11b20*/  IMAD.WIDE.U32 R20, R21, UR15, R2 ;  /* 0x0000000f15147c25 */ /* 0x000fe2000f8e0002 */
[----:B------:R-:W-:-:S02]  /*11b30*/  ISETP.GE.AND P2, PT, R19, UR10, PT ;  /* 0x0000000a13007c0c */ /* 0x000fc4000bf46270 */
[--C-:B------:R-:W-:Y:S01]  /*11b40*/  SHF.R.S32.HI R23, RZ, 0x1f, R22.reuse ;  /* 0x0000001fff177819 */ /* 0x100fe20000011416 */
[----:B------:R-:W-:Y:S01]  /*11b50*/  VIADD R0, R22, 0x20 ;  /* 0x0000002016007836 */ /* 0x000fe20000000000 */
[----:B0-----:R0:W-:Y:S01]  /*11b60*/  SYNCS.ARRIVE.TRANS64.RED.A1T0 RZ, [R42+URZ], RZ ;  /* 0x000000ff2aff79a7 */ /* 0x0011e2000810043f */
[----:B------:R-:W-:Y:S01]  /*11b70*/  IMAD.U32 R19, RZ, RZ, UR17 ;  /* 0x00000011ff137e24 */ /* 0x000fe2000f8e00ff */
[----:B------:R-:W-:Y:S01]  /*11b80*/  BSSY B1, `(.L_x_2030) ;  /* 0x000001a000017945 */ /* 0x000fe20003800000 */
[----:B------:R-:W-:Y:S01]  /*11b90*/  VIADD R43, R21, UR4 ;  /* 0x00000004152b7c36 */ /* 0x000fe20008000000 */
[----:B------:R-:W-:Y:S01]  /*11ba0*/  ISETP.GE.AND P1, PT, R18, UR10, PT ;  /* 0x0000000a12007c0c */ /* 0x000fe2000bf26270 */
[----:B------:R-:W-:Y:S01]  /*11bb0*/  IMAD.WIDE R18, R19, 0x80, R22 ;  /* 0x0000008013127825 */ /* 0x000fe200078e0216 */
[----:B------:R-:W-:Y:S01]  /*11bc0*/  ISETP.GE.AND P0, PT, R0, UR10, PT ;  /* 0x0000000a00007c0c */ /* 0x000fe2000bf06270 */
[----:B------:R-:W-:-:S12]  /*11bd0*/  @P3 BRA `(.L_x_2031) ;  /* 0x0000000000503947 */ /* 0x000fd80003800000 */
        /* <DEDUP_REMOVED lines=10> */
[C---:B------:R-:W-:Y:S01]  /*11c80*/  IMAD R41, R18.reuse, UR7, R41 ;  /* 0x0000000712297c24 */ /* 0x040fe2000f8e0229 */
[----:B------:R-:W-:Y:S01]  /*11c90*/  ULDC.64 UR8, c[0x0][0x208] ;  /* 0x0000820000087ab9 */ /* 0x000fe20000000a00 */
        /* <DEDUP_REMOVED lines=8> */
.L_x_2031:
[----:B------:R-:W-:Y:S05]  /*11d20*/  BSYNC B1 ;  /* 0x0000000000017941 */ /* 0x000fea0003800000 */
.L_x_2030:
[----:B------:R-:W-:Y:S04]  /*11d30*/  BSSY B1, `(.L_x_2032) ;  /* 0x0000018000017945 */ /* 0x000fe80003800000 */
[----:B------:R-:W-:Y:S05]  /*11d40*/  @P0 BRA `(.L_x_2033) ;  /* 0x0000000000580947 */ /* 0x000fea0003800000 */
[----:B-1----:R-:W-:Y:S01]  /*11d50*/  IADD3 R41, P0, R18, 0x20, RZ ;  /* 0x0000002012297810 */ /* 0x002fe20007f1e0ff */
[----:B------:R-:W-:Y:S01]  /*11d60*/  VIADD R2, R16, 0x40 ;  /* 0x0000004010027836 */ /* 0x000fe20000000000 */
[----:B------:R-:W-:Y:S01]  /*11d70*/  ULDC UR4, c[0x0][0xa8c] ;  /* 0x0002a30000047ab9 */ /* 0x000fe20000000800 */
        /* <DEDUP_REMOVED lines=19> */
.L_x_2033:
[----:B------:R-:W-:Y:S05]  /*11eb0*/  BSYNC B1 ;  /* 0x0000000000017941 */ /* 0x000fea0003800000 */
.L_x_2032:
[----:B------:R-:W-:Y:S04]  /*11ec0*/  BSSY B1, `(.L_x_2034) ;  /* 0x0000018000017945 */ /* 0x000fe80003800000 */
[----:B------:R-:W-:Y:S05]  /*11ed0*/  @P1 BRA `(.L_x_2035) ;  /* 0x0000000000581947 */ /* 0x000fea0003800000 */
[----:B--2--5:R-:W-:Y:S01]  /*11ee0*/  IADD3 R33, P0, R18, 0x40, RZ ;  /* 0x0000004012217810 */ /* 0x024fe20007f1e0ff */
        /* <DEDUP_REMOVED lines=21> */
.L_x_2035:
[----:B------:R-:W-:Y:S05]  /*12040*/  BSYNC B1 ;  /* 0x0000000000017941 */ /* 0x000fea0003800000 */
.L_x_2034:
[----:B------:R-:W-:Y:S05]  /*12050*/  @P2 BRA `(.L_x_2036) ;  /* 0x0000000c00902947 */ /* 0x000fea0003800000 */
[----:B---3-5:R-:W-:Y:S01]  /*12060*/  IADD3 R13, P0, R18, 0x60, RZ ;  /* 0x00000060120d7810 */ /* 0x028fe20007f1e0ff */
        /* <DEDUP_REMOVED lines=14> */
[----:B------:R-:W-:Y:S02]  /*12150*/  LEA R12, P0, R2, UR6, 0x1 ;  /* 0x00000006020c7c11 */ /* 0x000fe4000f8008ff */
[----:B------:R-:W-:-:S04]  /*12160*/  IADD3 R3, R3, R13, RZ ;  /* 0x0000000d03037210 */ /* 0x000fc80007ffe0ff */
        /* <DEDUP_REMOVED lines=8> */
.L_x_2028:
[----:B------:R-:W-:Y:S01]  /*121f0*/  R2UR UR8, R208 ;  /* 0x00000000d00872ca */ /* 0x000fe200000e0000 */
[----:B------:R-:W-:Y:S01]  /*12200*/  ULDC.64 UR6, c[0x0][0xbe0] ;  /* 0x0002f80000067ab9 */ /* 0x000fe20000000a00 */
[----:B------:R-:W-:Y:S01]  /*12210*/  R2UR UR4, R206 ;  /* 0x00000000ce0472ca */ /* 0x000fe200000e0000 */
[----:B------:R-:W-:Y:S01]  /*12220*/  UISETP.NE.U32.AND UP0, UPT, UR6, URZ, UPT ;  /* 0x0000003f0600728c */ /* 0x000fe2000bf05070 */
[----:B------:R-:W-:-:S03]  /*12230*/  ULDC.64 UR12, c[0x0][0x208] ;  /* 0x00008200000c7ab9 */ /* 0x000fc60000000a00 */
[----:B------:R-:W-:-:S06]  /*12240*/  UISETP.NE.AND.EX UP1, UPT, UR7, URZ, UPT, UP0 ;  /* 0x0000003f0700728c */ /* 0x000fcc000bf25300 */
[----:B------:R-:W-:Y:S02]  /*12250*/  PLOP3.LUT P2, PT, PT, PT, UP1, 0x80, 0x0 ;  /* 0x000000000000781c */ /* 0x000fe40003f4f018 */
[----:B------:R-:W-:Y:S02]  /*12260*/  USHF.L.U64.HI UR10, UR4, 0x2, UR8 ;  /* 0x00000002040a7899 */ /* 0x000fe40008010208 */
[----:B------:R-:W-:Y:S01]  /*12270*/  USHF.L.U32 UR4, UR4, 0x2, URZ ;  /* 0x0000000204047899 */ /* 0x000fe2000800063f */
[----:B------:R-:W-:-:S03]  /*12280*/  ULDC.64 UR8, c[0x0][0xbd8] ;  /* 0x0002f60000087ab9 */ /* 0x000fc60000000a00 */
[----:B------:R-:W-:Y:S02]  /*12290*/  @UP1 UIADD3 UR6, UP2, UR4, UR6, URZ ;  /* 0x0000000604061290 */ /* 0x000fe4000ff5e03f */
[----:B------:R-:W-:Y:S02]  /*122a0*/  UISETP.NE.U32.AND UP0, UPT, UR8, URZ, UPT ;  /* 0x0000003f0800728c */ /* 0x000fe4000bf05070 */
[----:B------:R-:W-:Y:S02]  /*122b0*/  @UP1 UIADD3.X UR7, UR10, UR7, URZ, UP2, !UPT ;  /* 0x000000070a071290 */ /* 0x000fe400097fe43f */
[----:B------:R-:W-:Y:S01]  /*122c0*/  IMAD.U32 R4, RZ, RZ, UR6 ;  /* 0x00000006ff047e24 */ /* 0x000fe2000f8e00ff */
[----:B------:R-:W-:Y:S02]  /*122d0*/  UISETP.NE.AND.EX UP0, UPT, UR9, URZ, UPT, UP0 ;  /* 0x0000003f0900728c */ /* 0x000fe4000bf05300 */
[----:B------:R-:W-:Y:S01]  /*122e0*/  UIADD3 UR4, UP1, UR4, UR8, URZ ;  /* 0x0000000804047290 */ /* 0x000fe2000ff3e03f */
[----:B------:R-:W-:-:S03]  /*122f0*/  IMAD.U32 R5, RZ, RZ, UR7 ;  /* 0x00000007ff057e24 */ /* 0x000fc6000f8e00ff */
[----:B------:R-:W-:Y:S01]  /*12300*/  PLOP3.LUT P1, PT, PT, PT, UP0, 0x80, 0x0 ;  /* 0x000000000000781c */ /* 0x000fe20003f2f008 */
[----:B------:R-:W-:Y:S01]  /*12310*/  UIADD3.X UR6, UR10, UR9, URZ, UP1, !UPT ;  /* 0x000000090a067290 */ /* 0x000fe20008ffe43f */
[----:B------:R-:W2:Y:S01]  /*12320*/  @P2 LDG.E R4, desc[UR12][R4.64] ;  /* 0x0000000c04042981 */ /* 0x000ea2000c1e1900 */
[----:B------:R-:W-:Y:S01]  /*12330*/  MOV R7, RZ ;  /* 0x000000ff00077202 */ /* 0x000fe20000000f00 */
[----:B------:R-:W-:-:S03]  /*12340*/  IMAD.U32 R2, RZ, RZ, UR4 ;  /* 0x00000004ff027e24 */ /* 0x000fc6000f8e00ff */
[----:B------:R-:W-:Y:S01]  /*12350*/  IMAD.U32 R3, RZ, RZ, UR6 ;  /* 0x00000006ff037e24 */ /* 0x000fe2000f8e00ff */
[----:B------:R-:W-:Y:S01]  /*12360*/  ULDC UR4, c[0x0][0xa88] ;  /* 0x0002a20000047ab9 */ /* 0x000fe20000000800 */
[----:B------:R-:W-:-:S04]  /*12370*/  ISETP.GT.AND P0, PT, R215, 0x7f, PT ;  /* 0x0000007fd700780c */ /* 0x000fc80003f04270 */
[----:B------:R0:W5:Y:S01]  /*12380*/  @P1 LDG.E R7, desc[UR12][R2.64] ;  /* 0x0000000c02071981 */ /* 0x000162000c1e1900 */
[----:B--2---:R-:W-:Y:S01]  /*12390*/  @P2 R2UR UR4, R4 ;  /* 0x00000000040422ca */ /* 0x004fe200000e0000 */
[----:B0-----:R-:W-:-:S14]  /*123a0*/  @P2 BRA `(.L_x_2037) ;  /* 0x00000000001c2947 */ /* 0x001fdc0003800000 */
[----:B------:R-:W-:Y:S05]  /*123b0*/  @!P1 BRA `(.L_x_2037) ;  /* 0x0000000000189947 */ /* 0x000fea0003800000 */
[----:B------:R-:W-:Y:S02]  /*123c0*/  ULDC.64 UR6, c[0x0][0x208] ;  /* 0x0000820000067ab9 */ /* 0x000fe40000000a00 */
[----:B------:R-:W2:Y:S04]  /*123d0*/  LDG.E R4, desc[UR6][R2.64] ;  /* 0x0000000602047981 */ /* 0x000ea8000c1e1900 */
[----:B------:R-:W3:Y:S01]  /*123e0*/  LDG.E R0, desc[UR6][R2.64+0x4] ;  /* 0x0000040602007981 */ /* 0x000ee2000c1e1900 */
[----:B--2---:R-:W-:Y:S02]  /*123f0*/  R2UR UR6, R4 ;  /* 0x00000000040672ca */ /* 0x004fe400000e0000 */
[----:B---3--:R-:W-:-:S13]  /*12400*/  R2UR UR4, R0 ;  /* 0x00000000000472ca */ /* 0x008fda00000e0000 */
[----:B------:R-:W-:-:S12]  /*12410*/  UIADD3 UR4, -UR6, UR4, URZ ;  /* 0x0000000406047290 */ /* 0x000fd8000fffe13f */
.L_x_2037:
[----:B------:R-:W-:Y:S01]  /*12420*/  R2UR UR8, R207 ;  /* 0x00000000cf0872ca */ /* 0x000fe200000e0000 */
[----:B------:R-:W-:Y:S01]  /*12430*/  BSSY B1, `(.L_x_2038) ;  /* 0x0000025000017945 */ /* 0x000fe20003800000 */
[----:B------:R-:W-:Y:S02]  /*12440*/  R2UR UR7, R206 ;  /* 0x00000000ce0772ca */ /* 0x000fe400000e0000 */
[----:B------:R-:W-:Y:S02]  /*12450*/  R2UR UR6, R208 ;  /* 0x00000000d00672ca */ /* 0x000fe400000e0000 */
[----:B------:R-:W-:Y:S02]  /*12460*/  SHF.R.S32.HI R9, RZ, 0x1f, R16 ;  /* 0x0000001fff097819 */ /* 0x000fe40000011410 */
[----:B-----5:R-:W-:-:S05]  /*12470*/  SHF.R.S32.HI R6, RZ, 0x1f, R7 ;  /* 0x0000001fff067819 */ /* 0x020fca0000011407 */
[----:B------:R-:W-:Y:S02]  /*12480*/  USHF.R.S32.HI UR8, URZ, 0x1f, UR8 ;  /* 0x0000001f3f087899 */ /* 0x000fe40008011408 */
[----:B------:R-:W-:Y:S02]  /*12490*/  USEL UR9, UR7, URZ, !UP0 ;  /* 0x0000003f07097287 */ /* 0x000fe4000c000000 */
[----:B------:R-:W-:Y:S01]  /*124a0*/  USEL UR10, UR6, URZ, !UP0 ;  /* 0x0000003f060a7287 */ /* 0x000fe2000c000000 */
[----:B------:R-:W-:Y:S11]  /*124b0*/  @P0 BRA `(.L_x_2039) ;  /* 0x0000000000700947 */ /* 0x000ff60003800000 */
[----:B------:R-:W0:Y:S01]  /*124c0*/  S2R R2, SR_TID.X ;  /* 0x0000000000027919 */ /* 0x000e220000002100 */
[----:B------:R-:W-:-:S13]  /*124d0*/  R2UR UR6, R209 ;  /* 0x00000000d10672ca */ /* 0x000fda00000e0000 */
[----:B------:R-:W-:-:S04]  /*124e0*/  IMAD.U32 R0, RZ, RZ, UR6 ;  /* 0x00000006ff007e24 */ /* 0x000fc8000f8e00ff */
[----:B0-----:R-:W-:-:S04]  /*124f0*/  IMAD R0, R0, 0x80, R2 ;  /* 0x0000008000007824 */ /* 0x001fc800078e0202 */
[----:B------:R-:W-:-:S05]  /*12500*/  VIADD R0, R0, 0xffffff80 ;  /* 0xffffff8000007836 */ /* 0x000fca0000000000 */
[----:B------:R-:W-:-:S13]  /*12510*/  ISETP.GE.AND P0, PT, R0, UR4, PT ;  /* 0x0000000400007c0c */ /* 0x000fda000bf06270 */
[----:B------:R-:W-:Y:S05]  /*12520*/  @P0 BRA `(.L_x_2039) ;  /* 0x0000000000540947 */ /* 0x000fea0003800000 */
[----:B------:R-:W-:Y:S01]  /*12530*/  R2UR UR7, R207 ;  /* 0x00000000cf0772ca */ /* 0x000fe200000e0000 */
[----:B------:R-:W-:Y:S01]  /*12540*/  ULDC.64 UR12, c[0x0][0xb70] ;  /* 0x0002dc00000c7ab9 */ /* 0x000fe20000000a00 */
[C---:B------:R-:W-:Y:S01]  /*12550*/  IADD3 R2, P0, R0.reuse, R7, RZ ;  /* 0x0000000700027210 */ /* 0x040fe20007f1e0ff */
[----:B------:R-:W-:Y:S02]  /*12560*/  UIMAD UR6, UR8, UR12, URZ ;  /* 0x0000000c080672a4 */ /* 0x000fe4000f8e023f */
[----:B------:R-:W-:Y:S01]  /*12570*/  IMAD.U32 R5, RZ, RZ, UR12 ;  /* 0x0000000cff057e24 */ /* 0x000fe2000f8e00ff */
[----:B------:R-:W-:Y:S01]  /*12580*/  ULDC.64 UR14, c[0x0][0x208] ;  /* 0x00008200000e7ab9 */ /* 0x000fe20000000a00 */
[----:B------:R-:W-:-:S06]  /*12590*/  LEA.HI.X.SX32 R3, R0, R6, 0x1, P0 ;  /* 0x0000000600037211 */ /* 0x000fcc00000f0eff */
[----:B------:R-:W-:Y:S02]  /*125a0*/  UIMAD UR6, UR7, UR13, UR6 ;  /* 0x0000000d070672a4 */ /* 0x000fe4000f8e0206 */
[----:B------:R-:W-:Y:S01]  /*125b0*/  IMAD.WIDE.U32 R2, R5, UR7, R2 ;  /* 0x0000000705027c25 */ /* 0x000fe2000f8e0002 */
[----:B------:R-:W-:Y:S02]  /*125c0*/  ULDC.64 UR12, c[0x0][0xb78] ;  /* 0x0002de00000c7ab9 */ /* 0x000fe40000000a00 */
[----:B------:R-:W-:Y:S02]  /*125d0*/  UIMAD UR7, UR10, UR12, URZ ;  /* 0x0000000c0a0772a4 */ /* 0x000fe4000f8e023f */
[----:B------:R-:W-:Y:S01]  /*125e0*/  MOV R5, UR12 ;  /* 0x0000000c00057c02 */ /* 0x000fe20008000f00 */
[----:B------:R-:W-:Y:S01]  /*125f0*/  VIADD R3, R3, UR6 ;  /* 0x0000000603037c36 */ /* 0x000fe20008000000 */
        /* <DEDUP_REMOVED lines=8> */
.L_x_2039:
[----:B------:R-:W-:Y:S05]  /*12680*/  BSYNC B1 ;  /* 0x0000000000017941 */ /* 0x000fea0003800000 */
.L_x_2038:
[----:B------:R-:W-:Y:S01]  /*12690*/  R2UR UR11, R209 ;  /* 0x00000000d10b72ca */ /* 0x000fe200000e0000 */
[----:B------:R-:W-:Y:S01]  /*126a0*/  ULDC.64 UR6, c[0x0][0xaa0] ;  /* 0x0002a80000067ab9 */ /* 0x000fe20000000a00 */
[----:B------:R-:W-:Y:S01]  /*126b0*/  R2UR UR14, R207 ;  /* 0x00000000cf0e72ca */ /* 0x000fe200000e0000 */
[----:B------:R-:W-:Y:S01]  /*126c0*/  IMAD.MOV.U32 R2, RZ, RZ, R16 ;  /* 0x000000ffff027224 */ /* 0x000fe200078e0010 */
[----:B------:R-:W-:Y:S01]  /*126d0*/  ULDC.64 UR12, c[0x0][0xae0] ;  /* 0x0002b800000c7ab9 */ /* 0x000fe20000000a00 */
[----:B0-----:R-:W-:Y:S01]  /*126e0*/  IMAD.MOV.U32 R3, RZ, RZ, R9 ;  /* 0x000000ffff037224 */ /* 0x001fe200078e0009 */
[----:B------:R-:W-:Y:S01]  /*126f0*/  MOV R5, UR12 ;  /* 0x0000000c00057c02 */ /* 0x000fe20008000f00 */
[----:B------:R-:W-:Y:S01]  /*12700*/  IMAD R0, R6, UR6, RZ ;  /* 0x0000000606007c24 */ /* 0x000fe2000f8e02ff */
[----:B------:R-:W-:Y:S01]  /*12710*/  BSSY B1, `(.L_x_2040) ;  /* 0x000002f000017945 */ /* 0x000fe20003800000 */
[----:B------:R-:W-:Y:S01]  /*12720*/  IMAD.WIDE.U32 R2, R7, UR6, R2 ;  /* 0x0000000607027c25 */ /* 0x000fe2000f8e0002 */
[----:B------:R-:W-:-:S03]  /*12730*/  UIMAD UR6, UR8, UR12, URZ ;  /* 0x0000000c080672a4 */ /* 0x000fc6000f8e023f */
[----:B------:R-:W-:Y:S01]  /*12740*/  IMAD R7, R7, UR7, R0 ;  /* 0x0000000707077c24 */ /* 0x000fe2000f8e0200 */
[----:B------:R-:W-:Y:S01]  /*12750*/  UIMAD UR7, UR11, -0x80, UR4 ;  /* 0xffffff800b0778a4 */ /* 0x000fe2000f8e0204 */
[C---:B------:R-:W-:Y:S01]  /*12760*/  VIADD R4, R22.reuse, 0x60 ;  /* 0x0000006016047836 */ /* 0x040fe20000000000 */
[----:B------:R-:W-:Y:S01]  /*12770*/  UIMAD UR6, UR14, UR13, UR6 ;  /* 0x0000000d0e0672a4 */ /* 0x000fe2000f8e0206 */
[----:B------:R-:W-:Y:S01]  /*12780*/  IMAD.IADD R3, R3, 0x1, R7 ;  /* 0x0000000103037824 */ /* 0x000fe200078e0207 */
[----:B------:R-:W-:Y:S01]  /*12790*/  SHF.R.S32.HI R7, RZ, 0x1f, R22 ;  /* 0x0000001fff077819 */ /* 0x000fe20000011416 */
[----:B------:R-:W-:Y:S01]  /*127a0*/  ULDC.64 UR12, c[0x0][0xae8] ;  /* 0x0002ba00000c7ab9 */ /* 0x000fe20000000a00 */
[----:B------:R-:W-:Y:S01]  /*127b0*/  ISETP.GE.AND P3, PT, R22, UR7, PT ;  /* 0x0000000716007c0c */ /* 0x000fe2000bf66270 */
[----:B------:R-:W-:Y:S01]  /*127c0*/  IMAD.WIDE.U32 R2, R5, UR14, R2 ;  /* 0x0000000e05027c25 */ /* 0x000fe2000f8e0002 */
[----:B------:R-:W-:Y:S01]  /*127d0*/  UIMAD UR4, UR10, UR12, URZ ;  /* 0x0000000c0a0472a4 */ /* 0x000fe2000f8e023f */
[----:B------:R-:W-:-:S02]  /*127e0*/  ISETP.GE.AND P0, PT, R4, UR7, PT ;  /* 0x0000000704007c0c */ /* 0x000fc4000bf06270 */
[----:B------:R-:W-:Y:S01]  /*127f0*/  VIADD R0, R22, 0x20 ;  /* 0x0000002016007836 */ /* 0x000fe20000000000 */
[----:B------:R-:W-:Y:S01]  /*12800*/  UIMAD UR4, UR9, UR13, UR4 ;  /* 0x0000000d090472a4 */ /* 0x000fe2000f8e0204 */
[----:B------:R-:W-:Y:S01]  /*12810*/  VIADD R3, R3, UR6 ;  /* 0x0000000603037c36 */ /* 0x000fe20008000000 */
[----:B------:R-:W-:Y:S01]  /*12820*/  MOV R9, UR11 ;  /* 0x0000000b00097c02 */ /* 0x000fe20008000f00 */
[----:B------:R-:W-:Y:S01]  /*12830*/  IMAD.U32 R5, RZ, RZ, UR12 ;  /* 0x0000000cff057e24 */ /* 0x000fe2000f8e00ff */
[----:B------:R-:W-:Y:S01]  /*12840*/  ISETP.GE.AND P2, PT, R0, UR7, PT ;  /* 0x0000000700007c0c */ /* 0x000fe2000bf46270 */
[----:B------:R-:W-:Y:S02]  /*12850*/  VIADD R0, R22, 0x40 ;  /* 0x0000004016007836 */ /* 0x000fe40000000000 */
[----:B------:R-:W-:-:S03]  /*12860*/  IMAD.WIDE.U32 R4, R5, UR9, R2 ;  /* 0x0000000905047c25 */ /* 0x000fc6000f8e0002 */
[----:B------:R-:W-:Y:S01]  /*12870*/  ISETP.GE.AND P1, PT, R0, UR7, PT ;  /* 0x0000000700007c0c */ /* 0x000fe2000bf26270 */
[----:B------:R-:W-:Y:S02]  /*12880*/  IMAD.MOV.U32 R6, RZ, RZ, R22 ;  /* 0x000000ffff067224 */ /* 0x000fe400078e0016 */
[----:B------:R-:W-:Y:S02]  /*12890*/  VIADD R11, R5, UR4 ;  /* 0x00000004050b7c36 */ /* 0x000fe40008000000 */
[----:B------:R-:W-:Y:S01]  /*128a0*/  IMAD.WIDE R6, R9, 0x80, R6 ;  /* 0x0000008009067825 */ /* 0x000fe200078e0206 */
[----:B------:R-:W-:Y:S07]  /*128b0*/  @P3 BRA `(.L_x_2041) ;  /* 0x0000000000503947 */ /* 0x000fee0003800000 */
        /* <DEDUP_REMOVED lines=20> */
.L_x_2041:
[----:B------:R-:W-:Y:S05]  /*12a00*/  BSYNC B1 ;  /* 0x0000000000017941 */ /* 0x000fea0003800000 */
.L_x_2040:
[----:B------:R-:W-:Y:S04]  /*12a10*/  BSSY B1, `(.L_x_2042) ;  /* 0x0000018000017945 */ /* 0x000fe80003800000 */
[----:B------:R-:W-:Y:S05]  /*12a20*/  @P2 BRA `(.L_x_2043) ;  /* 0x0000000000582947 */ /* 0x000fea0003800000 */
[----:B0-----:R-:W-:Y:S01]  /*12a30*/  IADD3 R9, P2, R6, 0x20, RZ ;  /* 0x0000002006097810 */ /* 0x001fe20007f5e0ff */
        /* <DEDUP_REMOVED lines=21> */
.L_x_2043:
[----:B------:R-:W-:Y:S05]  /*12b90*/  BSYNC B1 ;  /* 0x0000000000017941 */ /* 0x000fea0003800000 */
.L_x_2042:
[----:B------:R-:W-:Y:S04]  /*12ba0*/  BSSY B1, `(.L_x_2044) ;  /* 0x0000018000017945 */ /* 0x000fe80003800000 */
[----:B------:R-:W-:Y:S05]  /*12bb0*/  @P1 BRA `(.L_x_2045) ;  /* 0x0000000000581947 */ /* 0x000fea0003800000 */
[----:B01----:R-:W-:Y:S01]  /*12bc0*/  IADD3 R9, P1, R6, 0x40, RZ ;  /* 0x0000004006097810 */ /* 0x003fe20007f3e0ff */
        /* <DEDUP_REMOVED lines=21> */
.L_x_2045:
[----:B------:R-:W-:Y:S05]  /*12d20*/  BSYNC B1 ;  /* 0x0000000000017941 */ /* 0x000fea0003800000 */
.L_x_2044:
[----:B------:R-:W-:Y:S05]  /*12d30*/  @P0 BRA `(.L_x_2036) ;  /* 0x0000000000580947 */ /* 0x000fea0003800000 */
[----:B------:R-:W-:Y:S01]  /*12d40*/  IADD3 R5, P0, R6, 0x60, RZ ;  /* 0x0000006006057810 */ /* 0x000fe20007f1e0ff */
[C---:B------:R-:W-:Y:S01]  /*12d50*/  VIADD R0, R16.reuse, 0x40 ;  /* 0x0000004010007836 */ /* 0x040fe20000000000 */
[----:B------:R-:W-:Y:S01]  /*12d60*/  ULDC.64 UR6, c[0x0][0xad8] ;  /* 0x0002b60000067ab9 */ /* 0x000fe20000000a00 */
[----:B------:R-:W-:Y:S01]  /*12d70*/  ULDC UR4, c[0x0][0xa8c] ;  /* 0x0002a30000047ab9 */ /* 0x000fe20000000800 */
[----:B------:R-:W-:Y:S01]  /*12d80*/  IMAD.MOV.U32 R2, RZ, RZ, R4 ;  /* 0x000000ffff027224 */ /* 0x000fe200078e0004 */
[----:B------:R-:W-:Y:S01]  /*12d90*/  ISETP.GE.AND P1, PT, R16, UR4, PT ;  /* 0x0000000410007c0c */ /* 0x000fe2000bf26270 */
[----:B------:R-:W-:Y:S01]  /*12da0*/  IMAD.X R6, RZ, RZ, R7, P0 ;  /* 0x000000ffff067224 */ /* 0x000fe200000e0607 */
[----:B------:R-:W-:Y:S01]  /*12db0*/  ISETP.GE.AND P2, PT, R0, UR4, PT ;  /* 0x0000000400007c0c */ /* 0x000fe2000bf46270 */
[----:B------:R-:W-:Y:S01]  /*12dc0*/  IMAD.MOV.U32 R3, RZ, RZ, R11 ;  /* 0x000000ffff037224 */ /* 0x000fe200078e000b */
[----:B------:R-:W-:Y:S01]  /*12dd0*/  IADD3 R0, R16, 0x80, RZ ;  /* 0x0000008010007810 */ /* 0x000fe20007ffe0ff */
[----:B------:R-:W-:Y:S01]  /*12de0*/  IMAD R6, R6, UR6, RZ ;  /* 0x0000000606067c24 */ /* 0x000fe2000f8e02ff */
[----:B------:R-:W-:Y:S01]  /*12df0*/  ULDC.64 UR8, c[0x0][0x208] ;  /* 0x0000820000087ab9 */ /* 0x000fe20000000a00 */
        /* <DEDUP_REMOVED lines=10> */
.L_x_2036:
[----:B------:R-:W-:Y:S05]  /*12ea0*/  BSYNC B0 ;  /* 0x0000000000007941 */ /* 0x000fea0003800000 */
.L_x_2027:
[----:B------:R-:W-:Y:S02]  /*12eb0*/  ULDC UR4, c[0x0][0xc14] ;  /* 0x0003050000047ab9 */ /* 0x000fe40000000800 */
[----:B------:R-:W-:-:S13]  /*12ec0*/  ISETP.GE.AND P0, PT, R83, UR4, PT ;  /* 0x0000000453007c0c */ /* 0x000fda000bf06270 */
[----:B------:R-:W-:Y:S05]  /*12ed0*/  @!P0 BRA `(.L_x_2046) ;  /* 0xfffffedc00b88947 */ /* 0x000fea000383ffff */
[----:B------:R-:W-:Y:S05]  /*12ee0*/  EXIT ;  /* 0x000000000000794d */ /* 0x000fea0003800000 */
.L_x_1991:
        /* <DEDUP_REMOVED lines=10> */
[----:B------:R-:W-:Y:S01]  /*12f90*/  ULDC.64 UR6, c[0x0][0x208] ;  /* 0x0000820000067ab9 */ /* 0x000fe20000000a00 */
        /* <DEDUP_REMOVED lines=27> */
[----:B-1----:R-:W-:Y:S01]  /*13150*/  SEL R3, R6, RZ, P0 ;  /* 0x000000ff06037207 */ /* 0x002fe20000000000 */
[----:B------:R-:W-:Y:S01]  /*13160*/  IMAD.MOV.U32 R6, RZ, RZ, RZ ;  /* 0x000000ffff067224 */ /* 0x000fe200078e00ff */
        /* <DEDUP_REMOVED lines=18> */
[----:B------:R-:W-:Y:S01]  /*13290*/  MOV R6, RZ ;  /* 0x000000ff00067202 */ /* 0x000fe20000000f00 */
[----:B------:R-:W-:Y:S01]  /*132a0*/  ULDC UR5, c[0x0][0xc14] ;  /* 0x0003050000057ab9 */ /* 0x000fe20000000800 */
[----:B------:R-:W-:Y:S01]  /*132b0*/  ULDC UR7, c[0x0][0xc14] ;  /* 0x0003050000077ab9 */ /* 0x000fe20000000800 */
[----:B------:R-:W-:-:S05]  /*132c0*/  ULDC UR4, c[0x0][0xc10] ;  /* 0x0003040000047ab9 */ /* 0x000fca0000000800 */
.L_x_2051:
[----:B------:R-:W-:Y:S02]  /*132d0*/  VIADD R6, R6, 0x1f ;  /* 0x0000001f06067836 */ /* 0x000fe40000000000 */
[----:B------:R-:W-:-:S03]  /*132e0*/  IMAD.U32 R19, RZ, RZ, UR7 ;  /* 0x00000007ff137e24 */ /* 0x000fc6000f8e00ff */
[----:B------:R-:W-:-:S13]  /*132f0*/  ISETP.GE.AND P0, PT, R6, UR5, PT ;  /* 0x0000000506007c0c */ /* 0x000fda000bf06270 */
[----:B------:R-:W-:Y:S05]  /*13300*/  @P0 BRA `(.L_x_2048) ;  /* 0x0000000400cc0947 */ /* 0x000fea0003800000 */
        /* <DEDUP_REMOVED lines=12> */
.L_x_2050:
[----:B------:R-:W-:Y:S05]  /*133d0*/  BSYNC B0 ;  /* 0x0000000000007941 */ /* 0x000fea0003800000 */
.L_x_2049:
        /* <DEDUP_REMOVED lines=8> */
[----:B------:R-:W-:Y:S02]  /*13460*/  ISETP.GE.U32.AND P1, PT, R8, 0x8, PT ;  /* 0x000000080800780c */ /* 0x000fe40003f26070 */
[----:B------:R-:W-:-:S05]  /*13470*/  IADD3 R2, R3, R2, RZ ;  /* 0x0000000203027210 */ /* 0x000fca0007ffe0ff */
        /* <DEDUP_REMOVED lines=15> */
.L_x_2047:
[----:B------:R-:W-:Y:S01]  /*13570*/  IMAD.IADD R7, R5, 0x1, -R2 ;  /* 0x0000000105077824 */ /* 0x000fe200078e0a02 */
[----:B------:R-:W-:-:S03]  /*13580*/  ULDC.64 UR8, c[0x0][0x208] ;  /* 0x0000820000087ab9 */ /* 0x000fc60000000a00 */
[----:B------:R-:W-:-:S05]  /*13590*/  IMAD R2, R4, UR4, R7 ;  /* 0x0000000404027c24 */ /* 0x000fca000f8e0207 */
[----:B------:R-:W-:Y:S02]  /*135a0*/  ISETP.GT.AND P0, PT, R2, UR6, PT ;  /* 0x0000000602007c0c */ /* 0x000fe4000bf04270 */
[----:B------:R-:W0:Y:S11]  /*135b0*/  LDC.64 R2, c[0x0][0xc68] ;  /* 0x00031a00ff027b82 */ /* 0x000e360000000a00 */
[----:B------:R-:W-:-:S04]  /*135c0*/  VOTE.ANY R9, PT, !P0 ;  /* 0x0000000000097806 */ /* 0x000fc800040e0100 */
[----:B------:R-:W1:Y:S02]  /*135d0*/  POPC R5, R9 ;  /* 0x0000000900057309 */ /* 0x000e640000000000 */
[----:B-1----:R-:W-:-:S05]  /*135e0*/  IADD3 R19, R5, R6, RZ ;  /* 0x0000000605137210 */ /* 0x002fca0007ffe0ff */
        /* <DEDUP_REMOVED lines=13> */
.L_x_2052:
[----:B-1----:R-:W-:Y:S01]  /*136c0*/  IMAD.MOV R2, RZ, RZ, -R3 ;  /* 0x000000ffff027224 */ /* 0x002fe200078e0a03 */
[----:B--2---:R-:W-:Y:S01]  /*136d0*/  IABS R4, R6 ;  /* 0x0000000600047213 */ /* 0x004fe20000000000 */
[----:B---3--:R-:W-:Y:S02]  /*136e0*/  IMAD R16, R16, UR4, R7 ;  /* 0x0000000410107c24 */ /* 0x008fe4000f8e0207 */
[----:B------:R-:W-:Y:S02]  /*136f0*/  IMAD R5, R2, R11, RZ ;  /* 0x0000000b02057224 */ /* 0x000fe400078e02ff */
[----:B------:R-:W-:Y:S02]  /*13700*/  IMAD.MOV.U32 R2, RZ, RZ, RZ ;  /* 0x000000ffff027224 */ /* 0x000fe400078e00ff */
[----:B------:R-:W-:Y:S02]  /*13710*/  IMAD.MOV R4, RZ, RZ, -R4 ;  /* 0x000000ffff047224 */ /* 0x000fe400078e0a04 */
[----:B------:R-:W-:Y:S01]  /*13720*/  IMAD.HI.U32 R2, R3, R5, R2 ;  /* 0x0000000503027227 */ /* 0x000fe200078e0002 */
[----:B------:R-:W-:-:S04]  /*13730*/  IADD3 R5, -R16, UR6, RZ ;  /* 0x0000000610057c10 */ /* 0x000fc8000fffe1ff */
[----:B------:R-:W-:-:S05]  /*13740*/  IABS R3, R5 ;  /* 0x0000000500037213 */ /* 0x000fca0000000000 */
[----:B------:R-:W-:-:S04]  /*13750*/  IMAD.HI.U32 R9, R2, R3, RZ ;  /* 0x0000000302097227 */ /* 0x000fc800078e00ff */
[----:B------:R-:W-:-:S05]  /*13760*/  IMAD R2, R9, R4, R3 ;  /* 0x0000000409027224 */ /* 0x000fca00078e0203 */
[----:B------:R-:W-:-:S13]  /*13770*/  ISETP.GT.U32.AND P0, PT, R11, R2, PT ;  /* 0x000000020b00720c */ /* 0x000fda0003f04070 */
[----:B------:R-:W-:Y:S01]  /*13780*/  @!P0 IMAD.IADD R2, R2, 0x1, -R11 ;  /* 0x0000000102028824 */ /* 0x000fe200078e0a0b */
[----:B------:R-:W-:-:S04]  /*13790*/  @!P0 IADD3 R9, R9, 0x1, RZ ;  /* 0x0000000109098810 */ /* 0x000fc80007ffe0ff */
[----:B------:R-:W-:Y:S02]  /*137a0*/  ISETP.GE.U32.AND P0, PT, R2, R11, PT ;  /* 0x0000000b0200720c */ /* 0x000fe40003f06070 */
[----:B------:R-:W-:-:S11]  /*137b0*/  LOP3.LUT R2, R5, R6, RZ, 0x3c, !PT ;  /* 0x0000000605027212 */ /* 0x000fd600078e3cff */
[----:B------:R-:W-:Y:S01]  /*137c0*/  @P0 VIADD R9, R9, 0x1 ;  /* 0x0000000109090836 */ /* 0x000fe20000000000 */
[----:B------:R-:W-:-:S13]  /*137d0*/  ISETP.GE.AND P0, PT, R2, RZ, PT ;  /* 0x000000ff0200720c */ /* 0x000fda0003f06270 */
[----:B------:R-:W-:Y:S01]  /*137e0*/  @!P0 IMAD.MOV R9, RZ, RZ, -R9 ;  /* 0x000000ffff098224 */ /* 0x000fe200078e0a09 */
[----:B------:R-:W-:-:S13]  /*137f0*/  ISETP.NE.AND P0, PT, R6, RZ, PT ;  /* 0x000000ff0600720c */ /* 0x000fda0003f05270 */
[----:B------:R-:W-:-:S05]  /*13800*/  @!P0 LOP3.LUT R9, RZ, R6, RZ, 0x33, !PT ;  /* 0x00000006ff098212 */ /* 0x000fca00078e33ff */
[----:B------:R-:W-:Y:S01]  /*13810*/  IMAD R4, R8, R9, RZ ;  /* 0x0000000908047224 */ /* 0x000fe200078e02ff */
[----:B------:R-:W-:-:S03]  /*13820*/  IADD3 R9, -R9, RZ, RZ ;  /* 0x000000ff09097210 */ /* 0x000fc60007ffe1ff */
[----:B------:R-:W-:Y:S02]  /*13830*/  IMAD.MOV R3, RZ, RZ, -R4 ;  /* 0x000000ffff037224 */ /* 0x000fe400078e0a04 */
[----:B------:R-:W-:-:S03]  /*13840*/  IMAD R5, R6, R9, R5 ;  /* 0x0000000906057224 */ /* 0x000fc600078e0205 */
[----:B------:R-:W-:Y:S01]  /*13850*/  VIADDMNMX R8, R3, UR4, R8, PT ;  /* 0x0000000403087c46 */ /* 0x000fe2000b800108 */
[----:B------:R-:W-:-:S03]  /*13860*/  IMAD.IADD R4, R5, 0x1, R4 ;  /* 0x0000000105047824 */ /* 0x000fc600078e0204 */
[----:B------:R-:W-:-:S04]  /*13870*/  IABS R7, R8 ;  /* 0x0000000800077213 */ /* 0x000fc80000000000 */
[----:B------:R-:W1:Y:S08]  /*13880*/  I2F.RP R10, R7 ;  /* 0x00000007000a7306 */ /* 0x000e700000209400 */
[----:B-1----:R-:W1:Y:S02]  /*13890*/  MUFU.RCP R10, R10 ;  /* 0x0000000a000a7308 */ /* 0x002e640000001000 */
[----:B-1----:R-:W-:-:S06]  /*138a0*/  VIADD R2, R10, 0xffffffe ;  /* 0x0ffffffe0a027836 */ /* 0x002fcc0000000000 */
[----:B------:R1:W2:Y:S02]  /*138b0*/  F2I.FTZ.U32.TRUNC.NTZ R3, R2 ;  /* 0x0000000200037305 */ /* 0x0002a4000021f000 */
[----:B-1----:R-:W-:Y:S02]  /*138c0*/  IMAD.MOV.U32 R2, RZ, RZ, RZ ;  /* 0x000000ffff027224 */ /* 0x002fe400078e00ff */
[----:B--2---:R-:W-:-:S04]  /*138d0*/  IMAD.MOV R6, RZ, RZ, -R3 ;  /* 0x000000ffff067224 */ /* 0x004fc800078e0a03 */
        /* <DEDUP_REMOVED lines=12> */
[----:B------:R-:W-:Y:S02]  /*139a0*/  @P0 IADD3 R3, R3, 0x1, RZ ;  /* 0x0000000103030810 */ /* 0x000fe40007ffe0ff */
        /* <DEDUP_REMOVED lines=9> */
.L_x_2048:
[----:B------:R-:W-:Y:S01]  /*13a40*/  IMAD.MOV.U32 R17, RZ, RZ, RZ ;  /* 0x000000ffff117224 */ /* 0x000fe200078e00ff */
[----:B------:R-:W-:Y:S01]  /*13a50*/  MOV R16, UR6 ;  /* 0x0000000600107c02 */ /* 0x000fe20008000f00 */
[----:B------:R-:W-:-:S07]  /*13a60*/  IMAD.MOV.U32 R18, RZ, RZ, RZ ;  /* 0x000000ffff127224 */ /* 0x000fce00078e00ff */
.L_x_2053:
[----:B------:R-:W1:Y:S01]  /*13a70*/  S2R R2, SR_TID.X ;  /* 0x0000000000027919 */ /* 0x000e620000002100 */
[----:B------:R-:W-:Y:S01]  /*13a80*/  STL [R1+0x20], RZ ;  /* 0x000020ff01007387 */ /* 0x000fe20000100800 */
        /* <DEDUP_REMOVED lines=10> */
[----:B------:R1:W-:Y:S03]  /*13b30*/  STL [R1], RZ ;  /* 0x000000ff01007387 */ /* 0x0003e60000100800 */
[----:B------:R-:W-:Y:S05]  /*13b40*/  @P0 BRA `(.L_x_2054) ;  /* 0x0000004000f80947 */ /* 0x000fea0003800000 */
[----:B-1----:R-:W-:Y:S01]  /*13b50*/  IMAD.MOV.U32 R0, RZ, RZ, 0x1 ;  /* 0x00000001ff007424 */ /* 0x002fe200078e00ff */
[----:B------:R1:W-:Y:S01]  /*13b60*/  STL [R1], RZ ;  /* 0x000000ff01007387 */ /* 0x0003e20000100800 */
[----:B------:R-:W-:Y:S01]  /*13b70*/  ULDC UR38, c[0x0][0xc] ;  /* 0x0000030000267ab9 */ /* 0x000fe20000000800 */
[----:B------:R-:W-:Y:S02]  /*13b80*/  ULDC.64 UR36, c[0x0][0x198] ;  /* 0x0000660000247ab9 */ /* 0x000fe40000000a00 */
[----:B------:R1:W-:Y:S04]  /*13b90*/  STL [R1+0x8], R0 ;  /* 0x0000080001007387 */ /* 0x0003e80000100800 */
[----:B------:R1:W-:Y:S02]  /*13ba0*/  STL [R1+0x20], RZ ;  /* 0x000020ff01007387 */ /* 0x0003e40000100800 */
.L_x_2121:
[----:B--2---:R-:W2:Y:S01]  /*13bb0*/  LDC.64 R2, c[0x0][0xc60] ;  /* 0x00031800ff027b82 */ /* 0x004ea20000000a00 */
[----:B------:R-:W-:Y:S01]  /*13bc0*/  ULDC.64 UR4, c[0x0][0x208] ;  /* 0x0000820000047ab9 */ /* 0x000fe20000000a00 */
[----:B--2---:R-:W-:-:S05]  /*13bd0*/  IMAD.WIDE R2, R19, 0x4, R2 ;  /* 0x0000000413027825 */ /* 0x004fca00078e0202 */
[----:B------:R-:W2:Y:S01]  /*13be0*/  LDG.E R5, desc[UR4][R2.64] ;  /* 0x0000000402057981 */ /* 0x000ea2000c1e1900 */
[----:B------:R-:W-:Y:S05]  /*13bf0*/  YIELD ;  /* 0x0000000000007946 */ /* 0x000fea0003800000 */
[----:B------:R-:W-:Y:S01]  /*13c00*/  ULDC.64 UR4, c[0x0][0xa28] ;  /* 0x00028a0000047ab9 */ /* 0x000fe20000000a00 */
[----:B-1----:R-:W-:Y:S01]  /*13c10*/  IMAD.MOV.U32 R0, RZ, RZ, RZ ;  /* 0x000000ffff007224 */ /* 0x002fe200078e00ff */
[----:B------:R-:W-:Y:S01]  /*13c20*/  ISETP.NE.U32.AND P0, PT, RZ, UR4, PT ;  /* 0x00000004ff007c0c */ /* 0x000fe2000bf05070 */
[----:B------:R-:W-:Y:S01]  /*13c30*/  ULDC.64 UR8, c[0x0][0x208] ;  /* 0x0000820000087ab9 */ /* 0x000fe20000000a00 */
[----:B------:R-:W-:Y:S01]  /*13c40*/  MOV R6, RZ ;  /* 0x000000ff00067202 */ /* 0x000fe20000000f00 */
[----:B------:R-:W-:Y:S01]  /*13c50*/  ULDC.64 UR6, c[0x0][0xa08] ;  /* 0x0002820000067ab9 */ /* 0x000fe20000000a00 */
[----:B------:R-:W-:-:S02]  /*13c60*/  ISETP.NE.AND.EX P0, PT, RZ, UR5, PT, P0 ;  /* 0x00000005ff007c0c */ /* 0x000fc4000bf05300 */
[----:B--2---:R-:W-:Y:S01]  /*13c70*/  SHF.R.S32.HI R4, RZ, 0x1f, R5 ;  /* 0x0000001fff047819 */ /* 0x004fe20000011405 */
[----:B------:R-:W-:-:S10]  /*13c80*/  IMAD.SHL.U32 R11, R5, 0x4, RZ ;  /* 0x00000004050b7824 */ /* 0x000fd400078e00ff */
[C---:B------:R-:W-:Y:S01]  /*13c90*/  @P0 LEA R2, P1, R5.reuse, UR4, 0x2 ;  /* 0x0000000405020c11 */ /* 0x040fe2000f8210ff */
[----:B------:R1:W-:Y:S03]  /*13ca0*/  STL [R1+0x10], R5 ;  /* 0x0000100501007387 */ /* 0x0003e60000100800 */
[C-C-:B------:R-:W-:Y:S01]  /*13cb0*/  @P0 LEA.HI.X R3, R5.reuse, UR5, R4.reuse, 0x2, P1 ;  /* 0x0000000505030c11 */ /* 0x140fe200088f1404 */
[----:B------:R-:W-:Y:S02]  /*13cc0*/  ULDC.64 UR4, c[0x0][0xa18] ;  /* 0x0002860000047ab9 */ /* 0x000fe40000000a00 */
[----:B------:R-:W-:Y:S02]  /*13cd0*/  ISETP.NE.U32.AND P1, PT, RZ, UR4, PT ;  /* 0x00000004ff007c0c */ /* 0x000fe4000bf25070 */
[----:B------:R2:W5:Y:S01]  /*13ce0*/  @P0 LDG.E R0, desc[UR8][R2.64] ;  /* 0x0000000802000981 */ /* 0x000562000c1e1900 */
[----:B------:R-:W-:-:S02]  /*13cf0*/  SHF.L.U64.HI R10, R5, 0x2, R4 ;  /* 0x00000002050a7819 */ /* 0x000fc40000010204 */
[----:B------:R-:W-:Y:S01]  /*13d00*/  ISETP.NE.AND.EX P1, PT, RZ, UR5, PT, P1 ;  /* 0x00000005ff007c0c */ /* 0x000fe2000bf25310 */
[----:B------:R-:W-:Y:S04]  /*13d10*/  STL [R1+0x18], R11 ;  /* 0x0000180b01007387 */ /* 0x000fe80000100800 */
[----:B------:R-:W-:Y:S08]  /*13d20*/  STL [R1+0x1c], R10 ;  /* 0x00001c0a01007387 */ /* 0x000ff00000100800 */
[----:B------:R-:W-:-:S04]  /*13d30*/  @P1 IADD3 R8, P0, R11, UR4, RZ ;  /* 0x000000040b081c10 */ /* 0x000fc8000ff1e0ff */
[C---:B------:R-:W-:Y:S01]  /*13d40*/  @P1 IADD3.X R9, R10.reuse, UR5, RZ, P0, !PT ;  /* 0x000000050a091c10 */ /* 0x040fe200087fe4ff */
[----:B------:R-:W-:Y:S02]  /*13d50*/  ULDC.64 UR4, c[0x0][0xa00] ;  /* 0x0002800000047ab9 */ /* 0x000fe40000000a00 */
[----:B------:R-:W-:Y:S02]  /*13d60*/  ISETP.NE.U32.AND P2, PT, RZ, UR4, PT ;  /* 0x00000004ff007c0c */ /* 0x000fe4000bf45070 */
[C---:B--2---:R-:W-:Y:S02]  /*13d70*/  IADD3 R2, P0, R11.reuse, UR4, RZ ;  /* 0x000000040b027c10 */ /* 0x044fe4000ff1e0ff */
[----:B------:R-:W-:Y:S02]  /*13d80*/  ISETP.NE.AND.EX P2, PT, RZ, UR5, PT, P2 ;  /* 0x00000005ff007c0c */ /* 0x000fe4000bf45320 */
[----:B------:R-:W-:Y:S01]  /*13d90*/  IADD3.X R3, R10, UR5, RZ, P0, !PT ;  /* 0x000000050a037c10 */ /* 0x000fe200087fe4ff */
[----:B------:R-:W-:Y:S01]  /*13da0*/  ULDC UR4, c[0x0][0x288] ;  /* 0x0000a20000047ab9 */ /* 0x000fe20000000800 */
[----:B------:R-:W-:-:S04]  /*13db0*/  IADD3 R4, P0, R11, UR6, RZ ;  /* 0x000000060b047c10 */ /* 0x000fc8000ff1e0ff */
[----:B-1----:R-:W-:-:S05]  /*13dc0*/  IADD3.X R5, R10, UR7, RZ, P0, !PT ;  /* 0x000000070a057c10 */ /* 0x002fca00087fe4ff */
[----:B------:R-:W2:Y:S01]  /*13dd0*/  @P2 LDG.E R6, desc[UR8][R2.64] ;  /* 0x0000000802062981 */ /* 0x000ea2000c1e1900 */
[----:B------:R-:W-:-:S04]  /*13de0*/  ISETP.NE.U32.AND P0, PT, RZ, UR6, PT ;  /* 0x00000006ff007c0c */ /* 0x000fc8000bf05070 */
[----:B------:R-:W-:Y:S01]  /*13df0*/  ISETP.NE.AND.EX P0, PT, RZ, UR7, PT, P0 ;  /* 0x00000007ff007c0c */ /* 0x000fe2000bf05300 */
[----:B--2---:R1:W-:Y:S02]  /*13e00*/  STL [R1+0x24], R6 ;  /* 0x0000240601007387 */ /* 0x0043e40000100800 */
[----:B-1----:R-:W-:Y:S01]  /*13e10*/  IMAD.U32 R6, RZ, RZ, UR4 ;  /* 0x00000004ff067e24 */ /* 0x002fe2000f8e00ff */
[----:B------:R-:W-:Y:S02]  /*13e20*/  ULDC.64 UR4, c[0x0][0x3f8] ;  /* 0x0000fe0000047ab9 */ /* 0x000fe40000000a00 */
[----:B------:R-:W-:-:S03]  /*13e30*/  UISETP.NE.U32.AND UP0, UPT, UR4, URZ, UPT ;  /* 0x0000003f0400728c */ /* 0x000fc6000bf05070 */
[----:B------:R-:W-:Y:S01]  /*13e40*/  ULDC UR4, c[0x0][0x404] ;  /* 0x0001010000047ab9 */ /* 0x000fe20000000800 */
[----:B------:R-:W-:Y:S01]  /*13e50*/  UISETP.NE.AND.EX UP0, UPT, UR5, URZ, UPT, UP0 ;  /* 0x0000003f0500728c */ /* 0x000fe2000bf05300 */
[----:B------:R1:W5:Y:S02]  /*13e60*/  @P1 LDG.E R6, desc[UR8][R8.64] ;  /* 0x0000000808061981 */ /* 0x000364000c1e1900 */
[----:B------:R-:W-:Y:S01]  /*13e70*/  ULDC UR5, c[0x0][0x2e0] ;  /* 0x0000b80000057ab9 */ /* 0x000fe20000000800 */
[----:B------:R-:W-:-:S04]  /*13e80*/  USEL UR4, UR4, 0x1, UP0 ;  /* 0x0000000104047887 */ /* 0x000fc80008000000 */
[----:B------:R-:W-:-:S06]  /*13e90*/  UIMAD UR4, UR4, UR5, URZ ;  /* 0x00000005040472a4 */ /* 0x000fcc000f8e023f */
[----:B------:R-:W-:Y:S01]  /*13ea0*/  IMAD.U32 R7, RZ, RZ, UR4 ;  /* 0x00000004ff077e24 */ /* 0x000fe2000f8e00ff */
[----:B-1----:R-:W-:Y:S06]  /*13eb0*/  @P1 BRA `(.L_x_2055) ;  /* 0x0000000000141947 */ /* 0x002fec0003800000 */
[----:B------:R-:W-:Y:S05]  /*13ec0*/  @!P2 BRA `(.L_x_2055) ;  /* 0x000000000010a947 */ /* 0x000fea0003800000 */
[----:B------:R-:W-:Y:S02]  /*13ed0*/  ULDC.64 UR4, c[0x0][0x208] ;  /* 0x0000820000047ab9 */ /* 0x000fe40000000a00 */
[----:B-----5:R-:W2:Y:S04]  /*13ee0*/  LDG.E R6, desc[UR4][R2.64] ;  /* 0x0000000402067981 */ /* 0x020ea8000c1e1900 */
[----:B------:R-:W2:Y:S02]  /*13ef0*/  LDG.E R9, desc[UR4][R2.64+0x4] ;  /* 0x0000040402097981 */ /* 0x000ea4000c1e1900 */
[----:B--2---:R-:W-:-:S07]  /*13f00*/  IMAD.IADD R6, R9, 0x1, -R6 ;  /* 0x0000000109067824 */ /* 0x004fce00078e0a06 */
.L_x_2055:
[----:B------:R-:W-:Y:S01]  /*13f10*/  IMAD.MOV.U32 R3, RZ, RZ, RZ ;  /* 0x000000ffff037224 */ /* 0x000fe200078e00ff */
[----:B------:R-:W-:-:S05]  /*13f20*/  ULDC.64 UR4, c[0x0][0x208] ;  /* 0x0000820000047ab9 */ /* 0x000fca0000000a00 */
[----:B------:R-:W2:Y:S01]  /*13f30*/  @P0 LDG.E R3, desc[UR4][R4.64] ;  /* 0x0000000404030981 */ /* 0x000ea2000c1e1900 */
[----:B------:R-:W-:Y:S02]  /*13f40*/  ULDC.64 UR4, c[0x0][0xa20] ;  /* 0x0002880000047ab9 */ /* 0x000fe40000000a00 */
[----:B------:R-:W-:-:S04]  /*13f50*/  ISETP.NE.U32.AND P1, PT, RZ, UR4, PT ;  /* 0x00000004ff007c0c */ /* 0x000fc8000bf25070 */
[----:B------:R-:W-:Y:S01]  /*13f60*/  ISETP.NE.AND.EX P1, PT, RZ, UR5, PT, P1 ;  /* 0x00000005ff007c0c */ /* 0x000fe2000bf25310 */
[----:B--2--5:R-:W-:-:S05]  /*13f70*/  IMAD.IADD R2, R3, 0x1, R0 ;  /* 0x0000000103027824 */ /* 0x024fca00078e0200 */
[----:B------:R1:W-:Y:S07]  /*13f80*/  STL [R1+0x4], R2 ;  /* 0x0000040201007387 */ /* 0x0003ee0000100800 */
[----:B------:R-:W-:Y:S05]  /*13f90*/  @!P1 BRA `(.L_x_2056) ;  /* 0x0000000000149947 */ /* 0x000fea0003800000 */
[----:B-1----:R-:W-:Y:S01]  /*13fa0*/  IADD3 R2, P0, R11, UR4, RZ ;  /* 0x000000040b027c10 */ /* 0x002fe2000ff1e0ff */
[----:B------:R-:W-:-:S03]  /*13fb0*/  ULDC.64 UR6, c[0x0][0x208] ;  /* 0x0000820000067ab9 */ /* 0x000fc60000000a00 */
[----:B------:R-:W-:-:S05]  /*13fc0*/  IADD3.X R3, R10, UR5, RZ, P0, !PT ;  /* 0x000000050a037c10 */ /* 0x000fca00087fe4ff */
[----:B------:R1:W5:Y:S01]  /*13fd0*/  LDG.E R7, desc[UR6][R2.64] ;  /* 0x0000000602077981 */ /* 0x000362000c1e1900 */
[----:B------:R-:W-:Y:S05]  /*13fe0*/  BRA `(.L_x_2057) ;  /* 0x0000000000147947 */ /* 0x000fea0003800000 */
.L_x_2056:
[----:B------:R-:W-:Y:S05]  /*13ff0*/  @!P0 BRA `(.L_x_2057) ;  /* 0x0000000000108947 */ /* 0x000fea0003800000 */
[----:B------:R-:W-:Y:S02]  /*14000*/  ULDC.64 UR4, c[0x0][0x208] ;  /* 0x0000820000047ab9 */ /* 0x000fe40000000a00 */
[----:B------:R-:W2:Y:S04]  /*14010*/  LDG.E R7, desc[UR4][R4.64] ;  /* 0x0000000404077981 */ /* 0x000ea8000c1e1900 */
[----:B-1----:R-:W2:Y:S02]  /*14020*/  LDG.E R2, desc[UR4][R4.64+0x4] ;  /* 0x0000040404027981 */ /* 0x002ea4000c1e1900 */
[----:B--2---:R-:W-:-:S07]  /*14030*/  IADD3 R7, -R7, R2, RZ ;  /* 0x0000000207077210 */ /* 0x004fce0007ffe1ff */
.L_x_2057:
[----:B-----5:R-:W-:Y:S01]  /*14040*/  IMAD.IADD R7, R7, 0x1, -R0 ;  /* 0x0000000107077824 */ /* 0x020fe200078e0a00 */
[----:B-1----:R-:W-:Y:S01]  /*14050*/  LEA R2, R17, 0xef, 0x7 ;  /* 0x000000ef11027811 */ /* 0x002fe200078e38ff */
[----:B------:R-:W-:Y:S01]  /*14060*/  IMAD.MOV.U32 R4, RZ, RZ, RZ ;  /* 0x000000ffff047224 */ /* 0x000fe200078e00ff */
[----:B------:R-:W-:Y:S01]  /*14070*/  BSSY B6, `(.L_x_2058) ;  /* 0x0000327000067945 */ /* 0x000fe20003800000 */
[C---:B------:R-:W-:Y:S01]  /*14080*/  VIADD R5, R7.reuse, 0x6f ;  /* 0x0000006f07057836 */ /* 0x040fe20000000000 */
[----:B------:R-:W-:Y:S01]  /*14090*/  IADD3 R3, R7, R2, -R6 ;  /* 0x0000000207037210 */ /* 0x000fe20007ffe806 */
[----:B------:R-:W-:Y:S02]  /*140a0*/  IMAD.MOV.U32 R2, RZ, RZ, RZ ;  /* 0x000000ffff027224 */ /* 0x000fe400078e00ff */
[----:B------:R-:W-:-:S04]  /*140b0*/  IMAD.HI R4, R5, -0x6db6db6d, R4 ;  /* 0x9249249305047827 */ /* 0x000fc800078e0204 */
[----:B------:R-:W-:Y:S01]  /*140c0*/  IMAD.HI R2, R3, -0x6db6db6d, R2 ;  /* 0x9249249303027827 */ /* 0x000fe200078e0202 */
[----:B------:R-:W-:-:S04]  /*140d0*/  SHF.R.U32.HI R3, RZ, 0x1f, R4 ;  /* 0x0000001fff037819 */ /* 0x000fc80000011604 */
[----:B------:R-:W-:Y:S02]  /*140e0*/  SHF.R.U32.HI R5, RZ, 0x1f, R2 ;  /* 0x0000001fff057819 */ /* 0x000fe40000011602 */
[----:B------:R-:W-:Y:S02]  /*140f0*/  LEA.HI.SX32 R3, R4, R3, 0x1a ;  /* 0x0000000304037211 */ /* 0x000fe400078fd2ff */
[----:B------:R-:W-:-:S04]  /*14100*/  LEA.HI.SX32 R2, R2, R5, 0x1a ;  /* 0x0000000502027211 */ /* 0x000fc800078fd2ff */
[----:B------:R-:W-:-:S04]  /*14110*/  VIMNMX R8, R3, R2, PT ;  /* 0x0000000203087248 */ /* 0x000fc80003fe0100 */
[----:B------:R-:W-:Y:S01]  /*14120*/  ISETP.GT.AND P0, PT, R8, RZ, PT ;  /* 0x000000ff0800720c */ /* 0x000fe20003f04270 */
[----:B------:R1:W-:-:S12]  /*14130*/  STL [R1+0x14], R8 ;  /* 0x0000140801007387 */ /* 0x0003d80000100800 */
[----:B-1----:R-:W-:Y:S05]  /*14140*/  @P0 BRA `(.L_x_2059) ;  /* 0x0000000000480947 */ /* 0x002fea0003800000 */
[----:B------:R-:W1:Y:S02]  /*14150*/  S2R R8, SR_TID.X ;  /* 0x0000000000087919 */ /* 0x000e640000002100 */
        /* <DEDUP_REMOVED lines=15> */
[----:B-1----:R-:W-:Y:S01]  /*14250*/  IADD3 R16, R0, UR38, R7 ;  /* 0x0000002600107c10 */ /* 0x002fe2000fffe007 */
[----:B------:R-:W-:Y:S06]  /*14260*/  BRA `(.L_x_2060) ;  /* 0x00000030001c7947 */ /* 0x000fec0003800000 */
.L_x_2059:
[----:B------:R-:W1:Y:S01]  /*14270*/  S2R R3, SR_CgaCtaId ;  /* 0x0000000000037919 */ /* 0x000e620000008800 */
[----:B------:R-:W-:-:S04]  /*14280*/  MOV R0, 0x400 ;  /* 0x0000040000007802 */ /* 0x000fc80000000f00 */
[----:B-1----:R-:W-:-:S05]  /*14290*/  LEA R2, R3, R0, 0x18 ;  /* 0x0000000003027211 */ /* 0x002fca00078ec0ff */
[----:B------:R1:W-:Y:S01]  /*142a0*/  STL [R1+0xc], R2 ;  /* 0x00000c0201007387 */ /* 0x0003e20000100800 */
[----:B------:R-:W-:-:S05]  /*142b0*/  VIADD R0, R2, 0x21400 ;  /* 0x0002140002007836 */ /* 0x000fca0000000000 */
[----:B------:R-:W-:-:S13]  /*142c0*/  LOP3.LUT P0, RZ, R0, 0x3ff, RZ, 0xc0, !PT ;  /* 0x000003ff00ff7812 */ /* 0x000fda000780c0ff */
[----:B-1----:R-:W-:Y:S05]  /*142d0*/  @!P0 BRA `(.L_x_2061) ;  /* 0x0000000000408947 */ /* 0x002fea0003800000 */
[----:B------:R-:W-:Y:S01]  /*142e0*/  MOV R2, 0x0 ;  /* 0x0000000000027802 */ /* 0x000fe20000000f00 */
[----:B------:R-:W-:Y:S01]  /*142f0*/  ULDC.64 UR6, c[0x4][0xa8] ;  /* 0x01002a0000067ab9 */ /* 0x000fe20000000a00 */
[----:B------:R-:W-:Y:S01]  /*14300*/  ULDC.64 UR8, c[0x4][0xb0] ;  /* 0x01002c0000087ab9 */ /* 0x000fe20000000a00 */
[----:B------:R-:W-:Y:S01]  /*14310*/  ULDC.64 UR4, c[0x4][0x8] ;  /* 0x0100020000047ab9 */ /* 0x000fe20000000a00 */
[----:B------:R-:W-:Y:S01]  /*14320*/  MOV R4, UR6 ;  /* 0x0000000600047c02 */ /* 0x000fe20008000f00 */
[----:B------:R-:W-:Y:S01]  /*14330*/  IMAD.U32 R5, RZ, RZ, UR7 ;  /* 0x00000007ff057e24 */ /* 0x000fe2000f8e00ff */
[----:B------:R-:W1:Y:S01]  /*14340*/  LDC.64 R2, c[0x4][R2] ;  /* 0x0100000002027b82 */ /* 0x000e620000000a00 */
        /* <DEDUP_REMOVED lines=9> */
.L_x_2061:
        /* <DEDUP_REMOVED lines=12> */
[----:B0-----:R-:W-:Y:S01]  /*144a0*/  MOV R13, RZ ;  /* 0x000000ff000d7202 */ /* 0x001fe20000000f00 */
[----:B------:R-:W-:Y:S02]  /*144b0*/  IMAD.U32 R7, RZ, RZ, UR9 ;  /* 0x00000009ff077e24 */ /* 0x000fe4000f8e00ff */
[----:B------:R-:W-:-:S02]  /*144c0*/  IMAD.U32 R10, RZ, RZ, UR4 ;  /* 0x00000004ff0a7e24 */ /* 0x000fc4000f8e00ff */
[----:B------:R-:W-:Y:S02]  /*144d0*/  IMAD.U32 R11, RZ, RZ, UR5 ;  /* 0x00000005ff0b7e24 */ /* 0x000fe4000f8e00ff */
[----:B------:R-:W-:Y:S02]  /*144e0*/  IMAD.MOV.U32 R8, RZ, RZ, 0x70 ;  /* 0x00000070ff087424 */ /* 0x000fe400078e00ff */
[----:B-1----:R-:W-:-:S07]  /*144f0*/  IMAD.MOV.U32 R12, RZ, RZ, 0x1 ;  /* 0x00000001ff0c7424 */ /* 0x002fce00078e00ff */
[----:B------:R-:W-:-:S07]  /*14500*/  LEPC R20, `(.L_x_2063) ;  /* 0x000000001014794e */ /* 0x000fce0000000000 */
[----:B--2---:R-:W-:Y:S05]  /*14510*/  CALL.ABS.NOINC R2 ;  /* 0x0000000002007343 */ /* 0x004fea0003c00000 */
.L_x_2063:
        /* <DEDUP_REMOVED lines=16> */
.L_x_2062:
[----:B------:R-:W2:Y:S01]  /*14620*/  LDL.LU R2, [R1+0x18] ;  /* 0x0000180001027983 */ /* 0x000ea20000300800 */
[----:B------:R-:W-:-:S03]  /*14630*/  ULDC.64 UR4, c[0x0][0x9f8] ;  /* 0x00027e0000047ab9 */ /* 0x000fc60000000a00 */
[----:B------:R-:W3:Y:S04]  /*14640*/  LDL.LU R0, [R1+0x1c] ;  /* 0x00001c0001007983 */ /* 0x000ee80000300800 */
[----:B------:R-:W4:Y:S04]  /*14650*/  LDL.LU R7, [R1+0x10] ;  /* 0x0000100001077983 */ /* 0x000f280000300800 */
[----:B------:R-:W4:Y:S01]  /*14660*/  LDL.LU R8, [R1+0x24] ;  /* 0x0000240001087983 */ /* 0x000f220000300800 */
[----:B------:R-:W-:Y:S01]  /*14670*/  ISETP.NE.U32.AND P0, PT, RZ, UR4, PT ;  /* 0x00000004ff007c0c */ /* 0x000fe2000bf05070 */
[----:B------:R-:W-:-:S03]  /*14680*/  ULDC.64 UR6, c[0x0][0x208] ;  /* 0x0000820000067ab9 */ /* 0x000fc60000000a00 */
[----:B------:R-:W-:Y:S01]  /*14690*/  ISETP.NE.AND.EX P0, PT, RZ, UR5, PT, P0 ;  /* 0x00000005ff007c0c */ /* 0x000fe2000bf05300 */
[----:B------:R-:W1:Y:S02]  /*146a0*/  S2R R9, SR_TID.X ;  /* 0x0000000000097919 */ /* 0x000e640000002100 */
[----:B-1----:R-:W-:-:S04]  /*146b0*/  LOP3.LUT R9, R9, 0x1f, RZ, 0xc0, !PT ;  /* 0x0000001f09097812 */ /* 0x002fc800078ec0ff */
        /* <DEDUP_REMOVED lines=8> */
[----:B------:R-:W1:Y:S01]  /*14740*/  LDC R0, c[0x0][0x428] ;  /* 0x00010a00ff007b82 */ /* 0x000e620000000800 */
[----:B----4-:R-:W-:-:S06]  /*14750*/  MOV R4, R7 ;  /* 0x0000000700047202 */ /* 0x010fcc0000000f00 */
[----:B------:R2:W5:Y:S01]  /*14760*/  @P0 LDG.E R4, desc[UR6][R2.64] ;  /* 0x0000000602040981 */ /* 0x000562000c1e1900 */
[----:B------:R-:W-:Y:S01]  /*14770*/  IMAD R17, R17, 0x80, R8 ;  /* 0x0000008011117824 */ /* 0x000fe200078e0208 */
[----:B------:R-:W-:Y:S02]  /*14780*/  PLOP3.LUT P1, PT, P6, PT, PT, 0x8, 0x0 ;  /* 0x000000000000781c */ /* 0x000fe4000372e170 */
[----:B-1----:R-:W-:Y:S01]  /*14790*/  ISETP.NE.AND P0, PT, R0, 0x1, PT ;  /* 0x000000010000780c */ /* 0x002fe20003f05270 */
[----:B------:R-:W-:-:S12]  /*147a0*/  IMAD.MOV.U32 R0, RZ, RZ, R18 ;  /* 0x000000ffff007224 */ /* 0x000fd800078e0012 */
[----:B------:R-:W1:Y:S08]  /*147b0*/  @P0 LDC R5, c[0x0][0x42c] ;  /* 0x00010b00ff050b82 */ /* 0x000e700000000800 */
[----:B------:R-:W3:Y:S01]  /*147c0*/  @P0 LDC R6, c[0x0][0x430] ;  /* 0x00010c00ff060b82 */ /* 0x000ee20000000800 */
[----:B-1----:R-:W-:-:S05]  /*147d0*/  @P0 IMAD.HI.U32 R5, R18, R5, RZ ;  /* 0x0000000512050227 */ /* 0x002fca00078e00ff */
[----:B---3--:R-:W-:Y:S02]  /*147e0*/  @P0 SHF.R.U32.HI R0, RZ, R6, R5 ;  /* 0x00000006ff000219 */ /* 0x008fe40000011605 */
[----:B------:R-:W-:-:S04]  /*147f0*/  ISETP.NE.U32.AND P0, PT, RZ, UR4, PT ;  /* 0x00000004ff007c0c */ /* 0x000fc8000bf05070 */
[----:B------:R-:W-:-:S04]  /*14800*/  ISETP.NE.AND.EX P0, PT, RZ, UR5, PT, P0 ;  /* 0x00000005ff007c0c */ /* 0x000fc8000bf05300 */
[----:B--2---:R-:W-:-:S09]  /*14810*/  SEL R7, R7, RZ, !P0 ;  /* 0x000000ff07077207 */ /* 0x004fd20004000000 */
.L_x_2064:
        /* <DEDUP_REMOVED lines=16> */
.L_x_2065:
        /* <DEDUP_REMOVED lines=15> */
.L_x_2066:
        /* <DEDUP_REMOVED lines=18> */
.L_x_2137:
[----:B------:R-:W-:Y:S01]  /*14b30*/  UMOV UR4, 0xffffffff ;  /* 0xffffffff00047882 */ /* 0x000fe20000000000 */
[----:B0-----:R-:W-:Y:S02]  /*14b40*/  SHF.R.S32.HI R13, RZ, 0x1f, R4 ;  /* 0x0000001fff0d7819 */ /* 0x001fe40000011404 */
[----:B------:R-:W-:Y:S05]  /*14b50*/  BRA.DIV UR4, `(.L_x_2068) ;  /* 0x0000003a04c87947 */ /* 0x000fea000b800000 */
[----:B------:R-:W-:-:S13]  /*14b60*/  ELECT P6, URZ, PT ;  /* 0x00000000003f782f */ /* 0x000fda00038c0000 */
.L_x_2140:
[----:B------:R-:W-:Y:S05]  /*14b70*/  @!P6 BRA `(.L_x_2069) ;  /* 0x00000004002ce947 */ /* 0x000fea0003800000 */
[----:B------:R-:W-:-:S04]  /*14b80*/  ISETP.NE.U32.AND P0, PT, R2, RZ, PT ;  /* 0x000000ff0200720c */ /* 0x000fc80003f05070 */
[----:B------:R-:W-:-:S13]  /*14b90*/  ISETP.NE.AND.EX P0, PT, R3, RZ, PT, P0 ;  /* 0x000000ff0300720c */ /* 0x000fda0003f05300 */
[----:B------:R-:W-:Y:S05]  /*14ba0*/  @!P0 BRA `(.L_x_2070) ;  /* 0x00000000004c8947 */ /* 0x000fea0003800000 */
[----:B------:R-:W0:Y:S01]  /*14bb0*/  LDC R10, c[0x0][0x41c] ;  /* 0x00010700ff0a7b82 */ /* 0x000e220000000800 */
[----:B------:R-:W-:Y:S01]  /*14bc0*/  IMAD.MOV.U32 R6, RZ, RZ, R5 ;  /* 0x000000ffff067224 */ /* 0x000fe200078e0005 */
[----:B------:R-:W-:Y:S01]  /*14bd0*/  ULDC.64 UR4, c[0x0][0x408] ;  /* 0x0001020000047ab9 */ /* 0x000fe20000000a00 */
[----:B------:R-:W-:Y:S01]  /*14be0*/  ULDC.64 UR6, c[0x0][0x208] ;  /* 0x0000820000067ab9 */ /* 0x000fe20000000a00 */
[----:B0-----:R-:W-:-:S13]  /*14bf0*/  ISETP.NE.AND P0, PT, R10, 0x1, PT ;  /* 0x000000010a00780c */ /* 0x001fda0003f05270 */
[----:B------:R-:W0:Y:S02]  /*14c00*/  @P0 LDC.64 R8, c[0x0][0x420] ;  /* 0x00010800ff080b82 */ /* 0x000e240000000a00 */
[----:B0-----:R-:W-:-:S05]  /*14c10*/  @P0 IMAD.HI.U32 R8, R5, R8, RZ ;  /* 0x0000000805080227 */ /* 0x001fca00078e00ff */
[----:B------:R-:W-:-:S04]  /*14c20*/  @P0 SHF.R.U32.HI R6, RZ, R9, R8 ;  /* 0x00000009ff060219 */ /* 0x000fc80000011608 */
[----:B------:R-:W-:Y:S02]  /*14c30*/  IADD3 R8, -R6, RZ, RZ ;  /* 0x000000ff06087210 */ /* 0x000fe40007ffe1ff */
[----:B------:R-:W-:-:S03]  /*14c40*/  SHF.R.S32.HI R9, RZ, 0x1f, R6 ;  /* 0x0000001fff097819 */ /* 0x000fc60000011406 */
[----:B------:R-:W-:Y:S02]  /*14c50*/  IMAD R5, R10, R8, R5 ;  /* 0x000000080a057224 */ /* 0x000fe400078e0205 */
[----:B------:R-:W-:-:S04]  /*14c60*/  IMAD R8, R13, UR4, RZ ;  /* 0x000000040d087c24 */ /* 0x000fc8000f8e02ff */
[----:B------:R-:W-:Y:S02]  /*14c70*/  IMAD R10, R4, UR5, R8 ;  /* 0x00000005040a7c24 */ /* 0x000fe4000f8e0208 */
[----:B------:R-:W-:-:S04]  /*14c80*/  IMAD.MOV.U32 R8, RZ, RZ, R6 ;  /* 0x000000ffff087224 */ /* 0x000fc800078e0006 */
[----:B------:R-:W-:-:S04]  /*14c90*/  IMAD.WIDE.U32 R8, R4, UR4, R8 ;  /* 0x0000000404087c25 */ /* 0x000fc8000f8e0008 */
[----:B------:R-:W-:Y:S01]  /*14ca0*/  IMAD.IADD R6, R9, 0x1, R10 ;  /* 0x0000000109067824 */ /* 0x000fe200078e020a */
[----:B------:R-:W-:-:S04]  /*14cb0*/  LEA R10, P0, R8, R2, 0x2 ;  /* 0x00000002080a7211 */ /* 0x000fc800078010ff */
[----:B------:R-:W-:-:S05]  /*14cc0*/  LEA.HI.X R11, R8, R3, R6, 0x2, P0 ;  /* 0x00000003080b7211 */ /* 0x000fca00000f1406 */
[----:B------:R0:W5:Y:S04]  /*14cd0*/  LDG.E R6, desc[UR6][R10.64] ;  /* 0x000000060a067981 */ /* 0x000168000c1e1900 */
.L_x_2070:
        /* <DEDUP_REMOVED lines=9> */
.L_x_2141:
        /* <DEDUP_REMOVED lines=11> */
.L_x_2072:
        /* <DEDUP_REMOVED lines=33> */
.L_x_2069:
[----:B------:R-:W2:Y:S01]  /*15030*/  LDL.LU R11, [R1+0x20] ;  /* 0x00002000010b7983 */ /* 0x000ea20000300800 */
[----:B------:R-:W-:Y:S01]  /*15040*/  MOV R9, 0x400 ;  /* 0x0000040000097802 */ /* 0x000fe20000000f00 */
[----:B------:R-:W-:Y:S05]  /*15050*/  WARPSYNC.ALL ;  /* 0x0000000000007948 */ /* 0x000fea0003800000 */
[----:B------:R-:W0:Y:S01]  /*15060*/  S2R R10, SR_CgaCtaId ;  /* 0x00000000000a7919 */ /* 0x000e220000008800 */
[----:B------:R-:W-:-:S13]  /*15070*/  ELECT P0, URZ, PT ;  /* 0x00000000003f782f */ /* 0x000fda0003800000 */
[----:B------:R-:W-:Y:S01]  /*15080*/  @P0 R2UR UR13, R7 ;  /* 0x00000000070d02ca */ /* 0x000fe200000e0000 */
[----:B------:R-:W-:Y:S01]  /*15090*/  UIADD3 UR4, UP0, UR36, 0x270, URZ ;  /* 0x0000027024047890 */ /* 0x000fe2000ff1e03f */
[C---:B------:R-:W-:Y:S01]  /*150a0*/  @P0 R2UR UR12, R18.reuse ;  /* 0x00000000120c02ca */ /* 0x040fe200000e0000 */
        /* <DEDUP_REMOVED lines=9> */
[----:B------:R-:W-:Y:S01]  /*15140*/  UMOV UR15, 0x12f00000 ;  /* 0x12f00000000f7882 */ /* 0x000fe20000000000 */
[----:B------:R-:W-:Y:S01]  /*15150*/  @P0 MOV R8, 0xc000 ;  /* 0x0000c00000080802 */ /* 0x000fe20000000f00 */
        /* <DEDUP_REMOVED lines=28> */
.L_x_2142:
[----:B------:R-:W-:Y:S05]  /*15320*/  BSYNC B0 ;  /* 0x0000000000007941 */ /* 0x000fea0003800000 */
.L_x_2073:
[----:B0-----:R-:W2:Y:S01]  /*15330*/  LDL R8, [R1+0x14] ;  /* 0x0000140001087983 */ /* 0x001ea20000100800 */
[----:B------:R-:W-:Y:S01]  /*15340*/  BSSY B0, `(.L_x_2075) ;  /* 0x00001a5000007945 */ /* 0x000fe20003800000 */
[----:B--2---:R-:W-:-:S13]  /*15350*/  ISETP.GE.AND P0, PT, R8, 0x2, PT ;  /* 0x000000020800780c */ /* 0x004fda0003f06270 */
[----:B------:R-:W-:Y:S05]  /*15360*/  @!P0 BRA `(.L_x_2076) ;  /* 0x0000001800888947 */ /* 0x000fea0003800000 */
[C---:B------:R-:W-:Y:S01]  /*15370*/  LOP3.LUT R7, R8.reuse, 0x1, RZ, 0xc0, !PT ;  /* 0x0000000108077812 */ /* 0x040fe200078ec0ff */
[----:B------:R-:W-:Y:S01]  /*15380*/  VIADD R10, R8, 0xfffffffe ;  /* 0xfffffffe080a7836 */ /* 0x000fe20000000000 */
[----:B------:R-:W-:Y:S02]  /*15390*/  BSSY B1, `(.L_x_2077) ;  /* 0x0000092000017945 */ /* 0x000fe40003800000 */
[----:B------:R-:W-:Y:S01]  /*153a0*/  ISETP.NE.U32.AND P0, PT, R7, 0x1, PT ;  /* 0x000000010700780c */ /* 0x000fe20003f05070 */
[----:B------:R-:W-:-:S12]  /*153b0*/  IMAD.MOV.U32 R7, RZ, RZ, R10 ;  /* 0x000000ffff077224 */ /* 0x000fd800078e000a */
[----:B------:R-:W-:Y:S05]  /*153c0*/  @!P0 BRA `(.L_x_2078) ;  /* 0x0000000800388947 */ /* 0x000fea0003800000 */
[----:B------:R-:W2:Y:S04]  /*153d0*/  LDL R9, [R1] ;  /* 0x0000000001097983 */ /* 0x000ea80000100800 */
[----:B------:R-:W3:Y:S01]  /*153e0*/  LDL R8, [R1+0x8] ;  /* 0x0000080001087983 */ /* 0x000ee20000100800 */
[----:B------:R-:W-:Y:S01]  /*153f0*/  BSSY B2, `(.L_x_2079) ;  /* 0x0000087000027945 */ /* 0x000fe20003800000 */
[----:B--2---:R-:W-:-:S04]  /*15400*/  IADD3 R11, R9, 0x1, RZ ;  /* 0x00000001090b7810 */ /* 0x004fc80007ffe0ff */
[----:B------:R-:W-:-:S04]  /*15410*/  ISETP.NE.AND P0, PT, R11, 0x2, PT ;  /* 0x000000020b00780c */ /* 0x000fc80003f05270 */
[----:B------:R-:W-:Y:S02]  /*15420*/  SEL R12, RZ, 0x1, P0 ;  /* 0x00000001ff0c7807 */ /* 0x000fe40000000000 */
[----:B------:R-:W-:Y:S02]  /*15430*/  SEL R11, R11, RZ, P0 ;  /* 0x000000ff0b0b7207 */ /* 0x000fe40000000000 */
[----:B---3--:R-:W-:Y:S01]  /*15440*/  LOP3.LUT R12, R8, R12, RZ, 0x3c, !PT ;  /* 0x0000000c080c7212 */ /* 0x008fe200078e3cff */
[----:B------:R-:W-:Y:S06]  /*15450*/  @!P6 BRA `(.L_x_2080) ;  /* 0x000000080000e947 */ /* 0x000fec0003800000 */
[----:B------:R-:W-:Y:S01]  /*15460*/  ISETP.NE.U32.AND P0, PT, R2, RZ, PT ;  /* 0x000000ff0200720c */ /* 0x000fe20003f05070 */
[----:B------:R-:W-:Y:S02]  /*15470*/  IMAD.MOV.U32 R8, RZ, RZ, R6 ;  /* 0x000000ffff087224 */ /* 0x000fe400078e0006 */
[----:B------:R-:W-:Y:S01]  /*15480*/  IMAD.MOV.U32 R7, RZ, RZ, R10 ;  /* 0x000000ffff077224 */ /* 0x000fe200078e000a */
        /* <DEDUP_REMOVED lines=9> */
[----:B------:R-:W-:Y:S01]  /*15520*/  @P0 SHF.R.U32.HI R7, RZ, R9, R8 ;  /* 0x00000009ff070219 */ /* 0x000fe20000011608 */
[----:B------:R-:W-:-:S03]  /*15530*/  IMAD R8, R13, UR4, RZ ;  /* 0x000000040d087c24 */ /* 0x000fc6000f8e02ff */
[--C-:B------:R-:W-:Y:S01]  /*15540*/  SHF.R.S32.HI R9, RZ, 0x1f, R7.reuse ;  /* 0x0000001fff097819 */ /* 0x100fe20000011407 */
[C---:B------:R-:W-:Y:S02]  /*15550*/  IMAD R14, R4.reuse, UR5, R8 ;  /* 0x00000005040e7c24 */ /* 0x040fe4000f8e0208 */
[--C-:B------:R-:W-:Y:S02]  /*15560*/  IMAD.MOV.U32 R8, RZ, RZ, R7.reuse ;  /* 0x000000ffff087224 */ /* 0x100fe400078e0007 */
[----:B------:R-:W-:Y:S02]  /*15570*/  IMAD.MOV R7, RZ, RZ, -R7 ;  /* 0x000000ffff077224 */ /* 0x000fe400078e0a07 */
[----:B------:R-:W-:-:S04]  /*15580*/  IMAD.WIDE.U32 R8, R4, UR4, R8 ;  /* 0x0000000404087c25 */ /* 0x000fc8000f8e0008 */
[----:B------:R-:W-:Y:S01]  /*15590*/  IMAD R7, R15, R7, R10 ;  /* 0x000000070f077224 */ /* 0x000fe200078e020a */
[----:B------:R-:W-:Y:S02]  /*155a0*/  IADD3 R14, R14, R9, RZ ;  /* 0x000000090e0e7210 */ /* 0x000fe40007ffe0ff */
[----:B------:R-:W-:-:S04]  /*155b0*/  LEA R2, P0, R8, R2, 0x2 ;  /* 0x0000000208027211 */ /* 0x000fc800078010ff */
[----:B------:R-:W-:-:S05]  /*155c0*/  LEA.HI.X R3, R8, R3, R14, 0x2, P0 ;  /* 0x0000000308037211 */ /* 0x000fca00000f140e */
[----:B------:R0:W5:Y:S04]  /*155d0*/  LDG.E R8, desc[UR6][R2.64] ;  /* 0x0000000602087981 */ /* 0x000168000c1e1900 */
.L_x_2081:
[----:B0-----:R-:W0:Y:S01]  /*155e0*/  S2R R3, SR_CgaCtaId ;  /* 0x0000000000037919 */ /* 0x001e220000008800 */
[----:B------:R-:W-:-:S04]  /*155f0*/  MOV R2, 0x400 ;  /* 0x0000040000027802 */ /* 0x000fc80000000f00 */
[----:B0-----:R-:W-:Y:S02]  /*15600*/  LEA R2, R3, R2, 0x18 ;  /* 0x0000000203027211 */ /* 0x001fe400078ec0ff */
[----:B------:R-:W-:-:S03]  /*15610*/  SHF.L.U32 R3, R12, 0x1f, RZ ;  /* 0x0000001f0c037819 */ /* 0x000fc600000006ff */
[----:B------:R-:W-:-:S04]  /*15620*/  IMAD R2, R11, 0x8, R2 ;  /* 0x000000080b027824 */ /* 0x000fc800078e0202 */
[----:B------:R-:W0:Y:S02]  /*15630*/  SYNCS.PHASECHK.TRANS64.TRYWAIT P0, [R2+URZ+0x36840], R3 ;  /* 0x03684003020075a7 */ /* 0x000e24000800017f */
[----:B0-----:R-:W-:Y:S05]  /*15640*/  @!P0 BRA `(.L_x_2082) ;  /* 0x0000003000608947 */ /* 0x001fea0003800000 */
.L_x_2143:
        /* <DEDUP_REMOVED lines=11> */
.L_x_2083:
        /* <DEDUP_REMOVED lines=37> */
.L_x_2144:
        /* <DEDUP_REMOVED lines=13> */
.L_x_2085:
        /* <DEDUP_REMOVED lines=13> */
[----:B------:R-:W-:Y:S01]  /*15af0*/  MOV R6, R8 ;  /* 0x0000000800067202 */ /* 0x000fe20000000f00 */
[----:B------:R-:W-:-:S02]  /*15b00*/  IMAD.MOV.U32 R5, RZ, RZ, R7 ;  /* 0x000000ffff057224 */ /* 0x000fc400078e0007 */
        /* <DEDUP_REMOVED lines=21> */
.L_x_2080:
[----:B------:R-:W-:Y:S05]  /*15c60*/  BSYNC B2 ;  /* 0x0000000000027941 */ /* 0x000fea0003800000 */
.L_x_2079:
[----:B------:R-:W2:Y:S04]  /*15c70*/  LDL.LU R2, [R1+0x14] ;  /* 0x0000140001027983 */ /* 0x000ea80000300800 */
[----:B------:R0:W-:Y:S04]  /*15c80*/  STL [R1], R11 ;  /* 0x0000000b01007387 */ /* 0x0001e80000100800 */
[----:B------:R0:W-:Y:S02]  /*15c90*/  STL [R1+0x8], R12 ;  /* 0x0000080c01007387 */ /* 0x0001e40000100800 */
[----:B0-2---:R-:W-:-:S07]  /*15ca0*/  VIADD R7, R2, 0xfffffffd ;  /* 0xfffffffd02077836 */ /* 0x005fce0000000000 */
.L_x_2078:
[----:B------:R-:W-:Y:S05]  /*15cb0*/  BSYNC B1 ;  /* 0x0000000000017941 */ /* 0x000fea0003800000 */
.L_x_2077:
[----:B------:R-:W-:-:S13]  /*15cc0*/  ISETP.NE.AND P0, PT, R10, RZ, PT ;  /* 0x000000ff0a00720c */ /* 0x000fda0003f05270 */
[----:B------:R-:W-:Y:S05]  /*15cd0*/  @!P0 BRA `(.L_x_2076) ;  /* 0x00000010002c8947 */ /* 0x000fea0003800000 */
[----:B------:R-:W-:-:S07]  /*15ce0*/  IMAD.MOV.U32 R10, RZ, RZ, R6 ;  /* 0x000000ffff0a7224 */ /* 0x000fce00078e0006 */
.L_x_2100:
        /* <DEDUP_REMOVED lines=11> */
[----:B------:R-:W-:Y:S02]  /*15da0*/  MOV R12, R7 ;  /* 0x00000007000c7202 */ /* 0x000fe40000000f00 */
        /* <DEDUP_REMOVED lines=21> */
.L_x_2088:
[----:B------:R-:W1:Y:S01]  /*15f00*/  S2R R3, SR_CgaCtaId ;  /* 0x0000000000037919 */ /* 0x000e620000008800 */
[----:B------:R-:W-:-:S04]  /*15f10*/  MOV R2, 0x400 ;  /* 0x0000040000027802 */ /* 0x000fc80000000f00 */
[----:B-1----:R-:W-:Y:S02]  /*15f20*/  LEA R2, R3, R2, 0x18 ;  /* 0x0000000203027211 */ /* 0x002fe400078ec0ff */
[----:B------:R-:W-:-:S03]  /*15f30*/  SHF.L.U32 R3, R9, 0x1f, RZ ;  /* 0x0000001f09037819 */ /* 0x000fc600000006ff */
[----:B------:R-:W-:-:S04]  /*15f40*/  IMAD R2, R8, 0x8, R2 ;  /* 0x0000000808027824 */ /* 0x000fc800078e0202 */
[----:B------:R-:W1:Y:S02]  /*15f50*/  SYNCS.PHASECHK.TRANS64.TRYWAIT P0, [R2+URZ+0x36840], R3 ;  /* 0x03684003020075a7 */ /* 0x000e64000800017f */
[----:B-1----:R-:W-:Y:S05]  /*15f60*/  @!P0 BRA `(.L_x_2089) ;  /* 0x0000002800408947 */ /* 0x002fea0003800000 */
.L_x_2145:
        /* <DEDUP_REMOVED lines=11> */
.L_x_2090:
        /* <DEDUP_REMOVED lines=37> */
.L_x_2146:
        /* <DEDUP_REMOVED lines=8> */
.L_x_2092:
        /* <DEDUP_REMOVED lines=15> */
[----:B------:R-:W-:Y:S01]  /*163e0*/  IMAD.MOV.U32 R5, RZ, RZ, R12 ;  /* 0x000000ffff057224 */ /* 0x000fe200078e000c */
[----:B------:R-:W-:Y:S01]  /*163f0*/  MOV R6, R10 ;  /* 0x0000000a00067202 */ /* 0x000fe20000000f00 */
        /* <DEDUP_REMOVED lines=18> */
.L_x_2087:
[----:B------:R-:W-:Y:S05]  /*16520*/  BSYNC B1 ;  /* 0x0000000000017941 */ /* 0x000fea0003800000 */
.L_x_2086:
        /* <DEDUP_REMOVED lines=32> */
.L_x_2095:
[----:B------:R-:W2:Y:S01]  /*16730*/  S2R R3, SR_CgaCtaId ;  /* 0x0000000000037919 */ /* 0x000ea20000008800 */
[----:B------:R-:W-:-:S04]  /*16740*/  MOV R2, 0x400 ;  /* 0x0000040000027802 */ /* 0x000fc80000000f00 */
[----:B--2---:R-:W-:Y:S02]  /*16750*/  LEA R2, R3, R2, 0x18 ;  /* 0x0000000203027211 */ /* 0x004fe400078ec0ff */
[----:B------:R-:W-:-:S03]  /*16760*/  SHF.L.U32 R3, R14, 0x1f, RZ ;  /* 0x0000001f0e037819 */ /* 0x000fc600000006ff */
[----:B------:R-:W-:-:S04]  /*16770*/  IMAD R2, R15, 0x8, R2 ;  /* 0x000000080f027824 */ /* 0x000fc800078e0202 */
[----:B------:R-:W2:Y:S02]  /*16780*/  SYNCS.PHASECHK.TRANS64.TRYWAIT P0, [R2+URZ+0x36840], R3 ;  /* 0x03684003020075a7 */ /* 0x000ea4000800017f */
[----:B--2---:R-:W-:Y:S05]  /*16790*/  @!P0 BRA `(.L_x_2096) ;  /* 0x00000020005c8947 */ /* 0x004fea0003800000 */
.L_x_2147:
        /* <DEDUP_REMOVED lines=11> */
.L_x_2097:
        /* <DEDUP_REMOVED lines=29> */
[----:B------:R-:W-:Y:S01]  /*16a20*/  LEA R2, R8, R2, 0x3 ;  /* 0x0000000208027211 */ /* 0x000fe200078e18ff */
        /* <DEDUP_REMOVED lines=8> */
.L_x_2148:
        /* <DEDUP_REMOVED lines=8> */
.L_x_2099:
        /* <DEDUP_REMOVED lines=33> */
.L_x_2094:
[----:B------:R-:W-:Y:S05]  /*16d40*/  BSYNC B1 ;  /* 0x0000000000017941 */ /* 0x000fea0003800000 */
.L_x_2093:
[C---:B------:R-:W-:Y:S01]  /*16d50*/  ISETP.GT.AND P0, PT, R7.reuse, 0x1, PT ;  /* 0x000000010700780c */ /* 0x040fe20003f04270 */
[----:B------:R-:W-:-:S05]  /*16d60*/  VIADD R2, R7, 0xfffffffe ;  /* 0xfffffffe07027836 */ /* 0x000fca0000000000 */
[----:B------:R-:W-:-:S07]  /*16d70*/  MOV R7, R2 ;  /* 0x0000000200077202 */ /* 0x000fce0000000f00 */
[----:B------:R-:W-:Y:S05]  /*16d80*/  @P0 BRA `(.L_x_2100) ;  /* 0xffffffec00d80947 */ /* 0x000fea000383ffff */
.L_x_2076:
[----:B------:R-:W-:Y:S05]  /*16d90*/  BSYNC B0 ;  /* 0x0000000000007941 */ /* 0x000fea0003800000 */
.L_x_2075:
        /* <DEDUP_REMOVED lines=18> */
.L_x_2102:
[----:B------:R-:W-:Y:S05]  /*16ec0*/  BSYNC B0 ;  /* 0x0000000000007941 */ /* 0x000fea0003800000 */
.L_x_2101:
        /* <DEDUP_REMOVED lines=11> */
.L_x_2149:
        /* <DEDUP_REMOVED lines=11> */
.L_x_2106:
        /* <DEDUP_REMOVED lines=33> */
.L_x_2104:
[----:B------:R-:W-:Y:S05]  /*17240*/  BSYNC B0 ;  /* 0x0000000000007941 */ /* 0x000fea0003800000 */
.L_x_2103:
        /* <DEDUP_REMOVED lines=9> */
.L_x_2060:
[----:B------:R-:W-:Y:S05]  /*172e0*/  BSYNC B6 ;  /* 0x0000000000067941 */ /* 0x000fea0003800000 */
.L_x_2058:
[----:B------:R-:W-:-:S03]  /*172f0*/  UMOV UR4, 0xffffffff ;  /* 0xffffffff00047882 */ /* 0x000fc60000000000 */
[----:B------:R-:W-:Y:S05]  /*17300*/  BRA.DIV UR4, `(.L_x_2107) ;  /* 0x0000001604bc7947 */ /* 0x000fea000b800000 */
[----:B------:R2:W3:Y:S04]  /*17310*/  SHFL.IDX PT, R4, R16, RZ, 0x1f ;  /* 0x00001fff10047589 */ /* 0x0004e800000e0000 */
[----:B------:R-:W4:Y:S02]  /*17320*/  SHFL.IDX PT, R16, R16, 0x1, 0x1f ;  /* 0x00201f0010107f89 */ /* 0x000f2400000e0000 */
.L_x_2153:
[----:B-1----:R-:W1:Y:S01]  /*17330*/  S2R R0, SR_TID.X ;  /* 0x0000000000007919 */ /* 0x002e620000002100 */
[----:B------:R-:W-:Y:S01]  /*17340*/  ULDC UR4, c[0x0][0xc14] ;  /* 0x0003050000047ab9 */ /* 0x000fe20000000800 */
[----:B------:R-:W-:Y:S01]  /*17350*/  BSSY B0, `(.L_x_2108) ;  /* 0x000000c000007945 */ /* 0x000fe20003800000 */
[----:B------:R-:W-:Y:S01]  /*17360*/  IMAD.MOV.U32 R17, RZ, RZ, RZ ;  /* 0x000000ffff117224 */ /* 0x000fe200078e00ff */
[----:B-1----:R-:W-:Y:S02]  /*17370*/  LOP3.LUT R6, R0, 0x1f, RZ, 0xc0, !PT ;  /* 0x0000001f00067812 */ /* 0x002fe400078ec0ff */
[----:B------:R-:W-:Y:S02]  /*17380*/  MOV R0, UR4 ;  /* 0x0000000400007c02 */ /* 0x000fe40008000f00 */
        /* <DEDUP_REMOVED lines=8> */
.L_x_2109:
[----:B------:R-:W-:Y:S05]  /*17410*/  BSYNC B0 ;  /* 0x0000000000007941 */ /* 0x000fea0003800000 */
.L_x_2108:
        /* <DEDUP_REMOVED lines=17> */
[----:B0-----:R-:W-:-:S04]  /*17530*/  SEL R14, R14, RZ, P1 ;  /* 0x000000ff0e0e7207 */ /* 0x001fc80000800000 */
[----:B------:R-:W-:-:S05]  /*17540*/  IADD3 R5, R3, R14, RZ ;  /* 0x0000000e03057210 */ /* 0x000fca0007ffe0ff */
[----:B------:R-:W0:Y:S02]  /*17550*/  SHFL.UP PT, R14, R5, 0x10, RZ ;  /* 0x06000000050e7989 */ /* 0x000e2400000e00ff */
[----:B0-----:R-:W-:-:S05]  /*17560*/  SEL R14, R14, RZ, P0 ;  /* 0x000000ff0e0e7207 */ /* 0x001fca0000000000 */
[----:B------:R-:W-:-:S05]  /*17570*/  IMAD.IADD R2, R5, 0x1, R14 ;  /* 0x0000000105027824 */ /* 0x000fca00078e020e */
[----:B------:R0:W1:Y:S02]  /*17580*/  SHFL.IDX PT, R14, R2, 0x1f, 0x1f ;  /* 0x03e01f00020e7f89 */ /* 0x00006400000e0000 */
.L_x_2161:
[----:B------:R-:W-:Y:S02]  /*17590*/  ULDC UR4, c[0x0][0xc10] ;  /* 0x0003040000047ab9 */ /* 0x000fe40000000800 */
[----:B------:R-:W-:-:S04]  /*175a0*/  IMAD.U32 R5, RZ, RZ, UR4 ;  /* 0x00000004ff057e24 */ /* 0x000fc8000f8e00ff */
[----:B-1----:R-:W-:-:S04]  /*175b0*/  IMAD R3, R14, R5, RZ ;  /* 0x000000050e037224 */ /* 0x002fc800078e02ff */
[----:B--2-4-:R-:W-:-:S05]  /*175c0*/  IMAD.IADD R16, R16, 0x1, R3 ;  /* 0x0000000110107824 */ /* 0x014fca00078e0203 */
[----:B---3--:R-:W-:-:S13]  /*175d0*/  ISETP.GT.AND P0, PT, R16, R4, PT ;  /* 0x000000041000720c */ /* 0x008fda0003f04270 */
[----:B------:R-:W-:Y:S05]  /*175e0*/  @P0 BRA `(.L_x_2111) ;  /* 0x0000000000b80947 */ /* 0x000fea0003800000 */
[----:B------:R-:W1:Y:S02]  /*175f0*/  LDC R0, c[0x0][0xc14] ;  /* 0x00030500ff007b82 */ /* 0x000e640000000800 */
.L_x_2116:
[----:B------:R-:W-:-:S05]  /*17600*/  VIADD R19, R19, 0x1f ;  /* 0x0000001f13137836 */ /* 0x000fca0000000000 */
[----:B-1----:R-:W-:-:S13]  /*17610*/  ISETP.GE.AND P0, PT, R19, R0, PT ;  /* 0x000000001300720c */ /* 0x002fda0003f06270 */
[----:B------:R-:W-:Y:S05]  /*17620*/  @P0 BRA `(.L_x_2112) ;  /* 0x0000000400f40947 */ /* 0x000fea0003800000 */
[----:B0-----:R-:W0:Y:S01]  /*17630*/  S2R R2, SR_TID.X ;  /* 0x0000000000027919 */ /* 0x001e220000002100 */
[----:B------:R-:W-:Y:S01]  /*17640*/  BSSY B0, `(.L_x_2113) ;  /* 0x000000b000007945 */ /* 0x000fe20003800000 */
[----:B------:R-:W-:Y:S01]  /*17650*/  IMAD.MOV.U32 R17, RZ, RZ, RZ ;  /* 0x000000ffff117224 */ /* 0x000fe200078e00ff */
[----:B0-----:R-:W-:-:S04]  /*17660*/  LOP3.LUT R6, R2, 0x1f, RZ, 0xc0, !PT ;  /* 0x0000001f02067812 */ /* 0x001fc800078ec0ff */
[C---:B------:R-:W-:Y:S02]  /*17670*/  ISETP.NE.AND P1, PT, R6.reuse, 0x1f, PT ;  /* 0x0000001f0600780c */ /* 0x040fe40003f25270 */
[----:B------:R-:W-:-:S04]  /*17680*/  IADD3 R5, R6, R19, RZ ;  /* 0x0000001306057210 */ /* 0x000fc80007ffe0ff */
[----:B------:R-:W-:-:S13]  /*17690*/  ISETP.GE.OR P0, PT, R5, R0, !P1 ;  /* 0x000000000500720c */ /* 0x000fda0004f06670 */
[----:B------:R-:W-:Y:S05]  /*176a0*/  @P0 BRA `(.L_x_2114) ;  /* 0x0000000000100947 */ /* 0x000fea0003800000 */
[----:B------:R-:W0:Y:S01]  /*176b0*/  LDC.64 R2, c[0x0][0xc58] ;  /* 0x00031600ff027b82 */ /* 0x000e220000000a00 */
[----:B------:R-:W-:Y:S01]  /*176c0*/  ULDC.64 UR4, c[0x0][0x208] ;  /* 0x0000820000047ab9 */ /* 0x000fe20000000a00 */
[----:B0-----:R-:W-:-:S05]  /*176d0*/  IMAD.WIDE R2, R5, 0x4, R2 ;  /* 0x0000000405027825 */ /* 0x001fca00078e0202 */
[----:B------:R0:W5:Y:S02]  /*176e0*/  LDG.E R17, desc[UR4][R2.64] ;  /* 0x0000000402117981 */ /* 0x000164000c1e1900 */
.L_x_2114:
[----:B------:R-:W-:Y:S05]  /*176f0*/  BSYNC B0 ;  /* 0x0000000000007941 */ /* 0x000fea0003800000 */
.L_x_2113:
        /* <DEDUP_REMOVED lines=23> */
.L_x_2169:
[----:B------:R-:W-:Y:S02]  /*17870*/  ULDC UR4, c[0x0][0xc10] ;  /* 0x0003040000047ab9 */ /* 0x000fe40000000800 */
[----:B------:R-:W-:-:S04]  /*17880*/  IMAD.U32 R5, RZ, RZ, UR4 ;  /* 0x00000004ff057e24 */ /* 0x000fc8000f8e00ff */
[----:B-1----:R-:W-:-:S04]  /*17890*/  IMAD R3, R14, R5, RZ ;  /* 0x000000050e037224 */ /* 0x002fc800078e02ff */
[----:B------:R-:W-:-:S05]  /*178a0*/  IMAD.IADD R16, R3, 0x1, R16 ;  /* 0x0000000103107824 */ /* 0x000fca00078e0210 */
[----:B------:R-:W-:-:S13]  /*178b0*/  ISETP.GT.AND P0, PT, R16, R4, PT ;  /* 0x000000041000720c */ /* 0x000fda0003f04270 */
[----:B------:R-:W-:Y:S05]  /*178c0*/  @!P0 BRA `(.L_x_2116) ;  /* 0xfffffffc004c8947 */ /* 0x000fea000383ffff */
.L_x_2111:
        /* <DEDUP_REMOVED lines=8> */
.L_x_2173:
[----:B------:R-:W-:Y:S02]  /*17950*/  ISETP.NE.AND P0, PT, R3, RZ, PT ;  /* 0x000000ff0300720c */ /* 0x000fe40003f05270 */
[----:B------:R-:W-:-:S11]  /*17960*/  MOV R7, RZ ;  /* 0x000000ff00077202 */ /* 0x000fd60000000f00 */
[----:B------:R-:W-:Y:S05]  /*17970*/  @!P0 BRA `(.L_x_2118) ;  /* 0x0000000000108947 */ /* 0x000fea0003800000 */
[----:B------:R-:W-:Y:S01]  /*17980*/  UMOV UR4, 0xffffffff ;  /* 0xffffffff00047882 */ /* 0x000fe20000000000 */
[----:B------:R-:W-:Y:S02]  /*17990*/  VIADD R12, R6, 0xffffffff ;  /* 0xffffffff060c7836 */ /* 0x000fe40000000000 */
[----:B------:R-:W-:Y:S05]  /*179a0*/  BRA.DIV UR4, `(.L_x_2119) ;  /* 0x0000001a04487947 */ /* 0x000fea000b800000 */
[----:B------:R3:W4:Y:S02]  /*179b0*/  SHFL.IDX PT, R7, R2, R12, 0x1f ;  /* 0x00001f0c02077589 */ /* 0x00072400000e0000 */
.L_x_2118:
[----:B0--3--:R-:W0:Y:S01]  /*179c0*/  LDC.64 R2, c[0x0][0xc68] ;  /* 0x00031a00ff027b82 */ /* 0x009e220000000a00 */
[----:B------:R-:W-:Y:S01]  /*179d0*/  IMAD.IADD R19, R6, 0x1, R19 ;  /* 0x0000000106137824 */ /* 0x000fe200078e0213 */
[----:B------:R-:W-:-:S03]  /*179e0*/  ULDC.64 UR4, c[0x0][0x208] ;  /* 0x0000820000047ab9 */ /* 0x000fc60000000a00 */
[----:B0-----:R-:W-:-:S05]  /*179f0*/  IMAD.WIDE R2, R19, 0x4, R2 ;  /* 0x0000000413027825 */ /* 0x001fca00078e0202 */
[----:B------:R0:W1:Y:S01]  /*17a00*/  LDG.E R8, desc[UR4][R2.64] ;  /* 0x0000000402087981 */ /* 0x000062000c1e1900 */
[----:B----4-:R-:W-:-:S04]  /*17a10*/  IMAD R16, R7, R5, R16 ;  /* 0x0000000507107224 */ /* 0x010fc800078e0210 */
[----:B------:R-:W-:Y:S01]  /*17a20*/  IMAD.IADD R7, R4, 0x1, -R16 ;  /* 0x0000000104077824 */ /* 0x000fe200078e0a10 */
[----:B0-----:R-:W-:Y:S01]  /*17a30*/  MOV R2, RZ ;  /* 0x000000ff00027202 */ /* 0x001fe20000000f00 */
        /* <DEDUP_REMOVED lines=19> */
[----:B------:R-:W-:Y:S02]  /*17b70*/  @P0 IADD3 R2, R2, 0x1, RZ ;  /* 0x0000000102020810 */ /* 0x000fe40007ffe0ff */
[----:B------:R-:W-:-:S03]  /*17b80*/  ISETP.GE.AND P0, PT, R3, RZ, PT ;  /* 0x000000ff0300720c */ /* 0x000fc60003f06270 */
[----:B------:R-:W-:-:S10]  /*17b90*/  IMAD.MOV.U32 R9, RZ, RZ, R2 ;  /* 0x000000ffff097224 */ /* 0x000fd400078e0002 */
[----:B------:R-:W-:Y:S01]  /*17ba0*/  @!P0 IMAD.MOV R9, RZ, RZ, -R9 ;  /* 0x000000ffff098224 */ /* 0x000fe200078e0a09 */
[----:B------:R-:W-:-:S13]  /*17bb0*/  ISETP.NE.AND P0, PT, R6, RZ, PT ;  /* 0x000000ff0600720c */ /* 0x000fda0003f05270 */
[----:B------:R-:W-:-:S05]  /*17bc0*/  @!P0 LOP3.LUT R9, RZ, R6, RZ, 0x33, !PT ;  /* 0x00000006ff098212 */ /* 0x000fca00078e33ff */
[----:B------:R-:W-:Y:S01]  /*17bd0*/  IMAD R4, R8, R9, RZ ;  /* 0x0000000908047224 */ /* 0x000fe200078e02ff */
[----:B------:R-:W-:-:S03]  /*17be0*/  IADD3 R9, -R9, RZ, RZ ;  /* 0x000000ff09097210 */ /* 0x000fc60007ffe1ff */
        /* <DEDUP_REMOVED lines=30> */
[----:B------:R-:W-:-:S03]  /*17dd0*/  IMAD R18, R3, R8, R4 ;  /* 0x0000000803127224 */ /* 0x000fc600078e0204 */
[----:B------:R-:W-:Y:S01]  /*17de0*/  IADD3 R17, R17, R2, RZ ;  /* 0x0000000211117210 */ /* 0x000fe20007ffe0ff */
[----:B------:R-:W-:Y:S06]  /*17df0*/  BRA `(.L_x_2120) ;  /* 0x00000000001c7947 */ /* 0x000fec0003800000 */
.L_x_2112:
[----:B------:R-:W-:Y:S01]  /*17e00*/  UMOV UR4, URZ ;  /* 0x0000003f00047c82 */ /* 0x000fe20008000000 */
[----:B------:R-:W-:Y:S01]  /*17e10*/  UMOV UR5, URZ ;  /* 0x0000003f00057c82 */ /* 0x000fe20008000000 */
[----:B------:R-:W-:Y:S01]  /*17e20*/  ULDC UR6, c[0x0][0xc14] ;  /* 0x0003050000067ab9 */ /* 0x000fe20000000800 */
[----:B------:R-:W-:Y:S02]  /*17e30*/  IMAD.MOV.U32 R16, RZ, RZ, R4 ;  /* 0x000000ffff107224 */ /* 0x000fe400078e0004 */
[----:B------:R-:W-:Y:S02]  /*17e40*/  IMAD.U32 R17, RZ, RZ, UR4 ;  /* 0x00000004ff117e24 */ /* 0x000fe4000f8e00ff */
[----:B------:R-:W-:Y:S02]  /*17e50*/  IMAD.U32 R18, RZ, RZ, UR5 ;  /* 0x00000005ff127e24 */ /* 0x000fe4000f8e00ff */
[----:B------:R-:W-:-:S07]  /*17e60*/  IMAD.U32 R19, RZ, RZ, UR6 ;  /* 0x00000006ff137e24 */ /* 0x000fce000f8e00ff */
.L_x_2120:
        /* <DEDUP_REMOVED lines=12> */
.L_x_2054:
[----:B-1----:R-:W3:Y:S01]  /*17f30*/  LDL.LU R0, [R1+0x20] ;  /* 0x0000200001007983 */ /* 0x002ee20000300800 */
[----:B------:R-:W-:Y:S01]  /*17f40*/  BSSY B0, `(.L_x_2122) ;  /* 0x000000b000007945 */ /* 0x000fe20003800000 */
[----:B------:R-:W1:Y:S01]  /*17f50*/  S2R R5, SR_CgaCtaId ;  /* 0x0000000000057919 */ /* 0x000e620000008800 */
[----:B---3--:R-:W-:-:S04]  /*17f60*/  IADD3 R0, R0, 0x1, RZ ;  /* 0x0000000100007810 */ /* 0x008fc80007ffe0ff */
        /* <DEDUP_REMOVED lines=8> */
.L_x_2176:
[----:B------:R-:W-:Y:S05]  /*17ff0*/  BSYNC B0 ;  /* 0x0000000000007941 */ /* 0x000fea0003800000 */
.L_x_2122:
[----:B------:R-:W-:-:S03]  /*18000*/  UMOV UR4, 0xffffffff ;  /* 0xffffffff00047882 */ /* 0x000fc60000000000 */
[----:B------:R-:W-:Y:S05]  /*18010*/  BRA.DIV UR4, `(.L_x_2124) ;  /* 0x0000001204e87947 */ /* 0x000fea000b800000 */
[----:B------:R-:W2:Y:S02]  /*18020*/  S2R R2, SR_TID.X ;  /* 0x0000000000027919 */ /* 0x000ea40000002100 */
[----:B--2---:R-:W-:-:S04]  /*18030*/  SHF.R.U32.HI R2, RZ, 0x5, R2 ;  /* 0x00000005ff027819 */ /* 0x004fc80000011602 */
[----:B------:R-:W-:-:S05]  /*18040*/  LOP3.LUT R2, R2, 0x3, RZ, 0xc0, !PT ;  /* 0x0000000302027812 */ /* 0x000fca00078ec0ff */
[----:B------:R2:W3:Y:S02]  /*18050*/  SHFL.IDX PT, R14, R2, RZ, 0x1f ;  /* 0x00001fff020e7589 */ /* 0x0004e400000e0000 */
.L_x_2179:
[----:B---3--:R-:W-:Y:S01]  /*18060*/  ISETP.NE.AND P0, PT, R14, RZ, PT ;  /* 0x000000ff0e00720c */ /* 0x008fe20003f05270 */
[----:B------:R-:W-:-:S12]  /*18070*/  BSSY B0, `(.L_x_2125) ;  /* 0x0000029000007945 */ /* 0x000fd80003800000 */
[----:B------:R-:W-:Y:S05]  /*18080*/  @P0 BRA `(.L_x_2126) ;  /* 0x00000000009c0947 */ /* 0x000fea0003800000 */
[----:B------:R-:W-:-:S03]  /*18090*/  UMOV UR4, 0xffffffff ;  /* 0xffffffff00047882 */ /* 0x000fc60000000000 */
[----:B------:R-:W-:Y:S05]  /*180a0*/  BRA.DIV UR4, `(.L_x_2127) ;  /* 0x0000001204f87947 */ /* 0x000fea000b800000 */
[----:B------:R-:W-:-:S13]  /*180b0*/  ELECT P6, URZ, PT ;  /* 0x00000000003f782f */ /* 0x000fda00038c0000 */
.L_x_2182:
        /* <DEDUP_REMOVED lines=8> */
.L_x_2128:
[----:B-1----:R-:W2:Y:S04]  /*18140*/  LDL R3, [R1] ;  /* 0x0000000001037983 */ /* 0x002ea80000100800 */
[----:B------:R-:W3:Y:S01]  /*18150*/  LDL.LU R7, [R1+0x8] ;  /* 0x0000080001077983 */ /* 0x000ee20000300800 */
[----:B------:R-:W-:-:S04]  /*18160*/  VIADD R2, R0, 0x36840 ;  /* 0x0003684000027836 */ /* 0x000fc80000000000 */
[C---:B--2---:R-:W-:Y:S01]  /*18170*/  IMAD R6, R3.reuse, 0x8, R2 ;  /* 0x0000000803067824 */ /* 0x044fe200078e0202 */
[----:B------:R-:W-:Y:S02]  /*18180*/  IADD3 R3, R3, 0x1, RZ ;  /* 0x0000000103037810 */ /* 0x000fe40007ffe0ff */
[----:B---3--:R-:W-:Y:S02]  /*18190*/  SHF.L.U32 R5, R7, 0x1f, RZ ;  /* 0x0000001f07057819 */ /* 0x008fe400000006ff */
[C---:B------:R-:W-:Y:S02]  /*181a0*/  ISETP.NE.AND P1, PT, R3.reuse, 0x2, PT ;  /* 0x000000020300780c */ /* 0x040fe40003f25270 */
[----:B------:R-:W1:Y:S02]  /*181b0*/  SYNCS.PHASECHK.TRANS64.TRYWAIT P0, [R6+URZ], R5 ;  /* 0x00000005060075a7 */ /* 0x000e64000800017f */
[----:B------:R-:W-:Y:S02]  /*181c0*/  SEL R4, RZ, 0x1, P1 ;  /* 0x00000001ff047807 */ /* 0x000fe40000800000 */
[----:B------:R-:W-:-:S02]  /*181d0*/  SEL R3, R3, RZ, P1 ;  /* 0x000000ff03037207 */ /* 0x000fc40000800000 */
[----:B------:R-:W-:-:S03]  /*181e0*/  LOP3.LUT R4, R7, R4, RZ, 0x3c, !PT ;  /* 0x0000000407047212 */ /* 0x000fc600078e3cff */
[----:B------:R-:W-:Y:S01]  /*181f0*/  IMAD R7, R3, 0x8, R2 ;  /* 0x0000000803077824 */ /* 0x000fe200078e0202 */
[----:B------:R-:W-:Y:S01]  /*18200*/  SHF.L.U32 R2, R4, 0x1f, RZ ;  /* 0x0000001f04027819 */ /* 0x000fe200000006ff */
[----:B-1----:R-:W-:Y:S06]  /*18210*/  @!P0 BRA `(.L_x_2129) ;  /* 0x0000001000bc8947 */ /* 0x002fec0003800000 */
.L_x_2183:
[----:B------:R-:W2:Y:S02]  /*18220*/  SYNCS.PHASECHK.TRANS64.TRYWAIT P0, [R7+URZ], R2 ;  /* 0x00000002070075a7 */ /* 0x000ea4000800017f */
[----:B--2---:R-:W-:Y:S05]  /*18230*/  @!P0 BRA `(.L_x_2130) ;  /* 0x0000001000c88947 */ /* 0x004fea0003800000 */
.L_x_2184:
[----:B------:R-:W-:Y:S05]  /*18240*/  @!P2 BRA `(.L_x_2131) ;  /* 0x000000000004a947 */ /* 0x000fea0003800000 */
[----:B------:R-:W-:Y:S01]  /*18250*/  BPT.TRAP 0x1 ;  /* 0x000000040000795c */ /* 0x000fe20000300000 */
.L_x_2131:
[----:B------:R-:W3:Y:S01]  /*18260*/  LDL.LU R4, [R1] ;  /* 0x0000000001047983 */ /* 0x000ee20000300800 */
[----:B------:R-:W-:-:S04]  /*18270*/  VIADD R0, R0, 0x36860 ;  /* 0x0003686000007836 */ /* 0x000fc80000000000 */
[----:B---3--:R-:W-:-:S04]  /*18280*/  IMAD R4, R4, 0x8, R0 ;  /* 0x0000000804047824 */ /* 0x008fc800078e0200 */
[----:B------:R-:W3:Y:S02]  /*18290*/  SYNCS.PHASECHK.TRANS64.TRYWAIT P0, [R4+URZ], R5 ;  /* 0x00000005040075a7 */ /* 0x000ee4000800017f */
[----:B---3--:R-:W-:Y:S05]  /*182a0*/  @!P0 BRA `(.L_x_2132) ;  /* 0x0000001000c08947 */ /* 0x008fea0003800000 */
.L_x_2185:
[----:B------:R-:W-:-:S07]  /*182b0*/  IMAD R3, R3, 0x8, R0 ;  /* 0x0000000803037824 */ /* 0x000fce00078e0200 */
.L_x_2133:
[----:B----4-:R4:W0:Y:S02]  /*182c0*/  SYNCS.PHASECHK.TRANS64.TRYWAIT P0, [R3+URZ], R2 ;  /* 0x00000002030075a7 */ /* 0x010824000800017f */
[----:B0-----:R-:W-:Y:S05]  /*182d0*/  @!P0 NANOSLEEP.SYNCS 0x989680 ;  /* 0x009896800000895d */ /* 0x001fea0003900000 */
[----:B------:R-:W0:Y:S02]  /*182e0*/  @!P0 SYNCS.PHASECHK.TRANS64 P0, [R3+URZ], R2 ;  /* 0x00000002030085a7 */ /* 0x000e24000800007f */
[----:B0-----:R-:W-:Y:S05]  /*182f0*/  @!P0 BRA `(.L_x_2133) ;  /* 0xfffffffc00f08947 */ /* 0x001fea000383ffff */
.L_x_2126:
[----:B------:R-:W-:Y:S05]  /*18300*/  BSYNC B0 ;  /* 0x0000000000007941 */ /* 0x000fea0003800000 */
.L_x_2125:
[----:B------:R-:W-:Y:S05]  /*18310*/  EXIT ;  /* 0x000000000000794d */ /* 0x000fea0003800000 */
.L_x_1998:
[----:B0-----:R-:W-:-:S04]  /*18320*/  MOV R3, UR38 ;  /* 0x0000002600037c02 */ /* 0x001fc80008000f00 */
[----:B------:R0:W1:Y:S03]  /*18330*/  SYNCS.PHASECHK.TRANS64.TRYWAIT P1, [R3+URZ+0x36800], R0 ;  /* 0x03680000030075a7 */ /* 0x000066000802017f */
[----:B-1----:R-:W-:Y:S05]  /*18340*/  @!P1 NANOSLEEP.SYNCS 0x989680 ;  /* 0x009896800000995d */ /* 0x002fea0003900000 */
[----:B------:R-:W1:Y:S02]  /*18350*/  @!P1 SYNCS.PHASECHK.TRANS64 P1, [R3+URZ+0x36800], R0 ;  /* 0x03680000030095a7 */ /* 0x000e64000802007f */
[----:B-1----:R-:W-:Y:S05]  /*18360*/  @!P1 BRA `(.L_x_1998) ;  /* 0xfffffffc00ec9947 */ /* 0x002fea000383ffff */
[----:B------:R-:W-:Y:S05]  /*18370*/  BRA `(.L_x_2134) ;  /* 0xfffffe9400b87947 */ /* 0x000fea000383ffff */
.L_x_2002:
[----:B-1----:R1:W2:Y:S02]  /*18380*/  SYNCS.PHASECHK.TRANS64.TRYWAIT P2, [R0+URZ+0x36830], R3 ;  /* 0x03683003000075a7 */ /* 0x0022a4000804017f */
[----:B--2---:R-:W-:Y:S05]  /*18390*/  @!P2 NANOSLEEP.SYNCS 0x989680 ;  /* 0x009896800000a95d */ /* 0x004fea0003900000 */
[----:B------:R-:W2:Y:S02]  /*183a0*/  @!P2 SYNCS.PHASECHK.TRANS64 P2, [R0+URZ+0x36830], R3 ;  /* 0x036830030000a5a7 */ /* 0x000ea4000804007f */
[----:B--2---:R-:W-:Y:S05]  /*183b0*/  @!P2 BRA `(.L_x_2002) ;  /* 0xfffffffc00f0a947 */ /* 0x004fea000383ffff */
[----:B------:R-:W-:Y:S05]  /*183c0*/  BRA `(.L_x_2001) ;  /* 0xfffffe9400e07947 */ /* 0x000fea000383ffff */
.L_x_2007:
[----:B-1----:R-:W-:-:S04]  /*183d0*/  IMAD.U32 R7, RZ, RZ, UR37 ;  /* 0x00000025ff077e24 */ /* 0x002fc8000f8e00ff */
[----:B------:R1:W2:Y:S03]  /*183e0*/  SYNCS.PHASECHK.TRANS64.TRYWAIT P2, [R7+URZ+0x36830], R6 ;  /* 0x03683006070075a7 */ /* 0x0002a6000804017f */
[----:B--2---:R-:W-:Y:S05]  /*183f0*/  @!P2 NANOSLEEP.SYNCS 0x989680 ;  /* 0x009896800000a95d */ /* 0x004fea0003900000 */
[----:B------:R-:W2:Y:S02]  /*18400*/  @!P2 SYNCS.PHASECHK.TRANS64 P2, [R7+URZ+0x36830], R6 ;  /* 0x036830060700a5a7 */ /* 0x000ea4000804007f */
[----:B--2---:R-:W-:Y:S05]  /*18410*/  @!P2 BRA `(.L_x_2007) ;  /* 0xfffffffc00eca947 */ /* 0x004fea000383ffff */
[----:B------:R-:W-:Y:S05]  /*18420*/  BRA `(.L_x_2006) ;  /* 0xfffffee400887947 */ /* 0x000fea000383ffff */
.L_x_2011:
[----:B-1----:R-:W-:-:S04]  /*18430*/  IMAD.U32 R7, RZ, RZ, UR4 ;  /* 0x00000004ff077e24 */ /* 0x002fc8000f8e00ff */
[----:B------:R1:W3:Y:S03]  /*18440*/  SYNCS.PHASECHK.TRANS64.TRYWAIT P2, [R7+URZ+0x36850], R0 ;  /* 0x03685000070075a7 */ /* 0x0002e6000804017f */
[----:B---3--:R-:W-:Y:S05]  /*18450*/  @!P2 NANOSLEEP.SYNCS 0x989680 ;  /* 0x009896800000a95d */ /* 0x008fea0003900000 */
[----:B------:R-:W3:Y:S02]  /*18460*/  @!P2 SYNCS.PHASECHK.TRANS64 P2, [R7+URZ+0x36850], R0 ;  /* 0x036850000700a5a7 */ /* 0x000ee4000804007f */
[----:B---3--:R-:W-:Y:S05]  /*18470*/  @!P2 BRA `(.L_x_2011) ;  /* 0xfffffffc00eca947 */ /* 0x008fea000383ffff */
[----:B------:R-:W-:Y:S05]  /*18480*/  BRA `(.L_x_2010) ;  /* 0xffffff0800d47947 */ /* 0x000fea000383ffff */
.L_x_2017:
[----:B-1----:R-:W-:-:S04]  /*18490*/  IMAD.U32 R7, RZ, RZ, UR4 ;  /* 0x00000004ff077e24 */ /* 0x002fc8000f8e00ff */
[----:B------:R1:W2:Y:S03]  /*184a0*/  SYNCS.PHASECHK.TRANS64.TRYWAIT P2, [R7+URZ+0x36830], R6 ;  /* 0x03683006070075a7 */ /* 0x0002a6000804017f */
[----:B--2---:R-:W-:Y:S05]  /*184b0*/  @!P2 NANOSLEEP.SYNCS 0x989680 ;  /* 0x009896800000a95d */ /* 0x004fea0003900000 */
[----:B------:R-:W2:Y:S02]  /*184c0*/  @!P2 SYNCS.PHASECHK.TRANS64 P2, [R7+URZ+0x36830], R6 ;  /* 0x036830060700a5a7 */ /* 0x000ea4000804007f */
[----:B--2---:R-:W-:Y:S05]  /*184d0*/  @!P2 BRA `(.L_x_2017) ;  /* 0xfffffffc00eca947 */ /* 0x004fea000383ffff */
[----:B------:R-:W-:Y:S05]  /*184e0*/  BRA `(.L_x_2016) ;  /* 0xffffff2c00f07947 */ /* 0x000fea000383ffff */
.L_x_2021:
[----:B-1----:R-:W-:-:S04]  /*184f0*/  IMAD.U32 R7, RZ, RZ, UR14 ;  /* 0x0000000eff077e24 */ /* 0x002fc8000f8e00ff */
[----:B------:R1:W3:Y:S03]  /*18500*/  SYNCS.PHASECHK.TRANS64.TRYWAIT P2, [R7+URZ+0x36850], R0 ;  /* 0x03685000070075a7 */ /* 0x0002e6000804017f */
[----:B---3--:R-:W-:Y:S05]  /*18510*/  @!P2 NANOSLEEP.SYNCS 0x989680 ;  /* 0x009896800000a95d */ /* 0x008fea0003900000 */
[----:B------:R-:W3:Y:S02]  /*18520*/  @!P2 SYNCS.PHASECHK.TRANS64 P2, [R7+URZ+0x36850], R0 ;  /* 0x036850000700a5a7 */ /* 0x000ee4000804007f */
[----:B---3--:R-:W-:Y:S05]  /*18530*/  @!P2 BRA `(.L_x_2021) ;  /* 0xfffffffc00eca947 */ /* 0x008fea000383ffff */
[----:B------:R-:W-:Y:S05]  /*18540*/  BRA `(.L_x_2020) ;  /* 0xffffff54003c7947 */ /* 0x000fea000383ffff */
.L_x_2026:
[----:B-1----:R-:W-:-:S04]  /*18550*/  MOV R5, UR5 ;  /* 0x0000000500057c02 */ /* 0x002fc80008000f00 */
[----:B------:R1:W2:Y:S03]  /*18560*/  SYNCS.PHASECHK.TRANS64.TRYWAIT P0, [R5+URZ+0x36850], R0 ;  /* 0x03685000050075a7 */ /* 0x0002a6000800017f */
[----:B--2---:R-:W-:Y:S05]  /*18570*/  @!P0 NANOSLEEP.SYNCS 0x989680 ;  /* 0x009896800000895d */ /* 0x004fea0003900000 */
[----:B------:R-:W2:Y:S02]  /*18580*/  @!P0 SYNCS.PHASECHK.TRANS64 P0, [R5+URZ+0x36850], R0 ;  /* 0x03685000050085a7 */ /* 0x000ea4000800007f */
[----:B--2---:R-:W-:Y:S05]  /*18590*/  @!P0 BRA `(.L_x_2026) ;  /* 0xfffffffc00ec8947 */ /* 0x004fea000383ffff */
[----:B------:R-:W-:Y:S05]  /*185a0*/  BRA `(.L_x_2025) ;  /* 0xffffff7400ac7947 */ /* 0x000fea000383ffff */
.L_x_2067:
[----:B------:R-:W1:Y:S01]  /*185b0*/  S2R R8, SR_TID.X ;  /* 0x0000000000087919 */ /* 0x000e620000002100 */
[----:B------:R-:W-:Y:S01]  /*185c0*/  BSSY B0, `(.L_x_2135) ;  /* 0x000000a000007945 */ /* 0x000fe20003800000 */
[----:B------:R-:W-:Y:S02]  /*185d0*/  IMAD.MOV.U32 R12, RZ, RZ, RZ ;  /* 0x000000ffff0c7224 */ /* 0x000fe400078e00ff */
[----:B------:R-:W-:Y:S02]  /*185e0*/  IMAD.MOV.U32 R11, RZ, RZ, 0x1f ;  /* 0x0000001fff0b7424 */ /* 0x000fe400078e00ff */
[----:B------:R-:W-:Y:S01]  /*185f0*/  IMAD.MOV.U32 R15, RZ, RZ, -0x1 ;  /* 0xffffffffff0f7424 */ /* 0x000fe200078e00ff */
[----:B-1----:R-:W-:-:S04]  /*18600*/  SHF.R.U32.HI R8, RZ, 0x5, R8 ;  /* 0x00000005ff087819 */ /* 0x002fc80000011608 */
[----:B------:R-:W-:-:S05]  /*18610*/  LOP3.LUT R8, R8, 0x3, RZ, 0xc0, !PT ;  /* 0x0000000308087812 */ /* 0x000fca00078ec0ff */
[----:B0-----:R-:W-:-:S07]  /*18620*/  IMAD.MOV.U32 R13, RZ, RZ, R8 ;  /* 0x000000ffff0d7224 */ /* 0x001fce00078e0008 */
[----:B------:R-:W-:Y:S05]  /*18630*/  WARPSYNC.COLLECTIVE R15, `(.L_x_2136) ;  /* 0x000000000f087348 */ /* 0x000fea0003c00000 */
[----:B------:R0:W1:Y:S02]  /*18640*/  SHFL.IDX P6, R14, R13, R12, R11 ;  /* 0x0000000c0d0e7389 */ /* 0x00006400000c000b */
[----:B01----:R-:W-:Y:S01]  /*18650*/  ENDCOLLECTIVE ;  /* 0x000000000000791b */ /* 0x003fe20003800000 */
.L_x_2136:
[----:B------:R-:W-:Y:S05]  /*18660*/  BSYNC B0 ;  /* 0x0000000000007941 */ /* 0x000fea0003800000 */
.L_x_2135:
[----:B------:R-:W-:Y:S05]  /*18670*/  BRA `(.L_x_2137) ;  /* 0xffffffc4002c7947 */ /* 0x000fea000383ffff */
.L_x_2068:
[----:B------:R-:W-:Y:S01]  /*18680*/  BSSY B0, `(.L_x_2138) ;  /* 0x0000006000007945 */ /* 0x000fe20003800000 */
[----:B------:R-:W-:-:S07]  /*18690*/  MOV R15, 0xffffffff ;  /* 0xffffffff000f7802 */ /* 0x000fce0000000f00 */
[----:B------:R-:W-:Y:S05]  /*186a0*/  WARPSYNC.COLLECTIVE R15, `(.L_x_2139) ;  /* 0x000000000f0c7348 */ /* 0x000fea0003c00000 */
[----:B------:R-:W-:Y:S02]  /*186b0*/  ELECT P6, UR62, PT ;  /* 0x00000000003e782f */ /* 0x000fe400038c0000 */
[----:B------:R-:W-:Y:S01]  /*186c0*/  MOV R14, UR62 ;  /* 0x0000003e000e7c02 */ /* 0x000fe20008000f00 */
[----:B------:R-:W-:Y:S10]  /*186d0*/  ENDCOLLECTIVE ;  /* 0x000000000000791b */ /* 0x000ff40003800000 */
.L_x_2139:
[----:B------:R-:W-:Y:S05]  /*186e0*/  BSYNC B0 ;  /* 0x0000000000007941 */ /* 0x000fea0003800000 */
.L_x_2138:
[----:B------:R-:W-:Y:S05]  /*186f0*/  BRA `(.L_x_2140) ;  /* 0xffffffc4001c7947 */ /* 0x000fea000383ffff */
.L_x_2071:
[----:B0-----:R0:W1:Y:S02]  /*18700*/  SYNCS.PHASECHK.TRANS64.TRYWAIT P0, [R8+URZ+0x36840], R9 ;  /* 0x03684009080075a7 */ /* 0x001064000800017f */
[----:B-1----:R-:W-:Y:S05]  /*18710*/  @!P0 NANOSLEEP.SYNCS 0x989680 ;  /* 0x009896800000895d */ /* 0x002fea0003900000 */
[----:B------:R-:W1:Y:S02]  /*18720*/  @!P0 SYNCS.PHASECHK.TRANS64 P0, [R8+URZ+0x36840], R9 ;  /* 0x03684009080085a7 */ /* 0x000e64000800007f */
[----:B-1----:R-:W-:Y:S05]  /*18730*/  @!P0 BRA `(.L_x_2071) ;  /* 0xfffffffc00f08947 */ /* 0x002fea000383ffff */
[----:B------:R-:W-:Y:S05]  /*18740*/  BRA `(.L_x_2141) ;  /* 0xffffffc400887947 */ /* 0x000fea000383ffff */
.L_x_2074:
        /* <DEDUP_REMOVED lines=8> */
.L_x_2082:
[----:B0-----:R0:W1:Y:S02]  /*187d0*/  SYNCS.PHASECHK.TRANS64.TRYWAIT P0, [R2+URZ+0x36840], R3 ;  /* 0x03684003020075a7 */ /* 0x001064000800017f */
[----:B-1----:R-:W-:Y:S05]  /*187e0*/  @!P0 NANOSLEEP.SYNCS 0x989680 ;  /* 0x009896800000895d */ /* 0x002fea0003900000 */
[----:B------:R-:W1:Y:S02]  /*187f0*/  @!P0 SYNCS.PHASECHK.TRANS64 P0, [R2+URZ+0x36840], R3 ;  /* 0x03684003020085a7 */ /* 0x000e64000800007f */
[----:B-1----:R-:W-:Y:S05]  /*18800*/  @!P0 BRA `(.L_x_2082) ;  /* 0xfffffffc00f08947 */ /* 0x002fea000383ffff */
[----:B------:R-:W-:Y:S05]  /*18810*/  BRA `(.L_x_2143) ;  /* 0xffffffcc008c7947 */ /* 0x000fea000383ffff */
.L_x_2084:
[----:B0-----:R0:W1:Y:S02]  /*18820*/  SYNCS.PHASECHK.TRANS64.TRYWAIT P0, [R3+URZ+0x60], R2 ;  /* 0x00006002030075a7 */ /* 0x001064000800017f */
[----:B-1----:R-:W-:Y:S05]  /*18830*/  @!P0 NANOSLEEP.SYNCS 0x989680 ;  /* 0x009896800000895d */ /* 0x002fea0003900000 */
[----:B------:R-:W1:Y:S02]  /*18840*/  @!P0 SYNCS.PHASECHK.TRANS64 P0, [R3+URZ+0x60], R2 ;  /* 0x00006002030085a7 */ /* 0x000e64000800007f */
[----:B-1----:R-:W-:Y:S05]  /*18850*/  @!P0 BRA `(.L_x_2084) ;  /* 0xfffffffc00f08947 */ /* 0x002fea000383ffff */
[----:B------:R-:W-:Y:S05]  /*18860*/  BRA `(.L_x_2144) ;  /* 0xffffffd000387947 */ /* 0x000fea000383ffff */
.L_x_2089:
[----:B-1----:R1:W2:Y:S02]  /*18870*/  SYNCS.PHASECHK.TRANS64.TRYWAIT P0, [R2+URZ+0x36840], R3 ;  /* 0x03684003020075a7 */ /* 0x0022a4000800017f */
[----:B--2---:R-:W-:Y:S05]  /*18880*/  @!P0 NANOSLEEP.SYNCS 0x989680 ;  /* 0x009896800000895d */ /* 0x004fea0003900000 */
[----:B------:R-:W2:Y:S02]  /*18890*/  @!P0 SYNCS.PHASECHK.TRANS64 P0, [R2+URZ+0x36840], R3 ;  /* 0x03684003020085a7 */ /* 0x000ea4000800007f */
[----:B--2---:R-:W-:Y:S05]  /*188a0*/  @!P0 BRA `(.L_x_2089) ;  /* 0xfffffffc00f08947 */ /* 0x004fea000383ffff */
[----:B------:R-:W-:Y:S05]  /*188b0*/  BRA `(.L_x_2145) ;  /* 0xffffffd400ac7947 */ /* 0x000fea000383ffff */
.L_x_2091:
[----:B0-----:R0:W1:Y:S02]  /*188c0*/  SYNCS.PHASECHK.TRANS64.TRYWAIT P1, [R3+URZ+0x60], R2 ;  /* 0x00006002030075a7 */ /* 0x001064000802017f */
[----:B-1----:R-:W-:Y:S05]  /*188d0*/  @!P1 NANOSLEEP.SYNCS 0x989680 ;  /* 0x009896800000995d */ /* 0x002fea0003900000 */
[----:B------:R-:W1:Y:S02]  /*188e0*/  @!P1 SYNCS.PHASECHK.TRANS64 P1, [R3+URZ+0x60], R2 ;  /* 0x00006002030095a7 */ /* 0x000e64000802007f */
[----:B-1----:R-:W-:Y:S05]  /*188f0*/  @!P1 BRA `(.L_x_2091) ;  /* 0xfffffffc00f09947 */ /* 0x002fea000383ffff */
[----:B------:R-:W-:Y:S05]  /*18900*/  BRA `(.L_x_2146) ;  /* 0xffffffd800587947 */ /* 0x000fea000383ffff */
.L_x_2096:
[----:B--2---:R2:W3:Y:S02]  /*18910*/  SYNCS.PHASECHK.TRANS64.TRYWAIT P0, [R2+URZ+0x36840], R3 ;  /* 0x03684003020075a7 */ /* 0x0044e4000800017f */
[----:B---3--:R-:W-:Y:S05]  /*18920*/  @!P0 NANOSLEEP.SYNCS 0x989680 ;  /* 0x009896800000895d */ /* 0x008fea0003900000 */
[----:B------:R-:W3:Y:S02]  /*18930*/  @!P0 SYNCS.PHASECHK.TRANS64 P0, [R2+URZ+0x36840], R3 ;  /* 0x03684003020085a7 */ /* 0x000ee4000800007f */
[----:B---3--:R-:W-:Y:S05]  /*18940*/  @!P0 BRA `(.L_x_2096) ;  /* 0xfffffffc00f08947 */ /* 0x008fea000383ffff */
[----:B------:R-:W-:Y:S05]  /*18950*/  BRA `(.L_x_2147) ;  /* 0xffffffdc00907947 */ /* 0x000fea000383ffff */
.L_x_2098:
[----:B0-----:R0:W1:Y:S02]  /*18960*/  SYNCS.PHASECHK.TRANS64.TRYWAIT P1, [R2+URZ+0x60], R9 ;  /* 0x00006009020075a7 */ /* 0x001064000802017f */
[----:B-1----:R-:W-:Y:S05]  /*18970*/  @!P1 NANOSLEEP.SYNCS 0x989680 ;  /* 0x009896800000995d */ /* 0x002fea0003900000 */
[----:B------:R-:W1:Y:S02]  /*18980*/  @!P1 SYNCS.PHASECHK.TRANS64 P1, [R2+URZ+0x60], R9 ;  /* 0x00006009020095a7 */ /* 0x000e64000802007f */
[----:B-1----:R-:W-:Y:S05]  /*18990*/  @!P1 BRA `(.L_x_2098) ;  /* 0xfffffffc00f09947 */ /* 0x002fea000383ffff */
[----:B------:R-:W-:Y:S05]  /*189a0*/  BRA `(.L_x_2148) ;  /* 0xffffffe000407947 */ /* 0x000fea000383ffff */
.L_x_2105:
[----:B-1----:R1:W2:Y:S02]  /*189b0*/  SYNCS.PHASECHK.TRANS64.TRYWAIT P0, [R3+URZ+0x36860], R2 ;  /* 0x03686002030075a7 */ /* 0x0022a4000800017f */
[----:B--2---:R-:W-:Y:S05]  /*189c0*/  @!P0 NANOSLEEP.SYNCS 0x989680 ;  /* 0x009896800000895d */ /* 0x004fea0003900000 */
[----:B------:R-:W2:Y:S02]  /*189d0*/  @!P0 SYNCS.PHASECHK.TRANS64 P0, [R3+URZ+0x36860], R2 ;  /* 0x03686002030085a7 */ /* 0x000ea4000800007f */
[----:B--2---:R-:W-:Y:S05]  /*189e0*/  @!P0 BRA `(.L_x_2105) ;  /* 0xfffffffc00f08947 */ /* 0x004fea000383ffff */
[----:B------:R-:W-:Y:S05]  /*189f0*/  BRA `(.L_x_2149) ;  /* 0xffffffe400607947 */ /* 0x000fea000383ffff */
.L_x_2107:
        /* <DEDUP_REMOVED lines=8> */
.L_x_2151:
[----:B------:R-:W-:Y:S05]  /*18a80*/  BSYNC B0 ;  /* 0x0000000000007941 */ /* 0x000fea0003800000 */
.L_x_2150:
[----:B------:R-:W-:Y:S01]  /*18a90*/  IMAD.MOV.U32 R13, RZ, RZ, R16 ;  /* 0x000000ffff0d7224 */ /* 0x000fe200078e0010 */
[----:B------:R-:W-:Y:S01]  /*18aa0*/  MOV R4, R14 ;  /* 0x0000000e00047202 */ /* 0x000fe20000000f00 */
[----:B------:R-:W-:Y:S02]  /*18ab0*/  IMAD.MOV.U32 R12, RZ, RZ, 0x1 ;  /* 0x00000001ff0c7424 */ /* 0x000fe400078e00ff */
[----:B------:R-:W-:Y:S02]  /*18ac0*/  IMAD.MOV.U32 R11, RZ, RZ, 0x1f ;  /* 0x0000001fff0b7424 */ /* 0x000fe400078e00ff */
[----:B------:R-:W-:-:S07]  /*18ad0*/  IMAD.MOV.U32 R15, RZ, RZ, -0x1 ;  /* 0xffffffffff0f7424 */ /* 0x000fce00078e00ff */
[----:B------:R-:W-:Y:S05]  /*18ae0*/  WARPSYNC.COLLECTIVE R15, `(.L_x_2152) ;  /* 0x000000000f087348 */ /* 0x000fea0003c00000 */
[----:B------:R0:W1:Y:S02]  /*18af0*/  SHFL.IDX P6, R14, R13, R12, R11 ;  /* 0x0000000c0d0e7389 */ /* 0x00006400000c000b */
[----:B01----:R-:W-:Y:S01]  /*18b00*/  ENDCOLLECTIVE ;  /* 0x000000000000791b */ /* 0x003fe20003800000 */
.L_x_2152:
[----:B------:R-:W-:Y:S01]  /*18b10*/  MOV R16, R14 ;  /* 0x0000000e00107202 */ /* 0x000fe20000000f00 */
[----:B------:R-:W-:Y:S06]  /*18b20*/  BRA `(.L_x_2153) ;  /* 0xffffffe800007947 */ /* 0x000fec000383ffff */
.L_x_2110:
[----:B------:R-:W-:Y:S01]  /*18b30*/  BSSY B0, `(.L_x_2154) ;  /* 0x0000008000007945 */ /* 0x000fe20003800000 */
[----:B0----5:R-:W-:Y:S02]  /*18b40*/  IMAD.MOV.U32 R13, RZ, RZ, R17 ;  /* 0x000000ffff0d7224 */ /* 0x021fe400078e0011 */
[----:B------:R-:W-:Y:S02]  /*18b50*/  IMAD.MOV.U32 R12, RZ, RZ, 0x1 ;  /* 0x00000001ff0c7424 */ /* 0x000fe400078e00ff */
[----:B------:R-:W-:Y:S02]  /*18b60*/  IMAD.MOV.U32 R11, RZ, RZ, RZ ;  /* 0x000000ffff0b7224 */ /* 0x000fe400078e00ff */
[----:B------:R-:W-:-:S07]  /*18b70*/  IMAD.MOV.U32 R15, RZ, RZ, -0x1 ;  /* 0xffffffffff0f7424 */ /* 0x000fce00078e00ff */
[----:B-1234-:R-:W-:Y:S05]  /*18b80*/  WARPSYNC.COLLECTIVE R15, `(.L_x_2155) ;  /* 0x000000000f087348 */ /* 0x01efea0003c00000 */
[----:B------:R0:W0:Y:S02]  /*18b90*/  SHFL.UP P6, R14, R13, R12, R11 ;  /* 0x0400000c0d0e7389 */ /* 0x00002400000c000b */
[----:B01234-:R-:W-:Y:S01]  /*18ba0*/  ENDCOLLECTIVE ;  /* 0x000000000000791b */ /* 0x01ffe20003800000 */
.L_x_2155:
[----:B------:R-:W-:Y:S05]  /*18bb0*/  BSYNC B0 ;  /* 0x0000000000007941 */ /* 0x000fea0003800000 */
.L_x_2154:
        /* <DEDUP_REMOVED lines=10> */
.L_x_2156:
[----:B------:R-:W-:Y:S01]  /*18c60*/  IMAD.MOV.U32 R12, RZ, RZ, 0x4 ;  /* 0x00000004ff0c7424 */ /* 0x000fe200078e00ff */
[----:B------:R-:W-:Y:S02]  /*18c70*/  SEL R2, R14, RZ, P0 ;  /* 0x000000ff0e027207 */ /* 0x000fe40000000000 */
[----:B------:R-:W-:-:S03]  /*18c80*/  ISETP.GE.U32.AND P0, PT, R6, 0x4, PT ;  /* 0x000000040600780c */ /* 0x000fc60003f06070 */
[----:B------:R-:W-:-:S05]  /*18c90*/  IMAD.IADD R2, R13, 0x1, R2 ;  /* 0x000000010d027824 */ /* 0x000fca00078e0202 */
[----:B------:R-:W-:-:S07]  /*18ca0*/  MOV R13, R2 ;  /* 0x00000002000d7202 */ /* 0x000fce0000000f00 */
[----:B------:R-:W-:Y:S05]  /*18cb0*/  WARPSYNC.COLLECTIVE R15, `(.L_x_2157) ;  /* 0x000000000f087348 */ /* 0x000fea0003c00000 */
[----:B------:R0:W1:Y:S02]  /*18cc0*/  SHFL.UP P6, R14, R13, R12, R11 ;  /* 0x0400000c0d0e7389 */ /* 0x00006400000c000b */
[----:B01----:R-:W-:Y:S01]  /*18cd0*/  ENDCOLLECTIVE ;  /* 0x000000000000791b */ /* 0x003fe20003800000 */
.L_x_2157:
        /* <DEDUP_REMOVED lines=8> */
.L_x_2158:
[----:B------:R-:W-:Y:S01]  /*18d60*/  IMAD.MOV.U32 R12, RZ, RZ, 0x10 ;  /* 0x00000010ff0c7424 */ /* 0x000fe200078e00ff */
[----:B------:R-:W-:Y:S02]  /*18d70*/  SEL R14, R14, RZ, P0 ;  /* 0x000000ff0e0e7207 */ /* 0x000fe40000000000 */
[----:B------:R-:W-:Y:S02]  /*18d80*/  ISETP.GE.U32.AND P0, PT, R6, 0x10, PT ;  /* 0x000000100600780c */ /* 0x000fe40003f06070 */
[----:B------:R-:W-:-:S05]  /*18d90*/  IADD3 R5, R3, R14, RZ ;  /* 0x0000000e03057210 */ /* 0x000fca0007ffe0ff */
[----:B------:R-:W-:-:S07]  /*18da0*/  IMAD.MOV.U32 R13, RZ, RZ, R5 ;  /* 0x000000ffff0d7224 */ /* 0x000fce00078e0005 */
[----:B------:R-:W-:Y:S05]  /*18db0*/  WARPSYNC.COLLECTIVE R15, `(.L_x_2159) ;  /* 0x000000000f087348 */ /* 0x000fea0003c00000 */
[----:B------:R0:W1:Y:S02]  /*18dc0*/  SHFL.UP P6, R14, R13, R12, R11 ;  /* 0x0400000c0d0e7389 */ /* 0x00006400000c000b */
[----:B01----:R-:W-:Y:S01]  /*18dd0*/  ENDCOLLECTIVE ;  /* 0x000000000000791b */ /* 0x003fe20003800000 */
.L_x_2159:
        /* <DEDUP_REMOVED lines=8> */
.L_x_2160:
[----:B------:R-:W-:Y:S05]  /*18e60*/  BRA `(.L_x_2161) ;  /* 0xffffffe400c87947 */ /* 0x000fea000383ffff */
.L_x_2115:
[----:B------:R-:W-:Y:S01]  /*18e70*/  BSSY B0, `(.L_x_2162) ;  /* 0x0000008000007945 */ /* 0x000fe20003800000 */
[----:B-----5:R-:W-:Y:S01]  /*18e80*/  IMAD.MOV.U32 R13, RZ, RZ, R17 ;  /* 0x000000ffff0d7224 */ /* 0x020fe200078e0011 */
[----:B------:R-:W-:Y:S01]  /*18e90*/  MOV R15, 0xffffffff ;  /* 0xffffffff000f7802 */ /* 0x000fe20000000f00 */
[----:B------:R-:W-:Y:S02]  /*18ea0*/  IMAD.MOV.U32 R12, RZ, RZ, 0x1 ;  /* 0x00000001ff0c7424 */ /* 0x000fe400078e00ff */
[----:B------:R-:W-:-:S07]  /*18eb0*/  IMAD.MOV.U32 R11, RZ, RZ, RZ ;  /* 0x000000ffff0b7224 */ /* 0x000fce00078e00ff */
[----:B0-----:R-:W-:Y:S05]  /*18ec0*/  WARPSYNC.COLLECTIVE R15, `(.L_x_2163) ;  /* 0x000000000f087348 */ /* 0x001fea0003c00000 */
[----:B------:R1:W2:Y:S02]  /*18ed0*/  SHFL.UP P6, R14, R13, R12, R11 ;  /* 0x0400000c0d0e7389 */ /* 0x0002a400000c000b */
[----:B012---:R-:W-:Y:S01]  /*18ee0*/  ENDCOLLECTIVE ;  /* 0x000000000000791b */ /* 0x007fe20003800000 */
.L_x_2163:
[----:B------:R-:W-:Y:S05]  /*18ef0*/  BSYNC B0 ;  /* 0x0000000000007941 */ /* 0x000fea0003800000 */
.L_x_2162:
        /* <DEDUP_REMOVED lines=10> */
.L_x_2164:
        /* <DEDUP_REMOVED lines=8> */
.L_x_2165:
        /* <DEDUP_REMOVED lines=8> */
.L_x_2166:
        /* <DEDUP_REMOVED lines=8> */
.L_x_2167:
[----:B------:R-:W-:Y:S02]  /*19120*/  IMAD.MOV.U32 R12, RZ, RZ, 0x1f ;  /* 0x0000001fff0c7424 */ /* 0x000fe400078e00ff */
[----:B------:R-:W-:Y:S01]  /*19130*/  IMAD.MOV.U32 R11, RZ, RZ, 0x1f ;  /* 0x0000001fff0b7424 */ /* 0x000fe200078e00ff */
[----:B------:R-:W-:-:S05]  /*19140*/  SEL R2, R14, RZ, P0 ;  /* 0x000000ff0e027207 */ /* 0x000fca0000000000 */
[----:B------:R-:W-:-:S05]  /*19150*/  IMAD.IADD R2, R5, 0x1, R2 ;  /* 0x0000000105027824 */ /* 0x000fca00078e0202 */
[----:B------:R-:W-:-:S07]  /*19160*/  MOV R13, R2 ;  /* 0x00000002000d7202 */ /* 0x000fce0000000f00 */
[----:B------:R-:W-:Y:S05]  /*19170*/  WARPSYNC.COLLECTIVE R15, `(.L_x_2168) ;  /* 0x000000000f087348 */ /* 0x000fea0003c00000 */
[----:B------:R0:W1:Y:S02]  /*19180*/  SHFL.IDX P6, R14, R13, R12, R11 ;  /* 0x0000000c0d0e7389 */ /* 0x00006400000c000b */
[----:B01----:R-:W-:Y:S01]  /*19190*/  ENDCOLLECTIVE ;  /* 0x000000000000791b */ /* 0x003fe20003800000 */
.L_x_2168:
[----:B------:R-:W-:Y:S05]  /*191a0*/  BRA `(.L_x_2169) ;  /* 0xffffffe400b07947 */ /* 0x000fea000383ffff */
.L_x_2117:
[----:B------:R-:W-:Y:S01]  /*191b0*/  BSSY B0, `(.L_x_2170) ;  /* 0x0000006000007945 */ /* 0x000fe20003800000 */
[----:B------:R-:W-:Y:S01]  /*191c0*/  PLOP3.LUT P6, PT, P6, PT, PT, 0x8, 0x0 ;  /* 0x000000000000781c */ /* 0x000fe200037ce170 */
[----:B------:R-:W-:-:S12]  /*191d0*/  IMAD.MOV.U32 R15, RZ, RZ, -0x1 ;  /* 0xffffffffff0f7424 */ /* 0x000fd800078e00ff */
[----:B0-----:R-:W-:Y:S05]  /*191e0*/  WARPSYNC.COLLECTIVE R15, `(.L_x_2171) ;  /* 0x000000000f087348 */ /* 0x001fea0003c00000 */
[----:B------:R-:W-:Y:S01]  /*191f0*/  VOTE.ANY R14, PT, P6 ;  /* 0x00000000000e7806 */ /* 0x000fe200030e0100 */
[----:B0-----:R-:W-:Y:S06]  /*19200*/  ENDCOLLECTIVE ;  /* 0x000000000000791b */ /* 0x001fec0003800000 */
.L_x_2171:
[----:B------:R-:W-:Y:S05]  /*19210*/  BSYNC B0 ;  /* 0x0000000000007941 */ /* 0x000fea0003800000 */
.L_x_2170:
[----:B------:R-:W-:Y:S01]  /*19220*/  IMAD.MOV.U32 R3, RZ, RZ, R14 ;  /* 0x000000ffff037224 */ /* 0x000fe200078e000e */
[----:B------:R-:W-:Y:S01]  /*19230*/  MOV R13, R17 ;  /* 0x00000011000d7202 */ /* 0x000fe20000000f00 */
[----:B------:R-:W-:Y:S02]  /*19240*/  IMAD.MOV.U32 R11, RZ, RZ, 0x1f ;  /* 0x0000001fff0b7424 */ /* 0x000fe400078e00ff */
[----:B------:R-:W0:Y:S01]  /*19250*/  POPC R6, R3 ;  /* 0x0000000300067309 */ /* 0x000e220000000000 */
[----:B------:R-:W-:Y:S02]  /*19260*/  IMAD.MOV.U32 R15, RZ, RZ, -0x1 ;  /* 0xffffffffff0f7424 */ /* 0x000fe400078e00ff */
[----:B0-----:R-:W-:-:S07]  /*19270*/  IMAD.MOV.U32 R12, RZ, RZ, R6 ;  /* 0x000000ffff0c7224 */ /* 0x001fce00078e0006 */
[----:B------:R-:W-:Y:S05]  /*19280*/  WARPSYNC.COLLECTIVE R15, `(.L_x_2172) ;  /* 0x000000000f087348 */ /* 0x000fea0003c00000 */
[----:B------:R0:W1:Y:S02]  /*19290*/  SHFL.IDX P6, R14, R13, R12, R11 ;  /* 0x0000000c0d0e7389 */ /* 0x00006400000c000b */
[----:B01----:R-:W-:Y:S01]  /*192a0*/  ENDCOLLECTIVE ;  /* 0x000000000000791b */ /* 0x003fe20003800000 */
.L_x_2172:
[----:B------:R-:W-:Y:S01]  /*192b0*/  IMAD.MOV.U32 R17, RZ, RZ, R14 ;  /* 0x000000ffff117224 */ /* 0x000fe200078e000e */
[----:B------:R-:W-:Y:S06]  /*192c0*/  BRA `(.L_x_2173) ;  /* 0xffffffe400a07947 */ /* 0x000fec000383ffff */
.L_x_2119:
[----:B------:R-:W-:Y:S01]  /*192d0*/  BSSY B0, `(.L_x_2174) ;  /* 0x0000007000007945 */ /* 0x000fe20003800000 */
[----:B------:R-:W-:Y:S01]  /*192e0*/  MOV R13, R2 ;  /* 0x00000002000d7202 */ /* 0x000fe20000000f00 */
[----:B------:R-:W-:Y:S02]  /*192f0*/  IMAD.MOV.U32 R11, RZ, RZ, 0x1f ;  /* 0x0000001fff0b7424 */ /* 0x000fe400078e00ff */
[----:B------:R-:W-:-:S07]  /*19300*/  IMAD.MOV.U32 R15, RZ, RZ, -0x1 ;  /* 0xffffffffff0f7424 */ /* 0x000fce00078e00ff */
[----:B012---:R-:W-:Y:S05]  /*19310*/  WARPSYNC.COLLECTIVE R15, `(.L_x_2175) ;  /* 0x000000000f087348 */ /* 0x007fea0003c00000 */
[----:B------:R3:W4:Y:S02]  /*19320*/  SHFL.IDX P6, R14, R13, R12, R11 ;  /* 0x0000000c0d0e7389 */ /* 0x00072400000c000b */
[----:B01234-:R-:W-:Y:S01]  /*19330*/  ENDCOLLECTIVE ;  /* 0x000000000000791b */ /* 0x01ffe20003800000 */
.L_x_2175:
[----:B------:R-:W-:Y:S05]  /*19340*/  BSYNC B0 ;  /* 0x0000000000007941 */ /* 0x000fea0003800000 */
.L_x_2174:
[----:B------:R-:W-:Y:S01]  /*19350*/  IMAD.MOV.U32 R7, RZ, RZ, R14 ;  /* 0x000000ffff077224 */ /* 0x000fe200078e000e */
[----:B------:R-:W-:Y:S06]  /*19360*/  BRA `(.L_x_2118) ;  /* 0xffffffe400947947 */ /* 0x000fec000383ffff */
.L_x_2123:
[----:B-1----:R1:W2:Y:S02]  /*19370*/  SYNCS.PHASECHK.TRANS64.TRYWAIT P0, [R0+URZ+0x36820], R3 ;  /* 0x03682003000075a7 */ /* 0x0022a4000800017f */
[----:B--2---:R-:W-:Y:S05]  /*19380*/  @!P0 NANOSLEEP.SYNCS 0x989680 ;  /* 0x009896800000895d */ /* 0x004fea0003900000 */
[----:B------:R-:W2:Y:S02]  /*19390*/  @!P0 SYNCS.PHASECHK.TRANS64 P0, [R0+URZ+0x36820], R3 ;  /* 0x03682003000085a7 */ /* 0x000ea4000800007f */
[----:B--2---:R-:W-:Y:S05]  /*193a0*/  @!P0 BRA `(.L_x_2123) ;  /* 0xfffffffc00f08947 */ /* 0x004fea000383ffff */
[----:B------:R-:W-:Y:S05]  /*193b0*/  BRA `(.L_x_2176) ;  /* 0xffffffec000c7947 */ /* 0x000fea000383ffff */
.L_x_2124:
[----:B------:R-:W2:Y:S01]  /*193c0*/  S2R R2, SR_TID.X ;  /* 0x0000000000027919 */ /* 0x000ea20000002100 */
[----:B------:R-:W-:Y:S01]  /*193d0*/  BSSY B0, `(.L_x_2177) ;  /* 0x000000a000007945 */ /* 0x000fe20003800000 */
[----:B------:R-:W-:Y:S01]  /*193e0*/  MOV R12, RZ ;  /* 0x000000ff000c7202 */ /* 0x000fe20000000f00 */
[----:B------:R-:W-:Y:S02]  /*193f0*/  IMAD.MOV.U32 R11, RZ, RZ, 0x1f ;  /* 0x0000001fff0b7424 */ /* 0x000fe400078e00ff */
[----:B------:R-:W-:Y:S01]  /*19400*/  IMAD.MOV.U32 R15, RZ, RZ, -0x1 ;  /* 0xffffffffff0f7424 */ /* 0x000fe200078e00ff */
[----:B--2---:R-:W-:-:S04]  /*19410*/  SHF.R.U32.HI R2, RZ, 0x5, R2 ;  /* 0x00000005ff027819 */ /* 0x004fc80000011602 */
[----:B------:R-:W-:-:S05]  /*19420*/  LOP3.LUT R2, R2, 0x3, RZ, 0xc0, !PT ;  /* 0x0000000302027812 */ /* 0x000fca00078ec0ff */
[----:B0-----:R-:W-:-:S07]  /*19430*/  IMAD.MOV.U32 R13, RZ, RZ, R2 ;  /* 0x000000ffff0d7224 */ /* 0x001fce00078e0002 */
[----:B-1----:R-:W-:Y:S05]  /*19440*/  WARPSYNC.COLLECTIVE R15, `(.L_x_2178) ;  /* 0x000000000f087348 */ /* 0x002fea0003c00000 */
[----:B------:R0:W2:Y:S02]  /*19450*/  SHFL.IDX P6, R14, R13, R12, R11 ;  /* 0x0000000c0d0e7389 */ /* 0x0000a400000c000b */
[----:B012---:R-:W-:Y:S01]  /*19460*/  ENDCOLLECTIVE ;  /* 0x000000000000791b */ /* 0x007fe20003800000 */
.L_x_2178:
[----:B------:R-:W-:Y:S05]  /*19470*/  BSYNC B0 ;  /* 0x0000000000007941 */ /* 0x000fea0003800000 */
.L_x_2177:
[----:B------:R-:W-:Y:S05]  /*19480*/  BRA `(.L_x_2179) ;  /* 0xffffffe800f47947 */ /* 0x000fea000383ffff */
.L_x_2127:
[----:B------:R-:W-:Y:S01]  /*19490*/  BSSY B1, `(.L_x_2180) ;  /* 0x0000006000017945 */ /* 0x000fe20003800000 */
[----:B------:R-:W-:-:S07]  /*194a0*/  IMAD.MOV.U32 R15, RZ, RZ, -0x1 ;  /* 0xffffffffff0f7424 */ /* 0x000fce00078e00ff */
[----:B012---:R-:W-:Y:S05]  /*194b0*/  WARPSYNC.COLLECTIVE R15, `(.L_x_2181) ;  /* 0x000000000f0c7348 */ /* 0x007fea0003c00000 */
[----:B------:R-:W-:Y:S02]  /*194c0*/  ELECT P6, UR62, PT ;  /* 0x00000000003e782f */ /* 0x000fe400038c0000 */
[----:B------:R-:W-:Y:S01]  /*194d0*/  MOV R14, UR62 ;  /* 0x0000003e000e7c02 */ /* 0x000fe20008000f00 */
[----:B012---:R-:W-:Y:S10]  /*194e0*/  ENDCOLLECTIVE ;  /* 0x000000000000791b */ /* 0x007ff40003800000 */
.L_x_2181:
[----:B------:R-:W-:Y:S05]  /*194f0*/  BSYNC B1 ;  /* 0x0000000000017941 */ /* 0x000fea0003800000 */
.L_x_2180:
[----:B------:R-:W-:Y:S05]  /*19500*/  BRA `(.L_x_2182) ;  /* 0xffffffe800ec7947 */ /* 0x000fea000383ffff */
.L_x_2129:
[----:B-1----:R1:W2:Y:S02]  /*19510*/  SYNCS.PHASECHK.TRANS64.TRYWAIT P0, [R6+URZ], R5 ;  /* 0x00000005060075a7 */ /* 0x0022a4000800017f */
[----:B--2---:R-:W-:Y:S05]  /*19520*/  @!P0 NANOSLEEP.SYNCS 0x989680 ;  /* 0x009896800000895d */ /* 0x004fea0003900000 */
[----:B------:R-:W2:Y:S02]  /*19530*/  @!P0 SYNCS.PHASECHK.TRANS64 P0, [R6+URZ], R5 ;  /* 0x00000005060085a7 */ /* 0x000ea4000800007f */
[----:B--2---:R-:W-:Y:S05]  /*19540*/  @!P0 BRA `(.L_x_2129) ;  /* 0xfffffffc00f08947 */ /* 0x004fea000383ffff */
[----:B------:R-:W-:Y:S05]  /*19550*/  BRA `(.L_x_2183) ;  /* 0xffffffec00307947 */ /* 0x000fea000383ffff */
.L_x_2130:
[----:B--2---:R2:W3:Y:S02]  /*19560*/  SYNCS.PHASECHK.TRANS64.TRYWAIT P0, [R7+URZ], R2 ;  /* 0x00000002070075a7 */ /* 0x0044e4000800017f */
[----:B---3--:R-:W-:Y:S05]  /*19570*/  @!P0 NANOSLEEP.SYNCS 0x989680 ;  /* 0x009896800000895d */ /* 0x008fea0003900000 */
[----:B------:R-:W3:Y:S02]  /*19580*/  @!P0 SYNCS.PHASECHK.TRANS64 P0, [R7+URZ], R2 ;  /* 0x00000002070085a7 */ /* 0x000ee4000800007f */
[----:B---3--:R-:W-:Y:S05]  /*19590*/  @!P0 BRA `(.L_x_2130) ;  /* 0xfffffffc00f08947 */ /* 0x008fea000383ffff */
[----:B------:R-:W-:Y:S05]  /*195a0*/  BRA `(.L_x_2184) ;  /* 0xffffffec00247947 */ /* 0x000fea000383ffff */
.L_x_2132:
[----:B---3--:R3:W4:Y:S02]  /*195b0*/  SYNCS.PHASECHK.TRANS64.TRYWAIT P0, [R4+URZ], R5 ;  /* 0x00000005040075a7 */ /* 0x008724000800017f */
[----:B----4-:R-:W-:Y:S05]  /*195c0*/  @!P0 NANOSLEEP.SYNCS 0x989680 ;  /* 0x009896800000895d */ /* 0x010fea0003900000 */
[----:B------:R-:W4:Y:S02]  /*195d0*/  @!P0 SYNCS.PHASECHK.TRANS64 P0, [R4+URZ], R5 ;  /* 0x00000005040085a7 */ /* 0x000f24000800007f */
[----:B----4-:R-:W-:Y:S05]  /*195e0*/  @!P0 BRA `(.L_x_2132) ;  /* 0xfffffffc00f08947 */ /* 0x010fea000383ffff */
[----:B------:R-:W-:Y:S05]  /*195f0*/  BRA `(.L_x_2185) ;  /* 0xffffffec002c7947 */ /* 0x000fea000383ffff */
.L_x_2186:
        /* <DEDUP_REMOVED lines=16> */
.L_x_2663:


//--------------------- .text._ZN7cutlass13device_kernelIN5flash11enable_sm90INS1_16FlashAttnFwdSm90INS1_25CollectiveMainloopFwdSm90ILi2EN4cute5tupleIJNS5_1CILi1EEES8_S8_EEENS6_IJNS7_ILi128EEENS7_ILi112EEENS7_ILi192EEEEEELi192ENS_10bfloat16_tEfNS_4arch4Sm90ELb1ELb0ELb1ELb1ELb0ELb1ELb0ELb1ELb1ELb0ELb0ELb0EEENS1_21CollectiveEpilogueFwdINS6_IJSA_SC_SB_EEES9_SE_SG_Li256ELb1ELb0ELb0ELb0EEENS1_36VarlenDynamicPersistentTileSchedulerILi128ELi112ELi256ELi32ELb0ELb0ELb1ELb1ELb1ELb1EEEEEEEEEvNT_6ParamsE --------------------------
	.section	.text._ZN7cutlass13device_kernelIN5flash11enable_sm90INS1_16FlashAttnFwdSm90INS1_25CollectiveMainloopFwdSm90ILi2EN4cute5tupleIJNS5_1CILi1EEES8_S8_EEENS6_IJNS7_ILi128EEENS7_ILi112EEENS7_ILi192EEEEEELi192ENS_10bfloat16_tEfNS_4arch4Sm90ELb1ELb0ELb1ELb1ELb0ELb1ELb0ELb1ELb1ELb0ELb0ELb0EEENS1_21CollectiveEpilogueFwdINS6_IJSA_SC_SB_EEES9_SE_SG_Li256ELb1ELb0ELb0ELb0EEENS1_36VarlenDynamicPersistentTileSchedulerILi128ELi112ELi256ELi32ELb0ELb0ELb1ELb1ELb1ELb1EEEEEEEEEvNT_6ParamsE,"ax",@progbits
	.align	128
.text._ZN7cutlass13device_kernelIN5flash11enable_sm90INS1_16FlashAttnFwdSm90INS1_25CollectiveMainloopFwdSm90ILi2EN4cute5tupleIJNS5_1CILi1EEES8_S8_EEENS6_IJNS7_ILi128EEENS7_ILi112EEENS7_ILi192EEEEEELi192ENS_10bfloat16_tEfNS_4arch4Sm90ELb1ELb0ELb1ELb1ELb0ELb1ELb0ELb1ELb1ELb0ELb0ELb0EEENS1_21CollectiveEpilogueFwdINS6_IJSA_SC_SB_EEES9_SE_SG_Li256ELb1ELb0ELb0ELb0EEENS1_36VarlenDynamicPersistentTileSchedulerILi128ELi112ELi256ELi32ELb0ELb0ELb1ELb1ELb1ELb1EEEEEEEEEvNT_6ParamsE:
        .type           _ZN7cutlass13device_kernelIN5flash11enable_sm90INS1_16FlashAttnFwdSm90INS1_25CollectiveMainloopFwdSm90ILi2EN4cute5tupleIJNS5_1CILi1EEES8_S8_EEENS6_IJNS7_ILi128EEENS7_ILi112EEENS7_ILi192EEEEEELi192ENS_10bfloat16_tEfNS_4arch4Sm90ELb1ELb0ELb1ELb1ELb0ELb1ELb0ELb1ELb1ELb0ELb0ELb0EEENS1_21CollectiveEpilogueFwdINS6_IJSA_SC_SB_EEES9_SE_SG_Li256ELb1ELb0ELb0ELb0EEENS1_36VarlenDynamicPersistentTileSchedulerILi128ELi112ELi256ELi32ELb0ELb0ELb1ELb1ELb1ELb1EEEEEEEEEvNT_6ParamsE,@function
        .size           _ZN7cutlass13device_kernelIN5flash11enable_sm90INS1_16FlashAttnFwdSm90INS1_25CollectiveMainloopFwdSm90ILi2EN4cute5tupleIJNS5_1CILi1EEES8_S8_EEENS6_IJNS7_ILi128EEENS7_ILi112EEENS7_ILi192EEEEEELi192ENS_10bfloat16_tEfNS_4arch4Sm90ELb1ELb0ELb1ELb1ELb0ELb1ELb0ELb1ELb1ELb0ELb0ELb0EEENS1_21CollectiveEpilogueFwdINS6_IJSA_SC_SB_EEES9_SE_SG_Li256ELb1ELb0ELb0ELb0EEENS1_36VarlenDynamicPersistentTileSchedulerILi128ELi112ELi256ELi32ELb0ELb0ELb1ELb1ELb1ELb1EEEEEEEEEvNT_6ParamsE,(.L_x_2664 - _ZN7cutlass13device_kernelIN5flash11enable_sm90INS1_16FlashAttnFwdSm90INS1_25CollectiveMainloopFwdSm90ILi2EN4cute5tupleIJNS5_1CILi1EEES8_S8_EEENS6_IJNS7_ILi128EEENS7_ILi112EEENS7_ILi192EEEEEELi192ENS_10bfloat16_tEfNS_4arch4Sm90ELb1ELb0ELb1ELb1ELb0ELb1ELb0ELb1ELb1ELb0ELb0ELb0EEENS1_21CollectiveEpilogueFwdINS6_IJSA_SC_SB_EEES9_SE_SG_Li256ELb1ELb0ELb0ELb0EEENS1_36VarlenDynamicPersistentTileSchedulerILi128ELi112ELi256ELi32ELb0ELb0ELb1ELb1ELb1ELb1EEEEEEEEEvNT_6ParamsE)
        .other          _ZN7cutlass13device_kernelIN5flash11enable_sm90INS1_16FlashAttnFwdSm90INS1_25CollectiveMainloopFwdSm90ILi2EN4cute5tupleIJNS5_1CILi1EEES8_S8_EEENS6_IJNS7_ILi128EEENS7_ILi112EEENS7_ILi192EEEEEELi192ENS_10bfloat16_tEfNS_4arch4Sm90ELb1ELb0ELb1ELb1ELb0ELb1ELb0ELb1ELb1ELb0ELb0ELb0EEENS1_21CollectiveEpilogueFwdINS6_IJSA_SC_SB_EEES9_SE_SG_Li256ELb1ELb0ELb0ELb0EEENS1_36VarlenDynamicPersistentTileSchedulerILi128ELi112ELi256ELi32ELb0ELb0ELb1ELb1ELb1ELb1EEEEEEEEEvNT_6ParamsE,@"STO_CUDA_ENTRY STV_DEFAULT"
_ZN7cutlass13device_kernelIN5flash11enable_sm90INS1_16FlashAttnFwdSm90INS1_25CollectiveMainloopFwdSm90ILi2EN4cute5tupleIJNS5_1CILi1EEES8_S8_EEENS6_IJNS7_ILi128EEENS7_ILi112EEENS7_ILi192EEEEEELi192ENS_10bfloat16_tEfNS_4arch4Sm90ELb1ELb0ELb1ELb1ELb0ELb1ELb0ELb1ELb1ELb0ELb0ELb0EEENS1_21CollectiveEpilogueFwdINS6_IJSA_SC_SB_EEES9_SE_SG_Li256ELb1ELb0ELb0ELb0EEENS1_36VarlenDynamicPersistentTileSchedulerILi128ELi112ELi256ELi32ELb0ELb0ELb1ELb1ELb1ELb1EEEEEEEEEvNT_6ParamsE:
        /* <DEDUP_REMOVED lines=27> */
.L_x_2188:
[----:B------:R-:W-:Y:S05]  /*01b0*/  BSYNC B0 ;  /* 0x0000000000007941 */ /* 0x000fea0003800000 */
.L_x_2187:
        /* <DEDUP_REMOVED lines=41> */
.L_x_2189:
        /* <DEDUP_REMOVED lines=22> */
.L_x_2190:
        /* <DEDUP_REMOVED lines=18> */
.L_x_2191:
        /* <DEDUP_REMOVED lines=22> */
.L_x_2192:
        /* <DEDUP_REMOVED lines=22> */
.L_x_2193:
        /* <DEDUP_REMOVED lines=10> */
.L_x_2196:
        /* <DEDUP_REMOVED lines=9> */
[----:B------:R-:W-:Y:S01]  /*0ac0*/  IMAD.U32 R18, RZ, RZ, UR4 ;  /* 0x00000004ff127e24 */ /* 0x000fe2000f8e00ff */
[----:B------:R-:W-:-:S04]  /*0ad0*/  ULDC UR4, c[0x0][0xc14] ;  /* 0x0003050000047ab9 */ /* 0x000fc80000000800 */
[----:B------:R-:W1:Y:S01]  /*0ae0*/  LDS.128 R216, [R18+0x368d0] ;  /* 0x0368d00012d87984 */ /* 0x000e620000000c00 */
[----:B------:R-:W-:Y:S06]  /*0af0*/  BAR.ARV 0x4, 0x120 ;  /* 0x0104800000007b1d */ /* 0x000fec0000002000 */
[----:B-1----:R-:W-:-:S13]  /*0b00*/  ISETP.GE.AND P0, PT, R219, UR4, PT ;  /* 0x00000004db007c0c */ /* 0x002fda000bf06270 */
[----:B------:R-:W-:Y:S05]  /*0b10*/  @P0 BRA `(.L_x_2197) ;  /* 0x000002c000e40947 */ /* 0x000fea0003800000 */
[----:B------:R-:W2:Y:S01]  /*0b20*/  LDL R0, [R1+0x74] ;  /* 0x0000740001007983 */ /* 0x000ea20000100800 */
[----:B------:R-:W-:Y:S01]  /*0b30*/  VIADD R236, R4, 0xffffff80 ;  /* 0xffffff8004ec7836 */ /* 0x000fe20000000000 */
[----:B------:R-:W-:Y:S01]  /*0b40*/  R2UR UR4, R18 ;  /* 0x00000000120472ca */ /* 0x000fe200000e0000 */
[----:B------:R-:W-:Y:S01]  /*0b50*/  IMAD.MOV.U32 R232, RZ, RZ, RZ ;  /* 0x000000ffffe87224 */ /* 0x000fe200078e00ff */
[----:B------:R-:W-:Y:S01]  /*0b60*/  CS2R R208, SRZ ;  /* 0x0000000000d07805 */ /* 0x000fe2000001ff00 */
[----:B------:R-:W-:Y:S01]  /*0b70*/  IMAD.MOV.U32 R19, RZ, RZ, RZ ;  /* 0x000000ffff137224 */ /* 0x000fe200078e00ff */
[----:B------:R-:W-:Y:S01]  /*0b80*/  SHF.R.S32.HI R3, RZ, 0x1f, R236 ;  /* 0x0000001fff037819 */ /* 0x000fe200000114ec */
[----:B------:R-:W-:-:S03]  /*0b90*/  IMAD.MOV.U32 R205, RZ, RZ, RZ ;  /* 0x000000ffffcd7224 */ /* 0x000fc600078e00ff */
[CC--:B0-----:R-:W-:Y:S02]  /*0ba0*/  LEA.HI R2, R3.reuse, R236.reuse, RZ, 0x4 ;  /* 0x000000ec03027211 */ /* 0x0c1fe400078f20ff */
[----:B------:R-:W-:-:S03]  /*0bb0*/  LEA.HI R224, R3, R236, RZ, 0x3 ;  /* 0x000000ec03e07211 */ /* 0x000fc600078f18ff */
[----:B------:R-:W-:Y:S01]  /*0bc0*/  UIADD3 UR4, UR4, 0x15400, URZ ;  /* 0x0001540004047890 */ /* 0x000fe2000fffe03f */
[----:B--2---:R-:W-:Y:S02]  /*0bd0*/  R2UR UR5, R0 ;  /* 0x00000000000572ca */ /* 0x004fe400000e0000 */
[----:B------:R-:W-:-:S04]  /*0be0*/  LEA.HI R0, R3, R236, RZ, 0x7 ;  /* 0x000000ec03007211 */ /* 0x000fc800078f38ff */
[----:B------:R-:W-:Y:S02]  /*0bf0*/  LOP3.LUT R5, R0, 0xffffff80, RZ, 0xc0, !PT ;  /* 0xffffff8000057812 */ /* 0x000fe400078ec0ff */
[----:B------:R-:W-:-:S03]  /*0c00*/  SHF.R.S32.HI R16, RZ, 0x7, R0 ;  /* 0x00000007ff107819 */ /* 0x000fc60000011400 */
[----:B------:R-:W-:Y:S01]  /*0c10*/  IMAD.IADD R15, R236, 0x1, -R5 ;  /* 0x00000001ec0f7824 */ /* 0x000fe200078e0a05 */
[----:B------:R-:W-:Y:S01]  /*0c20*/  SHF.R.S32.HI R5, RZ, 0x4, R2 ;  /* 0x00000004ff057819 */ /* 0x000fe20000011402 */
[----:B------:R-:W-:Y:S01]  /*0c30*/  ULOP3.LUT UR5, UR5, 0x1, URZ, 0xfc, !UPT ;  /* 0x0000000105057892 */ /* 0x000fe2000f8efc3f */
[----:B------:R-:W-:Y:S02]  /*0c40*/  LEA.HI R0, R0, R16, RZ, 0x1 ;  /* 0x0000001000007211 */ /* 0x000fe400078f08ff */
[----:B------:R-:W-:Y:S01]  /*0c50*/  SHF.R.S32.HI R7, RZ, 0x1f, R15 ;  /* 0x0000001fff077819 */ /* 0x000fe2000001140f */
[----:B------:R-:W-:Y:S01]  /*0c60*/  STL [R1+0x4c], R15 ;  /* 0x00004c0f01007387 */ /* 0x000fe20000100800 */
[----:B------:R-:W-:Y:S02]  /*0c70*/  LEA.HI R4, R2, R5, RZ, 0x1 ;  /* 0x0000000502047211 */ /* 0x000fe400078f08ff */
[CC--:B------:R-:W-:Y:S01]  /*0c80*/  LEA.HI R8, R7.reuse, R15.reuse, RZ, 0x2 ;  /* 0x0000000f07087211 */ /* 0x0c0fe200078f10ff */
[----:B------:R0:W-:Y:S01]  /*0c90*/  STL [R1+0x6c], R16 ;  /* 0x00006c1001007387 */ /* 0x0001e20000100800 */
[----:B------:R-:W-:-:S02]  /*0ca0*/  LEA.HI R7, R7, R15, RZ, 0x5 ;  /* 0x0000000f07077211 */ /* 0x000fc400078f28ff */
[--C-:B------:R-:W-:Y:S02]  /*0cb0*/  SHF.R.S32.HI R9, RZ, 0x2, R8.reuse ;  /* 0x00000002ff097819 */ /* 0x100fe40000011408 */
[----:B------:R-:W-:Y:S02]  /*0cc0*/  SHF.R.S32.HI R6, RZ, 0x1f, R8 ;  /* 0x0000001fff067819 */ /* 0x000fe40000011408 */
[----:B------:R-:W-:Y:S02]  /*0cd0*/  SHF.R.S32.HI R7, RZ, 0x5, R7 ;  /* 0x00000005ff077819 */ /* 0x000fe40000011407 */
[----:B------:R-:W-:Y:S02]  /*0ce0*/  LEA.HI R10, R6, R9, RZ, 0x3 ;  /* 0x00000009060a7211 */ /* 0x000fe400078f18ff */
[----:B------:R-:W-:Y:S02]  /*0cf0*/  LOP3.LUT R6, R4, 0x1ffffffe, RZ, 0xc0, !PT ;  /* 0x1ffffffe04067812 */ /* 0x000fe400078ec0ff */
[----:B------:R-:W-:-:S02]  /*0d00*/  LOP3.LUT R10, R10, 0xfffffff8, RZ, 0xc0, !PT ;  /* 0xfffffff80a0a7812 */ /* 0x000fc400078ec0ff */
[-C--:B------:R-:W-:Y:S01]  /*0d10*/  LEA.HI R4, R3, R236.reuse, RZ, 0x5 ;  /* 0x000000ec03047211 */ /* 0x080fe200078f28ff */
[----:B------:R-:W-:Y:S01]  /*0d20*/  IMAD.IADD R6, R5, 0x1, -R6 ;  /* 0x0000000105067824 */ /* 0x000fe200078e0a06 */
[----:B------:R-:W-:Y:S01]  /*0d30*/  LOP3.LUT R5, R224, 0x1ffffff8, RZ, 0xc0, !PT ;  /* 0x1ffffff8e0057812 */ /* 0x000fe200078ec0ff */
[----:B------:R-:W-:Y:S01]  /*0d40*/  IMAD.IADD R10, R9, 0x1, -R10 ;  /* 0x00000001090a7824 */ /* 0x000fe200078e0a0a */
[----:B------:R-:W-:Y:S02]  /*0d50*/  LEA.HI R9, R3, R236, RZ, 0x2 ;  /* 0x000000ec03097211 */ /* 0x000fe400078f10ff */
[----:B------:R-:W-:Y:S01]  /*0d60*/  LOP3.LUT R3, R2, 0x3fffff0, RZ, 0xc0, !PT ;  /* 0x03fffff002037812 */ /* 0x000fe200078ec0ff */
[C---:B------:R-:W-:Y:S01]  /*0d70*/  IMAD.IADD R5, R236.reuse, 0x1, -R5 ;  /* 0x00000001ec057824 */ /* 0x040fe200078e0a05 */
[----:B------:R-:W-:Y:S01]  /*0d80*/  LOP3.LUT R11, R9, 0xfffffffc, RZ, 0xc0, !PT ;  /* 0xfffffffc090b7812 */ /* 0x000fe200078ec0ff */
[----:B------:R-:W-:Y:S01]  /*0d90*/  IMAD R7, R7, 0x10, R10 ;  /* 0x0000001007077824 */ /* 0x000fe200078e020a */
[----:B------:R-:W-:Y:S01]  /*0da0*/  SHF.R.S32.HI R204, RZ, 0x2, R9 ;  /* 0x00000002ffcc7819 */ /* 0x000fe20000011409 */
[C---:B------:R-:W-:Y:S01]  /*0db0*/  IMAD.IADD R3, R236.reuse, 0x1, -R3 ;  /* 0x00000001ec037824 */ /* 0x040fe200078e0a03 */
[----:B------:R-:W-:Y:S01]  /*0dc0*/  SHF.R.S32.HI R9, RZ, 0x1f, R9 ;  /* 0x0000001fff097819 */ /* 0x000fe20000011409 */
[----:B------:R-:W-:Y:S01]  /*0dd0*/  IMAD.IADD R236, R236, 0x1, -R11 ;  /* 0x00000001ecec7824 */ /* 0x000fe200078e0a0b */
[----:B------:R-:W-:Y:S01]  /*0de0*/  SHF.R.S32.HI R4, RZ, 0x5, R4 ;  /* 0x00000005ff047819 */ /* 0x000fe20000011404 */
[----:B------:R-:W-:Y:S01]  /*0df0*/  VIADD R233, R204, 0x40 ;  /* 0x00000040cce97836 */ /* 0x000fe20000000000 */
[----:B------:R-:W-:Y:S01]  /*0e00*/  LEA.HI R9, R9, R204, RZ, 0x3 ;  /* 0x000000cc09097211 */ /* 0x000fe200078f18ff */
[----:B------:R-:W-:Y:S01]  /*0e10*/  IMAD.SHL.U32 R22, R236, 0x8, RZ ;  /* 0x00000008ec167824 */ /* 0x000fe200078e00ff */
[----:B------:R-:W-:Y:S01]  /*0e20*/  LOP3.LUT R0, R0, 0x3fffffe, RZ, 0xc0, !PT ;  /* 0x03fffffe00007812 */ /* 0x000fe200078ec0ff */
[----:B------:R-:W-:Y:S01]  /*0e30*/  IMAD R3, R4, 0x10, R3 ;  /* 0x0000001004037824 */ /* 0x000fe200078e0203 */
[----:B------:R-:W-:Y:S01]  /*0e40*/  LOP3.LUT R9, R9, 0xfffffff8, RZ, 0xc0, !PT ;  /* 0xfffffff809097812 */ /* 0x000fe200078ec0ff */
[----:B------:R-:W-:Y:S01]  /*0e50*/  VIADD R206, R22, 0x20 ;  /* 0x0000002016ce7836 */ /* 0x000fe20000000000 */
[----:B------:R-:W-:Y:S01]  /*0e60*/  SHF.R.S32.HI R2, RZ, 0x1f, R233 ;  /* 0x0000001fff027819 */ /* 0x000fe200000114e9 */
[----:B------:R-:W-:Y:S01]  /*0e70*/  IMAD R12, R3, 0x8, R6 ;  /* 0x00000008030c7824 */ /* 0x000fe200078e0206 */
[----:B------:R-:W-:Y:S01]  /*0e80*/  LOP3.LUT R226, R8, 0x7ffffffc, RZ, 0xc0, !PT ;  /* 0x7ffffffc08e27812 */ /* 0x000fe200078ec0ff */
[----:B------:R-:W-:Y:S01]  /*0e90*/  IMAD.IADD R223, R204, 0x1, -R9 ;  /* 0x00000001ccdf7824 */ /* 0x000fe200078e0a09 */
[----:B------:R-:W-:Y:S01]  /*0ea0*/  SHF.R.S32.HI R3, RZ, 0x1f, R206 ;  /* 0x0000001fff037819 */ /* 0x000fe200000114ce */
[----:B------:R-:W-:Y:S01]  /*0eb0*/  IMAD.SHL.U32 R212, R233, 0x40, RZ ;  /* 0x00000040e9d47824 */ /* 0x000fe200078e00ff */
[----:B------:R-:W-:Y:S01]  /*0ec0*/  LEA.HI R2, R2, R233, RZ, 0x3 ;  /* 0x000000e902027211 */ /* 0x000fe200078f18ff */
[----:B------:R-:W-:Y:S01]  /*0ed0*/  IMAD.SHL.U32 R213, R223, 0x40, RZ ;  /* 0x00000040dfd57824 */ /* 0x000fe200078e00ff */
[----:B------:R-:W-:Y:S01]  /*0ee0*/  SHF.R.S32.HI R224, RZ, 0x3, R224 ;  /* 0x00000003ffe07819 */ /* 0x000fe200000114e0 */
[----:B------:R-:W-:Y:S01]  /*0ef0*/  IMAD.IADD R0, R16, 0x1, -R0 ;  /* 0x0000000110007824 */ /* 0x000fe200078e0a00 */
[----:B------:R-:W-:Y:S01]  /*0f00*/  LOP3.LUT R212, R212, 0x1c0, RZ, 0xc0, !PT ;  /* 0x000001c0d4d47812 */ /* 0x000fe200078ec0ff */
[----:B------:R-:W-:Y:S01]  /*0f10*/  IMAD.SHL.U32 R215, R4, 0x200, RZ ;  /* 0x0000020004d77824 */ /* 0x000fe200078e00ff */
[-C--:B------:R-:W-:Y:S01]  /*0f20*/  LEA.HI R4, R3, R206.reuse, RZ, 0x6 ;  /* 0x000000ce03047211 */ /* 0x080fe200078f30ff */
[----:B------:R-:W-:Y:S01]  /*0f30*/  VIADD R207, R22, 0x40 ;  /* 0x0000004016cf7836 */ /* 0x000fe20000000000 */
[----:B------:R-:W-:Y:S01]  /*0f40*/  LOP3.LUT R213, R213, 0x1c0, RZ, 0xc0, !PT ;  /* 0x000001c0d5d57812 */ /* 0x000fe200078ec0ff */
[----:B------:R-:W-:Y:S01]  /*0f50*/  IMAD.SHL.U32 R2, R2, 0x40, RZ ;  /* 0x0000004002027824 */ /* 0x000fe200078e00ff */
[----:B------:R-:W-:Y:S01]  /*0f60*/  LEA.HI R3, R3, R206, RZ, 0x3 ;  /* 0x000000ce03037211 */ /* 0x000fe200078f18ff */
[----:B------:R-:W-:Y:S01]  /*0f70*/  IMAD R227, R0, 0x40, R7 ;  /* 0x0000004000e37824 */ /* 0x000fe200078e0207 */
[----:B------:R-:W-:Y:S01]  /*0f80*/  SHF.R.S32.HI R6, RZ, 0x1f, R207 ;  /* 0x0000001fff067819 */ /* 0x000fe200000114cf */
[----:B------:R-:W-:Y:S01]  /*0f90*/  IMAD.U32 R0, RZ, RZ, UR5 ;  /* 0x00000005ff007e24 */ /* 0x000fe2000f8e00ff */
[----:B------:R-:W-:Y:S01]  /*0fa0*/  SHF.R.U32.HI R214, RZ, 0x3, R213 ;  /* 0x00000003ffd67819 */ /* 0x000fe200000116d5 */
[----:B------:R-:W-:Y:S01]  /*0fb0*/  IMAD.SHL.U32 R4, R4, 0x80, RZ ;  /* 0x0000008004047824 */ /* 0x000fe200078e00ff */
[--C-:B------:R-:W-:Y:S01]  /*0fc0*/  LOP3.LUT R9, R213, 0x38, R3.reuse, 0xf8, !PT ;  /* 0x00000038d5097812 */ /* 0x100fe200078ef803 */
[----:B------:R-:W-:Y:S01]  /*0fd0*/  IMAD.SHL.U32 R221, R5, 0x8, RZ ;  /* 0x0000000805dd7824 */ /* 0x000fe200078e00ff */
[----:B------:R-:W-:Y:S01]  /*0fe0*/  SHF.R.U32.HI R14, RZ, 0x3, R212 ;  /* 0x00000003ff0e7819 */ /* 0x000fe200000116d4 */
[----:B------:R1:W-:Y:S01]  /*0ff0*/  STL [R1+0x44], R0 ;  /* 0x0000440001007387 */ /* 0x0003e20000100800 */
[----:B------:R-:W-:Y:S01]  /*1000*/  LOP3.LUT R10, R212, 0x38, R3, 0xf8, !PT ;  /* 0x00000038d40a7812 */ /* 0x000fe200078ef803 */
[----:B------:R-:W-:Y:S01]  /*1010*/  IMAD.SHL.U32 R5, R12, 0x8, RZ ;  /* 0x000000080c057824 */ /* 0x000fe200078e00ff */
[----:B------:R-:W-:Y:S01]  /*1020*/  LOP3.LUT R220, R2, 0xfffffe00, RZ, 0xc0, !PT ;  /* 0xfffffe0002dc7812 */ /* 0x000fe200078ec0ff */
[----:B0-----:R-:W-:Y:S01]  /*1030*/  IMAD.SHL.U32 R16, R236, 0x4, RZ ;  /* 0x00000004ec107824 */ /* 0x001fe200078e00ff */
[CC--:B------:R-:W-:Y:S01]  /*1040*/  LEA.HI R2, R6.reuse, R207.reuse, RZ, 0x3 ;  /* 0x000000cf06027211 */ /* 0x0c0fe200078f18ff */
[----:B------:R-:W-:Y:S01]  /*1050*/  IMAD.IADD R226, R15, 0x1, -R226 ;  /* 0x000000010fe27824 */ /* 0x000fe200078e0ae2 */
[----:B------:R-:W-:-:S02]  /*1060*/  LEA.HI R6, R6, R207, RZ, 0x6 ;  /* 0x000000cf06067211 */ /* 0x000fc400078f30ff */
[----:B------:R-:W-:Y:S01]  /*1070*/  LOP3.LUT R4, R4, 0xffffe000, RZ, 0xc0, !PT ;  /* 0xffffe00004047812 */ /* 0x000fe200078ec0ff */
[----:B-1----:R-:W-:Y:S01]  /*1080*/  IMAD.U32 R0, RZ, RZ, UR4 ;  /* 0x00000004ff007e24 */ /* 0x002fe2000f8e00ff */
[----:B------:R-:W-:Y:S01]  /*1090*/  LOP3.LUT R9, R9, R214, RZ, 0x3c, !PT ;  /* 0x000000d609097212 */ /* 0x000fe200078e3cff */
[----:B------:R-:W-:Y:S01]  /*10a0*/  IMAD.SHL.U32 R6, R6, 0x80, RZ ;  /* 0x0000008006067824 */ /* 0x000fe200078e00ff */
[----:B------:R-:W-:Y:S02]  /*10b0*/  LOP3.LUT R11, R10, R14, RZ, 0x3c, !PT ;  /* 0x0000000e0a0b7212 */ /* 0x000fe400078e3cff */
[C---:B------:R-:W-:Y:S01]  /*10c0*/  LOP3.LUT R7, R212.reuse, 0x38, R22, 0xf8, !PT ;  /* 0x00000038d4077812 */ /* 0x040fe200078ef816 */
[----:B------:R0:W-:Y:S01]  /*10d0*/  STL [R1+0x68], R0 ;  /* 0x0000680001007387 */ /* 0x0001e20000100800 */
[-C--:B------:R-:W-:Y:S02]  /*10e0*/  IADD3 R9, R9, R4.reuse, R215 ;  /* 0x0000000409097210 */ /* 0x080fe40007ffe0d7 */
[----:B------:R-:W-:Y:S01]  /*10f0*/  IADD3 R4, R11, R4, R220 ;  /* 0x000000040b047210 */ /* 0x000fe20007ffe0dc */
[----:B------:R-:W-:Y:S01]  /*1100*/  STL [R1+0x70], R5 ;  /* 0x0000700501007387 */ /* 0x000fe20000100800 */
[----:B------:R-:W-:-:S02]  /*1110*/  LOP3.LUT R10, R212, 0x38, R2, 0xf8, !PT ;  /* 0x00000038d40a7812 */ /* 0x000fc400078ef802 */
[----:B------:R-:W-:Y:S02]  /*1120*/  LOP3.LUT R11, R213, 0x38, R2, 0xf8, !PT ;  /* 0x00000038d50b7812 */ /* 0x000fe400078ef802 */
[----:B------:R-:W-:Y:S02]  /*1130*/  LOP3.LUT R7, R220, R7, R14, 0xf6, !PT ;  /* 0x00000007dc077212 */ /* 0x000fe400078ef60e */
[----:B0-----:R-:W-:Y:S02]  /*1140*/  SHF.R.S32.HI R0, RZ, 0x3, R3 ;  /* 0x00000003ff007819 */ /* 0x001fe40000011403 */
[----:B------:R-:W-:Y:S02]  /*1150*/  LOP3.LUT R6, R6, 0xffffe000, RZ, 0xc0, !PT ;  /* 0xffffe00006067812 */ /* 0x000fe400078ec0ff */
[----:B------:R-:W-:Y:S01]  /*1160*/  LOP3.LUT R13, R10, R14, RZ, 0x3c, !PT ;  /* 0x0000000e0a0d7212 */ /* 0x000fe200078e3cff */
[----:B------:R0:W-:Y:S01]  /*1170*/  STL [R1+0x48], R0 ;  /* 0x0000480001007387 */ /* 0x0001e20000100800 */
[----:B------:R-:W-:-:S02]  /*1180*/  SHF.R.S32.HI R3, RZ, 0x3, R2 ;  /* 0x00000003ff037819 */ /* 0x000fc40000011402 */
[----:B------:R-:W-:Y:S02]  /*1190*/  LOP3.LUT R11, R11, R214, RZ, 0x3c, !PT ;  /* 0x000000d60b0b7212 */ /* 0x000fe400078e3cff */
[----:B------:R-:W-:Y:S01]  /*11a0*/  LEA R2, R7, UR4, 0x1 ;  /* 0x0000000407027c11 */ /* 0x000fe2000f8e08ff */
[----:B------:R1:W-:Y:S01]  /*11b0*/  STL [R1+0x5c], R3 ;  /* 0x00005c0301007387 */ /* 0x0003e20000100800 */
[-C--:B------:R-:W-:Y:S02]  /*11c0*/  IADD3 R13, R13, R6.reuse, R220 ;  /* 0x000000060d0d7210 */ /* 0x080fe40007ffe0dc */
[----:B------:R-:W-:Y:S01]  /*11d0*/  IADD3 R11, R11, R6, R215 ;  /* 0x000000060b0b7210 */ /* 0x000fe20007ffe0d7 */
[----:B------:R2:W-:Y:S01]  /*11e0*/  STL [R1+0x60], R2 ;  /* 0x0000600201007387 */ /* 0x0005e20000100800 */
[----:B0-----:R-:W-:Y:S02]  /*11f0*/  LEA R0, R9, UR4, 0x1 ;  /* 0x0000000409007c11 */ /* 0x001fe4000f8e08ff */
[----:B------:R-:W-:-:S02]  /*1200*/  SHF.R.S32.HI R234, RZ, 0x1f, R204 ;  /* 0x0000001fffea7819 */ /* 0x000fc400000114cc */
[----:B-1----:R-:W-:Y:S01]  /*1210*/  LEA R3, R4, UR4, 0x1 ;  /* 0x0000000404037c11 */ /* 0x002fe2000f8e08ff */
[----:B------:R0:W-:Y:S01]  /*1220*/  STL [R1+0x64], R0 ;  /* 0x0000640001007387 */ /* 0x0001e20000100800 */
[----:B--2---:R-:W-:-:S03]  /*1230*/  LEA R2, R11, UR4, 0x1 ;  /* 0x000000040b027c11 */ /* 0x004fc6000f8e08ff */
[----:B------:R1:W-:Y:S01]  /*1240*/  STL [R1+0x54], R3 ;  /* 0x0000540301007387 */ /* 0x0003e20000100800 */
[----:B0-----:R-:W-:-:S05]  /*1250*/  LEA R0, R13, UR4, 0x1 ;  /* 0x000000040d007c11 */ /* 0x001fca000f8e08ff */
[----:B------:R1:W-:Y:S04]  /*1260*/  STL [R1+0x50], R0 ;  /* 0x0000500001007387 */ /* 0x0003e80000100800 */
[----:B------:R1:W-:Y:S02]  /*1270*/  STL [R1+0x58], R2 ;  /* 0x0000580201007387 */ /* 0x0003e40000100800 */
.L_x_2433:
[----:B01----:R-:W0:Y:S01]  /*1280*/  LDC.64 R2, c[0x0][0xc60] ;  /* 0x00031800ff027b82 */ /* 0x003e220000000a00 */
[----:B------:R-:W-:Y:S01]  /*1290*/  ULDC.64 UR4, c[0x0][0xa28] ;  /* 0x00028a0000047ab9 */ /* 0x000fe20000000a00 */
[----:B------:R-:W-:Y:S01]  /*12a0*/  ULDC.64 UR8, c[0x0][0xa18] ;  /* 0x0002860000087ab9 */ /* 0x000fe20000000a00 */
[----:B------:R-:W-:Y:S01]  /*12b0*/  ULDC.64 UR6, c[0x0][0xa08] ;  /* 0x0002820000067ab9 */ /* 0x000fe20000000a00 */
[----:B0-----:R-:W-:-:S05]  /*12c0*/  IMAD.WIDE R2, R219, 0x4, R2 ;  /* 0x00000004db027825 */ /* 0x001fca00078e0202 */
[----:B--2---:R-:W2:Y:S01]  /*12d0*/  LDG.E R231, desc[UR60][R2.64] ;  /* 0x0000003c02e77981 */ /* 0x004ea2000c1e1900 */
[----:B------:R-:W-:Y:S01]  /*12e0*/  ISETP.NE.U32.AND P2, PT, RZ, UR4, PT ;  /* 0x00000004ff007c0c */ /* 0x000fe2000bf45070 */
[----:B------:R-:W-:Y:S01]  /*12f0*/  IMAD.MOV.U32 R0, RZ, RZ, RZ ;  /* 0x000000ffff007224 */ /* 0x000fe200078e00ff */
[----:B------:R-:W-:Y:S01]  /*1300*/  ISETP.NE.U32.AND P1, PT, RZ, UR8, PT ;  /* 0x00000008ff007c0c */ /* 0x000fe2000bf25070 */
[----:B-----5:R-:W-:Y:S01]  /*1310*/  IMAD.MOV.U32 R26, RZ, RZ, RZ ;  /* 0x000000ffff1a7224 */ /* 0x020fe200078e00ff */
        /* <DEDUP_REMOVED lines=10> */
[----:B------:R-:W-:-:S03]  /*13c0*/  IADD3 R6, P4, R229, UR6, RZ ;  /* 0x00000006e5067c10 */ /* 0x000fc6000ff9e0ff */
[----:B------:R0:W5:Y:S01]  /*13d0*/  @P2 LDG.E R0, desc[UR60][R2.64] ;  /* 0x0000003c02002981 */ /* 0x000162000c1e1900 */
[----:B---34-:R-:W-:Y:S01]  /*13e0*/  @P1 IADD3 R4, P2, R229, UR8, RZ ;  /* 0x00000008e5041c10 */ /* 0x018fe2000ff5e0ff */
[----:B------:R-:W-:Y:S01]  /*13f0*/  IMAD.U32 R219, RZ, RZ, UR4 ;  /* 0x00000004ffdb7e24 */ /* 0x000fe2000f8e00ff */
[C---:B------:R-:W-:Y:S01]  /*1400*/  IADD3.X R7, R230.reuse, UR7, RZ, P4, !PT ;  /* 0x00000007e6077c10 */ /* 0x040fe2000a7fe4ff */
[----:B------:R-:W-:Y:S01]  /*1410*/  ULDC.64 UR4, c[0x0][0x3f8] ;  /* 0x0000fe0000047ab9 */ /* 0x000fe20000000a00 */
[----:B------:R-:W-:Y:S01]  /*1420*/  @P1 IADD3.X R5, R230, UR9, RZ, P2, !PT ;  /* 0x00000009e6051c10 */ /* 0x000fe200097fe4ff */
[----:B------:R-:W-:Y:S02]  /*1430*/  ULDC.64 UR6, c[0x0][0xa20] ;  /* 0x0002880000067ab9 */ /* 0x000fe40000000a00 */
[----:B------:R0:W5:Y:S04]  /*1440*/  @P0 LDG.E R26, desc[UR60][R6.64] ;  /* 0x0000003c061a0981 */ /* 0x000168000c1e1900 */
[----:B------:R0:W5:Y:S01]  /*1450*/  @P1 LDG.E R219, desc[UR60][R4.64] ;  /* 0x0000003c04db1981 */ /* 0x000162000c1e1900 */
[----:B------:R-:W-:-:S03]  /*1460*/  UISETP.NE.U32.AND UP0, UPT, UR4, URZ, UPT ;  /* 0x0000003f0400728c */ /* 0x000fc6000bf05070 */
[----:B------:R-:W-:Y:S01]  /*1470*/  ULDC UR4, c[0x0][0x404] ;  /* 0x0001010000047ab9 */ /* 0x000fe20000000800 */
[----:B------:R-:W-:Y:S01]  /*1480*/  UISETP.NE.AND.EX UP0, UPT, UR5, URZ, UPT, UP0 ;  /* 0x0000003f0500728c */ /* 0x000fe2000bf05300 */
[----:B------:R-:W-:Y:S02]  /*1490*/  ISETP.NE.U32.AND P2, PT, RZ, UR6, PT ;  /* 0x00000006ff007c0c */ /* 0x000fe4000bf45070 */
[----:B------:R-:W-:Y:S01]  /*14a0*/  ULDC UR5, c[0x0][0x2e0] ;  /* 0x0000b80000057ab9 */ /* 0x000fe20000000800 */
[----:B------:R-:W-:Y:S01]  /*14b0*/  USEL UR4, UR4, 0x1, UP0 ;  /* 0x0000000104047887 */ /* 0x000fe20008000000 */
[----:B------:R-:W-:-:S03]  /*14c0*/  ISETP.NE.AND.EX P2, PT, RZ, UR7, PT, P2 ;  /* 0x00000007ff007c0c */ /* 0x000fc6000bf45320 */
        /* <DEDUP_REMOVED lines=15> */
.L_x_2198:
[----:B------:R-:W-:Y:S02]  /*15c0*/  IMAD.U32 R2, RZ, RZ, UR5 ;  /* 0x00000005ff027e24 */ /* 0x000fe4000f8e00ff */
[----:B------:R-:W-:Y:S01]  /*15d0*/  IMAD.U32 R29, RZ, RZ, UR4 ;  /* 0x00000004ff1d7e24 */ /* 0x000fe2000f8e00ff */
[----:B------:R-:W-:Y:S06]  /*15e0*/  @!P2 BRA `(.L_x_2199) ;  /* 0x000000000010a947 */ /* 0x000fec0003800000 */
[----:B------:R-:W-:-:S04]  /*15f0*/  IADD3 R4, P0, R229, UR6, RZ ;  /* 0x00000006e5047c10 */ /* 0x000fc8000ff1e0ff */
[----:B------:R-:W-:-:S05]  /*1600*/  IADD3.X R5, R230, UR7, RZ, P0, !PT ;  /* 0x00000007e6057c10 */ /* 0x000fca00087fe4ff */
[----:B------:R0:W5:Y:S01]  /*1610*/  LDG.E R29, desc[UR60][R4.64] ;  /* 0x0000003c041d7981 */ /* 0x000162000c1e1900 */
[----:B------:R-:W-:Y:S05]  /*1620*/  BRA `(.L_x_2200) ;  /* 0x0000000000107947 */ /* 0x000fea0003800000 */
.L_x_2199:
[----:B------:R-:W-:Y:S05]  /*1630*/  @!P0 BRA `(.L_x_2200) ;  /* 0x00000000000c8947 */ /* 0x000fea0003800000 */
[----:B------:R-:W2:Y:S04]  /*1640*/  LDG.E R4, desc[UR60][R6.64] ;  /* 0x0000003c06047981 */ /* 0x000ea8000c1e1900 */
[----:B------:R-:W2:Y:S02]  /*1650*/  LDG.E R29, desc[UR60][R6.64+0x4] ;  /* 0x0000043c061d7981 */ /* 0x000ea4000c1e1900 */
[----:B--2---:R-:W-:-:S07]  /*1660*/  IMAD.IADD R29, R29, 0x1, -R4 ;  /* 0x000000011d1d7824 */ /* 0x004fce00078e0a04 */
.L_x_2200:
        /* <DEDUP_REMOVED lines=21> */
[----:B------:R-:W-:Y:S02]  /*17c0*/  IMAD.MOV.U32 R24, RZ, RZ, R125 ;  /* 0x000000ffff187224 */ /* 0x000fe400078e007d */
[----:B--2---:R-:W-:Y:S01]  /*17d0*/  @P0 IMAD.IADD R2, R8, 0x1, -R3 ;  /* 0x0000000108020824 */ /* 0x004fe200078e0a03 */
[----:B------:R-:W-:-:S03]  /*17e0*/  LEA R8, R217, 0xef, 0x7 ;  /* 0x000000efd9087811 */ /* 0x000fc600078e38ff */
[----:B------:R-:W-:-:S04]  /*17f0*/  IMAD.IADD R222, R11, 0x1, R2 ;  /* 0x000000010bde7824 */ /* 0x000fc800078e0202 */
        /* <DEDUP_REMOVED lines=9> */
[----:B------:R-:W-:-:S05]  /*1890*/  VIMNMX R148, R3, R148, PT ;  /* 0x0000009403947248 */ /* 0x000fca0003fe0100 */
[----:B------:R-:W-:-:S05]  /*18a0*/  IMAD R3, R148, 0x70, -R11 ;  /* 0x0000007094037824 */ /* 0x000fca00078e0a0b */
[----:B------:R-:W-:-:S04]  /*18b0*/  VIMNMX R3, R3, R2, PT ;  /* 0x0000000203037248 */ /* 0x000fc80003fe0100 */
[----:B------:R-:W-:-:S13]  /*18c0*/  ISETP.GT.AND P0, PT, R3, R0, PT ;  /* 0x000000000300720c */ /* 0x000fda0003f04270 */
[----:B------:R-:W-:Y:S02]  /*18d0*/  @P0 VIADD R5, R3, 0x6f ;  /* 0x0000006f03050836 */ /* 0x000fe40000000000 */
        /* <DEDUP_REMOVED lines=26> */
.L_x_2203:
[----:B------:R-:W-:Y:S05]  /*1a80*/  BSYNC B6 ;  /* 0x0000000000067941 */ /* 0x000fea0003800000 */
.L_x_2202:
        /* <DEDUP_REMOVED lines=20> */
.L_x_2205:
[----:B------:R-:W-:Y:S05]  /*1bd0*/  BSYNC B6 ;  /* 0x0000000000067941 */ /* 0x000fea0003800000 */
.L_x_2204:
        /* <DEDUP_REMOVED lines=12> */
[----:B------:R-:W4:Y:S02]  /*1ca0*/  LDC.64 R102, c[0x0][0x3d8] ;  /* 0x0000f600ff667b82 */ /* 0x000f240000000a00 */
[----:B------:R-:W-:Y:S01]  /*1cb0*/  @P0 IADD3.X R5, R230, UR5, RZ, P1, !PT ;  /* 0x00000005e6050c10 */ /* 0x000fe20008ffe4ff */
[----:B------:R-:W-:-:S04]  /*1cc0*/  ULDC.64 UR4, c[0x0][0x320] ;  /* 0x0000c80000047ab9 */ /* 0x000fc80000000a00 */
[----:B------:R3:W2:Y:S01]  /*1cd0*/  @P0 LDG.E R27, desc[UR60][R4.64] ;  /* 0x0000003c041b0981 */ /* 0x0006a2000c1e1900 */
[----:B0-----:R-:W-:Y:S01]  /*1ce0*/  ISETP.NE.AND P0, PT, R0, 0x1, PT ;  /* 0x000000010000780c */ /* 0x001fe20003f05270 */
[----:B------:R-:W0:Y:S01]  /*1cf0*/  LDC R31, c[0x0][0x3d4] ;  /* 0x0000f500ff1f7b82 */ /* 0x000e220000000800 */
[----:B------:R-:W-:Y:S01]  /*1d00*/  ISETP.GE.AND P2, PT, R206, UR6, PT ;  /* 0x00000006ce007c0c */ /* 0x000fe2000bf46270 */
[----:B------:R-:W0:Y:S01]  /*1d10*/  S2R R149, SR_TID.X ;  /* 0x0000000000957919 */ /* 0x000e220000002100 */
[----:B------:R-:W-:Y:S01]  /*1d20*/  ISETP.GE.AND P1, PT, R22, UR6, PT ;  /* 0x0000000616007c0c */ /* 0x000fe2000bf26270 */
[----:B-1----:R-:W-:Y:S01]  /*1d30*/  IMAD R33, R115, 0x70, RZ ;  /* 0x0000007073217824 */ /* 0x002fe200078e02ff */
[----:B------:R-:W-:Y:S01]  /*1d40*/  SEL R6, RZ, 0xffffffff, P2 ;  /* 0xffffffffff067807 */ /* 0x000fe20001000000 */
[----:B------:R-:W-:Y:S01]  /*1d50*/  IMAD.SHL.U32 R136, R114, 0x40, RZ ;  /* 0x0000004072887824 */ /* 0x000fe200078e00ff */
[----:B------:R-:W-:Y:S01]  /*1d60*/  IADD3 R0, R22, 0x60, RZ ;  /* 0x0000006016007810 */ /* 0x000fe20007ffe0ff */
[----:B---3--:R-:W-:Y:S01]  /*1d70*/  IMAD.WIDE.U32 R110, R204, R108, R22 ;  /* 0x0000006ccc6e7225 */ /* 0x008fe200078e0016 */
[----:B------:R-:W-:-:S02]  /*1d80*/  SEL R3, RZ, 0x1, P1 ;  /* 0x00000001ff037807 */ /* 0x000fc40000800000 */
[----:B------:R-:W-:Y:S01]  /*1d90*/  ISETP.GE.AND P1, PT, R207, UR6, PT ;  /* 0x00000006cf007c0c */ /* 0x000fe2000bf26270 */
[----:B------:R-:W1:Y:S01]  /*1da0*/  @P0 LDC R7, c[0x0][0x42c] ;  /* 0x00010b00ff070b82 */ /* 0x000e620000000800 */
[----:B------:R-:W-:Y:S01]  /*1db0*/  IMAD.SHL.U32 R4, R6, 0x2, RZ ;  /* 0x0000000206047824 */ /* 0x000fe200078e00ff */
[----:B------:R-:W-:Y:S01]  /*1dc0*/  ISETP.GE.AND P2, PT, R0, UR6, PT ;  /* 0x0000000600007c0c */ /* 0x000fe2000bf46270 */
[----:B----4-:R-:W-:Y:S01]  /*1dd0*/  IMAD.WIDE.U32 R104, R204, R102, R22 ;  /* 0x00000066cc687225 */ /* 0x010fe200078e0016 */
[----:B------:R-:W-:Y:S02]  /*1de0*/  SEL R5, RZ, 0x4, P1 ;  /* 0x00000004ff057807 */ /* 0x000fe40000800000 */
[----:B------:R-:W-:Y:S01]  /*1df0*/  LOP3.LUT R4, R4, 0x2, R3, 0xe2, !PT ;  /* 0x0000000204047812 */ /* 0x000fe200078ee203 */
[----:B------:R-:W-:Y:S01]  /*1e00*/  VIADD R3, R22, 0x80 ;  /* 0x0000008016037836 */ /* 0x000fe20000000000 */
[----:B------:R-:W3:Y:S01]  /*1e10*/  @P0 LDC R9, c[0x0][0x430] ;  /* 0x00010c00ff090b82 */ /* 0x000ee20000000800 */
[----:B------:R-:W-:Y:S01]  /*1e20*/  SEL R6, RZ, 0x8, P2 ;  /* 0x00000008ff067807 */ /* 0x000fe20001000000 */
[----:B------:R-:W-:Y:S01]  /*1e30*/  IMAD R35, R109, 0x70, RZ ;  /* 0x000000706d237824 */ /* 0x000fe200078e02ff */
[----:B------:R-:W-:Y:S01]  /*1e40*/  SHF.R.S32.HI R15, RZ, 0x1f, R121 ;  /* 0x0000001fff0f7819 */ /* 0x000fe20000011479 */
[----:B0-----:R-:W-:Y:S01]  /*1e50*/  IMAD.SHL.U32 R124, R31, 0x2, RZ ;  /* 0x000000021f7c7824 */ /* 0x001fe200078e00ff */
[----:B------:R-:W-:Y:S01]  /*1e60*/  LOP3.LUT R5, R6, R4, R5, 0xfe, !PT ;  /* 0x0000000406057212 */ /* 0x000fe200078efe05 */
[----:B------:R-:W-:Y:S01]  /*1e70*/  IMAD R133, R103, 0x70, RZ ;  /* 0x0000007067857824 */ /* 0x000fe200078e02ff */
[----:B------:R-:W-:Y:S01]  /*1e80*/  ISETP.GE.AND P1, PT, R3, UR6, PT ;  /* 0x0000000603007c0c */ /* 0x000fe2000bf26270 */
[----:B------:R-:W-:Y:S01]  /*1e90*/  IMAD R6, R15, R114, RZ ;  /* 0x000000720f067224 */ /* 0x000fe200078e02ff */
[----:B------:R-:W-:-:S02]  /*1ea0*/  SHF.R.S32.HI R17, RZ, 0x1f, R16 ;  /* 0x0000001fff117819 */ /* 0x000fc40000011410 */
[----:B------:R-:W-:Y:S02]  /*1eb0*/  SEL R30, RZ, 0x10, P1 ;  /* 0x00000010ff1e7807 */ /* 0x000fe40000800000 */
[-C--:B------:R-:W-:Y:S01]  /*1ec0*/  ISETP.GE.AND P3, PT, R207, R31.reuse, PT ;  /* 0x0000001fcf00720c */ /* 0x080fe20003f66270 */
[----:B------:R-:W-:Y:S01]  /*1ed0*/  IMAD.WIDE.U32 R112, R204, R108, R16 ;  /* 0x0000006ccc707225 */ /* 0x000fe200078e0010 */
[----:B------:R-:W-:Y:S02]  /*1ee0*/  LOP3.LUT R30, R5, R30, RZ, 0xfc, !PT ;  /* 0x0000001e051e7212 */ /* 0x000fe400078efcff */
[----:B------:R-:W-:Y:S01]  /*1ef0*/  ISETP.GE.AND P1, PT, R206, R31, PT ;  /* 0x0000001fce00720c */ /* 0x000fe20003f26270 */
[----:B-1----:R-:W-:Y:S01]  /*1f00*/  @P0 IMAD.HI.U32 R4, R218, R7, RZ ;  /* 0x00000007da040227 */ /* 0x002fe200078e00ff */
[----:B------:R-:W-:Y:S02]  /*1f10*/  LOP3.LUT P2, RZ, R223, 0x4, RZ, 0xc0, !PT ;  /* 0x00000004dfff7812 */ /* 0x000fe4000784c0ff */
[----:B------:R-:W-:Y:S01]  /*1f20*/  SHF.R.U32.HI R28, RZ, 0x3, R212 ;  /* 0x00000003ff1c7819 */ /* 0x000fe200000116d4 */
[----:B------:R-:W-:Y:S01]  /*1f30*/  IMAD.WIDE.U32 R106, R204, R102, R16 ;  /* 0x00000066cc6a7225 */ /* 0x000fe200078e0010 */
[----:B------:R-:W-:-:S02]  /*1f40*/  SHF.L.U64.HI R135, R114, 0x6, R115 ;  /* 0x0000000672877819 */ /* 0x000fc40000010273 */
[----:B---3--:R-:W-:Y:S01]  /*1f50*/  @P0 SHF.R.U32.HI R218, RZ, R9, R4 ;  /* 0x00000009ffda0219 */ /* 0x008fe20000011604 */
[C---:B------:R-:W-:Y:S01]  /*1f60*/  IMAD.WIDE.U32 R4, R121.reuse, R114, RZ ;  /* 0x0000007279047225 */ /* 0x040fe200078e00ff */
[----:B------:R-:W-:Y:S02]  /*1f70*/  ISETP.NE.U32.AND P0, PT, RZ, UR8, PT ;  /* 0x00000008ff007c0c */ /* 0x000fe4000bf05070 */
[----:B------:R-:W-:Y:S01]  /*1f80*/  SHF.R.S32.HI R8, RZ, 0x1f, R218 ;  /* 0x0000001fff087819 */ /* 0x000fe200000114da */
[----:B------:R-:W-:Y:S01]  /*1f90*/  IMAD R9, R121, R115, R6 ;  /* 0x0000007379097224 */ /* 0x000fe200078e0206 */
[----:B------:R-:W-:Y:S01]  /*1fa0*/  ISETP.NE.AND.EX P0, PT, RZ, UR9, PT, P0 ;  /* 0x00000009ff007c0c */ /* 0x000fe2000bf05300 */
[----:B------:R-:W-:Y:S01]  /*1fb0*/  IMAD.WIDE.U32 R6, R218, UR4, R22 ;  /* 0x00000004da067c25 */ /* 0x000fe2000f8e0016 */
[----:B------:R-:W-:Y:S02]  /*1fc0*/  SHF.R.S32.HI R145, RZ, 0x1f, R233 ;  /* 0x0000001fff917819 */ /* 0x000fe400000114e9 */
[----:B------:R-:W-:Y:S01]  /*1fd0*/  LEA.HI R149, R149, 0x8, RZ, 0x19 ;  /* 0x0000000895957811 */ /* 0x000fe200078fc8ff */
[----:B------:R-:W-:-:S02]  /*1fe0*/  IMAD R11, R8, UR4, RZ ;  /* 0x00000004080b7c24 */ /* 0x000fc4000f8e02ff */
[----:B------:R-:W-:Y:S02]  /*1ff0*/  IMAD.IADD R5, R5, 0x1, R9 ;  /* 0x0000000105057824 */ /* 0x000fe400078e0209 */
[----:B------:R-:W-:Y:S01]  /*2000*/  IMAD R11, R218, UR5, R11 ;  /* 0x00000005da0b7c24 */ /* 0x000fe2000f8e020b */
[----:B------:R-:W-:Y:S01]  /*2010*/  ULDC.64 UR4, c[0x0][0x2f8] ;  /* 0x0000be0000047ab9 */ /* 0x000fe20000000a00 */
[----:B------:R-:W-:Y:S02]  /*2020*/  IMAD.MOV.U32 R116, RZ, RZ, R6 ;  /* 0x000000ffff747224 */ /* 0x000fe400078e0006 */
[----:B------:R-:W-:Y:S02]  /*2030*/  IMAD R9, R8, UR4, RZ ;  /* 0x0000000408097c24 */ /* 0x000fe4000f8e02ff */
[----:B------:R-:W-:Y:S02]  /*2040*/  IMAD.IADD R117, R7, 0x1, R11 ;  /* 0x0000000107757824 */ /* 0x000fe400078e020b */
[----:B------:R-:W-:-:S02]  /*2050*/  IMAD R9, R218, UR5, R9 ;  /* 0x00000005da097c24 */ /* 0x000fc4000f8e0209 */
[----:B------:R-:W-:Y:S01]  /*2060*/  IMAD.WIDE.U32 R4, R218, UR4, R4 ;  /* 0x00000004da047c25 */ /* 0x000fe2000f8e0004 */
[----:B------:R-:W-:-:S03]  /*2070*/  ULDC.64 UR4, c[0x0][0x300] ;  /* 0x0000c00000047ab9 */ /* 0x000fc60000000a00 */
[----:B------:R-:W-:Y:S02]  /*2080*/  IMAD.IADD R5, R5, 0x1, R9 ;  /* 0x0000000105057824 */ /* 0x000fe400078e0209 */
[----:B------:R-:W-:-:S04]  /*2090*/  IMAD R6, R234, R108, RZ ;  /* 0x0000006cea067224 */ /* 0x000fc800078e02ff */
[----:B------:R-:W-:-:S04]  /*20a0*/  IMAD R11, R204, R109, R6 ;  /* 0x0000006dcc0b7224 */ /* 0x000fc800078e0206 */
[----:B------:R-:W-:Y:S02]  /*20b0*/  IMAD.IADD R113, R113, 0x1, R11 ;  /* 0x0000000171717824 */ /* 0x000fe400078e020b */
[----:B------:R-:W-:Y:S02]  /*20c0*/  IMAD.IADD R111, R11, 0x1, R111 ;  /* 0x000000010b6f7824 */ /* 0x000fe400078e026f */
[----:B-----5:R-:W-:-:S04]  /*20d0*/  IMAD.WIDE.U32 R112, R144, R108, R112 ;  /* 0x0000006c90707225 */ /* 0x020fc800078e0070 */
[----:B------:R-:W-:Y:S01]  /*20e0*/  IMAD.WIDE.U32 R110, R144, R108, R110 ;  /* 0x0000006c906e7225 */ /* 0x000fe200078e006e */
[----:B--2---:R-:W-:-:S04]  /*20f0*/  LOP3.LUT R20, R20, 0xfffffffe, RZ, 0xc0, !PT ;  /* 0xfffffffe14147812 */ /* 0x004fc800078ec0ff */
[----:B------:R-:W-:-:S04]  /*2100*/  @P3 LOP3.LUT R20, R20, 0x1, RZ, 0xfc, !PT ;  /* 0x0000000114143812 */ /* 0x000fc800078efcff */
[----:B------:R-:W-:-:S04]  /*2110*/  LOP3.LUT R20, R20, 0xfffffffb, RZ, 0xc0, !PT ;  /* 0xfffffffb14147812 */ /* 0x000fc800078ec0ff */
[----:B------:R-:W-:-:S05]  /*2120*/  @P2 LOP3.LUT R20, R20, 0x4, RZ, 0xfc, !PT ;  /* 0x0000000414142812 */ /* 0x000fca00078efcff */
[----:B------:R0:W-:Y:S01]  /*2130*/  STL [R1], R20 ;  /* 0x0000001401007387 */ /* 0x0001e20000100800 */
        /* <DEDUP_REMOVED lines=10> */
[----:B------:R-:W-:Y:S02]  /*21e0*/  IMAD R21, R204, R115, R4 ;  /* 0x00000073cc157224 */ /* 0x000fe400078e0204 */
[----:B------:R-:W-:Y:S02]  /*21f0*/  IMAD.IADD R4, R119, 0x1, R13 ;  /* 0x0000000177047824 */ /* 0x000fe400078e020d */
[----:B------:R-:W-:Y:S02]  /*2200*/  IMAD R8, R8, UR4, RZ ;  /* 0x0000000408087c24 */ /* 0x000fe4000f8e02ff */
[----:B------:R-:W-:Y:S01]  /*2210*/  IMAD.WIDE.U32 R116, R9, UR4, R116 ;  /* 0x0000000409747c25 */ /* 0x000fe2000f8e0074 */
[----:B------:R-:W-:-:S02]  /*2220*/  IADD3.X R6, R4, R7, R21, P0, !PT ;  /* 0x0000000704067210 */ /* 0x000fc400007fe415 */
[----:B------:R-:W-:Y:S01]  /*2230*/  ISETP.GE.AND P0, PT, R22, R31, PT ;  /* 0x0000001f1600720c */ /* 0x000fe20003f06270 */
[----:B------:R-:W-:Y:S02]  /*2240*/  IMAD R7, R234, R102, RZ ;  /* 0x00000066ea077224 */ /* 0x000fe400078e02ff */
[----:B------:R-:W-:Y:S01]  /*2250*/  IMAD R41, R9, UR5, R8 ;  /* 0x0000000509297c24 */ /* 0x000fe2000f8e0208 */
[C---:B------:R-:W-:Y:S01]  /*2260*/  SEL R8, R31.reuse, RZ, P3 ;  /* 0x000000ff1f087207 */ /* 0x040fe20001800000 */
[----:B------:R-:W-:Y:S01]  /*2270*/  IMAD R11, R204, R103, R7 ;  /* 0x00000067cc0b7224 */ /* 0x000fe200078e0207 */
[C---:B------:R-:W-:Y:S01]  /*2280*/  SEL R7, R31.reuse, RZ, P0 ;  /* 0x000000ff1f077207 */ /* 0x040fe20000000000 */
[----:B------:R-:W-:Y:S01]  /*2290*/  IMAD.WIDE.U32 R114, R114, 0x70, RZ ;  /* 0x0000007072727825 */ /* 0x000fe200078e00ff */
[----:B------:R-:W-:Y:S02]  /*22a0*/  SEL R9, R31, RZ, P1 ;  /* 0x000000ff1f097207 */ /* 0x000fe40000800000 */
[----:B------:R-:W-:Y:S01]  /*22b0*/  IADD3 R120, P3, R204, R121, RZ ;  /* 0x00000079cc787210 */ /* 0x000fe20007f7e0ff */
[----:B------:R-:W-:-:S02]  /*22c0*/  IMAD.IADD R7, R22, 0x1, R7 ;  /* 0x0000000116077824 */ /* 0x000fc400078e0207 */
[----:B------:R-:W-:Y:S02]  /*22d0*/  IMAD.IADD R12, R207, 0x1, R8 ;  /* 0x00000001cf0c7824 */ /* 0x000fe400078e0208 */
[----:B------:R-:W-:Y:S01]  /*22e0*/  IMAD.IADD R9, R206, 0x1, R9 ;  /* 0x00000001ce097824 */ /* 0x000fe200078e0209 */
[----:B------:R-:W-:Y:S01]  /*22f0*/  SHF.R.S32.HI R8, RZ, 0x1f, R7 ;  /* 0x0000001fff087819 */ /* 0x000fe20000011407 */
[----:B------:R-:W-:Y:S01]  /*2300*/  IMAD.IADD R107, R107, 0x1, R11 ;  /* 0x000000016b6b7824 */ /* 0x000fe200078e020b */
[----:B------:R-:W-:Y:S01]  /*2310*/  SHF.R.S32.HI R13, RZ, 0x1f, R12 ;  /* 0x0000001fff0d7819 */ /* 0x000fe2000001140c */
[----:B------:R-:W-:Y:S01]  /*2320*/  IMAD.IADD R105, R11, 0x1, R105 ;  /* 0x000000010b697824 */ /* 0x000fe200078e0269 */
[-C--:B------:R-:W-:Y:S01]  /*2330*/  LEA.HI R21, R8, R7.reuse, RZ, 0x3 ;  /* 0x0000000708157211 */ /* 0x080fe200078f18ff */
[-C--:B------:R-:W-:Y:S01]  /*2340*/  IMAD.WIDE.U32 R106, R144, R102.reuse, R106 ;  /* 0x00000066906a7225 */ /* 0x080fe200078e006a */
[----:B------:R-:W-:Y:S02]  /*2350*/  LEA.HI R7, R8, R7, RZ, 0x6 ;  /* 0x0000000708077211 */ /* 0x000fe400078f30ff */
[----:B------:R-:W-:Y:S01]  /*2360*/  SHF.R.S32.HI R10, RZ, 0x1f, R9 ;  /* 0x0000001fff0a7819 */ /* 0x000fe20000011409 */
[----:B------:R-:W-:Y:S01]  /*2370*/  IMAD.WIDE.U32 R104, R144, R102, R104 ;  /* 0x0000006690687225 */ /* 0x000fe200078e0068 */
[----:B------:R-:W-:-:S02]  /*2380*/  SHF.R.S32.HI R8, RZ, 0x6, R7 ;  /* 0x00000006ff087819 */ /* 0x000fc40000011407 */
[----:B------:R-:W-:Y:S01]  /*2390*/  LEA.HI R11, R10, R9, RZ, 0x6 ;  /* 0x000000090a0b7211 */ /* 0x000fe200078f30ff */
[----:B------:R-:W-:Y:S01]  /*23a0*/  IMAD.X R121, R234, 0x1, R15, P3 ;  /* 0x00000001ea797824 */ /* 0x000fe200018e060f */
[-C--:B------:R-:W-:Y:S01]  /*23b0*/  LEA.HI R29, R13, R12.reuse, RZ, 0x3 ;  /* 0x0000000c0d1d7211 */ /* 0x080fe200078f18ff */
[C---:B------:R-:W-:Y:S01]  /*23c0*/  IMAD R143, R8.reuse, 0x1c00, R215 ;  /* 0x00001c00088f7824 */ /* 0x040fe200078e02d7 */
[----:B------:R-:W-:Y:S01]  /*23d0*/  LOP3.LUT R7, R213, 0x38, R21, 0xf8, !PT ;  /* 0x00000038d5077812 */ /* 0x000fe200078ef815 */
[----:B------:R-:W-:Y:S01]  /*23e0*/  IMAD R141, R8, 0x1c00, R220 ;  /* 0x00001c00088d7824 */ /* 0x000fe200078e02dc */
[----:B------:R-:W-:Y:S01]  /*23f0*/  LEA.HI R12, R13, R12, RZ, 0x6 ;  /* 0x0000000c0d0c7211 */ /* 0x000fe200078f30ff */
[----:B------:R-:W-:Y:S01]  /*2400*/  IMAD.IADD R132, R115, 0x1, R33 ;  /* 0x0000000173847824 */ /* 0x000fe200078e0221 */
[----:B------:R-:W-:Y:S02]  /*2410*/  SHF.R.S32.HI R11, RZ, 0x6, R11 ;  /* 0x00000006ff0b7819 */ /* 0x000fe4000001140b */
[----:B------:R-:W-:-:S02]  /*2420*/  LOP3.LUT R8, R7, R214, RZ, 0x3c, !PT ;  /* 0x000000d607087212 */ /* 0x000fc400078e3cff */
[----:B------:R-:W-:Y:S01]  /*2430*/  SHF.R.S32.HI R12, RZ, 0x6, R12 ;  /* 0x00000006ff0c7819 */ /* 0x000fe2000001140c */
[----:B------:R-:W-:Y:S01]  /*2440*/  IMAD R142, R11, 0x1c00, R215 ;  /* 0x00001c000b8e7824 */ /* 0x000fe200078e02d7 */
[----:B------:R-:W-:Y:S01]  /*2450*/  LOP3.LUT R7, R213, 0x38, R29, 0xf8, !PT ;  /* 0x00000038d5077812 */ /* 0x000fe200078ef81d */
[----:B------:R-:W-:Y:S01]  /*2460*/  IMAD R139, R11, 0x1c00, R220 ;  /* 0x00001c000b8b7824 */ /* 0x000fe200078e02dc */
[----:B------:R-:W-:Y:S01]  /*2470*/  LEA.HI R27, R10, R9, RZ, 0x3 ;  /* 0x000000090a1b7211 */ /* 0x000fe200078f18ff */
[C---:B------:R-:W-:Y:S01]  /*2480*/  IMAD R140, R12.reuse, 0x1c00, R215 ;  /* 0x00001c000c8c7824 */ /* 0x040fe200078e02d7 */
[----:B------:R-:W-:Y:S01]  /*2490*/  LOP3.LUT R7, R7, R214, RZ, 0x3c, !PT ;  /* 0x000000d607077212 */ /* 0x000fe200078e3cff */
[----:B------:R-:W-:Y:S01]  /*24a0*/  IMAD.IADD R143, R143, 0x1, R8 ;  /* 0x000000018f8f7824 */ /* 0x000fe200078e0208 */
[----:B------:R-:W-:Y:S01]  /*24b0*/  SHF.R.S32.HI R11, RZ, 0x1f, R144 ;  /* 0x0000001fff0b7819 */ /* 0x000fe20000011490 */
[----:B------:R-:W-:Y:S01]  /*24c0*/  IMAD R138, R12, 0x1c00, R220 ;  /* 0x00001c000c8a7824 */ /* 0x000fe200078e02dc */
[----:B------:R-:W-:Y:S01]  /*24d0*/  LOP3.LUT R9, R213, 0x38, R27, 0xf8, !PT ;  /* 0x00000038d5097812 */ /* 0x000fe200078ef81b */
[----:B------:R-:W-:Y:S01]  /*24e0*/  IMAD.IADD R140, R140, 0x1, R7 ;  /* 0x000000018c8c7824 */ /* 0x000fe200078e0207 */
[C---:B------:R-:W-:Y:S01]  /*24f0*/  LOP3.LUT R8, R212.reuse, 0x38, R27, 0xf8, !PT ;  /* 0x00000038d4087812 */ /* 0x040fe200078ef81b */
[----:B------:R-:W-:Y:S01]  /*2500*/  IMAD R7, R11, R108, RZ ;  /* 0x0000006c0b077224 */ /* 0x000fe200078e02ff */
[----:B------:R-:W-:Y:S01]  /*2510*/  LOP3.LUT R9, R9, R214, RZ, 0x3c, !PT ;  /* 0x000000d609097212 */ /* 0x000fe200078e3cff */
[----:B------:R-:W-:Y:S01]  /*2520*/  IMAD R11, R11, R102, RZ ;  /* 0x000000660b0b7224 */ /* 0x000fe200078e02ff */
[----:B------:R-:W-:Y:S01]  /*2530*/  LOP3.LUT R10, R212, 0x38, R21, 0xf8, !PT ;  /* 0x00000038d40a7812 */ /* 0x000fe200078ef815 */
[----:B------:R-:W-:Y:S01]  /*2540*/  IMAD R39, R144, R109, R7 ;  /* 0x0000006d90277224 */ /* 0x000fe200078e0207 */
[-C--:B------:R-:W-:Y:S01]  /*2550*/  LOP3.LUT R8, R8, R28.reuse, RZ, 0x3c, !PT ;  /* 0x0000001c08087212 */ /* 0x080fe200078e3cff */
[----:B------:R-:W-:Y:S01]  /*2560*/  IMAD R37, R144, R103, R11 ;  /* 0x0000006790257224 */ /* 0x000fe200078e020b */
[-C--:B------:R-:W-:Y:S01]  /*2570*/  LOP3.LUT R10, R10, R28.reuse, RZ, 0x3c, !PT ;  /* 0x0000001c0a0a7212 */ /* 0x080fe200078e3cff */
[----:B------:R-:W-:Y:S01]  /*2580*/  VIADD R11, R22, 0xa0 ;  /* 0x000000a0160b7836 */ /* 0x000fe20000000000 */
[----:B------:R-:W-:Y:S01]  /*2590*/  LOP3.LUT R13, R213, 0x18, R22, 0xf8, !PT ;  /* 0x00000018d50d7812 */ /* 0x000fe200078ef816 */
[----:B------:R-:W-:Y:S01]  /*25a0*/  IMAD.IADD R142, R142, 0x1, R9 ;  /* 0x000000018e8e7824 */ /* 0x000fe200078e0209 */
[----:B------:R-:W-:Y:S01]  /*25b0*/  LOP3.LUT R9, R212, 0x38, R29, 0xf8, !PT ;  /* 0x00000038d4097812 */ /* 0x000fe200078ef81d */
[----:B------:R-:W-:Y:S01]  /*25c0*/  IMAD.IADD R139, R139, 0x1, R8 ;  /* 0x000000018b8b7824 */ /* 0x000fe200078e0208 */
[----:B------:R-:W-:Y:S01]  /*25d0*/  ISETP.GE.AND P2, PT, R11, UR6, PT ;  /* 0x000000060b007c0c */ /* 0x000fe2000bf46270 */
[----:B------:R-:W-:Y:S01]  /*25e0*/  IMAD.SHL.U32 R8, R108, 0x40, RZ ;  /* 0x000000406c087824 */ /* 0x000fe200078e00ff */
[----:B------:R-:W-:Y:S01]  /*25f0*/  LOP3.LUT R9, R9, R28, RZ, 0x3c, !PT ;  /* 0x0000001c09097212 */ /* 0x000fe200078e3cff */
[----:B------:R-:W-:Y:S01]  /*2600*/  IMAD.IADD R141, R141, 0x1, R10 ;  /* 0x000000018d8d7824 */ /* 0x000fe200078e020a */
[----:B------:R-:W-:Y:S01]  /*2610*/  SEL R31, RZ, 0x20, P2 ;  /* 0x00000020ff1f7807 */ /* 0x000fe20001000000 */
[----:B------:R-:W-:Y:S01]  /*2620*/  IMAD.SHL.U32 R10, R102, 0x40, RZ ;  /* 0x00000040660a7824 */ /* 0x000fe200078e00ff */
[----:B------:R-:W-:Y:S01]  /*2630*/  SHF.L.U64.HI R7, R108, 0x6, R109 ;  /* 0x000000066c077819 */ /* 0x000fe2000001026d */
[----:B------:R-:W-:Y:S01]  /*2640*/  IMAD.IADD R138, R138, 0x1, R9 ;  /* 0x000000018a8a7824 */ /* 0x000fe200078e0209 */
[----:B------:R-:W-:Y:S01]  /*2650*/  LOP3.LUT R12, R13, R214, RZ, 0x3c, !PT ;  /* 0x000000d60d0c7212 */ /* 0x000fe200078e3cff */
[----:B------:R-:W-:Y:S01]  /*2660*/  IMAD.WIDE.U32 R108, R108, 0x70, RZ ;  /* 0x000000706c6c7825 */ /* 0x000fe200078e00ff */
[----:B------:R-:W-:-:S02]  /*2670*/  SHF.L.U64.HI R9, R102, 0x6, R103 ;  /* 0x0000000666097819 */ /* 0x000fc40000010267 */
[----:B0-----:R-:W-:Y:S01]  /*2680*/  SHF.R.S32.HI R20, RZ, 0x3, R21 ;  /* 0x00000003ff147819 */ /* 0x001fe20000011415 */
[----:B------:R-:W-:Y:S01]  /*2690*/  IMAD.WIDE.U32 R102, R102, 0x70, RZ ;  /* 0x0000007066667825 */ /* 0x000fe200078e00ff */
[----:B------:R-:W-:Y:S02]  /*26a0*/  SHF.R.S32.HI R26, RZ, 0x3, R27 ;  /* 0x00000003ff1a7819 */ /* 0x000fe4000001141b */
[----:B------:R-:W-:Y:S01]  /*26b0*/  SHF.R.S32.HI R28, RZ, 0x3, R29 ;  /* 0x00000003ff1c7819 */ /* 0x000fe2000001141d */
[----:B------:R-:W-:Y:S01]  /*26c0*/  IMAD.IADD R137, R215, 0x1, R12 ;  /* 0x00000001d7897824 */ /* 0x000fe200078e020c */
[----:B------:R-:W-:Y:S01]  /*26d0*/  LOP3.LUT R38, R30, R31, RZ, 0xfc, !PT ;  /* 0x0000001f1e267212 */ /* 0x000fe200078efcff */
[----:B------:R-:W-:Y:S01]  /*26e0*/  IMAD.IADD R134, R109, 0x1, R35 ;  /* 0x000000016d867824 */ /* 0x000fe200078e0223 */
[----:B------:R-:W-:Y:S01]  /*26f0*/  LOP3.LUT R21, R21, 0xfffffff8, RZ, 0xc0, !PT ;  /* 0xfffffff815157812 */ /* 0x000fe200078ec0ff */
[----:B------:R-:W-:Y:S01]  /*2700*/  IMAD.IADD R14, R107, 0x1, R37 ;  /* 0x000000016b0e7824 */ /* 0x000fe200078e0225 */
[----:B------:R-:W-:Y:S01]  /*2710*/  LOP3.LUT R27, R27, 0xfffffff8, RZ, 0xc0, !PT ;  /* 0xfffffff81b1b7812 */ /* 0x000fe200078ec0ff */
[----:B------:R-:W-:Y:S01]  /*2720*/  IMAD.IADD R15, R37, 0x1, R105 ;  /* 0x00000001250f7824 */ /* 0x000fe200078e0269 */
[----:B------:R-:W-:Y:S01]  /*2730*/  LOP3.LUT R29, R29, 0xfffffff8, RZ, 0xc0, !PT ;  /* 0xfffffff81d1d7812 */ /* 0x000fe200078ec0ff */
[----:B------:R-:W-:Y:S01]  /*2740*/  IMAD.IADD R12, R113, 0x1, R39 ;  /* 0x00000001710c7824 */ /* 0x000fe200078e0227 */
[C---:B------:R-:W-:Y:S01]  /*2750*/  LOP3.LUT R34, R38.reuse, 0x2, RZ, 0xc0, !PT ;  /* 0x0000000226227812 */ /* 0x040fe200078ec0ff */
[----:B------:R-:W-:Y:S01]  /*2760*/  IMAD.IADD R13, R39, 0x1, R111 ;  /* 0x00000001270d7824 */ /* 0x000fe200078e026f */
[C---:B------:R-:W-:Y:S01]  /*2770*/  LOP3.LUT R35, R38.reuse, 0x4, RZ, 0xc0, !PT ;  /* 0x0000000426237812 */ /* 0x040fe200078ec0ff */
[----:B------:R-:W-:Y:S01]  /*2780*/  IMAD.IADD R133, R103, 0x1, R133 ;  /* 0x0000000167857824 */ /* 0x000fe200078e0285 */
[C---:B------:R-:W-:Y:S01]  /*2790*/  LOP3.LUT R36, R38.reuse, 0x8, RZ, 0xc0, !PT ;  /* 0x0000000826247812 */ /* 0x040fe200078ec0ff */
[----:B------:R-:W-:Y:S01]  /*27a0*/  IMAD.IADD R39, R117, 0x1, R41 ;  /* 0x0000000175277824 */ /* 0x000fe200078e0229 */
[----:B------:R-:W-:-:S02]  /*27b0*/  LOP3.LUT R37, R38, 0x10, RZ, 0xc0, !PT ;  /* 0x0000001026257812 */ /* 0x000fc400078ec0ff */
[----:B------:R-:W-:Y:S02]  /*27c0*/  LOP3.LUT R30, R30, 0x1, RZ, 0xc0, !PT ;  /* 0x000000011e1e7812 */ /* 0x000fe400078ec0ff */
[----:B------:R-:W-:Y:S02]  /*27d0*/  SHF.R.S32.HI R31, RZ, 0x1f, R21 ;  /* 0x0000001fff1f7819 */ /* 0x000fe40000011415 */
[----:B------:R-:W-:Y:S02]  /*27e0*/  SHF.R.S32.HI R32, RZ, 0x1f, R27 ;  /* 0x0000001fff207819 */ /* 0x000fe4000001141b */
[----:B------:R-:W-:Y:S02]  /*27f0*/  SHF.R.S32.HI R33, RZ, 0x1f, R29 ;  /* 0x0000001fff217819 */ /* 0x000fe4000001141d */
[----:B------:R-:W-:-:S07]  /*2800*/  LOP3.LUT R38, R38, 0x20, RZ, 0xc0, !PT ;  /* 0x0000002026267812 */ /* 0x000fce00078ec0ff */
.L_x_2305:
[----:B-12---:R-:W2:Y:S01]  /*2810*/  LDL.LU R45, [R1] ;  /* 0x00000000012d7983 */ /* 0x006ea20000300800 */
[----:B------:R-:W-:Y:S01]  /*2820*/  VIADD R47, R24, 0xffffffff ;  /* 0xffffffff182f7836 */ /* 0x000fe20000000000 */
        /* <DEDUP_REMOVED lines=10> */
[----:B------:R-:W-:-:S02]  /*28d0*/  IADD3 R24, P2, P3, R5, R128, R136 ;  /* 0x0000008005187210 */ /* 0x000fc40007b5e088 */
[----:B------:R-:W-:Y:S01]  /*28e0*/  IADD3 R42, P4, R5, R128, RZ ;  /* 0x00000080052a7210 */ /* 0x000fe20007f9e0ff */
[----:B------:R-:W-:-:S04]  /*28f0*/  IMAD.IADD R96, R129, 0x1, R41 ;  /* 0x0000000181607824 */ /* 0x000fc800078e0229 */
        /* <DEDUP_REMOVED lines=16> */
[----:B-----5:R-:W-:Y:S05]  /*2a00*/  @!P2 BRA `(.L_x_2207) ;  /* 0x0000007400c0a947 */ /* 0x020fea0003800000 */
[----:B------:R-:W-:Y:S01]  /*2a10*/  ULDC.U8 UR4, c[0x0][0x3f0] ;  /* 0x0000fc0000047ab9 */ /* 0x000fe20000000000 */
[-C--:B------:R-:W-:Y:S01]  /*2a20*/  IMAD R43, R133, R47.reuse, RZ ;  /* 0x0000002f852b7224 */ /* 0x080fe200078e02ff */
[----:B------:R-:W-:Y:S01]  /*2a30*/  ISETP.NE.AND P2, PT, RZ, UR4, PT ;  /* 0x00000004ff007c0c */ /* 0x000fe2000bf45270 */
[-C--:B0-----:R-:W-:Y:S02]  /*2a40*/  IMAD R45, R134, R47.reuse, RZ ;  /* 0x0000002f862d7224 */ /* 0x081fe400078e02ff */
        /* <DEDUP_REMOVED lines=70> */
.L_x_2210:
[----:B------:R-:W-:Y:S05]  /*2eb0*/  BSYNC B1 ;  /* 0x0000000000017941 */ /* 0x000fea0003800000 */
.L_x_2209:
        /* <DEDUP_REMOVED lines=61> */
.L_x_2212:
[----:B------:R-:W-:Y:S05]  /*3290*/  BSYNC B1 ;  /* 0x0000000000017941 */ /* 0x000fea0003800000 */
.L_x_2211:
[----:B------:R-:W2:Y:S01]  /*32a0*/  LDL R43, [R1+0x44] ;  /* 0x00004400012b7983 */ /* 0x000ea20000100800 */
        /* <DEDUP_REMOVED lines=66> */
[----:B------:R-:W-:Y:S01]  /*36d0*/  PRMT R186, R43, 0x7610, R186 ;  /* 0x000076102bba7816 */ /* 0x000fe200000000ba */
[----:B------:R-:W-:Y:S01]  /*36e0*/  IMAD.MOV.U32 R43, RZ, RZ, R78 ;  /* 0x000000ffff2b7224 */ /* 0x000fe200078e004e */
[----:B------:R-:W-:-:S04]  /*36f0*/  PLOP3.LUT P2, PT, PT, PT, UP0, 0x80, 0x0 ;  /* 0x000000000000781c */ /* 0x000fc80003f4f008 */
[----:B------:R-:W-:Y:S02]  /*3700*/  PRMT R176, R43, 0x7610, R176 ;  /* 0x000076102bb07816 */ /* 0x000fe400000000b0 */
[----:B------:R-:W-:-:S04]  /*3710*/  MOV R43, R86 ;  /* 0x00000056002b7202 */ /* 0x000fc80000000f00 */
        /* <DEDUP_REMOVED lines=28> */
.L_x_2213:
[----:B------:R-:W-:Y:S01]  /*38e0*/  IMAD R43, R19, 0x8, R18 ;  /* 0x00000008132b7824 */ /* 0x000fe200078e0212 */
[----:B------:R-:W-:Y:S01]  /*38f0*/  SHF.L.U32 R100, R209, 0x1f, RZ ;  /* 0x0000001fd1647819 */ /* 0x000fe200000006ff */
[----:B------:R-:W-:Y:S03]  /*3900*/  BSSY B1, `(.L_x_2214) ;  /* 0x0000003000017945 */ /* 0x000fe60003800000 */
[----:B------:R-:W0:Y:S02]  /*3910*/  SYNCS.PHASECHK.TRANS64.TRYWAIT P5, [R43+URZ+0x36890], R100 ;  /* 0x036890642b0075a7 */ /* 0x000e2400080a017f */
[----:B0-----:R-:W-:Y:S05]  /*3920*/  @!P5 BRA `(.L_x_2215) ;  /* 0x000002940068d947 */ /* 0x001fea0003800000 */
.L_x_2538:
[----:B------:R-:W-:Y:S05]  /*3930*/  BSYNC B1 ;  /* 0x0000000000017941 */ /* 0x000fea0003800000 */
.L_x_2214:
        /* <DEDUP_REMOVED lines=54> */
.L_x_2221:
[----:B------:R-:W-:Y:S05]  /*3ca0*/  BSYNC B3 ;  /* 0x0000000000037941 */ /* 0x000fea0003800000 */
.L_x_2220:
[----:B--2---:R1:W-:Y:S02]  /*3cb0*/  STG.E.128 desc[UR60][R50.64], R44 ;  /* 0x0000002c32007986 */ /* 0x0043e4000c101d3c */
.L_x_2219:
[----:B------:R-:W-:Y:S05]  /*3cc0*/  BSYNC B2 ;  /* 0x0000000000027941 */ /* 0x000fea0003800000 */
.L_x_2218:
        /* <DEDUP_REMOVED lines=53> */
.L_x_2225:
[----:B------:R-:W-:Y:S05]  /*4020*/  BSYNC B3 ;  /* 0x0000000000037941 */ /* 0x000fea0003800000 */
.L_x_2224:
[----:B--2---:R2:W-:Y:S02]  /*4030*/  STG.E.128 desc[UR60][R50.64+0x40], R44 ;  /* 0x0000402c32007986 */ /* 0x0045e4000c101d3c */
.L_x_2223:
[----:B------:R-:W-:Y:S05]  /*4040*/  BSYNC B2 ;  /* 0x0000000000027941 */ /* 0x000fea0003800000 */
.L_x_2222:
        /* <DEDUP_REMOVED lines=16> */
[----:B------:R-:W-:Y:S02]  /*4150*/  LOP3.LUT R126, R45, 0xffff0000, RZ, 0xc0, !PT ;  /* 0xffff00002d7e7812 */ /* 0x000fe400078ec0ff */
[----:B------:R-:W-:Y:S02]  /*4160*/  PRMT R91, R190, 0x5410, R91 ;  /* 0x00005410be5b7816 */ /* 0x000fe4000000005b */
[----:B------:R-:W-:Y:S02]  /*4170*/  LOP3.LUT R45, R96, 0xffff0000, RZ, 0xc0, !PT ;  /* 0xffff0000602d7812 */ /* 0x000fe400078ec0ff */
[----:B------:R-:W-:Y:S01]  /*4180*/  PRMT R185, R185, 0x5410, R98 ;  /* 0x00005410b9b97816 */ /* 0x000fe20000000062 */
[----:B------:R-:W-:Y:S01]  /*4190*/  IMAD.U32 R99, R91, 0x10000, RZ ;  /* 0x000100005b637824 */ /* 0x000fe200078e00ff */
[----:B------:R-:W-:Y:S01]  /*41a0*/  LOP3.LUT R97, R184, 0xffff0000, RZ, 0xc0, !PT ;  /* 0xffff0000b8617812 */ /* 0x000fe200078ec0ff */
[----:B------:R-:W-:Y:S01]  /*41b0*/  FMUL.FTZ R123, R126, R45 ;  /* 0x0000002d7e7b7220 */ /* 0x000fe20000410000 */
[----:B------:R-:W-:Y:S01]  /*41c0*/  LOP3.LUT R46, R46, 0xffff0000, RZ, 0xc0, !PT ;  /* 0xffff00002e2e7812 */ /* 0x000fe200078ec0ff */
[----:B------:R-:W-:Y:S01]  /*41d0*/  IMAD.U32 R122, R185, 0x10000, RZ ;  /* 0x00010000b97a7824 */ /* 0x000fe200078e00ff */
[----:B------:R-:W-:Y:S01]  /*41e0*/  LOP3.LUT R88, R47, 0xffff0000, RZ, 0xc0, !PT ;  /* 0xffff00002f587812 */ /* 0x000fe200078ec0ff */
[----:B------:R-:W-:Y:S01]  /*41f0*/  FMUL.FTZ R126, R126, R97 ;  /* 0x000000617e7e7220 */ /* 0x000fe20000410000 */
[----:B------:R-:W-:-:S02]  /*4200*/  IMAD.U32 R98, R44, 0x10000, RZ ;  /* 0x000100002c627824 */ /* 0x000fc400078e00ff */
[----:B------:R-:W-:Y:S01]  /*4210*/  FMUL.FTZ R160, R46, R99 ;  /* 0x000000632ea07220 */ /* 0x000fe20000410000 */
[----:B------:R-:W-:Y:S01]  /*4220*/  LOP3.LUT R44, R44, 0xffff0000, RZ, 0xc0, !PT ;  /* 0xffff00002c2c7812 */ /* 0x000fe200078ec0ff */
[----:B------:R-:W-:Y:S01]  /*4230*/  FFMA.FTZ R126, R90, R45, R126 ;  /* 0x0000002d5a7e7223 */ /* 0x000fe2000001007e */
[-C--:B------:R-:W-:Y:S01]  /*4240*/  FMUL.FTZ R46, R46, R122.reuse ;  /* 0x0000007a2e2e7220 */ /* 0x080fe20000410000 */
[----:B------:R-:W-:Y:S01]  /*4250*/  LOP3.LUT R91, R91, 0xffff0000, RZ, 0xc0, !PT ;  /* 0xffff00005b5b7812 */ /* 0x000fe200078ec0ff */
[----:B------:R-:W-:Y:S01]  /*4260*/  FFMA.FTZ R123, R90, R97, -R123 ;  /* 0x000000615a7b7223 */ /* 0x000fe2000001087b */
[----:B------:R-:W-:Y:S01]  /*4270*/  LOP3.LUT R185, R185, 0xffff0000, RZ, 0xc0, !PT ;  /* 0xffff0000b9b97812 */ /* 0x000fe200078ec0ff */
[----:B------:R-:W-:Y:S02]  /*4280*/  IMAD.U32 R45, R96, 0x10000, RZ ;  /* 0x00010000602d7824 */ /* 0x000fe400078e00ff */
[----:B------:R-:W-:Y:S01]  /*4290*/  FFMA.FTZ R160, R89, R122, -R160 ;  /* 0x0000007a59a07223 */ /* 0x000fe200000108a0 */
[----:B------:R-:W-:-:S02]  /*42a0*/  IMAD.U32 R97, R184, 0x10000, RZ ;  /* 0x00010000b8617824 */ /* 0x000fc400078e00ff */
[----:B------:R-:W-:Y:S01]  /*42b0*/  FFMA.FTZ R89, R89, R99, R46 ;  /* 0x0000006359597223 */ /* 0x000fe2000001002e */
[----:B------:R-:W-:Y:S01]  /*42c0*/  FMUL.FTZ R46, R88, R91 ;  /* 0x0000005b582e7220 */ /* 0x000fe20000410000 */
[----:B------:R-:W-:Y:S01]  /*42d0*/  FMUL.FTZ R99, R44, R45 ;  /* 0x0000002d2c637220 */ /* 0x000fe20000410000 */
[----:B------:R-:W-:Y:S02]  /*42e0*/  IMAD.U32 R47, R47, 0x10000, RZ ;  /* 0x000100002f2f7824 */ /* 0x000fe400078e00ff */
        /* <DEDUP_REMOVED lines=9> */
[----:B------:R-:W-:-:S07]  /*4380*/  F2FP.BF16.F32.PACK_AB R44, R44, R99 ;  /* 0x000000632c2c723e */ /* 0x000fce00000010ff */
.L_x_2229:
[----:B------:R-:W-:Y:S05]  /*4390*/  BSYNC B3 ;  /* 0x0000000000037941 */ /* 0x000fea0003800000 */
.L_x_2228:
[----:B--2---:R3:W-:Y:S02]  /*43a0*/  STG.E.128 desc[UR60][R50.64+0x80], R44 ;  /* 0x0000802c32007986 */ /* 0x0047e4000c101d3c */
.L_x_2227:
[----:B------:R-:W-:Y:S05]  /*43b0*/  BSYNC B2 ;  /* 0x0000000000027941 */ /* 0x000fea0003800000 */
.L_x_2226:
        /* <DEDUP_REMOVED lines=53> */
.L_x_2233:
[----:B------:R-:W-:Y:S05]  /*4710*/  BSYNC B3 ;  /* 0x0000000000037941 */ /* 0x000fea0003800000 */
.L_x_2232:
[----:B--2---:R4:W-:Y:S02]  /*4720*/  STG.E.128 desc[UR60][R50.64+0xc0], R44 ;  /* 0x0000c02c32007986 */ /* 0x0049e4000c101d3c */
.L_x_2231:
[----:B------:R-:W-:Y:S05]  /*4730*/  BSYNC B2 ;  /* 0x0000000000027941 */ /* 0x000fea0003800000 */
.L_x_2230:
        /* <DEDUP_REMOVED lines=8> */
[----:B------:R-:W-:Y:S02]  /*47c0*/  SHF.R.U64 R85, R82, 0x10, R83 ;  /* 0x0000001052557819 */ /* 0x000fe40000001253 */
[----:B------:R-:W-:Y:S01]  /*47d0*/  SHF.R.U64 R87, R80, 0x10, R81 ;  /* 0x0000001050577819 */ /* 0x000fe20000001251 */
[----:B--2---:R-:W-:Y:S01]  /*47e0*/  IMAD.U32 R80, R46, 0x10000, RZ ;  /* 0x000100002e507824 */ /* 0x004fe200078e00ff */
[----:B------:R-:W-:Y:S01]  /*47f0*/  SHF.R.U32.HI R82, RZ, 0x10, R83 ;  /* 0x00000010ff527819 */ /* 0x000fe20000011653 */
[----:B------:R-:W-:Y:S01]  /*4800*/  IMAD.U32 R83, R45, 0x10000, RZ ;  /* 0x000100002d537824 */ /* 0x000fe200078e00ff */
[----:B------:R-:W-:Y:S02]  /*4810*/  SHF.R.U32.HI R84, RZ, 0x10, R81 ;  /* 0x00000010ff547819 */ /* 0x000fe40000011651 */
[----:B------:R-:W-:Y:S02]  /*4820*/  PRMT R178, R178, 0x5410, R87 ;  /* 0x00005410b2b27816 */ /* 0x000fe40000000057 */
        /* <DEDUP_REMOVED lines=12> */
[C---:B------:R-:W-:Y:S01]  /*48f0*/  FMUL.FTZ R88, R82.reuse, R86 ;  /* 0x0000005652587220 */ /* 0x040fe20000410000 */
[----:B------:R-:W-:Y:S01]  /*4900*/  LOP3.LUT R181, R181, 0xffff0000, RZ, 0xc0, !PT ;  /* 0xffff0000b5b57812 */ /* 0x000fe200078ec0ff */
[-C--:B------:R-:W-:Y:S01]  /*4910*/  FMUL.FTZ R89, R82, R84.reuse ;  /* 0x0000005452597220 */ /* 0x080fe20000410000 */
[----:B------:R-:W-:Y:S01]  /*4920*/  LOP3.LUT R179, R179, 0xffff0000, RZ, 0xc0, !PT ;  /* 0xffff0000b3b37812 */ /* 0x000fe200078ec0ff */
[----:B------:R-:W-:Y:S01]  /*4930*/  IMAD.U32 R180, R180, 0x10000, RZ ;  /* 0x00010000b4b47824 */ /* 0x000fe200078e00ff */
[----:B------:R-:W-:Y:S01]  /*4940*/  LOP3.LUT R82, R44, 0xffff0000, RZ, 0xc0, !PT ;  /* 0xffff00002c527812 */ /* 0x000fe200078ec0ff */
[----:B------:R-:W-:Y:S01]  /*4950*/  IMAD.U32 R178, R178, 0x10000, RZ ;  /* 0x00010000b2b27824 */ /* 0x000fe200078e00ff */
[----:B------:R-:W-:Y:S01]  /*4960*/  SHF.L.U32 R45, R44, 0x10, RZ ;  /* 0x000000102c2d7819 */ /* 0x000fe200000006ff */
[C---:B------:R-:W-:Y:S01]  /*4970*/  FFMA.FTZ R44, R83.reuse, R84, -R88 ;  /* 0x00000054532c7223 */ /* 0x040fe20000010858 */
[----:B------:R-:W-:Y:S01]  /*4980*/  FFMA.FTZ R89, R83, R86, R89 ;  /* 0x0000005653597223 */ /* 0x000fe20000010059 */
[C---:B------:R-:W-:Y:S01]  /*4990*/  FFMA.FTZ R91, R80.reuse, R85, -R91 ;  /* 0x00000055505b7223 */ /* 0x040fe2000001085b */
[----:B------:R-:W-:Y:S01]  /*49a0*/  FFMA.FTZ R80, R80, R87, R81 ;  /* 0x0000005750507223 */ /* 0x000fe20000010051 */
[C---:B------:R-:W-:Y:S01]  /*49b0*/  FMUL.FTZ R84, R46.reuse, R181 ;  /* 0x000000b52e547220 */ /* 0x040fe20000410000 */
[----:B------:R-:W-:Y:S01]  /*49c0*/  FMUL.FTZ R86, R46, R179 ;  /* 0x000000b32e567220 */ /* 0x000fe20000410000 */
[----:B------:R-:W-:-:S02]  /*49d0*/  IMAD.U32 R47, R47, 0x10000, RZ ;  /* 0x000100002f2f7824 */ /* 0x000fc400078e00ff */
[C---:B------:R-:W-:Y:S01]  /*49e0*/  FMUL.FTZ R46, R82.reuse, R180 ;  /* 0x000000b4522e7220 */ /* 0x040fe20000410000 */
[-C--:B------:R-:W-:Y:S01]  /*49f0*/  FMUL.FTZ R81, R82, R178.reuse ;  /* 0x000000b252517220 */ /* 0x080fe20000410000 */
[----:B------:R-:W-:Y:S01]  /*4a00*/  F2FP.BF16.F32.PACK_AB R80, R80, R91 ;  /* 0x0000005b5050723e */ /* 0x000fe200000010ff */
[----:B------:R-:W-:Y:S01]  /*4a10*/  FFMA.FTZ R84, R47, R179, -R84 ;  /* 0x000000b32f547223 */ /* 0x000fe20000010854 */
[C---:B------:R-:W-:Y:S01]  /*4a20*/  FFMA.FTZ R46, R45.reuse, R178, -R46 ;  /* 0x000000b22d2e7223 */ /* 0x040fe2000001082e */
[----:B------:R-:W-:Y:S01]  /*4a30*/  FFMA.FTZ R81, R45, R180, R81 ;  /* 0x000000b42d517223 */ /* 0x000fe20000010051 */
[----:B------:R-:W-:Y:S01]  /*4a40*/  FFMA.FTZ R47, R47, R181, R86 ;  /* 0x000000b52f2f7223 */ /* 0x000fe20000010056 */
[----:B------:R-:W-:-:S03]  /*4a50*/  F2FP.BF16.F32.PACK_AB R45, R89, R44 ;  /* 0x0000002c592d723e */ /* 0x000fc600000010ff */
[----:B------:R-:W-:Y:S01]  /*4a60*/  F2FP.BF16.F32.PACK_AB R44, R81, R46 ;  /* 0x0000002e512c723e */ /* 0x000fe200000010ff */
[----:B------:R-:W-:Y:S01]  /*4a70*/  IMAD.MOV.U32 R46, RZ, RZ, R80 ;  /* 0x000000ffff2e7224 */ /* 0x000fe200078e0050 */
[----:B------:R-:W-:-:S07]  /*4a80*/  F2FP.BF16.F32.PACK_AB R47, R47, R84 ;  /* 0x000000542f2f723e */ /* 0x000fce00000010ff */
.L_x_2237:
[----:B------:R-:W-:Y:S05]  /*4a90*/  BSYNC B3 ;  /* 0x0000000000037941 */ /* 0x000fea0003800000 */
.L_x_2236:
[----:B--2---:R1:W-:Y:S02]  /*4aa0*/  STG.E.128 desc[UR60][R50.64+0x100], R44 ;  /* 0x0001002c32007986 */ /* 0x0043e4000c101d3c */
.L_x_2235:
[----:B------:R-:W-:Y:S05]  /*4ab0*/  BSYNC B2 ;  /* 0x0000000000027941 */ /* 0x000fea0003800000 */
.L_x_2234:
        /* <DEDUP_REMOVED lines=19> */
[----:B------:R-:W-:Y:S01]  /*4bf0*/  IMAD.U32 R46, R47, 0x10000, RZ ;  /* 0x000100002f2e7824 */ /* 0x000fe200078e00ff */
[----:B------:R-:W-:Y:S01]  /*4c00*/  LOP3.LUT R77, R45, 0xffff0000, RZ, 0xc0, !PT ;  /* 0xffff00002d4d7812 */ /* 0x000fe200078ec0ff */
[C---:B------:R-:W-:Y:S01]  /*4c10*/  FMUL.FTZ R85, R79.reuse, R83 ;  /* 0x000000534f557220 */ /* 0x040fe20000410000 */
[----:B------:R-:W-:Y:S01]  /*4c20*/  LOP3.LUT R82, R176, 0xffff0000, RZ, 0xc0, !PT ;  /* 0xffff0000b0527812 */ /* 0x000fe200078ec0ff */
[-C--:B------:R-:W-:Y:S01]  /*4c30*/  FMUL.FTZ R79, R79, R81.reuse ;  /* 0x000000514f4f7220 */ /* 0x080fe20000410000 */
[----:B------:R-:W-:Y:S01]  /*4c40*/  LOP3.LUT R76, R47, 0xffff0000, RZ, 0xc0, !PT ;  /* 0xffff00002f4c7812 */ /* 0x000fe200078ec0ff */
        /* <DEDUP_REMOVED lines=14> */
[----:B------:R-:W-:Y:S01]  /*4d30*/  FMUL.FTZ R80, R76, R175 ;  /* 0x000000af4c507220 */ /* 0x000fe20000410000 */
[----:B------:R-:W-:Y:S01]  /*4d40*/  FFMA.FTZ R77, R47, R82, R77 ;  /* 0x000000522f4d7223 */ /* 0x000fe2000001004d */
[CC--:B------:R-:W-:Y:S01]  /*4d50*/  FMUL.FTZ R76, R44.reuse, R176.reuse ;  /* 0x000000b02c4c7220 */ /* 0x0c0fe20000410000 */
        /* <DEDUP_REMOVED lines=9> */
[----:B------:R-:W-:-:S07]  /*4df0*/  IMAD.MOV.U32 R47, RZ, RZ, R79 ;  /* 0x000000ffff2f7224 */ /* 0x000fce00078e004f */
.L_x_2239:
[----:B------:R-:W-:Y:S05]  /*4e00*/  BSYNC B2 ;  /* 0x0000000000027941 */ /* 0x000fea0003800000 */
.L_x_2238:
[----:B--2---:R1:W-:Y:S02]  /*4e10*/  STG.E.128 desc[UR60][R50.64+0x140], R44 ;  /* 0x0001402c32007986 */ /* 0x0043e4000c101d3c */
.L_x_2217:
[----:B------:R-:W-:Y:S05]  /*4e20*/  BSYNC B1 ;  /* 0x0000000000017941 */ /* 0x000fea0003800000 */
.L_x_2216:
        /* <DEDUP_REMOVED lines=54> */
.L_x_2244:
[----:B------:R-:W-:Y:S05]  /*5190*/  BSYNC B2 ;  /* 0x0000000000027941 */ /* 0x000fea0003800000 */
.L_x_2243:
[----:B--2---:R1:W-:Y:S02]  /*51a0*/  STG.E.128 desc[UR60][R48.64], R44 ;  /* 0x0000002c30007986 */ /* 0x0043e4000c101d3c */
.L_x_2242:
[----:B------:R-:W-:Y:S05]  /*51b0*/  BSYNC B1 ;  /* 0x0000000000017941 */ /* 0x000fea0003800000 */
.L_x_2241:
        /* <DEDUP_REMOVED lines=54> */
.L_x_2248:
[----:B------:R-:W-:Y:S05]  /*5520*/  BSYNC B2 ;  /* 0x0000000000027941 */ /* 0x000fea0003800000 */
.L_x_2247:
[----:B--2---:R1:W-:Y:S02]  /*5530*/  STG.E.128 desc[UR60][R48.64+0x40], R44 ;  /* 0x0000402c30007986 */ /* 0x0043e4000c101d3c */
.L_x_2246:
[----:B------:R-:W-:Y:S05]  /*5540*/  BSYNC B1 ;  /* 0x0000000000017941 */ /* 0x000fea0003800000 */
.L_x_2245:
        /* <DEDUP_REMOVED lines=54> */
.L_x_2252:
[----:B------:R-:W-:Y:S05]  /*58b0*/  BSYNC B2 ;  /* 0x0000000000027941 */ /* 0x000fea0003800000 */
.L_x_2251:
[----:B--2---:R1:W-:Y:S02]  /*58c0*/  STG.E.128 desc[UR60][R48.64+0x80], R44 ;  /* 0x0000802c30007986 */ /* 0x0043e4000c101d3c */
.L_x_2250:
[----:B------:R-:W-:Y:S05]  /*58d0*/  BSYNC B1 ;  /* 0x0000000000017941 */ /* 0x000fea0003800000 */
.L_x_2249:
        /* <DEDUP_REMOVED lines=54> */
.L_x_2256:
[----:B------:R-:W-:Y:S05]  /*5c40*/  BSYNC B2 ;  /* 0x0000000000027941 */ /* 0x000fea0003800000 */
.L_x_2255:
[----:B--2---:R1:W-:Y:S02]  /*5c50*/  STG.E.128 desc[UR60][R48.64+0xc0], R44 ;  /* 0x0000c02c30007986 */ /* 0x0043e4000c101d3c */
.L_x_2254:
[----:B------:R-:W-:Y:S05]  /*5c60*/  BSYNC B1 ;  /* 0x0000000000017941 */ /* 0x000fea0003800000 */
.L_x_2253:
        /* <DEDUP_REMOVED lines=54> */
.L_x_2260:
[----:B------:R-:W-:Y:S05]  /*5fd0*/  BSYNC B2 ;  /* 0x0000000000027941 */ /* 0x000fea0003800000 */
.L_x_2259:
[----:B--2---:R1:W-:Y:S02]  /*5fe0*/  STG.E.128 desc[UR60][R48.64+0x100], R44 ;  /* 0x0001002c30007986 */ /* 0x0043e4000c101d3c */
.L_x_2258:
[----:B------:R-:W-:Y:S05]  /*5ff0*/  BSYNC B1 ;  /* 0x0000000000017941 */ /* 0x000fea0003800000 */
.L_x_2257:
        /* <DEDUP_REMOVED lines=15> */
[----:B------:R-:W-:Y:S02]  /*60f0*/  PRMT R94, R94, 0x5410, R57 ;  /* 0x000054105e5e7816 */ /* 0x000fe40000000039 */
[----:B------:R-:W-:Y:S01]  /*6100*/  LOP3.LUT R51, R46, 0xffff0000, RZ, 0xc0, !PT ;  /* 0xffff00002e337812 */ /* 0x000fe200078ec0ff */
[----:B------:R-:W-:Y:S01]  /*6110*/  IMAD.U32 R55, R93, 0x10000, RZ ;  /* 0x000100005d377824 */ /* 0x000fe200078e00ff */
[----:B------:R-:W-:Y:S01]  /*6120*/  LOP3.LUT R53, R47, 0xffff0000, RZ, 0xc0, !PT ;  /* 0xffff00002f357812 */ /* 0x000fe200078ec0ff */
[----:B------:R-:W-:Y:S01]  /*6130*/  IMAD.U32 R46, R45, 0x10000, RZ ;  /* 0x000100002d2e7824 */ /* 0x000fe200078e00ff */
[----:B------:R-:W-:Y:S02]  /*6140*/  SHF.L.U32 R57, R95, 0x10, RZ ;  /* 0x000000105f397819 */ /* 0x000fe400000006ff */
[----:B------:R-:W-:Y:S02]  /*6150*/  PRMT R92, R92, 0x5410, R59 ;  /* 0x000054105c5c7816 */ /* 0x000fe4000000003b */
        /* <DEDUP_REMOVED lines=31> */
.L_x_2262:
[----:B------:R-:W-:Y:S05]  /*6350*/  BSYNC B1 ;  /* 0x0000000000017941 */ /* 0x000fea0003800000 */
.L_x_2261:
[----:B--2---:R1:W-:Y:S01]  /*6360*/  STG.E.128 desc[UR60][R48.64+0x140], R44 ;  /* 0x0001402c30007986 */ /* 0x0043e2000c101d3c */
[----:B------:R-:W-:Y:S05]  /*6370*/  BRA `(.L_x_2240) ;  /* 0x0000004000447947 */ /* 0x000fea0003800000 */
.L_x_2208:
        /* <DEDUP_REMOVED lines=47> */
.L_x_2264:
[----:B------:R-:W-:Y:S05]  /*6670*/  BSYNC B1 ;  /* 0x0000000000017941 */ /* 0x000fea0003800000 */
.L_x_2263:
        /* <DEDUP_REMOVED lines=47> */
.L_x_2266:
[----:B------:R-:W-:Y:S05]  /*6970*/  BSYNC B1 ;  /* 0x0000000000017941 */ /* 0x000fea0003800000 */
.L_x_2265:
[----:B------:R-:W2:Y:S01]  /*6980*/  LDL R43, [R1+0x44] ;  /* 0x00004400012b7983 */ /* 0x000ea20000100800 */
[----:B0-----:R-:W-:Y:S01]  /*6990*/  IMAD.MOV.U32 R92, RZ, RZ, R45 ;  /* 0x000000ffff5c7224 */ /* 0x001fe200078e002d */
[----:B------:R-:W-:Y:S01]  /*69a0*/  PRMT R175, R98, 0x7610, R175 ;  /* 0x0000761062af7816 */ /* 0x000fe200000000af */
[----:B------:R-:W-:Y:S02]  /*69b0*/  IMAD.MOV.U32 R93, RZ, RZ, R48 ;  /* 0x000000ffff5d7224 */ /* 0x000fe400078e0030 */
[----:B------:R-:W-:Y:S01]  /*69c0*/  IMAD.MOV.U32 R94, RZ, RZ, R49 ;  /* 0x000000ffff5e7224 */ /* 0x000fe200078e0031 */
[----:B------:R-:W-:Y:S01]  /*69d0*/  PRMT R178, R92, 0x7610, R178 ;  /* 0x000076105cb27816 */ /* 0x000fe200000000b2 */
[----:B------:R-:W-:-:S03]  /*69e0*/  IMAD.MOV.U32 R92, RZ, RZ, R51 ;  /* 0x000000ffff5c7224 */ /* 0x000fc600078e0033 */
[----:B------:R-:W-:Y:S01]  /*69f0*/  PRMT R180, R94, 0x5410, R93 ;  /* 0x000054105eb47816 */ /* 0x000fe2000000005d */
[----:B------:R-:W-:Y:S02]  /*6a00*/  IMAD.MOV.U32 R93, RZ, RZ, R52 ;  /* 0x000000ffff5d7224 */ /* 0x000fe400078e0034 */
[----:B------:R-:W-:-:S03]  /*6a10*/  IMAD.MOV.U32 R94, RZ, RZ, R53 ;  /* 0x000000ffff5e7224 */ /* 0x000fc600078e0035 */
[----:B------:R-:W-:Y:S01]  /*6a20*/  PRMT R182, R182, 0x5410, R93 ;  /* 0x00005410b6b67816 */ /* 0x000fe2000000005d */
[----:B------:R-:W-:Y:S01]  /*6a30*/  IMAD.MOV.U32 R93, RZ, RZ, R56 ;  /* 0x000000ffff5d7224 */ /* 0x000fe200078e0038 */
[----:B------:R-:W-:Y:S01]  /*6a40*/  PRMT R162, R94, 0x7610, R162 ;  /* 0x000076105ea27816 */ /* 0x000fe200000000a2 */
[----:B------:R-:W-:-:S03]  /*6a50*/  IMAD.MOV.U32 R94, RZ, RZ, R57 ;  /* 0x000000ffff5e7224 */ /* 0x000fc600078e0039 */
[----:B------:R-:W-:Y:S01]  /*6a60*/  PRMT R178, R178, 0x5410, R93 ;  /* 0x00005410b2b27816 */ /* 0x000fe2000000005d */
[----:B------:R-:W-:-:S05]  /*6a70*/  IMAD.MOV.U32 R93, RZ, RZ, R60 ;  /* 0x000000ffff5d7224 */ /* 0x000fca00078e003c */
[----:B------:R-:W-:Y:S01]  /*6a80*/  PRMT R182, R93, 0x7610, R182 ;  /* 0x000076105db67816 */ /* 0x000fe200000000b6 */
[----:B------:R-:W-:-:S05]  /*6a90*/  IMAD.MOV.U32 R93, RZ, RZ, R64 ;  /* 0x000000ffff5d7224 */ /* 0x000fca00078e0040 */
[----:B------:R-:W-:Y:S01]  /*6aa0*/  PRMT R186, R186, 0x5410, R93 ;  /* 0x00005410baba7816 */ /* 0x000fe2000000005d */
[----:B-----5:R-:W-:Y:S01]  /*6ab0*/  IMAD.MOV.U32 R93, RZ, RZ, R68 ;  /* 0x000000ffff5d7224 */ /* 0x020fe200078e0044 */
        /* <DEDUP_REMOVED lines=60> */
[----:B------:R-:W-:-:S04]  /*6e80*/  PRMT R174, R92, 0x5410, R43 ;  /* 0x000054105cae7816 */ /* 0x000fc8000000002b */
[----:B------:R-:W-:Y:S01]  /*6e90*/  PRMT R173, R94, 0x5410, R93 ;  /* 0x000054105ead7816 */ /* 0x000fe2000000005d */
[----:B------:R-:W-:Y:S06]  /*6ea0*/  @!P2 BRA `(.L_x_2267) ;  /* 0x000000000004a947 */ /* 0x000fec0003800000 */
[----:B------:R-:W-:Y:S01]  /*6eb0*/  BPT.TRAP 0x1 ;  /* 0x000000040000795c */ /* 0x000fe20000300000 */
.L_x_2267:
[----:B------:R-:W-:Y:S01]  /*6ec0*/  IMAD R43, R19, 0x8, R18 ;  /* 0x00000008132b7824 */ /* 0x000fe200078e0212 */
[----:B------:R-:W-:Y:S01]  /*6ed0*/  SHF.L.U32 R100, R209, 0x1f, RZ ;  /* 0x0000001fd1647819 */ /* 0x000fe200000006ff */
[----:B------:R-:W0:Y:S01]  /*6ee0*/  LDC R146, c[0x0][0x2e4] ;  /* 0x0000b900ff927b82 */ /* 0x000e220000000800 */
[----:B------:R-:W-:Y:S02]  /*6ef0*/  BSSY B1, `(.L_x_2268) ;  /* 0x0000004000017945 */ /* 0x000fe40003800000 */
[----:B------:R-:W1:Y:S05]  /*6f00*/  SYNCS.PHASECHK.TRANS64.TRYWAIT P5, [R43+URZ+0x36890], R100 ;  /* 0x036890642b0075a7 */ /* 0x000e6a00080a017f */
[----:B------:R-:W2:Y:S01]  /*6f10*/  LDC.64 R126, c[0x0][0x2f0] ;  /* 0x0000bc00ff7e7b82 */ /* 0x000ea20000000a00 */
[----:B-1----:R-:W-:Y:S05]  /*6f20*/  @!P5 BRA `(.L_x_2269) ;  /* 0x0000025c00fcd947 */ /* 0x002fea0003800000 */
.L_x_2539:
[----:B------:R-:W-:Y:S05]  /*6f30*/  BSYNC B1 ;  /* 0x0000000000017941 */ /* 0x000fea0003800000 */
.L_x_2268:
        /* <DEDUP_REMOVED lines=46> */
[-C--:B------:R-:W-:Y:S01]  /*7220*/  FMUL.FTZ R167, R166, R164.reuse ;  /* 0x000000a4a6a77220 */ /* 0x080fe20000410000 */
        /* <DEDUP_REMOVED lines=8> */
[----:B------:R-:W-:Y:S01]  /*72b0*/  LOP3.LUT R97, R165, 0xffff0000, RZ, 0xc0, !PT ;  /* 0xffff0000a5617812 */ /* 0x000fe200078ec0ff */
[----:B------:R-:W-:Y:S01]  /*72c0*/  IMAD.U32 R65, R94, 0x10000, RZ ;  /* 0x000100005e417824 */ /* 0x000fe200078e00ff */
[----:B------:R-:W-:Y:S01]  /*72d0*/  SHF.R.U64 R54, R54, 0x10, R55 ;  /* 0x0000001036367819 */ /* 0x000fe20000001237 */
[----:B------:R-:W-:Y:S01]  /*72e0*/  FMUL.FTZ R165, R164, R161 ;  /* 0x000000a1a4a57220 */ /* 0x000fe20000410000 */
[----:B------:R-:W-:Y:S01]  /*72f0*/  PRMT R52, R182, 0x5432, R52 ;  /* 0x00005432b6347816 */ /* 0x000fe20000000034 */
[-C--:B------:R-:W-:Y:S01]  /*7300*/  FMUL.FTZ R164, R164, R97.reuse ;  /* 0x00000061a4a47220 */ /* 0x080fe20000410000 */
[----:B------:R-:W-:Y:S01]  /*7310*/  LOP3.LUT R92, R92, 0xffff0000, RZ, 0xc0, !PT ;  /* 0xffff00005c5c7812 */ /* 0x000fe200078ec0ff */
[----:B------:R-:W-:Y:S01]  /*7320*/  FFMA.FTZ R97, R93, R97, -R165 ;  /* 0x000000615d617223 */ /* 0x000fe200000108a5 */
[----:B------:R-:W-:-:S02]  /*7330*/  IMAD.U32 R165, R95, 0x10000, RZ ;  /* 0x000100005fa57824 */ /* 0x000fc400078e00ff */
[----:B------:R-:W-:Y:S01]  /*7340*/  FFMA.FTZ R93, R93, R161, R164 ;  /* 0x000000a15d5d7223 */ /* 0x000fe200000100a4 */
[----:B------:R-:W-:Y:S02]  /*7350*/  SHF.R.U32.HI R161, RZ, 0x10, R67 ;  /* 0x00000010ffa17819 */ /* 0x000fe40000011643 */
[----:B------:R-:W-:Y:S01]  /*7360*/  SHF.R.U32.HI R164, RZ, 0x10, R55 ;  /* 0x00000010ffa47819 */ /* 0x000fe20000011637 */
[----:B------:R-:W-:Y:S01]  /*7370*/  IMAD.U32 R55, R96, 0x10000, RZ ;  /* 0x0001000060377824 */ /* 0x000fe200078e00ff */
[C---:B------:R-:W-:Y:S02]  /*7380*/  PRMT R161, R168.reuse, 0x5410, R161 ;  /* 0x00005410a8a17816 */ /* 0x040fe400000000a1 */
[----:B------:R-:W-:Y:S02]  /*7390*/  PRMT R164, R168, 0x5432, R164 ;  /* 0x00005432a8a47816 */ /* 0x000fe400000000a4 */
[----:B------:R-:W-:Y:S01]  /*73a0*/  LOP3.LUT R67, R95, 0xffff0000, RZ, 0xc0, !PT ;  /* 0xffff00005f437812 */ /* 0x000fe200078ec0ff */
[----:B------:R-:W-:Y:S01]  /*73b0*/  IMAD.U32 R166, R161, 0x10000, RZ ;  /* 0x00010000a1a67824 */ /* 0x000fe200078e00ff */
[----:B------:R-:W-:Y:S01]  /*73c0*/  LOP3.LUT R95, R99, 0xffff0000, RZ, 0xc0, !PT ;  /* 0xffff0000635f7812 */ /* 0x000fe200078ec0ff */
[C---:B------:R-:W-:Y:S01]  /*73d0*/  IMAD.U32 R167, R164.reuse, 0x10000, RZ ;  /* 0x00010000a4a77824 */ /* 0x040fe200078e00ff */
[----:B------:R-:W-:Y:S01]  /*73e0*/  LOP3.LUT R161, R161, 0xffff0000, RZ, 0xc0, !PT ;  /* 0xffff0000a1a17812 */ /* 0x000fe200078ec0ff */
[C---:B------:R-:W-:Y:S01]  /*73f0*/  FMUL.FTZ R168, R169.reuse, R166 ;  /* 0x000000a6a9a87220 */ /* 0x040fe20000410000 */
[----:B------:R-:W-:Y:S01]  /*7400*/  LOP3.LUT R164, R164, 0xffff0000, RZ, 0xc0, !PT ;  /* 0xffff0000a4a47812 */ /* 0x000fe200078ec0ff */
[----:B------:R-:W-:Y:S01]  /*7410*/  FMUL.FTZ R169, R169, R167 ;  /* 0x000000a7a9a97220 */ /* 0x000fe20000410000 */
[----:B------:R-:W-:Y:S01]  /*7420*/  LOP3.LUT R96, R96, 0xffff0000, RZ, 0xc0, !PT ;  /* 0xffff000060607812 */ /* 0x000fe200078ec0ff */
[----:B------:R-:W-:Y:S01]  /*7430*/  FMUL.FTZ R99, R95, R161 ;  /* 0x000000a15f637220 */ /* 0x000fe20000410000 */
[----:B------:R-:W-:Y:S01]  /*7440*/  PRMT R66, R185, 0x5432, R66 ;  /* 0x00005432b9427816 */ /* 0x000fe20000000042 */
[-C--:B------:R-:W-:Y:S01]  /*7450*/  FMUL.FTZ R95, R95, R164.reuse ;  /* 0x000000a45f5f7220 */ /* 0x080fe20000410000 */
[----:B------:R-:W-:Y:S01]  /*7460*/  FFMA.FTZ R168, R165, R167, -R168 ;  /* 0x000000a7a5a87223 */ /* 0x000fe200000108a8 */
        /* <DEDUP_REMOVED lines=8> */
[----:B------:R-:W-:Y:S01]  /*74f0*/  FFMA.FTZ R169, R165, R166, R169 ;  /* 0x000000a6a5a97223 */ /* 0x000fe200000100a9 */
[----:B------:R-:W-:Y:S01]  /*7500*/  FFMA.FTZ R161, R53, R67, -R161 ;  /* 0x0000004335a17223 */ /* 0x000fe200000108a1 */
[----:B------:R-:W-:Y:S01]  /*7510*/  FMUL.FTZ R67, R96, R64 ;  /* 0x0000004060437220 */ /* 0x000fe20000410000 */
[----:B------:R-:W-:Y:S01]  /*7520*/  LOP3.LUT R165, R94, 0xffff0000, RZ, 0xc0, !PT ;  /* 0xffff00005ea57812 */ /* 0x000fe200078ec0ff */
[-C--:B------:R-:W-:Y:S01]  /*7530*/  FMUL.FTZ R96, R96, R52.reuse ;  /* 0x0000003460607220 */ /* 0x080fe20000410000 */
[----:B------:R-:W-:Y:S01]  /*7540*/  PRMT R54, R181, 0x5432, R54 ;  /* 0x00005432b5367816 */ /* 0x000fe20000000036 */
[----:B------:R-:W-:Y:S01]  /*7550*/  FFMA.FTZ R67, R92, R52, -R67 ;  /* 0x000000345c437223 */ /* 0x000fe20000010843 */
[----:B------:R-:W-:Y:S01]  /*7560*/  SHF.L.U32 R94, R98, 0x10, RZ ;  /* 0x00000010625e7819 */ /* 0x000fe200000006ff */
[----:B------:R-:W-:Y:S01]  /*7570*/  IMAD.U32 R52, R66, 0x10000, RZ ;  /* 0x0001000042347824 */ /* 0x000fe200078e00ff */
[----:B------:R-:W-:Y:S01]  /*7580*/  LOP3.LUT R98, R98, 0xffff0000, RZ, 0xc0, !PT ;  /* 0xffff000062627812 */ /* 0x000fe200078ec0ff */
[----:B------:R-:W-:Y:S01]  /*7590*/  FFMA.FTZ R55, R53, R164, R55 ;  /* 0x000000a435377223 */ /* 0x000fe20000010037 */
[----:B------:R-:W-:Y:S01]  /*75a0*/  LOP3.LUT R66, R66, 0xffff0000, RZ, 0xc0, !PT ;  /* 0xffff000042427812 */ /* 0x000fe200078ec0ff */
[C---:B------:R-:W-:Y:S01]  /*75b0*/  IMAD.U32 R53, R54.reuse, 0x10000, RZ ;  /* 0x0001000036357824 */ /* 0x040fe200078e00ff */
[----:B------:R-:W-:Y:S01]  /*75c0*/  LOP3.LUT R54, R54, 0xffff0000, RZ, 0xc0, !PT ;  /* 0xffff000036367812 */ /* 0x000fe200078ec0ff */
[----:B------:R-:W-:Y:S01]  /*75d0*/  FFMA.FTZ R96, R92, R64, R96 ;  /* 0x000000405c607223 */ /* 0x000fe20000010060 */
[----:B------:R-:W-:Y:S01]  /*75e0*/  FMUL.FTZ R64, R94, R52 ;  /* 0x000000345e407220 */ /* 0x000fe20000410000 */
[----:B------:R-:W-:Y:S01]  /*75f0*/  FMUL.FTZ R92, R98, R66 ;  /* 0x00000042625c7220 */ /* 0x000fe20000410000 */
[-C--:B------:R-:W-:Y:S01]  /*7600*/  FMUL.FTZ R94, R94, R53.reuse ;  /* 0x000000355e5e7220 */ /* 0x080fe20000410000 */
        /* <DEDUP_REMOVED lines=19> */
.L_x_2275:
[----:B------:R-:W-:Y:S05]  /*7740*/  BSYNC B3 ;  /* 0x0000000000037941 */ /* 0x000fea0003800000 */
.L_x_2274:
        /* <DEDUP_REMOVED lines=10> */
.L_x_2273:
[----:B------:R-:W-:Y:S05]  /*77f0*/  BSYNC B2 ;  /* 0x0000000000027941 */ /* 0x000fea0003800000 */
.L_x_2272:
        /* <DEDUP_REMOVED lines=19> */
[----:B------:R-:W-:-:S04]  /*7930*/  IMAD.IADD R52, R52, 0x1, R53 ;  /* 0x0000000134347824 */ /* 0x000fc800078e0235 */
        /* <DEDUP_REMOVED lines=19> */
[C---:B------:R-:W-:Y:S01]  /*7a70*/  IMAD.U32 R161, R60.reuse, 0x10000, RZ ;  /* 0x000100003ca17824 */ /* 0x040fe200078e00ff */
        /* <DEDUP_REMOVED lines=15> */
[----:B------:R-:W-:Y:S01]  /*7b70*/  FMUL.FTZ R98, R98, R49 ;  /* 0x0000003162627220 */ /* 0x000fe20000410000 */
        /* <DEDUP_REMOVED lines=14> */
[C---:B------:R-:W-:Y:S01]  /*7c60*/  IMAD.U32 R65, R64.reuse, 0x10000, RZ ;  /* 0x0001000040417824 */ /* 0x040fe200078e00ff */
[----:B------:R-:W-:Y:S01]  /*7c70*/  LOP3.LUT R64, R64, 0xffff0000, RZ, 0xc0, !PT ;  /* 0xffff000040407812 */ /* 0x000fe200078ec0ff */
[----:B------:R-:W-:-:S02]  /*7c80*/  IMAD.U32 R63, R51, 0x10000, RZ ;  /* 0x00010000333f7824 */ /* 0x000fc400078e00ff */
[-C--:B------:R-:W-:Y:S01]  /*7c90*/  FMUL.FTZ R67, R67, R95.reuse ;  /* 0x0000005f43437220 */ /* 0x080fe20000410000 */
[C---:B------:R-:W-:Y:S02]  /*7ca0*/  IMAD.U32 R60, R48.reuse, 0x10000, RZ ;  /* 0x00010000303c7824 */ /* 0x040fe400078e00ff */
[----:B------:R-:W-:Y:S01]  /*7cb0*/  FFMA.FTZ R96, R55, R95, -R96 ;  /* 0x0000005f37607223 */ /* 0x000fe20000010860 */
[----:B------:R-:W-:Y:S01]  /*7cc0*/  LOP3.LUT R95, R48, 0xffff0000, RZ, 0xc0, !PT ;  /* 0xffff0000305f7812 */ /* 0x000fe200078ec0ff */
[-C--:B------:R-:W-:Y:S01]  /*7cd0*/  FMUL.FTZ R48, R65, R63.reuse ;  /* 0x0000003f41307220 */ /* 0x080fe20000410000 */
[----:B------:R-:W-:Y:S01]  /*7ce0*/  IMAD.U32 R53, R52, 0x10000, RZ ;  /* 0x0001000034357824 */ /* 0x000fe200078e00ff */
[----:B------:R-:W-:Y:S01]  /*7cf0*/  LOP3.LUT R51, R51, 0xffff0000, RZ, 0xc0, !PT ;  /* 0xffff000033337812 */ /* 0x000fe200078ec0ff */
[----:B------:R-:W-:Y:S01]  /*7d00*/  FMUL.FTZ R65, R65, R60 ;  /* 0x0000003c41417220 */ /* 0x000fe20000410000 */
[----:B------:R-:W-:Y:S01]  /*7d10*/  LOP3.LUT R159, R54, 0xffff0000, RZ, 0xc0, !PT ;  /* 0xffff0000369f7812 */ /* 0x000fe200078ec0ff */
[----:B------:R-:W-:Y:S01]  /*7d20*/  FFMA.FTZ R67, R55, R62, R67 ;  /* 0x0000003e37437223 */ /* 0x000fe20000010043 */
[----:B------:R-:W-:Y:S01]  /*7d30*/  PRMT R50, R179, 0x5432, R50 ;  /* 0x00005432b3327816 */ /* 0x000fe20000000032 */
[C---:B------:R-:W-:Y:S01]  /*7d40*/  FFMA.FTZ R48, R53.reuse, R60, -R48 ;  /* 0x0000003c35307223 */ /* 0x040fe20000010830 */
[----:B------:R-:W-:Y:S01]  /*7d50*/  FFMA.FTZ R65, R53, R63, R65 ;  /* 0x0000003f35417223 */ /* 0x000fe20000010041 */
[----:B------:R-:W-:Y:S01]  /*7d60*/  LOP3.LUT R52, R52, 0xffff0000, RZ, 0xc0, !PT ;  /* 0xffff000034347812 */ /* 0x000fe200078ec0ff */
[----:B------:R-:W-:-:S02]  /*7d70*/  IMAD.U32 R54, R66, 0x10000, RZ ;  /* 0x0001000042367824 */ /* 0x000fc400078e00ff */
[----:B------:R-:W-:Y:S01]  /*7d80*/  FMUL.FTZ R55, R64, R51 ;  /* 0x0000003340377220 */ /* 0x000fe20000410000 */
[C---:B------:R-:W-:Y:S01]  /*7d90*/  IMAD.U32 R53, R163.reuse, 0x10000, RZ ;  /* 0x00010000a3357824 */ /* 0x040fe200078e00ff */
[----:B------:R-:W-:Y:S01]  /*7da0*/  LOP3.LUT R66, R66, 0xffff0000, RZ, 0xc0, !PT ;  /* 0xffff000042427812 */ /* 0x000fe200078ec0ff */
[-C--:B------:R-:W-:Y:S01]  /*7db0*/  FMUL.FTZ R64, R64, R95.reuse ;  /* 0x0000005f40407220 */ /* 0x080fe20000410000 */
[----:B------:R-:W-:Y:S01]  /*7dc0*/  LOP3.LUT R163, R163, 0xffff0000, RZ, 0xc0, !PT ;  /* 0xffff0000a3a37812 */ /* 0x000fe200078ec0ff */
[----:B------:R-:W-:Y:S02]  /*7dd0*/  IMAD.U32 R60, R50, 0x10000, RZ ;  /* 0x00010000323c7824 */ /* 0x000fe400078e00ff */
[----:B------:R-:W-:Y:S01]  /*7de0*/  FFMA.FTZ R55, R52, R95, -R55 ;  /* 0x0000005f34377223 */ /* 0x000fe20000010837 */
[----:B------:R-:W-:Y:S01]  /*7df0*/  LOP3.LUT R50, R50, 0xffff0000, RZ, 0xc0, !PT ;  /* 0xffff000032327812 */ /* 0x000fe200078ec0ff */
        /* <DEDUP_REMOVED lines=9> */
[----:B------:R-:W-:Y:S01]  /*7e90*/  F2FP.BF16.F32.PACK_AB R60, R55, R48 ;  /* 0x00000030373c723e */ /* 0x000fe200000010ff */
        /* <DEDUP_REMOVED lines=13> */
.L_x_2279:
[----:B------:R-:W-:Y:S05]  /*7f70*/  BSYNC B3 ;  /* 0x0000000000037941 */ /* 0x000fea0003800000 */
.L_x_2278:
        /* <DEDUP_REMOVED lines=10> */
.L_x_2277:
[----:B------:R-:W-:Y:S05]  /*8020*/  BSYNC B2 ;  /* 0x0000000000027941 */ /* 0x000fea0003800000 */
.L_x_2276:
        /* <DEDUP_REMOVED lines=46> */
[----:B------:R-:W-:Y:S01]  /*8310*/  PRMT R63, R175, 0x5410, R63 ;  /* 0x00005410af3f7816 */ /* 0x000fe2000000003f */
[C---:B------:R-:W-:Y:S01]  /*8320*/  FMUL.FTZ R158, R65.reuse, R96 ;  /* 0x00000060419e7220 */ /* 0x040fe20000410000 */
[----:B------:R-:W-:Y:S01]  /*8330*/  LOP3.LUT R95, R56, 0xffff0000, RZ, 0xc0, !PT ;  /* 0xffff0000385f7812 */ /* 0x000fe200078ec0ff */
[-C--:B------:R-:W-:Y:S01]  /*8340*/  FMUL.FTZ R56, R65, R98.reuse ;  /* 0x0000006241387220 */ /* 0x080fe20000410000 */
[----:B------:R-:W-:Y:S01]  /*8350*/  PRMT R176, R176, 0x5410, R58 ;  /* 0x00005410b0b07816 */ /* 0x000fe2000000003a */
[----:B------:R-:W-:Y:S01]  /*8360*/  IMAD.U32 R58, R63, 0x10000, RZ ;  /* 0x000100003f3a7824 */ /* 0x000fe200078e00ff */
[----:B------:R-:W-:Y:S01]  /*8370*/  LOP3.LUT R65, R45, 0xffff0000, RZ, 0xc0, !PT ;  /* 0xffff00002d417812 */ /* 0x000fe200078ec0ff */
[----:B------:R-:W-:Y:S01]  /*8380*/  FMUL.FTZ R97, R66, R95 ;  /* 0x0000005f42617220 */ /* 0x000fe20000410000 */
[----:B------:R-:W-:Y:S01]  /*8390*/  LOP3.LUT R64, R49, 0xffff0000, RZ, 0xc0, !PT ;  /* 0xffff000031407812 */ /* 0x000fe200078ec0ff */
[----:B------:R-:W-:Y:S01]  /*83a0*/  IMAD.U32 R45, R176, 0x10000, RZ ;  /* 0x00010000b02d7824 */ /* 0x000fe200078e00ff */
[----:B------:R-:W-:Y:S01]  /*83b0*/  PRMT R47, R178, 0x5432, R47 ;  /* 0x00005432b22f7816 */ /* 0x000fe2000000002f */
[C---:B------:R-:W-:Y:S01]  /*83c0*/  FFMA.FTZ R158, R59.reuse, R98, -R158 ;  /* 0x000000623b9e7223 */ /* 0x040fe2000001089e */
[----:B------:R-:W-:Y:S01]  /*83d0*/  FFMA.FTZ R56, R59, R96, R56 ;  /* 0x000000603b387223 */ /* 0x000fe20000010038 */
[-C--:B------:R-:W-:Y:S01]  /*83e0*/  FMUL.FTZ R99, R66, R65.reuse ;  /* 0x0000004142637220 */ /* 0x080fe20000410000 */
[----:B------:R-:W-:Y:S01]  /*83f0*/  PRMT R44, R177, 0x5410, R44 ;  /* 0x00005410b12c7816 */ /* 0x000fe2000000002c */
[----:B------:R-:W-:Y:S01]  /*8400*/  FFMA.FTZ R59, R64, R65, -R97 ;  /* 0x00000041403b7223 */ /* 0x000fe20000010861 */
[----:B------:R-:W-:Y:S01]  /*8410*/  FMUL.FTZ R66, R93, R58 ;  /* 0x0000003a5d427220 */ /* 0x000fe20000410000 */
[----:B------:R-:W-:Y:S01]  /*8420*/  LOP3.LUT R55, R55, 0xffff0000, RZ, 0xc0, !PT ;  /* 0xffff000037377812 */ /* 0x000fe200078ec0ff */
[----:B------:R-:W-:Y:S01]  /*8430*/  FMUL.FTZ R65, R93, R45 ;  /* 0x0000002d5d417220 */ /* 0x000fe20000410000 */
[----:B------:R-:W-:Y:S01]  /*8440*/  LOP3.LUT R176, R176, 0xffff0000, RZ, 0xc0, !PT ;  /* 0xffff0000b0b07812 */ /* 0x000fe200078ec0ff */
[----:B------:R-:W-:Y:S01]  /*8450*/  FFMA.FTZ R95, R64, R95, R99 ;  /* 0x0000005f405f7223 */ /* 0x000fe20000010063 */
[----:B------:R-:W-:Y:S01]  /*8460*/  LOP3.LUT R96, R63, 0xffff0000, RZ, 0xc0, !PT ;  /* 0xffff00003f607812 */ /* 0x000fe200078ec0ff */
[----:B------:R-:W-:-:S02]  /*8470*/  IMAD.U32 R53, R52, 0x10000, RZ ;  /* 0x0001000034357824 */ /* 0x000fc400078e00ff */
[C---:B------:R-:W-:Y:S01]  /*8480*/  FFMA.FTZ R45, R92.reuse, R45, R66 ;  /* 0x0000002d5c2d7223 */ /* 0x040fe20000010042 */
[----:B------:R-:W-:Y:S01]  /*8490*/  IMAD.U32 R64, R47, 0x10000, RZ ;  /* 0x000100002f407824 */ /* 0x000fe200078e00ff */
[----:B------:R-:W-:Y:S01]  /*84a0*/  LOP3.LUT R51, R51, 0xffff0000, RZ, 0xc0, !PT ;  /* 0xffff000033337812 */ /* 0x000fe200078ec0ff */
[----:B------:R-:W-:Y:S01]  /*84b0*/  FFMA.FTZ R58, R92, R58, -R65 ;  /* 0x0000003a5c3a7223 */ /* 0x000fe20000010841 */
[----:B------:R-:W-:Y:S01]  /*84c0*/  IMAD.U32 R66, R44, 0x10000, RZ ;  /* 0x000100002c427824 */ /* 0x000fe200078e00ff */
[----:B------:R-:W-:Y:S01]  /*84d0*/  LOP3.LUT R52, R52, 0xffff0000, RZ, 0xc0, !PT ;  /* 0xffff000034347812 */ /* 0x000fe200078ec0ff */
[C---:B------:R-:W-:Y:S01]  /*84e0*/  FMUL.FTZ R92, R55.reuse, R176 ;  /* 0x000000b0375c7220 */ /* 0x040fe20000410000 */
[----:B------:R-:W-:Y:S01]  /*84f0*/  FMUL.FTZ R98, R55, R96 ;  /* 0x0000006037627220 */ /* 0x000fe20000410000 */
[----:B------:R-:W-:Y:S01]  /*8500*/  LOP3.LUT R47, R47, 0xffff0000, RZ, 0xc0, !PT ;  /* 0xffff00002f2f7812 */ /* 0x000fe200078ec0ff */
[----:B------:R-:W-:Y:S01]  /*8510*/  IMAD.U32 R49, R48, 0x10000, RZ ;  /* 0x0001000030317824 */ /* 0x000fe200078e00ff */
[----:B------:R-:W-:Y:S01]  /*8520*/  LOP3.LUT R63, R44, 0xffff0000, RZ, 0xc0, !PT ;  /* 0xffff00002c3f7812 */ /* 0x000fe200078ec0ff */
[----:B------:R-:W-:Y:S01]  /*8530*/  FMUL.FTZ R44, R53, R64 ;  /* 0x00000040352c7220 */ /* 0x000fe20000410000 */
[----:B------:R-:W-:Y:S01]  /*8540*/  PRMT R57, R175, 0x5432, R57 ;  /* 0x00005432af397816 */ /* 0x000fe20000000039 */
[----:B------:R-:W-:Y:S01]  /*8550*/  FMUL.FTZ R53, R53, R66 ;  /* 0x0000004235357220 */ /* 0x000fe20000410000 */
[----:B------:R-:W-:Y:S01]  /*8560*/  PRMT R46, R177, 0x5432, R46 ;  /* 0x00005432b12e7816 */ /* 0x000fe2000000002e */
[C---:B------:R-:W-:Y:S01]  /*8570*/  FFMA.FTZ R55, R51.reuse, R96, -R92 ;  /* 0x0000006033377223 */ /* 0x040fe2000001085c */
[----:B------:R-:W-:Y:S01]  /*8580*/  FFMA.FTZ R176, R51, R176, R98 ;  /* 0x000000b033b07223 */ /* 0x000fe20000010062 */
[C---:B------:R-:W-:Y:S01]  /*8590*/  FMUL.FTZ R51, R52.reuse, R47 ;  /* 0x0000002f34337220 */ /* 0x040fe20000410000 */
[-C--:B------:R-:W-:Y:S01]  /*85a0*/  FMUL.FTZ R65, R52, R63.reuse ;  /* 0x0000003f34417220 */ /* 0x080fe20000410000 */
[----:B------:R-:W-:Y:S01]  /*85b0*/  LOP3.LUT R48, R48, 0xffff0000, RZ, 0xc0, !PT ;  /* 0xffff000030307812 */ /* 0x000fe200078ec0ff */
[----:B------:R-:W-:Y:S01]  /*85c0*/  FFMA.FTZ R66, R49, R66, -R44 ;  /* 0x0000004231427223 */ /* 0x000fe2000001082c */
[----:B------:R-:W-:Y:S01]  /*85d0*/  IMAD.U32 R52, R57, 0x10000, RZ ;  /* 0x0001000039347824 */ /* 0x000fe200078e00ff */
[----:B------:R-:W-:Y:S01]  /*85e0*/  LOP3.LUT R54, R54, 0xffff0000, RZ, 0xc0, !PT ;  /* 0xffff000036367812 */ /* 0x000fe200078ec0ff */
[----:B------:R-:W-:Y:S01]  /*85f0*/  FFMA.FTZ R49, R49, R64, R53 ;  /* 0x0000004031317223 */ /* 0x000fe20000010035 */
[----:B------:R-:W-:Y:S01]  /*8600*/  LOP3.LUT R57, R57, 0xffff0000, RZ, 0xc0, !PT ;  /* 0xffff000039397812 */ /* 0x000fe200078ec0ff */
[C---:B------:R-:W-:Y:S01]  /*8610*/  IMAD.U32 R44, R46.reuse, 0x10000, RZ ;  /* 0x000100002e2c7824 */ /* 0x040fe200078e00ff */
[----:B------:R-:W-:Y:S01]  /*8620*/  LOP3.LUT R53, R46, 0xffff0000, RZ, 0xc0, !PT ;  /* 0xffff00002e357812 */ /* 0x000fe200078ec0ff */
[----:B------:R-:W-:Y:S01]  /*8630*/  FFMA.FTZ R51, R48, R63, -R51 ;  /* 0x0000003f30337223 */ /* 0x000fe20000010833 */
[----:B------:R-:W-:Y:S01]  /*8640*/  LOP3.LUT R50, R50, 0xffff0000, RZ, 0xc0, !PT ;  /* 0xffff000032327812 */ /* 0x000fe200078ec0ff */
[----:B------:R-:W-:Y:S01]  /*8650*/  FFMA.FTZ R48, R48, R47, R65 ;  /* 0x0000002f30307223 */ /* 0x000fe20000010041 */
[----:B------:R-:W-:Y:S01]  /*8660*/  FMUL.FTZ R63, R54, R57 ;  /* 0x00000039363f7220 */ /* 0x000fe20000410000 */
[C---:B------:R-:W-:Y:S01]  /*8670*/  FMUL.FTZ R46, R94.reuse, R52 ;  /* 0x000000345e2e7220 */ /* 0x040fe20000410000 */
[----:B------:R-:W-:Y:S01]  /*8680*/  FMUL.FTZ R47, R94, R44 ;  /* 0x0000002c5e2f7220 */ /* 0x000fe20000410000 */
[-C--:B------:R-:W-:Y:S01]  /*8690*/  FMUL.FTZ R54, R54, R53.reuse ;  /* 0x0000003536367220 */ /* 0x080fe20000410000 */
[----:B------:R-:W-:Y:S01]  /*86a0*/  F2FP.BF16.F32.PACK_AB R55, R55, R58 ;  /* 0x0000003a3737723e */ /* 0x000fe200000010ff */
        /* <DEDUP_REMOVED lines=14> */
[----:B------:R-:W-:-:S07]  /*8790*/  F2FP.BF16.F32.PACK_AB R54, R54, R47 ;  /* 0x0000002f3636723e */ /* 0x000fce00000010ff */
.L_x_2281:
[----:B------:R-:W-:Y:S05]  /*87a0*/  BSYNC B2 ;  /* 0x0000000000027941 */ /* 0x000fea0003800000 */
.L_x_2280:
        /* <DEDUP_REMOVED lines=10> */
.L_x_2271:
[----:B------:R-:W-:Y:S05]  /*8850*/  BSYNC B1 ;  /* 0x0000000000017941 */ /* 0x000fea0003800000 */
.L_x_2270:
        /* <DEDUP_REMOVED lines=13> */
[----:B------:R-:W-:Y:S02]  /*8930*/  LEA.HI R45, R45, R44, RZ, 0x4 ;  /* 0x0000002c2d2d7211 */ /* 0x000fe400078f20ff */
[----:B---3--:R-:W-:-:S02]  /*8940*/  SHF.R.U32.HI R50, RZ, 0x3, R212 ;  /* 0x00000003ff327819 */ /* 0x008fc400000116d4 */
[----:B------:R-:W-:-:S05]  /*8950*/  LEA.HI.SX32 R48, R45, R20, 0x1c ;  /* 0x000000142d307211 */ /* 0x000fca00078fe2ff */
        /* <DEDUP_REMOVED lines=25> */
[----:B0-----:R-:W-:Y:S01]  /*8af0*/  IMAD.U32 R65, R45, 0x10000, RZ ;  /* 0x000100002d417824 */ /* 0x001fe200078e00ff */
[----:B------:R-:W-:Y:S01]  /*8b00*/  SHF.R.U32.HI R89, RZ, 0x10, R89 ;  /* 0x00000010ff597819 */ /* 0x000fe20000011659 */
[----:B--2---:R-:W-:Y:S01]  /*8b10*/  IMAD.U32 R67, R51, 0x10000, RZ ;  /* 0x0001000033437824 */ /* 0x004fe200078e00ff */
[----:B------:R-:W-:Y:S01]  /*8b20*/  SHF.R.U64 R93, R76, 0x10, R77 ;  /* 0x000000104c5d7819 */ /* 0x000fe2000000124d */
[----:B------:R-:W-:Y:S01]  /*8b30*/  IMAD.U32 R76, R49, 0x10000, RZ ;  /* 0x00010000314c7824 */ /* 0x000fe200078e00ff */
[----:B------:R-:W-:Y:S01]  /*8b40*/  SHF.R.U64 R60, R78, 0x10, R79 ;  /* 0x000000104e3c7819 */ /* 0x000fe2000000124f */
[----:B------:R-:W-:Y:S01]  /*8b50*/  IMAD.U32 R61, R47, 0x10000, RZ ;  /* 0x000100002f3d7824 */ /* 0x000fe200078e00ff */
[----:B------:R-:W-:Y:S02]  /*8b60*/  SHF.R.U32.HI R77, RZ, 0x10, R77 ;  /* 0x00000010ff4d7819 */ /* 0x000fe4000001164d */
[----:B------:R-:W-:-:S02]  /*8b70*/  PRMT R78, R174, 0x5432, R89 ;  /* 0x00005432ae4e7816 */ /* 0x000fc40000000059 */
[----:B------:R-:W-:Y:S02]  /*8b80*/  PRMT R62, R172, 0x5410, R93 ;  /* 0x00005410ac3e7816 */ /* 0x000fe4000000005d */
[----:B------:R-:W-:Y:S01]  /*8b90*/  SHF.R.U32.HI R92, RZ, 0x10, R79 ;  /* 0x00000010ff5c7819 */ /* 0x000fe2000001164f */
[----:B------:R-:W-:Y:S01]  /*8ba0*/  IMAD.U32 R79, R78, 0x10000, RZ ;  /* 0x000100004e4f7824 */ /* 0x000fe200078e00ff */
[----:B------:R-:W-:Y:S02]  /*8bb0*/  SHF.R.U64 R64, R90, 0x10, R91 ;  /* 0x000000105a407819 */ /* 0x000fe4000000125b */
[----:B------:R-:W-:Y:S02]  /*8bc0*/  PRMT R172, R172, 0x5432, R77 ;  /* 0x00005432acac7816 */ /* 0x000fe4000000004d */
[----:B------:R-:W-:Y:S02]  /*8bd0*/  PRMT R174, R174, 0x5410, R63 ;  /* 0x00005410aeae7816 */ /* 0x000fe4000000003f */
[----:B------:R-:W-:Y:S01]  /*8be0*/  SHF.R.U32.HI R90, RZ, 0x10, R91 ;  /* 0x00000010ff5a7819 */ /* 0x000fe2000001165b */
[----:B------:R-:W-:Y:S01]  /*8bf0*/  IMAD.U32 R77, R172, 0x10000, RZ ;  /* 0x00010000ac4d7824 */ /* 0x000fe200078e00ff */
[----:B------:R-:W-:Y:S01]  /*8c00*/  PRMT R63, R173, 0x5410, R64 ;  /* 0x00005410ad3f7816 */ /* 0x000fe20000000040 */
[C---:B------:R-:W-:Y:S01]  /*8c10*/  FMUL.FTZ R64, R76.reuse, R79 ;  /* 0x0000004f4c407220 */ /* 0x040fe20000410000 */
[----:B------:R-:W-:Y:S01]  /*8c20*/  LOP3.LUT R66, R49, 0xffff0000, RZ, 0xc0, !PT ;  /* 0xffff000031427812 */ /* 0x000fe200078ec0ff */
[-C--:B------:R-:W-:Y:S01]  /*8c30*/  FMUL.FTZ R76, R76, R77.reuse ;  /* 0x0000004d4c4c7220 */ /* 0x080fe20000410000 */
[----:B------:R-:W-:Y:S01]  /*8c40*/  LOP3.LUT R78, R78, 0xffff0000, RZ, 0xc0, !PT ;  /* 0xffff00004e4e7812 */ /* 0x000fe200078ec0ff */
[----:B------:R-:W-:Y:S01]  /*8c50*/  FFMA.FTZ R64, R65, R77, -R64 ;  /* 0x0000004d41407223 */ /* 0x000fe20000010840 */
[----:B------:R-:W-:Y:S01]  /*8c60*/  PRMT R60, R171, 0x5410, R60 ;  /* 0x00005410ab3c7816 */ /* 0x000fe2000000003c */
[----:B------:R-:W-:Y:S01]  /*8c70*/  FFMA.FTZ R65, R65, R79, R76 ;  /* 0x0000004f41417223 */ /* 0x000fe2000001004c */
[----:B------:R-:W-:Y:S01]  /*8c80*/  PRMT R90, R173, 0x5432, R90 ;  /* 0x00005432ad5a7816 */ /* 0x000fe2000000005a */
[----:B------:R-:W-:Y:S01]  /*8c90*/  IMAD.U32 R49, R48, 0x10000, RZ ;  /* 0x0001000030317824 */ /* 0x000fe200078e00ff */
[----:B------:R-:W-:Y:S01]  /*8ca0*/  PRMT R171, R171, 0x5432, R92 ;  /* 0x00005432abab7816 */ /* 0x000fe2000000005c */
[----:B------:R-:W-:Y:S01]  /*8cb0*/  FMUL.FTZ R92, R66, R78 ;  /* 0x0000004e425c7220 */ /* 0x000fe20000410000 */
[----:B------:R-:W-:-:S02]  /*8cc0*/  LOP3.LUT R77, R172, 0xffff0000, RZ, 0xc0, !PT ;  /* 0xffff0000ac4d7812 */ /* 0x000fc400078ec0ff */
[----:B------:R-:W-:Y:S01]  /*8cd0*/  LOP3.LUT R59, R45, 0xffff0000, RZ, 0xc0, !PT ;  /* 0xffff00002d3b7812 */ /* 0x000fe200078ec0ff */
[----:B------:R-:W-:Y:S01]  /*8ce0*/  IMAD.U32 R76, R171, 0x10000, RZ ;  /* 0x00010000ab4c7824 */ /* 0x000fe200078e00ff */
[----:B------:R-:W-:Y:S01]  /*8cf0*/  SHF.L.U32 R88, R90, 0x10, RZ ;  /* 0x000000105a587819 */ /* 0x000fe200000006ff */
[-C--:B------:R-:W-:Y:S01]  /*8d00*/  FMUL.FTZ R66, R66, R77.reuse ;  /* 0x0000004d42427220 */ /* 0x080fe20000410000 */
[----:B------:R-:W-:Y:S01]  /*8d10*/  LOP3.LUT R51, R51, 0xffff0000, RZ, 0xc0, !PT ;  /* 0xffff000033337812 */ /* 0x000fe200078ec0ff */
[----:B------:R-:W-:Y:S01]  /*8d20*/  FFMA.FTZ R77, R59, R77, -R92 ;  /* 0x0000004d3b4d7223 */ /* 0x000fe2000001085c */
[----:B------:R-:W-:Y:S01]  /*8d30*/  LOP3.LUT R90, R90, 0xffff0000, RZ, 0xc0, !PT ;  /* 0xffff00005a5a7812 */ /* 0x000fe200078ec0ff */
[C---:B------:R-:W-:Y:S01]  /*8d40*/  FMUL.FTZ R92, R67.reuse, R88 ;  /* 0x00000058435c7220 */ /* 0x040fe20000410000 */
[----:B------:R-:W-:Y:S01]  /*8d50*/  FMUL.FTZ R67, R67, R76 ;  /* 0x0000004c43437220 */ /* 0x000fe20000410000 */
[----:B------:R-:W-:Y:S01]  /*8d60*/  FFMA.FTZ R66, R59, R78, R66 ;  /* 0x0000004e3b427223 */ /* 0x000fe20000010042 */
[----:B------:R-:W-:Y:S01]  /*8d70*/  LOP3.LUT R58, R47, 0xffff0000, RZ, 0xc0, !PT ;  /* 0xffff00002f3a7812 */ /* 0x000fe200078ec0ff */
[----:B------:R-:W-:Y:S01]  /*8d80*/  FFMA.FTZ R59, R61, R76, -R92 ;  /* 0x0000004c3d3b7223 */ /* 0x000fe2000001085c */
[----:B------:R-:W-:Y:S01]  /*8d90*/  LOP3.LUT R171, R171, 0xffff0000, RZ, 0xc0, !PT ;  /* 0xffff0000abab7812 */ /* 0x000fe200078ec0ff */
[----:B------:R-:W-:Y:S01]  /*8da0*/  FFMA.FTZ R61, R61, R88, R67 ;  /* 0x000000583d3d7223 */ /* 0x000fe20000010043 */
[----:B------:R-:W-:Y:S01]  /*8db0*/  FMUL.FTZ R67, R51, R90 ;  /* 0x0000005a33437220 */ /* 0x000fe20000410000 */
[----:B------:R-:W-:Y:S01]  /*8dc0*/  IMAD.U32 R78, R174, 0x10000, RZ ;  /* 0x00010000ae4e7824 */ /* 0x000fe200078e00ff */
[----:B------:R-:W-:Y:S01]  /*8dd0*/  LOP3.LUT R48, R48, 0xffff0000, RZ, 0xc0, !PT ;  /* 0xffff000030307812 */ /* 0x000fe200078ec0ff */
[----:B------:R-:W-:-:S02]  /*8de0*/  IMAD.U32 R76, R62, 0x10000, RZ ;  /* 0x000100003e4c7824 */ /* 0x000fc400078e00ff */
[-C--:B------:R-:W-:Y:S01]  /*8df0*/  FMUL.FTZ R79, R51, R171.reuse ;  /* 0x000000ab334f7220 */ /* 0x080fe20000410000 */
[----:B------:R-:W-:Y:S01]  /*8e00*/  FFMA.FTZ R88, R58, R171, -R67 ;  /* 0x000000ab3a587223 */ /* 0x000fe20000010843 */
[----:B------:R-:W-:Y:S01]  /*8e10*/  LOP3.LUT R67, R174, 0xffff0000, RZ, 0xc0, !PT ;  /* 0xffff0000ae437812 */ /* 0x000fe200078ec0ff */
[----:B------:R-:W-:Y:S01]  /*8e20*/  IMAD.U32 R45, R44, 0x10000, RZ ;  /* 0x000100002c2d7824 */ /* 0x000fe200078e00ff */
[----:B------:R-:W-:Y:S01]  /*8e30*/  LOP3.LUT R51, R62, 0xffff0000, RZ, 0xc0, !PT ;  /* 0xffff00003e337812 */ /* 0x000fe200078ec0ff */
[C---:B------:R-:W-:Y:S01]  /*8e40*/  FMUL.FTZ R62, R49.reuse, R78 ;  /* 0x0000004e313e7220 */ /* 0x040fe20000410000 */
[----:B------:R-:W-:Y:S01]  /*8e50*/  FMUL.FTZ R49, R49, R76 ;  /* 0x0000004c31317220 */ /* 0x000fe20000410000 */
[----:B------:R-:W-:Y:S01]  /*8e60*/  FFMA.FTZ R58, R58, R90, R79 ;  /* 0x0000005a3a3a7223 */ /* 0x000fe2000001004f */
[C---:B------:R-:W-:Y:S01]  /*8e70*/  IMAD.U32 R47, R46.reuse, 0x10000, RZ ;  /* 0x000100002e2f7824 */ /* 0x040fe200078e00ff */
[----:B------:R-:W-:Y:S01]  /*8e80*/  LOP3.LUT R56, R46, 0xffff0000, RZ, 0xc0, !PT ;  /* 0xffff00002e387812 */ /* 0x000fe200078ec0ff */
[C---:B------:R-:W-:Y:S01]  /*8e90*/  FMUL.FTZ R79, R48.reuse, R67 ;  /* 0x00000043304f7220 */ /* 0x040fe20000410000 */
[----:B------:R-:W-:Y:S01]  /*8ea0*/  FMUL.FTZ R89, R48, R51 ;  /* 0x0000003330597220 */ /* 0x000fe20000410000 */
[----:B------:R-:W-:Y:S01]  /*8eb0*/  LOP3.LUT R44, R44, 0xffff0000, RZ, 0xc0, !PT ;  /* 0xffff00002c2c7812 */ /* 0x000fe200078ec0ff */
[C---:B------:R-:W-:Y:S01]  /*8ec0*/  IMAD.U32 R46, R50.reuse, 0x10000, RZ ;  /* 0x00010000322e7824 */ /* 0x040fe200078e00ff */
[----:B------:R-:W-:Y:S01]  /*8ed0*/  LOP3.LUT R50, R50, 0xffff0000, RZ, 0xc0, !PT ;  /* 0xffff000032327812 */ /* 0x000fe200078ec0ff */
[----:B------:R-:W-:-:S02]  /*8ee0*/  IMAD.U32 R48, R63, 0x10000, RZ ;  /* 0x000100003f307824 */ /* 0x000fc400078e00ff */
[----:B------:R-:W-:Y:S01]  /*8ef0*/  FFMA.FTZ R78, R45, R78, R49 ;  /* 0x0000004e2d4e7223 */ /* 0x000fe20000010031 */
[----:B------:R-:W-:Y:S01]  /*8f00*/  LOP3.LUT R63, R63, 0xffff0000, RZ, 0xc0, !PT ;  /* 0xffff00003f3f7812 */ /* 0x000fe200078ec0ff */
[----:B------:R-:W-:Y:S01]  /*8f10*/  FFMA.FTZ R62, R45, R76, -R62 ;  /* 0x0000004c2d3e7223 */ /* 0x000fe2000001083e */
[C---:B------:R-:W-:Y:S01]  /*8f20*/  LOP3.LUT R49, R60.reuse, 0xffff0000, RZ, 0xc0, !PT ;  /* 0xffff00003c317812 */ /* 0x040fe200078ec0ff */
[----:B------:R-:W-:Y:S02]  /*8f30*/  IMAD.U32 R45, R60, 0x10000, RZ ;  /* 0x000100003c2d7824 */ /* 0x000fe400078e00ff */
[C---:B------:R-:W-:Y:S01]  /*8f40*/  FFMA.FTZ R89, R44.reuse, R67, R89 ;  /* 0x000000432c597223 */ /* 0x040fe20000010059 */
[----:B------:R-:W-:Y:S01]  /*8f50*/  FFMA.FTZ R79, R44, R51, -R79 ;  /* 0x000000332c4f7223 */ /* 0x000fe2000001084f */
        /* <DEDUP_REMOVED lines=18> */
.L_x_2285:
[----:B------:R-:W-:Y:S05]  /*9080*/  BSYNC B2 ;  /* 0x0000000000027941 */ /* 0x000fea0003800000 */
.L_x_2284:
[----:B0-----:R4:W-:Y:S04]  /*9090*/  STG.E.128 desc[UR60][R52.64], R44 ;  /* 0x0000002c34007986 */ /* 0x0019e8000c101d3c */
[----:B--2---:R4:W-:Y:S02]  /*90a0*/  @!P3 STG.E.128 desc[UR60][R54.64], R48 ;  /* 0x000000303600b986 */ /* 0x0049e4000c101d3c */
.L_x_2283:
[----:B------:R-:W-:Y:S05]  /*90b0*/  BSYNC B1 ;  /* 0x0000000000017941 */ /* 0x000fea0003800000 */
.L_x_2282:
        /* <DEDUP_REMOVED lines=43> */
[----:B------:R-:W-:Y:S01]  /*9370*/  LOP3.LUT R64, R49, 0xffff0000, RZ, 0xc0, !PT ;  /* 0xffff000031407812 */ /* 0x000fe200078ec0ff */
[----:B------:R-:W-:Y:S01]  /*9380*/  IMAD.U32 R58, R48, 0x10000, RZ ;  /* 0x00010000303a7824 */ /* 0x000fe200078e00ff */
[----:B------:R-:W-:Y:S01]  /*9390*/  SHF.R.U64 R74, R74, 0x10, R75 ;  /* 0x000000104a4a7819 */ /* 0x000fe2000000124b */
[----:B------:R-:W-:Y:S01]  /*93a0*/  IMAD.U32 R56, R44, 0x10000, RZ ;  /* 0x000100002c387824 */ /* 0x000fe200078e00ff */
[----:B------:R-:W-:-:S02]  /*93b0*/  PRMT R49, R170, 0x5432, R85 ;  /* 0x00005432aa317816 */ /* 0x000fc40000000055 */
[----:B------:R-:W-:Y:S02]  /*93c0*/  LOP3.LUT R66, R51, 0xffff0000, RZ, 0xc0, !PT ;  /* 0xffff000033427812 */ /* 0x000fe400078ec0ff */
[----:B------:R-:W-:Y:S02]  /*93d0*/  PRMT R67, R156, 0x5410, R67 ;  /* 0x000054109c437816 */ /* 0x000fe40000000043 */
[----:B------:R-:W-:Y:S02]  /*93e0*/  SHF.R.U32.HI R72, RZ, 0x10, R75 ;  /* 0x00000010ff487819 */ /* 0x000fe4000001164b */
[----:B------:R-:W-:Y:S02]  /*93f0*/  SHF.R.U64 R76, R86, 0x10, R87 ;  /* 0x00000010564c7819 */ /* 0x000fe40000001257 */
[----:B------:R-:W-:Y:S02]  /*9400*/  PRMT R156, R156, 0x5432, R77 ;  /* 0x000054329c9c7816 */ /* 0x000fe4000000004d */
[----:B------:R-:W-:Y:S01]  /*9410*/  PRMT R51, R155, 0x5410, R74 ;  /* 0x000054109b337816 */ /* 0x000fe2000000004a */
[----:B------:R-:W-:Y:S01]  /*9420*/  IMAD.U32 R74, R49, 0x10000, RZ ;  /* 0x00010000314a7824 */ /* 0x000fe200078e00ff */
[----:B------:R-:W-:-:S02]  /*9430*/  SHF.R.U32.HI R86, RZ, 0x10, R87 ;  /* 0x00000010ff567819 */ /* 0x000fc40000011657 */
[----:B------:R-:W-:Y:S01]  /*9440*/  PRMT R155, R155, 0x5432, R72 ;  /* 0x000054329b9b7816 */ /* 0x000fe20000000048 */
[----:B------:R-:W-:Y:S01]  /*9450*/  IMAD.U32 R72, R156, 0x10000, RZ ;  /* 0x000100009c487824 */ /* 0x000fe200078e00ff */
[----:B------:R-:W-:Y:S01]  /*9460*/  PRMT R75, R157, 0x5410, R76 ;  /* 0x000054109d4b7816 */ /* 0x000fe2000000004c */
[----:B------:R-:W-:Y:S01]  /*9470*/  FMUL.FTZ R76, R63, R74 ;  /* 0x0000004a3f4c7220 */ /* 0x000fe20000410000 */
[----:B------:R-:W-:Y:S01]  /*9480*/  PRMT R157, R157, 0x5432, R86 ;  /* 0x000054329d9d7816 */ /* 0x000fe20000000056 */
[-C--:B------:R-:W-:Y:S01]  /*9490*/  FMUL.FTZ R78, R63, R72.reuse ;  /* 0x000000483f4e7220 */ /* 0x080fe20000410000 */
[----:B------:R-:W-:Y:S01]  /*94a0*/  PRMT R170, R170, 0x5410, R73 ;  /* 0x00005410aaaa7816 */ /* 0x000fe20000000049 */
[----:B------:R-:W-:Y:S01]  /*94b0*/  IMAD.U32 R63, R155, 0x10000, RZ ;  /* 0x000100009b3f7824 */ /* 0x000fe200078e00ff */
[----:B------:R-:W-:Y:S01]  /*94c0*/  LOP3.LUT R73, R49, 0xffff0000, RZ, 0xc0, !PT ;  /* 0xffff000031497812 */ /* 0x000fe200078ec0ff */
[----:B------:R-:W-:Y:S01]  /*94d0*/  FFMA.FTZ R49, R59, R72, -R76 ;  /* 0x000000483b317223 */ /* 0x000fe2000001084c */
[----:B------:R-:W-:Y:S01]  /*94e0*/  IMAD.U32 R72, R157, 0x10000, RZ ;  /* 0x000100009d487824 */ /* 0x000fe200078e00ff */
[----:B------:R-:W-:Y:S01]  /*94f0*/  LOP3.LUT R156, R156, 0xffff0000, RZ, 0xc0, !PT ;  /* 0xffff00009c9c7812 */ /* 0x000fe200078ec0ff */
[----:B------:R-:W-:Y:S01]  /*9500*/  FFMA.FTZ R59, R59, R74, R78 ;  /* 0x0000004a3b3b7223 */ /* 0x000fe2000001004e */
[----:B------:R-:W-:Y:S01]  /*9510*/  LOP3.LUT R61, R45, 0xffff0000, RZ, 0xc0, !PT ;  /* 0xffff00002d3d7812 */ /* 0x000fe200078ec0ff */
[----:B------:R-:W-:Y:S01]  /*9520*/  FMUL.FTZ R77, R65, R72 ;  /* 0x00000048414d7220 */ /* 0x000fe20000410000 */
[C---:B------:R-:W-:Y:S01]  /*9530*/  FMUL.FTZ R76, R64.reuse, R73 ;  /* 0x00000049404c7220 */ /* 0x040fe20000410000 */
[----:B------:R-:W-:Y:S01]  /*9540*/  LOP3.LUT R157, R157, 0xffff0000, RZ, 0xc0, !PT ;  /* 0xffff00009d9d7812 */ /* 0x000fe200078ec0ff */
[-C--:B------:R-:W-:Y:S01]  /*9550*/  FMUL.FTZ R65, R65, R63.reuse ;  /* 0x0000003f41417220 */ /* 0x080fe20000410000 */
[----:B------:R-:W-:Y:S01]  /*9560*/  FMUL.FTZ R64, R64, R156 ;  /* 0x0000009c40407220 */ /* 0x000fe20000410000 */
[C---:B------:R-:W-:Y:S01]  /*9570*/  FFMA.FTZ R74, R62.reuse, R63, -R77 ;  /* 0x0000003f3e4a7223 */ /* 0x040fe2000001084d */
[----:B------:R-:W-:Y:S01]  /*9580*/  LOP3.LUT R155, R155, 0xffff0000, RZ, 0xc0, !PT ;  /* 0xffff00009b9b7812 */ /* 0x000fe200078ec0ff */
[----:B------:R-:W-:Y:S01]  /*9590*/  FFMA.FTZ R62, R62, R72, R65 ;  /* 0x000000483e3e7223 */ /* 0x000fe20000010041 */
[----:B------:R-:W-:Y:S01]  /*95a0*/  LOP3.LUT R60, R47, 0xffff0000, RZ, 0xc0, !PT ;  /* 0xffff00002f3c7812 */ /* 0x000fe200078ec0ff */
[C---:B------:R-:W-:Y:S01]  /*95b0*/  FFMA.FTZ R76, R61.reuse, R156, -R76 ;  /* 0x0000009c3d4c7223 */ /* 0x040fe2000001084c */
[----:B------:R-:W-:Y:S01]  /*95c0*/  FFMA.FTZ R64, R61, R73, R64 ;  /* 0x000000493d407223 */ /* 0x000fe20000010040 */
[----:B------:R-:W-:Y:S01]  /*95d0*/  FMUL.FTZ R65, R66, R157 ;  /* 0x0000009d42417220 */ /* 0x000fe20000410000 */
[----:B------:R-:W-:-:S02]  /*95e0*/  IMAD.U32 R63, R170, 0x10000, RZ ;  /* 0x00010000aa3f7824 */ /* 0x000fc400078e00ff */
[-C--:B------:R-:W-:Y:S01]  /*95f0*/  FMUL.FTZ R77, R66, R155.reuse ;  /* 0x0000009b424d7220 */ /* 0x080fe20000410000 */
[C---:B------:R-:W-:Y:S02]  /*9600*/  IMAD.U32 R61, R67.reuse, 0x10000, RZ ;  /* 0x00010000433d7824 */ /* 0x040fe400078e00ff */
[----:B------:R-:W-:Y:S01]  /*9610*/  FFMA.FTZ R155, R60, R155, -R65 ;  /* 0x0000009b3c9b7223 */ /* 0x000fe20000010841 */
[----:B------:R-:W-:Y:S01]  /*9620*/  FMUL.FTZ R73, R58, R63 ;  /* 0x0000003f3a497220 */ /* 0x000fe20000410000 */
[----:B------:R-:W-:Y:S01]  /*9630*/  LOP3.LUT R48, R48, 0xffff0000, RZ, 0xc0, !PT ;  /* 0xffff000030307812 */ /* 0x000fe200078ec0ff */
[----:B------:R-:W-:Y:S01]  /*9640*/  FMUL.FTZ R58, R58, R61 ;  /* 0x0000003d3a3a7220 */ /* 0x000fe20000410000 */
[----:B------:R-:W-:Y:S01]  /*9650*/  LOP3.LUT R65, R170, 0xffff0000, RZ, 0xc0, !PT ;  /* 0xffff0000aa417812 */ /* 0x000fe200078ec0ff */
[----:B------:R-:W-:Y:S01]  /*9660*/  IMAD.U32 R45, R46, 0x10000, RZ ;  /* 0x000100002e2d7824 */ /* 0x000fe200078e00ff */
[----:B------:R-:W-:Y:S01]  /*9670*/  LOP3.LUT R67, R67, 0xffff0000, RZ, 0xc0, !PT ;  /* 0xffff000043437812 */ /* 0x000fe200078ec0ff */
[----:B------:R-:W-:Y:S01]  /*9680*/  FFMA.FTZ R157, R60, R157, R77 ;  /* 0x0000009d3c9d7223 */ /* 0x000fe2000001004d */
        /* <DEDUP_REMOVED lines=11> */
[C---:B------:R-:W-:Y:S01]  /*9740*/  FFMA.FTZ R60, R44.reuse, R67, -R77 ;  /* 0x000000432c3c7223 */ /* 0x040fe2000001084d */
        /* <DEDUP_REMOVED lines=20> */
.L_x_2289:
[----:B------:R-:W-:Y:S05]  /*9890*/  BSYNC B2 ;  /* 0x0000000000027941 */ /* 0x000fea0003800000 */
.L_x_2288:
[----:B0-----:R0:W-:Y:S04]  /*98a0*/  STG.E.128 desc[UR60][R52.64], R44 ;  /* 0x0000002c34007986 */ /* 0x0011e8000c101d3c */
[----:B--2---:R0:W-:Y:S02]  /*98b0*/  @!P3 STG.E.128 desc[UR60][R54.64], R48 ;  /* 0x000000303600b986 */ /* 0x0041e4000c101d3c */
.L_x_2287:
[----:B------:R-:W-:Y:S05]  /*98c0*/  BSYNC B1 ;  /* 0x0000000000017941 */ /* 0x000fea0003800000 */
.L_x_2286:
[----:B------:R-:W-:-:S13]  /*98d0*/  ISETP.NE.AND P3, PT, R35, RZ, PT ;  /* 0x000000ff2300720c */ /* 0x000fda0003f65270 */
[----:B------:R-:W-:Y:S05]  /*98e0*/  @!P3 BRA `(.L_x_2240) ;  /* 0x0000000800e8b947 */ /* 0x000fea0003800000 */
[----:B0---4-:R-:W2:Y:S01]  /*98f0*/  LDL R44, [R1] ;  /* 0x00000000012c7983 */ /* 0x011ea20000100800 */
[----:B------:R-:W-:Y:S01]  /*9900*/  SHF.R.U32.HI R47, RZ, 0x3, R212 ;  /* 0x00000003ff2f7819 */ /* 0x000fe200000116d4 */
[----:B------:R-:W-:Y:S01]  /*9910*/  BSSY B1, `(.L_x_2290) ;  /* 0x0000075000017945 */ /* 0x000fe20003800000 */
[----:B------:R-:W-:-:S04]  /*9920*/  IADD3 R46, P3, P4, R118, R128, R29 ;  /* 0x00000080762e7210 */ /* 0x000fc80007c7e01d */
        /* <DEDUP_REMOVED lines=26> */
[--C-:B------:R-:W-:Y:S01]  /*9ad0*/  SHF.R.U64 R64, R68, 0x10, R69.reuse ;  /* 0x0000001044407819 */ /* 0x100fe20000001245 */
[----:B0-----:R-:W-:Y:S01]  /*9ae0*/  IMAD.U32 R56, R45, 0x10000, RZ ;  /* 0x000100002d387824 */ /* 0x001fe200078e00ff */
[----:B------:R-:W-:Y:S01]  /*9af0*/  SHF.R.U32.HI R66, RZ, 0x10, R69 ;  /* 0x00000010ff427819 */ /* 0x000fe20000011645 */
[----:B------:R-:W-:Y:S01]  /*9b00*/  IMAD.U32 R62, R51, 0x10000, RZ ;  /* 0x00010000333e7824 */ /* 0x000fe200078e00ff */
[----:B------:R-:W-:Y:S01]  /*9b10*/  SHF.R.U64 R69, R70, 0x10, R71 ;  /* 0x0000001046457819 */ /* 0x000fe20000001247 */
[----:B------:R-:W-:Y:S01]  /*9b20*/  IMAD.U32 R54, R44, 0x10000, RZ ;  /* 0x000100002c367824 */ /* 0x000fe200078e00ff */
[----:B------:R-:W-:Y:S02]  /*9b30*/  PRMT R67, R154, 0x5432, R67 ;  /* 0x000054329a437816 */ /* 0x000fe40000000043 */
[----:B------:R-:W-:-:S02]  /*9b40*/  PRMT R64, R151, 0x5410, R64 ;  /* 0x0000541097407816 */ /* 0x000fc40000000040 */
[----:B------:R-:W-:Y:S02]  /*9b50*/  PRMT R151, R151, 0x5432, R66 ;  /* 0x0000543297977816 */ /* 0x000fe40000000042 */
[----:B------:R-:W-:Y:S02]  /*9b60*/  SHF.R.U32.HI R71, RZ, 0x10, R71 ;  /* 0x00000010ff477819 */ /* 0x000fe40000011647 */
[----:B------:R-:W-:Y:S02]  /*9b70*/  SHF.R.U64 R65, R80, 0x10, R81 ;  /* 0x0000001050417819 */ /* 0x000fe40000001251 */
[----:B------:R-:W-:Y:S01]  /*9b80*/  PRMT R66, R150, 0x5410, R69 ;  /* 0x0000541096427816 */ /* 0x000fe20000000045 */
[----:B------:R-:W-:Y:S01]  /*9b90*/  IMAD.U32 R69, R67, 0x10000, RZ ;  /* 0x0001000043457824 */ /* 0x000fe200078e00ff */
[--C-:B------:R-:W-:Y:S02]  /*9ba0*/  SHF.R.U64 R68, R82, 0x10, R83.reuse ;  /* 0x0000001052447819 */ /* 0x100fe40000001253 */
[----:B------:R-:W-:-:S02]  /*9bb0*/  SHF.R.U32.HI R82, RZ, 0x10, R83 ;  /* 0x00000010ff527819 */ /* 0x000fc40000011653 */
[----:B------:R-:W-:Y:S01]  /*9bc0*/  PRMT R150, R150, 0x5432, R71 ;  /* 0x0000543296967816 */ /* 0x000fe20000000047 */
[----:B------:R-:W-:Y:S01]  /*9bd0*/  FMUL.FTZ R71, R60, R69 ;  /* 0x000000453c477220 */ /* 0x000fe20000410000 */
[----:B------:R-:W-:Y:S01]  /*9be0*/  PRMT R154, R154, 0x5410, R65 ;  /* 0x000054109a9a7816 */ /* 0x000fe20000000041 */
[----:B------:R-:W-:Y:S01]  /*9bf0*/  IMAD.U32 R65, R151, 0x10000, RZ ;  /* 0x0001000097417824 */ /* 0x000fe200078e00ff */
[C---:B------:R-:W-:Y:S02]  /*9c00*/  PRMT R68, R153.reuse, 0x5410, R68 ;  /* 0x0000541099447816 */ /* 0x040fe40000000044 */
[----:B------:R-:W-:Y:S01]  /*9c10*/  PRMT R153, R153, 0x5432, R82 ;  /* 0x0000543299997816 */ /* 0x000fe20000000052 */
[-C--:B------:R-:W-:Y:S01]  /*9c20*/  FMUL.FTZ R73, R60, R65.reuse ;  /* 0x000000413c497220 */ /* 0x080fe20000410000 */
[----:B------:R-:W-:Y:S01]  /*9c30*/  FFMA.FTZ R70, R56, R65, -R71 ;  /* 0x0000004138467223 */ /* 0x000fe20000010847 */
[----:B------:R-:W-:Y:S01]  /*9c40*/  IMAD.U32 R65, R150, 0x10000, RZ ;  /* 0x0001000096417824 */ /* 0x000fe200078e00ff */
[----:B------:R-:W-:Y:S01]  /*9c50*/  LOP3.LUT R61, R49, 0xffff0000, RZ, 0xc0, !PT ;  /* 0xffff0000313d7812 */ /* 0x000fe200078ec0ff */
[----:B------:R-:W-:Y:S01]  /*9c60*/  IMAD.U32 R71, R153, 0x10000, RZ ;  /* 0x0001000099477824 */ /* 0x000fe200078e00ff */
[----:B------:R-:W-:Y:S01]  /*9c70*/  LOP3.LUT R67, R67, 0xffff0000, RZ, 0xc0, !PT ;  /* 0xffff000043437812 */ /* 0x000fe200078ec0ff */
[C---:B------:R-:W-:Y:S01]  /*9c80*/  IMAD.U32 R49, R48.reuse, 0x10000, RZ ;  /* 0x0001000030317824 */ /* 0x040fe200078e00ff */
[----:B------:R-:W-:Y:S01]  /*9c90*/  LOP3.LUT R59, R48, 0xffff0000, RZ, 0xc0, !PT ;  /* 0xffff0000303b7812 */ /* 0x000fe200078ec0ff */
[----:B------:R-:W-:Y:S01]  /*9ca0*/  FFMA.FTZ R73, R56, R69, R73 ;  /* 0x0000004538497223 */ /* 0x000fe20000010049 */
[----:B------:R-:W-:Y:S01]  /*9cb0*/  LOP3.LUT R151, R151, 0xffff0000, RZ, 0xc0, !PT ;  /* 0xffff000097977812 */ /* 0x000fe200078ec0ff */
[----:B------:R-:W-:-:S02]  /*9cc0*/  IMAD.U32 R48, R47, 0x10000, RZ ;  /* 0x000100002f307824 */ /* 0x000fc400078e00ff */
[C---:B------:R-:W-:Y:S01]  /*9cd0*/  FMUL.FTZ R56, R62.reuse, R65 ;  /* 0x000000413e387220 */ /* 0x040fe20000410000 */
[----:B------:R-:W-:Y:S01]  /*9ce0*/  FMUL.FTZ R69, R62, R71 ;  /* 0x000000473e457220 */ /* 0x000fe20000410000 */
[----:B------:R-:W-:Y:S01]  /*9cf0*/  LOP3.LUT R58, R45, 0xffff0000, RZ, 0xc0, !PT ;  /* 0xffff00002d3a7812 */ /* 0x000fe200078ec0ff */
[C---:B------:R-:W-:Y:S01]  /*9d00*/  FMUL.FTZ R75, R61.reuse, R67 ;  /* 0x000000433d4b7220 */ /* 0x040fe20000410000 */
[----:B------:R-:W-:Y:S01]  /*9d10*/  FMUL.FTZ R61, R61, R151 ;  /* 0x000000973d3d7220 */ /* 0x000fe20000410000 */
[C---:B------:R-:W-:Y:S01]  /*9d20*/  FFMA.FTZ R71, R48.reuse, R71, R56 ;  /* 0x0000004730477223 */ /* 0x040fe20000010038 */
[----:B------:R-:W-:Y:S01]  /*9d30*/  LOP3.LUT R63, R51, 0xffff0000, RZ, 0xc0, !PT ;  /* 0xffff0000333f7812 */ /* 0x000fe200078ec0ff */
[----:B------:R-:W-:Y:S01]  /*9d40*/  FFMA.FTZ R69, R48, R65, -R69 ;  /* 0x0000004130457223 */ /* 0x000fe20000010845 */
[----:B------:R-:W-:Y:S01]  /*9d50*/  LOP3.LUT R60, R153, 0xffff0000, RZ, 0xc0, !PT ;  /* 0xffff0000993c7812 */ /* 0x000fe200078ec0ff */
[----:B------:R-:W-:Y:S01]  /*9d60*/  IMAD.U32 R56, R154, 0x10000, RZ ;  /* 0x000100009a387824 */ /* 0x000fe200078e00ff */
[----:B------:R-:W-:Y:S01]  /*9d70*/  LOP3.LUT R150, R150, 0xffff0000, RZ, 0xc0, !PT ;  /* 0xffff000096967812 */ /* 0x000fe200078ec0ff */
[----:B------:R-:W-:-:S02]  /*9d80*/  IMAD.U32 R48, R64, 0x10000, RZ ;  /* 0x0001000040307824 */ /* 0x000fc400078e00ff */
[C---:B------:R-:W-:Y:S01]  /*9d90*/  FFMA.FTZ R62, R58.reuse, R67, R61 ;  /* 0x000000433a3e7223 */ /* 0x040fe2000001003d */
[----:B------:R-:W-:Y:S01]  /*9da0*/  LOP3.LUT R47, R47, 0xffff0000, RZ, 0xc0, !PT ;  /* 0xffff00002f2f7812 */ /* 0x000fe200078ec0ff */
[----:B------:R-:W-:Y:S01]  /*9db0*/  FFMA.FTZ R75, R58, R151, -R75 ;  /* 0x000000973a4b7223 */ /* 0x000fe2000001084b */
[----:B------:R-:W-:Y:S01]  /*9dc0*/  FMUL.FTZ R61, R49, R56 ;  /* 0x00000038313d7220 */ /* 0x000fe20000410000 */
[----:B------:R-:W-:Y:S01]  /*9dd0*/  FMUL.FTZ R58, R63, R60 ;  /* 0x0000003c3f3a7220 */ /* 0x000fe20000410000 */
[----:B------:R-:W-:Y:S01]  /*9de0*/  LOP3.LUT R154, R154, 0xffff0000, RZ, 0xc0, !PT ;  /* 0xffff00009a9a7812 */ /* 0x000fe200078ec0ff */
[----:B------:R-:W-:Y:S01]  /*9df0*/  FMUL.FTZ R49, R49, R48 ;  /* 0x0000003031317220 */ /* 0x000fe20000410000 */
[----:B------:R-:W-:Y:S01]  /*9e00*/  LOP3.LUT R64, R64, 0xffff0000, RZ, 0xc0, !PT ;  /* 0xffff000040407812 */ /* 0x000fe200078ec0ff */
[----:B------:R-:W-:Y:S01]  /*9e10*/  FMUL.FTZ R72, R63, R150 ;  /* 0x000000963f487220 */ /* 0x000fe20000410000 */
[C---:B------:R-:W-:Y:S01]  /*9e20*/  FFMA.FTZ R61, R54.reuse, R48, -R61 ;  /* 0x00000030363d7223 */ /* 0x040fe2000001083d */
[----:B------:R-:W-:Y:S01]  /*9e30*/  FFMA.FTZ R150, R47, R150, -R58 ;  /* 0x000000962f967223 */ /* 0x000fe2000001083a */
[----:B------:R-:W-:Y:S01]  /*9e40*/  FFMA.FTZ R54, R54, R56, R49 ;  /* 0x0000003836367223 */ /* 0x000fe20000010031 */
[----:B------:R-:W-:-:S02]  /*9e50*/  IMAD.U32 R51, R50, 0x10000, RZ ;  /* 0x0001000032337824 */ /* 0x000fc400078e00ff */
[C---:B------:R-:W-:Y:S01]  /*9e60*/  FMUL.FTZ R58, R59.reuse, R154 ;  /* 0x0000009a3b3a7220 */ /* 0x040fe20000410000 */
[----:B------:R-:W-:Y:S01]  /*9e70*/  FMUL.FTZ R56, R59, R64 ;  /* 0x000000403b387220 */ /* 0x000fe20000410000 */
[----:B------:R-:W-:Y:S01]  /*9e80*/  LOP3.LUT R50, R50, 0xffff0000, RZ, 0xc0, !PT ;  /* 0xffff000032327812 */ /* 0x000fe200078ec0ff */
[----:B------:R-:W-:Y:S01]  /*9e90*/  FFMA.FTZ R72, R47, R60, R72 ;  /* 0x0000003c2f487223 */ /* 0x000fe20000010048 */
[C---:B------:R-:W-:Y:S01]  /*9ea0*/  IMAD.U32 R48, R68.reuse, 0x10000, RZ ;  /* 0x0001000044307824 */ /* 0x040fe200078e00ff */
        /* <DEDUP_REMOVED lines=8> */
[C---:B------:R-:W-:Y:S01]  /*9f30*/  FMUL.FTZ R65, R50.reuse, R59 ;  /* 0x0000003b32417220 */ /* 0x040fe20000410000 */
[C---:B------:R-:W-:Y:S01]  /*9f40*/  FFMA.FTZ R58, R45.reuse, R64, -R58 ;  /* 0x000000402d3a7223 */ /* 0x040fe2000001083a */
[----:B------:R-:W-:Y:S01]  /*9f50*/  FMUL.FTZ R50, R50, R49 ;  /* 0x0000003132327220 */ /* 0x000fe20000410000 */
[C---:B------:R-:W-:Y:S01]  /*9f60*/  FFMA.FTZ R63, R44.reuse, R47, -R63 ;  /* 0x0000002f2c3f7223 */ /* 0x040fe2000001083f */
[----:B------:R-:W-:Y:S01]  /*9f70*/  FFMA.FTZ R51, R44, R48, R51 ;  /* 0x000000302c337223 */ /* 0x000fe20000010033 */
        /* <DEDUP_REMOVED lines=13> */
[----:B------:R-:W-:-:S07]  /*a050*/  F2FP.BF16.F32.PACK_AB R49, R62, R73 ;  /* 0x000000493e31723e */ /* 0x000fce00000010ff */
.L_x_2291:
[----:B------:R-:W-:Y:S05]  /*a060*/  BSYNC B1 ;  /* 0x0000000000017941 */ /* 0x000fea0003800000 */
.L_x_2290:
        /* <DEDUP_REMOVED lines=10> */
.L_x_2207:
[----:B------:R-:W2:Y:S02]  /*a110*/  LDL R44, [R1+0x44] ;  /* 0x00004400012c7983 */ /* 0x000ea40000100800 */
[----:B--2---:R-:W-:-:S13]  /*a120*/  R2UR UR4, R44 ;  /* 0x000000002c0472ca */ /* 0x004fda00000e0000 */
[----:B------:R-:W-:-:S06]  /*a130*/  UISETP.NE.AND UP0, UPT, UR4, 0x3, UPT ;  /* 0x000000030400788c */ /* 0x000fcc000bf05270 */
[----:B------:R-:W-:-:S13]  /*a140*/  PLOP3.LUT P2, PT, PT, PT, UP0, 0x80, 0x0 ;  /* 0x000000000000781c */ /* 0x000fda0003f4f008 */
[----:B------:R-:W-:Y:S05]  /*a150*/  @!P2 BRA `(.L_x_2292) ;  /* 0x000000000004a947 */ /* 0x000fea0003800000 */
[----:B------:R-:W-:Y:S01]  /*a160*/  BPT.TRAP 0x1 ;  /* 0x000000040000795c */ /* 0x000fe20000300000 */
.L_x_2292:
[----:B------:R-:W-:Y:S01]  /*a170*/  IMAD R43, R19, 0x8, R18 ;  /* 0x00000008132b7824 */ /* 0x000fe200078e0212 */
[----:B------:R-:W-:Y:S01]  /*a180*/  SHF.L.U32 R100, R209, 0x1f, RZ ;  /* 0x0000001fd1647819 */ /* 0x000fe200000006ff */
[----:B------:R-:W-:Y:S01]  /*a190*/  IMAD R42, R24, -0x70, R2 ;  /* 0xffffff90182a7824 */ /* 0x000fe200078e0202 */
[----:B------:R-:W-:Y:S02]  /*a1a0*/  BSSY B1, `(.L_x_2293) ;  /* 0x0000004000017945 */ /* 0x000fe40003800000 */
[----:B------:R-:W1:Y:S02]  /*a1b0*/  SYNCS.PHASECHK.TRANS64.TRYWAIT P3, [R43+URZ+0x36890], R100 ;  /* 0x036890642b0075a7 */ /* 0x000e64000806017f */
[----:B------:R-:W-:Y:S01]  /*a1c0*/  VIMNMX R42, R42, 0x70, PT ;  /* 0x000000702a2a7848 */ /* 0x000fe20003fe0100 */
[----:B-1----:R-:W-:Y:S06]  /*a1d0*/  @!P3 BRA `(.L_x_2294) ;  /* 0x0000022c0064b947 */ /* 0x002fec0003800000 */
.L_x_2540:
[----:B------:R-:W-:Y:S05]  /*a1e0*/  BSYNC B1 ;  /* 0x0000000000017941 */ /* 0x000fea0003800000 */
.L_x_2293:
        /* <DEDUP_REMOVED lines=21> */
.L_x_2296:
[----:B------:R-:W-:Y:S05]  /*a340*/  BSYNC B1 ;  /* 0x0000000000017941 */ /* 0x000fea0003800000 */
.L_x_2295:
        /* <DEDUP_REMOVED lines=20> */
.L_x_2240:
[----:B------:R-:W-:Y:S05]  /*a490*/  BSYNC B0 ;  /* 0x0000000000007941 */ /* 0x000fea0003800000 */
.L_x_2206:
        /* <DEDUP_REMOVED lines=17> */
.L_x_2298:
[----:B------:R-:W-:Y:S05]  /*a5b0*/  BSYNC B0 ;  /* 0x0000000000007941 */ /* 0x000fea0003800000 */
.L_x_2297:
[----:B------:R-:W1:Y:S01]  /*a5c0*/  SYNCS.PHASECHK.TRANS64.TRYWAIT P2, [R43+URZ+0x368b0], R100 ;  /* 0x0368b0642b0075a7 */ /* 0x000e62000804017f */
[----:B------:R-:W-:Y:S01]  /*a5d0*/  ULDC.64 UR4, c[0x0][0x308] ;  /* 0x0000c20000047ab9 */ /* 0x000fe20000000a00 */
[----:B------:R-:W-:Y:S01]  /*a5e0*/  ULDC.64 UR6, c[0x0][0x318] ;  /* 0x0000c60000067ab9 */ /* 0x000fe20000000a00 */
[----:B0-----:R-:W-:Y:S01]  /*a5f0*/  IMAD.U32 R44, RZ, RZ, UR4 ;  /* 0x00000004ff2c7e24 */ /* 0x001fe2000f8e00ff */
[----:B------:R-:W-:Y:S01]  /*a600*/  BSSY B0, `(.L_x_2299) ;  /* 0x0000009000007945 */ /* 0x000fe20003800000 */
[----:B------:R-:W-:Y:S02]  /*a610*/  IMAD.U32 R46, RZ, RZ, UR6 ;  /* 0x00000006ff2e7e24 */ /* 0x000fe4000f8e00ff */
[----:B------:R-:W-:Y:S01]  /*a620*/  IMAD.U32 R45, RZ, RZ, UR7 ;  /* 0x00000007ff2d7e24 */ /* 0x000fe2000f8e00ff */
[----:B------:R0:W-:Y:S04]  /*a630*/  STL [R1+0x38], R44 ;  /* 0x0000382c01007387 */ /* 0x0001e80000100800 */
[----:B------:R2:W-:Y:S01]  /*a640*/  STL [R1+0x40], R46 ;  /* 0x0000402e01007387 */ /* 0x0005e20000100800 */
[----:B0-----:R-:W-:-:S05]  /*a650*/  IMAD.U32 R44, RZ, RZ, UR5 ;  /* 0x00000005ff2c7e24 */ /* 0x001fca000f8e00ff */
[----:B------:R2:W-:Y:S04]  /*a660*/  STL [R1+0x4], R44 ;  /* 0x0000042c01007387 */ /* 0x0005e80000100800 */
[----:B------:R2:W-:Y:S02]  /*a670*/  STL [R1+0x3c], R45 ;  /* 0x00003c2d01007387 */ /* 0x0005e40000100800 */
[----:B-12---:R-:W-:Y:S05]  /*a680*/  @!P2 BRA `(.L_x_2300) ;  /* 0x00000228004ca947 */ /* 0x006fea0003800000 */
.L_x_2541:
[----:B------:R-:W-:Y:S05]  /*a690*/  BSYNC B0 ;  /* 0x0000000000007941 */ /* 0x000fea0003800000 */
.L_x_2299:
        /* <DEDUP_REMOVED lines=39> */
.L_x_2302:
[----:B------:R-:W-:Y:S05]  /*a910*/  BSYNC B0 ;  /* 0x0000000000007941 */ /* 0x000fea0003800000 */
.L_x_2301:
        /* <DEDUP_REMOVED lines=36> */
.L_x_2304:
[----:B------:R-:W-:Y:S05]  /*ab60*/  BSYNC B0 ;  /* 0x0000000000007941 */ /* 0x000fea0003800000 */
.L_x_2303:
        /* <DEDUP_REMOVED lines=19> */
.L_x_2201:
[----:B------:R-:W-:Y:S01]  /*aca0*/  BSSY B0, `(.L_x_2306) ;  /* 0x0000039000007945 */ /* 0x000fe20003800000 */
[----:B------:R-:W-:Y:S01]  /*acb0*/  ISETP.GE.AND P1, PT, R148, 0x1, PT ;  /* 0x000000019400780c */ /* 0x000fe20003f26270 */
[----:B------:R-:W-:Y:S01]  /*acc0*/  IMAD.MOV.U32 R0, RZ, RZ, RZ ;  /* 0x000000ffff007224 */ /* 0x000fe200078e00ff */
[----:B------:R-:W-:Y:S02]  /*acd0*/  PLOP3.LUT P0, PT, PT, PT, PT, 0x80, 0x0 ;  /* 0x000000000000781c */ /* 0x000fe40003f0f070 */
        /* <DEDUP_REMOVED lines=8> */
[----:B-----5:R-:W-:Y:S02]  /*ad60*/  CS2R R54, SRZ ;  /* 0x0000000000367805 */ /* 0x020fe4000001ff00 */
[----:B------:R-:W-:Y:S01]  /*ad70*/  CS2R R104, SRZ ;  /* 0x0000000000687805 */ /* 0x000fe2000001ff00 */
[----:B------:R-:W-:Y:S01]  /*ad80*/  IMAD.MOV.U32 R103, RZ, RZ, RZ ;  /* 0x000000ffff677224 */ /* 0x000fe200078e00ff */
[----:B------:R-:W-:-:S02]  /*ad90*/  CS2R R98, SRZ ;  /* 0x0000000000627805 */ /* 0x000fc4000001ff00 */
[----:B------:R-:W-:Y:S02]  /*ada0*/  CS2R R100, SRZ ;  /* 0x0000000000647805 */ /* 0x000fe4000001ff00 */
        /* <DEDUP_REMOVED lines=24> */
[----:B-1----:R-:W-:Y:S02]  /*af30*/  CS2R R50, SRZ ;  /* 0x0000000000327805 */ /* 0x002fe4000001ff00 */
[----:B------:R-:W-:Y:S02]  /*af40*/  CS2R R52, SRZ ;  /* 0x0000000000347805 */ /* 0x000fe4000001ff00 */
[----:B--2---:R-:W-:-:S02]  /*af50*/  CS2R R48, SRZ ;  /* 0x0000000000307805 */ /* 0x004fc4000001ff00 */
        /* <DEDUP_REMOVED lines=10> */
[----:B------:R-:W-:Y:S06]  /*b000*/  @P2 BRA `(.L_x_2307) ;  /* 0x0000000000082947 */ /* 0x000fec0003800000 */
[----:B------:R-:W0:Y:S02]  /*b010*/  FENCE.VIEW.ASYNC.G ;  /* 0x00000000000073c6 */ /* 0x000e240000000100 */
[----:B0-----:R-:W-:Y:S06]  /*b020*/  BAR.ARV 0xc, 0x120 ;  /* 0x0304800000007b1d */ /* 0x001fec0000002000 */
.L_x_2307:
[----:B------:R-:W-:Y:S05]  /*b030*/  BSYNC B0 ;  /* 0x0000000000007941 */ /* 0x000fea0003800000 */
.L_x_2306:
[----:B------:R-:W-:Y:S01]  /*b040*/  CS2R R24, SRZ ;  /* 0x0000000000187805 */ /* 0x000fe2000001ff00 */
[----:B------:R-:W-:Y:S06]  /*b050*/  @!P1 BRA `(.L_x_2308) ;  /* 0x0000019800049947 */ /* 0x000fec0003800000 */
[----:B------:R-:W2:Y:S04]  /*b060*/  LDL R4, [R1+0x6c] ;  /* 0x00006c0001047983 */ /* 0x000ea80000100800 */
[----:B------:R-:W3:Y:S04]  /*b070*/  LDL R5, [R1+0x68] ;  /* 0x0000680001057983 */ /* 0x000ee80000100800 */
[----:B--2---:R-:W0:Y:S01]  /*b080*/  SHFL.IDX PT, R0, R4, RZ, 0x1f ;  /* 0x00001fff04007589 */ /* 0x004e2200000e0000 */
[----:B---3--:R-:W-:-:S13]  /*b090*/  R2UR UR4, R5 ;  /* 0x00000000050472ca */ /* 0x008fda00000e0000 */
[----:B------:R-:W-:Y:S01]  /*b0a0*/  ULOP3.LUT UP0, URZ, UR4, 0x9f, URZ, 0xc0, !UPT ;  /* 0x0000009f043f7892 */ /* 0x000fe2000f80c03f */
[----:B0-----:R-:W-:-:S04]  /*b0b0*/  LEA.HI R2, R0, R0, RZ, 0x1 ;  /* 0x0000000000027211 */ /* 0x001fc800078f08ff */
[----:B------:R-:W-:Y:S02]  /*b0c0*/  LOP3.LUT R3, R2, 0x1e, RZ, 0xc0, !PT ;  /* 0x0000001e02037812 */ /* 0x000fe400078ec0ff */
[----:B------:R-:W-:-:S03]  /*b0d0*/  PLOP3.LUT P0, PT, PT, PT, UP0, 0x80, 0x0 ;  /* 0x000000000000781c */ /* 0x000fc60003f0f008 */
[----:B------:R-:W-:-:S05]  /*b0e0*/  IMAD.IADD R3, R0, 0x1, -R3 ;  /* 0x0000000100037824 */ /* 0x000fca00078e0a03 */
[----:B------:R-:W-:-:S04]  /*b0f0*/  LEA R3, R3, UR4, 0xd ;  /* 0x0000000403037c11 */ /* 0x000fc8000f8e68ff */
[----:B------:R-:W-:-:S04]  /*b100*/  SHF.R.U32.HI R2, RZ, 0x4, R3 ;  /* 0x00000004ff027819 */ /* 0x000fc80000011603 */
[----:B------:R-:W-:Y:S01]  /*b110*/  LOP3.LUT R2, R2, 0x3fff, RZ, 0xc0, !PT ;  /* 0x00003fff02027812 */ /* 0x000fe200078ec0ff */
        /* <DEDUP_REMOVED lines=17> */
.L_x_2309:
        /* <DEDUP_REMOVED lines=12> */
.L_x_2313:
[----:B-1----:R1:W2:Y:S02]  /*b2f0*/  SYNCS.PHASECHK.TRANS64.TRYWAIT P0, [R18+URZ+0x36800], R3 ;  /* 0x03680003120075a7 */ /* 0x0022a4000800017f */
[----:B--2---:R-:W-:Y:S05]  /*b300*/  @!P0 NANOSLEEP.SYNCS 0x989680 ;  /* 0x009896800000895d */ /* 0x004fea0003900000 */
[----:B------:R-:W2:Y:S02]  /*b310*/  @!P0 SYNCS.PHASECHK.TRANS64 P0, [R18+URZ+0x36800], R3 ;  /* 0x03680003120085a7 */ /* 0x000ea4000800007f */
[----:B--2---:R-:W-:Y:S05]  /*b320*/  @!P0 BRA `(.L_x_2313) ;  /* 0xfffffffc00f08947 */ /* 0x004fea000383ffff */
.L_x_2312:
[----:B------:R-:W-:Y:S05]  /*b330*/  BSYNC B0 ;  /* 0x0000000000007941 */ /* 0x000fea0003800000 */
.L_x_2311:
[----:B------:R-:W-:Y:S05]  /*b340*/  BRA `(.L_x_2314) ;  /* 0x0000007400307947 */ /* 0x000fea0003800000 */
.L_x_2310:
[----:B------:R-:W2:Y:S01]  /*b350*/  LDL R0, [R1+0x68] ;  /* 0x0000680001007983 */ /* 0x000ea20000100800 */
[----:B------:R-:W0:Y:S01]  /*b360*/  LDC.64 R70, c[0x0][0x3d8] ;  /* 0x0000f600ff467b82 */ /* 0x000e220000000a00 */
[----:B------:R-:W-:Y:S01]  /*b370*/  SHF.R.S32.HI R3, RZ, 0x1f, R144 ;  /* 0x0000001fff037819 */ /* 0x000fe20000011490 */
[--C-:B------:R-:W-:Y:S01]  /*b380*/  IMAD.MOV.U32 R4, RZ, RZ, R16.reuse ;  /* 0x000000ffff047224 */ /* 0x100fe200078e0010 */
[----:B------:R-:W-:Y:S02]  /*b390*/  SHF.R.S32.HI R5, RZ, 0x1f, R16 ;  /* 0x0000001fff057819 */ /* 0x000fe40000011410 */
[----:B------:R-:W-:-:S03]  /*b3a0*/  SHF.R.S32.HI R9, RZ, 0x1f, R22 ;  /* 0x0000001fff097819 */ /* 0x000fc60000011416 */
[----:B------:R-:W1:Y:S01]  /*b3b0*/  LDC.64 R10, c[0x0][0x3e8] ;  /* 0x0000fa00ff0a7b82 */ /* 0x000e620000000a00 */
[-C--:B0-----:R-:W-:Y:S02]  /*b3c0*/  IMAD R8, R234, R70.reuse, RZ ;  /* 0x00000046ea087224 */ /* 0x081fe400078e02ff */
[----:B------:R-:W-:-:S04]  /*b3d0*/  IMAD.WIDE.U32 R56, R144, R70, RZ ;  /* 0x0000004690387225 */ /* 0x000fc800078e00ff */
[----:B------:R-:W-:-:S04]  /*b3e0*/  IMAD.WIDE.U32 R6, R204, R70, R4 ;  /* 0x00000046cc067225 */ /* 0x000fc800078e0004 */
[----:B------:R-:W-:Y:S01]  /*b3f0*/  IMAD R78, R204, R71, R8 ;  /* 0x00000047cc4e7224 */ /* 0x000fe200078e0208 */
[----:B------:R-:W-:Y:S01]  /*b400*/  IADD3 R74, P0, R6, R56, RZ ;  /* 0x00000038064a7210 */ /* 0x000fe20007f1e0ff */
[----:B------:R-:W-:Y:S02]  /*b410*/  IMAD.MOV.U32 R8, RZ, RZ, R22 ;  /* 0x000000ffff087224 */ /* 0x000fe400078e0016 */
[----:B-1----:R-:W-:-:S04]  /*b420*/  IMAD.WIDE.U32 R4, R204, R10, R4 ;  /* 0x0000000acc047225 */ /* 0x002fc800078e0004 */
[----:B------:R-:W-:Y:S02]  /*b430*/  IMAD.SHL.U32 R73, R70, 0x40, RZ ;  /* 0x0000004046497824 */ /* 0x000fe400078e00ff */
[----:B------:R-:W-:Y:S01]  /*b440*/  IMAD.SHL.U32 R72, R10, 0x40, RZ ;  /* 0x000000400a487824 */ /* 0x000fe200078e00ff */
[----:B--2---:R-:W-:Y:S01]  /*b450*/  R2UR UR4, R0 ;  /* 0x00000000000472ca */ /* 0x004fe200000e0000 */
[C---:B------:R-:W-:Y:S02]  /*b460*/  IMAD R0, R3.reuse, R70, RZ ;  /* 0x0000004603007224 */ /* 0x040fe400078e02ff */
[----:B------:R-:W-:Y:S02]  /*b470*/  IMAD R3, R3, R10, RZ ;  /* 0x0000000a03037224 */ /* 0x000fe400078e02ff */
[----:B------:R-:W-:Y:S01]  /*b480*/  IMAD R75, R144, R71, R0 ;  /* 0x00000047904b7224 */ /* 0x000fe200078e0200 */
[----:B------:R-:W-:Y:S01]  /*b490*/  SHF.L.U64.HI R71, R70, 0x6, R71 ;  /* 0x0000000646477819 */ /* 0x000fe20000010247 */
[----:B------:R-:W-:-:S02]  /*b4a0*/  IMAD R3, R144, R11, R3 ;  /* 0x0000000b90037224 */ /* 0x000fc400078e0203 */
[----:B------:R-:W-:Y:S02]  /*b4b0*/  IMAD.IADD R75, R75, 0x1, R57 ;  /* 0x000000014b4b7824 */ /* 0x000fe400078e0239 */
[----:B------:R-:W-:Y:S02]  /*b4c0*/  IMAD R0, R234, R10, RZ ;  /* 0x0000000aea007224 */ /* 0x000fe400078e02ff */
[----:B------:R-:W-:Y:S01]  /*b4d0*/  ULOP3.LUT UP0, URZ, UR4, 0x3ff, URZ, 0xc0, !UPT ;  /* 0x000003ff043f7892 */ /* 0x000fe2000f80c03f */
[----:B------:R-:W-:Y:S01]  /*b4e0*/  IADD3.X R76, R75, R7, R78, P0, !PT ;  /* 0x000000074b4c7210 */ /* 0x000fe200007fe44e */
[----:B------:R-:W-:Y:S01]  /*b4f0*/  IMAD.WIDE.U32 R6, R204, R70, R8 ;  /* 0x00000046cc067225 */ /* 0x000fe200078e0008 */
[----:B------:R-:W-:-:S03]  /*b500*/  SHF.L.U64.HI R70, R10, 0x6, R11 ;  /* 0x000000060a467819 */ /* 0x000fc6000001020b */
[----:B------:R-:W-:Y:S01]  /*b510*/  IMAD.WIDE.U32 R144, R144, R10, RZ ;  /* 0x0000000a90907225 */ /* 0x000fe200078e00ff */
[----:B------:R-:W-:-:S03]  /*b520*/  IADD3 R68, P1, R6, R56, RZ ;  /* 0x0000003806447210 */ /* 0x000fc60007f3e0ff */
[C---:B------:R-:W-:Y:S01]  /*b530*/  IMAD.WIDE.U32 R8, R204.reuse, R10, R8 ;  /* 0x0000000acc087225 */ /* 0x040fe200078e0008 */
        /* <DEDUP_REMOVED lines=25> */
.L_x_2315:
[----:B------:R-:W0:Y:S01]  /*b6d0*/  LDC.64 R10, c[0x0][0x3d8] ;  /* 0x0000f600ff0a7b82 */ /* 0x000e220000000a00 */
[----:B------:R-:W-:Y:S01]  /*b6e0*/  SHF.R.S32.HI R3, RZ, 0x1f, R217 ;  /* 0x0000001fff037819 */ /* 0x000fe200000114d9 */
[----:B------:R-:W-:Y:S01]  /*b6f0*/  ULDC.U8 UR4, c[0x0][0x3f0] ;  /* 0x0000fc0000047ab9 */ /* 0x000fe20000000000 */
[----:B------:R-:W-:Y:S01]  /*b700*/  BSSY B0, `(.L_x_2316) ;  /* 0x0000708000007945 */ /* 0x000fe20003800000 */
[----:B------:R-:W-:-:S04]  /*b710*/  ISETP.NE.AND P0, PT, RZ, UR4, PT ;  /* 0x00000004ff007c0c */ /* 0x000fc8000bf05270 */
[----:B------:R-:W1:Y:S01]  /*b720*/  LDC.64 R12, c[0x0][0x3e8] ;  /* 0x0000fa00ff0c7b82 */ /* 0x000e620000000a00 */
[-C--:B0-----:R-:W-:Y:S02]  /*b730*/  IMAD R0, R3, R10.reuse, RZ ;  /* 0x0000000a03007224 */ /* 0x081fe400078e02ff */
[----:B------:R-:W-:-:S04]  /*b740*/  IMAD.WIDE.U32 R4, R217, R10, RZ ;  /* 0x0000000ad9047225 */ /* 0x000fc800078e00ff */
[----:B------:R-:W-:Y:S02]  /*b750*/  IMAD.SHL.U32 R87, R4, 0x80, RZ ;  /* 0x0000008004577824 */ /* 0x000fe400078e00ff */
[-C--:B-1----:R-:W-:Y:S02]  /*b760*/  IMAD R8, R3, R12.reuse, RZ ;  /* 0x0000000c03087224 */ /* 0x082fe400078e02ff */
[C---:B------:R-:W-:Y:S02]  /*b770*/  IMAD R3, R217.reuse, R11, R0 ;  /* 0x0000000bd9037224 */ /* 0x040fe400078e0200 */
[----:B------:R-:W-:-:S04]  /*b780*/  IMAD.WIDE.U32 R6, R217, R12, RZ ;  /* 0x0000000cd9067225 */ /* 0x000fc800078e00ff */
[----:B------:R-:W-:Y:S02]  /*b790*/  IMAD R9, R217, R13, R8 ;  /* 0x0000000dd9097224 */ /* 0x000fe400078e0208 */
[----:B------:R-:W-:Y:S02]  /*b7a0*/  IMAD.IADD R5, R5, 0x1, R3 ;  /* 0x0000000105057824 */ /* 0x000fe400078e0203 */
[----:B------:R-:W-:Y:S02]  /*b7b0*/  IMAD R0, R217, -0x80, R219 ;  /* 0xffffff80d9007824 */ /* 0x000fe400078e02db */
[----:B------:R-:W-:Y:S01]  /*b7c0*/  IMAD.IADD R3, R7, 0x1, R9 ;  /* 0x0000000107037824 */ /* 0x000fe200078e0209 */
[----:B------:R-:W-:Y:S01]  /*b7d0*/  SHF.L.U64.HI R85, R4, 0x7, R5 ;  /* 0x0000000704557819 */ /* 0x000fe20000010205 */
[----:B------:R-:W-:Y:S01]  /*b7e0*/  IMAD.SHL.U32 R82, R6, 0x80, RZ ;  /* 0x0000008006527824 */ /* 0x000fe200078e00ff */
[----:B------:R-:W-:Y:S02]  /*b7f0*/  VIMNMX R14, R0, 0x80, PT ;  /* 0x00000080000e7848 */ /* 0x000fe40003fe0100 */
        /* <DEDUP_REMOVED lines=20> */
[----:B------:R-:W-:Y:S01]  /*b940*/  VIADD R5, R16, 0x10 ;  /* 0x0000001010057836 */ /* 0x000fe20000000000 */
[----:B------:R-:W-:Y:S01]  /*b950*/  ULDC.64 UR6, c[0x0][0x3c8] ;  /* 0x0000f20000067ab9 */ /* 0x000fe20000000a00 */
[----:B------:R-:W-:Y:S01]  /*b960*/  ULDC UR4, c[0x0][0x3d4] ;  /* 0x0000f50000047ab9 */ /* 0x000fe20000000800 */
[----:B------:R-:W-:Y:S01]  /*b970*/  LEA R4, P3, R0, UR6, 0x1 ;  /* 0x0000000600047c11 */ /* 0x000fe2000f8608ff */
[----:B------:R-:W-:Y:S01]  /*b980*/  IMAD.X R3, R85, 0x1, R76, P1 ;  /* 0x0000000155037824 */ /* 0x000fe200008e064c */
[----:B------:R-:W-:Y:S01]  /*b990*/  ISETP.GE.AND P2, PT, R5, UR4, PT ;  /* 0x0000000405007c0c */ /* 0x000fe2000bf46270 */
[C---:B------:R-:W-:Y:S01]  /*b9a0*/  VIADD R6, R16.reuse, 0x20 ;  /* 0x0000002010067836 */ /* 0x040fe20000000000 */
[----:B------:R-:W-:Y:S01]  /*b9b0*/  CS2R R68, SRZ ;  /* 0x0000000000447805 */ /* 0x000fe2000001ff00 */
        /* <DEDUP_REMOVED lines=37> */
.L_x_2319:
[----:B------:R-:W-:Y:S05]  /*bc10*/  BSYNC B1 ;  /* 0x0000000000017941 */ /* 0x000fea0003800000 */
.L_x_2318:
[----:B------:R-:W-:Y:S01]  /*bc20*/  ISETP.GE.AND P1, PT, R233, R14, PT ;  /* 0x0000000ee900720c */ /* 0x000fe20003f26270 */
[----:B------:R-:W-:Y:S01]  /*bc30*/  BSSY B1, `(.L_x_2320) ;  /* 0x000003d000017945 */ /* 0x000fe20003800000 */
[----:B------:R-:W-:Y:S02]  /*bc40*/  LOP3.LUT R3, R213, 0x18, R22, 0xf8, !PT ;  /* 0x00000018d5037812 */ /* 0x000fe400078ef816 */
        /* <DEDUP_REMOVED lines=14> */
[----:B-1----:R-:W-:Y:S01]  /*bd30*/  VIADD R4, R16, 0x10 ;  /* 0x0000001010047836 */ /* 0x002fe20000000000 */
[----:B------:R-:W-:Y:S01]  /*bd40*/  IADD3 R73, P2, P3, R74, R73, R87 ;  /* 0x000000494a497210 */ /* 0x000fe20007b5e057 */
[----:B------:R-:W-:Y:S01]  /*bd50*/  ULDC UR4, c[0x0][0x3d4] ;  /* 0x0000f50000047ab9 */ /* 0x000fe20000000800 */
[----:B------:R-:W-:Y:S01]  /*bd60*/  IADD3.X R3, R81, R70, R80, P4, P5 ;  /* 0x0000004651037210 */ /* 0x000fe200027ea450 */
[----:B------:R-:W-:Y:S01]  /*bd70*/  VIADD R5, R16, 0x20 ;  /* 0x0000002010057836 */ /* 0x000fe20000000000 */
[----:B------:R-:W-:Y:S01]  /*bd80*/  IADD3.X R0, R76, R71, R85, P2, P3 ;  /* 0x000000474c007210 */ /* 0x000fe200017e6455 */
[----:B------:R-:W-:Y:S01]  /*bd90*/  ULDC.64 UR6, c[0x0][0x3c8] ;  /* 0x0000f20000067ab9 */ /* 0x000fe20000000a00 */
[----:B------:R-:W-:Y:S01]  /*bda0*/  ISETP.GE.AND P5, PT, R16, UR4, PT ;  /* 0x0000000410007c0c */ /* 0x000fe2000bfa6270 */
[----:B------:R-:W-:Y:S01]  /*bdb0*/  ULDC.64 UR8, c[0x0][0x3e0] ;  /* 0x0000f80000087ab9 */ /* 0x000fe20000000a00 */
[----:B------:R-:W-:Y:S01]  /*bdc0*/  ISETP.GE.AND P2, PT, R4, UR4, PT ;  /* 0x0000000404007c0c */ /* 0x000fe2000bf46270 */
[----:B------:R-:W-:Y:S01]  /*bdd0*/  VIADD R7, R16, 0x30 ;  /* 0x0000003010077836 */ /* 0x000fe20000000000 */
[----:B------:R-:W-:-:S02]  /*bde0*/  LEA R4, P3, R73, UR6, 0x1 ;  /* 0x0000000649047c11 */ /* 0x000fc4000f8608ff */
[----:B------:R-:W-:Y:S02]  /*bdf0*/  CS2R R42, SRZ ;  /* 0x00000000002a7805 */ /* 0x000fe4000001ff00 */
[----:B------:R-:W-:Y:S02]  /*be00*/  LEA R6, P6, R72, UR8, 0x1 ;  /* 0x0000000848067c11 */ /* 0x000fe4000f8c08ff */
[----:B------:R-:W-:Y:S02]  /*be10*/  CS2R R40, SRZ ;  /* 0x0000000000287805 */ /* 0x000fe4000001ff00 */
[----:B------:R-:W-:Y:S01]  /*be20*/  ISETP.GE.AND P4, PT, R5, UR4, PT ;  /* 0x0000000405007c0c */ /* 0x000fe2000bf86270 */
[C---:B------:R-:W-:Y:S01]  /*be30*/  VIADD R8, R16.reuse, 0x40 ;  /* 0x0000004010087836 */ /* 0x040fe20000000000 */
[----:B------:R-:W-:Y:S01]  /*be40*/  LEA.HI.X R5, R73, UR7, R0, 0x1, P3 ;  /* 0x0000000749057c11 */ /* 0x000fe200098f0c00 */
[----:B------:R-:W-:Y:S01]  /*be50*/  VIADD R0, R16, 0x50 ;  /* 0x0000005010007836 */ /* 0x000fe20000000000 */
[----:B------:R-:W-:-:S02]  /*be60*/  ISETP.GE.AND P3, PT, R7, UR4, PT ;  /* 0x0000000407007c0c */ /* 0x000fc4000bf66270 */
[----:B------:R-:W-:Y:S01]  /*be70*/  LEA.HI.X R7, R72, UR9, R3, 0x1, P6 ;  /* 0x0000000948077c11 */ /* 0x000fe2000b0f0c03 */
        /* <DEDUP_REMOVED lines=24> */
.L_x_2321:
[----:B------:R-:W-:Y:S05]  /*c000*/  BSYNC B1 ;  /* 0x0000000000017941 */ /* 0x000fea0003800000 */
.L_x_2320:
[----:B------:R-:W-:Y:S01]  /*c010*/  LOP3.LUT P2, RZ, R223, 0x4, RZ, 0xc0, !PT ;  /* 0x00000004dfff7812 */ /* 0x000fe2000784c0ff */
[----:B------:R-:W-:Y:S01]  /*c020*/  IMAD.IADD R57, R215, 0x1, R14 ;  /* 0x00000001d7397824 */ /* 0x000fe200078e020e */
[----:B------:R-:W-:Y:S01]  /*c030*/  ULDC.64 UR4, c[0x0][0x3c8] ;  /* 0x0000f20000047ab9 */ /* 0x000fe20000000a00 */
[----:B-----5:R-:W-:Y:S01]  /*c040*/  IMAD.MOV.U32 R0, RZ, RZ, R52 ;  /* 0x000000ffff007224 */ /* 0x020fe200078e0034 */
[----:B------:R-:W-:Y:S01]  /*c050*/  ULDC.64 UR6, c[0x0][0x3e0] ;  /* 0x0000f80000067ab9 */ /* 0x000fe20000000a00 */
[----:B------:R-:W-:Y:S01]  /*c060*/  IMAD R57, R57, 0x2, R18 ;  /* 0x0000000239397824 */ /* 0x000fe200078e0212 */
[----:B------:R-:W-:Y:S01]  /*c070*/  MOV R73, R47 ;  /* 0x0000002f00497202 */ /* 0x000fe20000000f00 */
[----:B------:R-:W-:Y:S01]  /*c080*/  IMAD.MOV.U32 R3, RZ, RZ, R53 ;  /* 0x000000ffff037224 */ /* 0x000fe200078e0035 */
[----:B------:R-:W-:Y:S01]  /*c090*/  PRMT R90, R0, 0x7610, R90 ;  /* 0x00007610005a7816 */ /* 0x000fe2000000005a */
[----:B-12---:R-:W-:Y:S01]  /*c0a0*/  VIADD R5, R57, 0x15400 ;  /* 0x0001540039057836 */ /* 0x006fe20000000000 */
[----:B------:R-:W-:Y:S01]  /*c0b0*/  PRMT R81, R73, 0x7610, R81 ;  /* 0x0000761049517816 */ /* 0x000fe20000000051 */
[----:B------:R-:W-:Y:S01]  /*c0c0*/  IMAD.MOV.U32 R0, RZ, RZ, R61 ;  /* 0x000000ffff007224 */ /* 0x000fe200078e003d */
[----:B------:R-:W-:Y:S01]  /*c0d0*/  PRMT R91, R3, 0x7610, R91 ;  /* 0x00007610035b7816 */ /* 0x000fe2000000005b */
[----:B------:R-:W-:-:S02]  /*c0e0*/  IMAD.MOV.U32 R6, RZ, RZ, R56 ;  /* 0x000000ffff067224 */ /* 0x000fc400078e0038 */
[----:B------:R-:W-:Y:S01]  /*c0f0*/  VIADD R56, R57, 0x15440 ;  /* 0x0001544039387836 */ /* 0x000fe20000000000 */
[----:B------:R-:W-:Y:S01]  /*c100*/  PRMT R99, R0, 0x7610, R99 ;  /* 0x0000761000637816 */ /* 0x000fe20000000063 */
[----:B------:R-:W-:Y:S02]  /*c110*/  IMAD.MOV.U32 R4, RZ, RZ, R60 ;  /* 0x000000ffff047224 */ /* 0x000fe400078e003c */
        /* <DEDUP_REMOVED lines=13> */
[--C-:B------:R-:W-:Y:S01]  /*c1f0*/  IMAD.MOV.U32 R7, RZ, RZ, R75.reuse ;  /* 0x000000ffff077224 */ /* 0x100fe200078e004b */
[----:B------:R-:W-:Y:S01]  /*c200*/  PRMT R75, R0, 0x7610, R75 ;  /* 0x00007610004b7816 */ /* 0x000fe2000000004b */
[----:B------:R-:W-:Y:S01]  /*c210*/  IMAD.MOV.U32 R3, RZ, RZ, R48 ;  /* 0x000000ffff037224 */ /* 0x000fe200078e0030 */
[----:B------:R-:W0:Y:S01]  /*c220*/  @P2 LDC R0, c[0x0][0x42c] ;  /* 0x00010b00ff002b82 */ /* 0x000e220000000800 */
[----:B------:R-:W-:Y:S01]  /*c230*/  PRMT R76, R4, 0x7610, R76 ;  /* 0x00007610044c7816 */ /* 0x000fe2000000004c */
[----:B------:R-:W-:-:S02]  /*c240*/  IMAD.MOV.U32 R4, RZ, RZ, R54 ;  /* 0x000000ffff047224 */ /* 0x000fc400078e0036 */
[----:B------:R-:W-:Y:S01]  /*c250*/  PRMT R82, R3, 0x7610, R82 ;  /* 0x0000761003527816 */ /* 0x000fe20000000052 */
[----:B------:R-:W-:Y:S02]  /*c260*/  IMAD.MOV.U32 R3, RZ, RZ, R49 ;  /* 0x000000ffff037224 */ /* 0x000fe400078e0031 */
[----:B------:R-:W-:Y:S01]  /*c270*/  PRMT R92, R4, 0x7610, R92 ;  /* 0x00007610045c7816 */ /* 0x000fe2000000005c */
[----:B------:R-:W1:Y:S01]  /*c280*/  @P2 LDC R5, c[0x0][0x430] ;  /* 0x00010c00ff052b82 */ /* 0x000e620000000800 */
[----:B------:R-:W-:Y:S01]  /*c290*/  IMAD.MOV.U32 R4, RZ, RZ, R59 ;  /* 0x000000ffff047224 */ /* 0x000fe200078e003b */
[----:B------:R-:W-:Y:S01]  /*c2a0*/  PRMT R83, R3, 0x7610, R83 ;  /* 0x0000761003537816 */ /* 0x000fe20000000053 */
[----:B------:R-:W-:Y:S02]  /*c2b0*/  IMAD.MOV.U32 R3, RZ, RZ, R58 ;  /* 0x000000ffff037224 */ /* 0x000fe400078e003a */
        /* <DEDUP_REMOVED lines=8> */
[----:B------:R-:W-:-:S02]  /*c340*/  IMAD R3, R236, 0x40, R3 ;  /* 0x00000040ec037824 */ /* 0x000fc400078e0203 */
        /* <DEDUP_REMOVED lines=10> */
[C---:B------:R-:W-:Y:S01]  /*c3f0*/  PRMT R111, R71.reuse, 0x7610, R111 ;  /* 0x00007610476f7816 */ /* 0x040fe2000000006f */
[----:B------:R-:W-:Y:S01]  /*c400*/  IMAD.MOV.U32 R4, RZ, RZ, R9 ;  /* 0x000000ffff047224 */ /* 0x000fe200078e0009 */
[----:B------:R-:W-:Y:S01]  /*c410*/  SHF.R.S32.HI R5, RZ, 0x1f, R3 ;  /* 0x0000001fff057819 */ /* 0x000fe20000011403 */
[----:B------:R-:W-:Y:S01]  /*c420*/  IMAD.MOV.U32 R14, RZ, RZ, R144 ;  /* 0x000000ffff0e7224 */ /* 0x000fe200078e0090 */
[----:B------:R-:W-:Y:S01]  /*c430*/  PRMT R71, R71, 0x5410, R72 ;  /* 0x0000541047477816 */ /* 0x000fe20000000048 */
[----:B------:R-:W-:Y:S01]  /*c440*/  IMAD.MOV.U32 R15, RZ, RZ, R77 ;  /* 0x000000ffff0f7224 */ /* 0x000fe200078e004d */
[----:B------:R-:W-:Y:S01]  /*c450*/  PRMT R70, R0, 0x7610, R70 ;  /* 0x0000761000467816 */ /* 0x000fe20000000046 */
[C---:B------:R-:W-:Y:S01]  /*c460*/  IMAD R0, R5.reuse, R10, RZ ;  /* 0x0000000a05007224 */ /* 0x040fe200078e02ff */
[----:B------:R-:W-:Y:S01]  /*c470*/  PRMT R71, R4, 0x7610, R71 ;  /* 0x0000761004477816 */ /* 0x000fe20000000047 */
[----:B------:R-:W-:-:S02]  /*c480*/  IMAD R4, R5, R12, RZ ;  /* 0x0000000c05047224 */ /* 0x000fc400078e02ff */
[----:B------:R-:W-:-:S04]  /*c490*/  IMAD.WIDE.U32 R6, R3, R10, R6 ;  /* 0x0000000a03067225 */ /* 0x000fc800078e0006 */
[----:B------:R-:W-:-:S04]  /*c4a0*/  IMAD.WIDE.U32 R14, R3, R12, R14 ;  /* 0x0000000c030e7225 */ /* 0x000fc800078e000e */
[C---:B------:R-:W-:Y:S01]  /*c4b0*/  IMAD R5, R3.reuse, R11, R0 ;  /* 0x0000000b03057224 */ /* 0x040fe200078e0200 */
[----:B------:R-:W-:Y:S01]  /*c4c0*/  LEA R0, P3, R14, UR6, 0x1 ;  /* 0x000000060e007c11 */ /* 0x000fe2000f8608ff */
[----:B------:R-:W-:Y:S01]  /*c4d0*/  IMAD R3, R3, R13, R4 ;  /* 0x0000000d03037224 */ /* 0x000fe200078e0204 */
[C---:B------:R-:W-:Y:S01]  /*c4e0*/  LEA R4, P2, R6.reuse, UR4, 0x1 ;  /* 0x0000000406047c11 */ /* 0x040fe2000f8408ff */
[----:B------:R-:W-:Y:S01]  /*c4f0*/  IMAD.IADD R5, R7, 0x1, R5 ;  /* 0x0000000107057824 */ /* 0x000fe200078e0205 */
[----:B------:R-:W-:Y:S01]  /*c500*/  UMOV UR4, 0xffffffff ;  /* 0xffffffff00047882 */ /* 0x000fe20000000000 */
[----:B------:R-:W-:Y:S02]  /*c510*/  IMAD.IADD R3, R15, 0x1, R3 ;  /* 0x000000010f037824 */ /* 0x000fe400078e0203 */
[----:B------:R-:W-:Y:S01]  /*c520*/  IMAD.MOV.U32 R72, RZ, RZ, R46 ;  /* 0x000000ffff487224 */ /* 0x000fe200078e002e */
[----:B------:R-:W-:Y:S01]  /*c530*/  LEA.HI.X R5, R6, UR5, R5, 0x1, P2 ;  /* 0x0000000506057c11 */ /* 0x000fe200090f0c05 */
[----:B------:R-:W-:Y:S01]  /*c540*/  IMAD.MOV.U32 R11, RZ, RZ, R29 ;  /* 0x000000ffff0b7224 */ /* 0x000fe200078e001d */
[----:B------:R-:W-:Y:S01]  /*c550*/  LEA.HI.X R3, R14, UR7, R3, 0x1, P3 ;  /* 0x000000070e037c11 */ /* 0x000fe200098f0c03 */
[----:B------:R-:W-:Y:S01]  /*c560*/  IMAD.MOV.U32 R73, RZ, RZ, R25 ;  /* 0x000000ffff497224 */ /* 0x000fe200078e0019 */
[----:B------:R-:W-:Y:S01]  /*c570*/  PRMT R80, R72, 0x7610, R80 ;  /* 0x0000761048507816 */ /* 0x000fe20000000050 */
[----:B------:R-:W-:Y:S01]  /*c580*/  IMAD.MOV.U32 R72, RZ, RZ, R24 ;  /* 0x000000ffff487224 */ /* 0x000fe200078e0018 */
[----:B------:R-:W-:Y:S01]  /*c590*/  PRMT R74, R11, 0x7610, R74 ;  /* 0x000076100b4a7816 */ /* 0x000fe2000000004a */
[----:B------:R-:W-:Y:S01]  /*c5a0*/  IMAD.MOV.U32 R10, RZ, RZ, R28 ;  /* 0x000000ffff0a7224 */ /* 0x000fe200078e001c */
[----:B------:R-:W-:Y:S01]  /*c5b0*/  LEA.HI R6, R232, R232, RZ, 0x1 ;  /* 0x000000e8e8067211 */ /* 0x000fe200078f08ff */
[----:B------:R-:W-:Y:S06]  /*c5c0*/  BRA.DIV UR4, `(.L_x_2322) ;  /* 0x0000020a04907947 */ /* 0x000fec000b800000 */
.L_x_2544:
[----:B------:R-:W-:-:S03]  /*c5d0*/  UMOV UR4, 0xffffffff ;  /* 0xffffffff00047882 */ /* 0x000fc60000000000 */
[----:B------:R-:W-:Y:S05]  /*c5e0*/  BRA.DIV UR4, `(.L_x_2323) ;  /* 0x0000020a04b07947 */ /* 0x000fea000b800000 */
.L_x_2547:
[----:B------:R-:W-:-:S03]  /*c5f0*/  UMOV UR4, 0xffffffff ;  /* 0xffffffff00047882 */ /* 0x000fc60000000000 */
[----:B------:R-:W-:Y:S05]  /*c600*/  BRA.DIV UR4, `(.L_x_2324) ;  /* 0x0000020a04d07947 */ /* 0x000fea000b800000 */
.L_x_2550:
[----:B------:R-:W-:-:S03]  /*c610*/  UMOV UR4, 0xffffffff ;  /* 0xffffffff00047882 */ /* 0x000fc60000000000 */
[----:B------:R-:W-:Y:S05]  /*c620*/  BRA.DIV UR4, `(.L_x_2325) ;  /* 0x0000020a04f07947 */ /* 0x000fea000b800000 */
.L_x_2553:
[----:B------:R-:W-:-:S03]  /*c630*/  UMOV UR4, 0xffffffff ;  /* 0xffffffff00047882 */ /* 0x000fc60000000000 */
[----:B------:R-:W-:Y:S05]  /*c640*/  BRA.DIV UR4, `(.L_x_2326) ;  /* 0x0000020e04107947 */ /* 0x000fea000b800000 */
.L_x_2556:
[----:B------:R-:W-:Y:S01]  /*c650*/  UMOV UR4, 0xffffffff ;  /* 0xffffffff00047882 */ /* 0x000fe20000000000 */
[----:B------:R-:W-:Y:S02]  /*c660*/  LOP3.LUT R5, R6, 0xfffffffe, RZ, 0xc0, !PT ;  /* 0xfffffffe06057812 */ /* 0x000fe400078ec0ff */
[----:B------:R-:W-:Y:S05]  /*c670*/  BRA.DIV UR4, `(.L_x_2327) ;  /* 0x0000020e042c7947 */ /* 0x000fea000b800000 */
.L_x_2559:
[----:B------:R-:W-:Y:S01]  /*c680*/  UMOV UR4, 0xffffffff ;  /* 0xffffffff00047882 */ /* 0x000fe20000000000 */
[----:B------:R-:W-:Y:S02]  /*c690*/  IMAD.IADD R5, R232, 0x1, -R5 ;  /* 0x00000001e8057824 */ /* 0x000fe400078e0a05 */
[----:B------:R-:W-:Y:S05]  /*c6a0*/  BRA.DIV UR4, `(.L_x_2328) ;  /* 0x0000020e04487947 */ /* 0x000fea000b800000 */
.L_x_2562:
[----:B------:R-:W-:Y:S01]  /*c6b0*/  UMOV UR4, 0xffffffff ;  /* 0xffffffff00047882 */ /* 0x000fe20000000000 */
[----:B------:R-:W-:Y:S02]  /*c6c0*/  SHF.L.U32 R3, R5, 0x1f, RZ ;  /* 0x0000001f05037819 */ /* 0x000fe400000006ff */
[----:B------:R-:W-:Y:S05]  /*c6d0*/  BRA.DIV UR4, `(.L_x_2329) ;  /* 0x0000020e04647947 */ /* 0x000fea000b800000 */
.L_x_2565:
        /* <DEDUP_REMOVED lines=36> */
[----:B0-----:R-:W-:Y:S06]  /*c920*/  @!P2 BRA `(.L_x_2331) ;  /* 0x0000020800f8a947 */ /* 0x001fec0003800000 */
.L_x_2566:
[----:B------:R-:W-:Y:S05]  /*c930*/  BSYNC B1 ;  /* 0x0000000000017941 */ /* 0x000fea0003800000 */
.L_x_2330:
[----:B------:R-:W-:Y:S01]  /*c940*/  BSSY B1, `(.L_x_2332) ;  /* 0x0000133000017945 */ /* 0x000fe20003800000 */
[----:B0-----:R-:W-:-:S03]  /*c950*/  PRMT R3, R4, 0x7610, R3 ;  /* 0x0000761004037816 */ /* 0x001fc60000000003 */
[----:B------:R-:W-:Y:S05]  /*c960*/  @P0 BRA `(.L_x_2333) ;  /* 0x0000001000c00947 */ /* 0x000fea0003800000 */
[----:B------:R-:W0:Y:S01]  /*c970*/  LDC R5, c[0x0][0x3d4] ;  /* 0x0000f500ff057b82 */ /* 0x000e220000000800 */
        /* <DEDUP_REMOVED lines=14> */
[----:B------:R-:W-:Y:S02]  /*ca60*/  SHF.R.U32.HI R110, RZ, 0x10, R67 ;  /* 0x00000010ff6e7819 */ /* 0x000fe40000011643 */
[----:B------:R-:W-:Y:S02]  /*ca70*/  SHF.R.U32.HI R107, RZ, 0x10, R69 ;  /* 0x00000010ff6b7819 */ /* 0x000fe40000011645 */
[----:B------:R-:W-:Y:S02]  /*ca80*/  SHF.R.U64 R109, R66, 0x10, R67 ;  /* 0x00000010426d7819 */ /* 0x000fe40000001243 */
[----:B------:R-:W-:Y:S02]  /*ca90*/  PRMT R110, R71, 0x5432, R110 ;  /* 0x00005432476e7816 */ /* 0x000fe4000000006e */
[----:B------:R-:W-:Y:S02]  /*caa0*/  PRMT R107, R108, 0x5410, R107 ;  /* 0x000054106c6b7816 */ /* 0x000fe4000000006b */
[----:B------:R-:W-:Y:S01]  /*cab0*/  PRMT R109, R111, 0x5410, R109 ;  /* 0x000054106f6d7816 */ /* 0x000fe2000000006d */
[----:B------:R-:W-:Y:S01]  /*cac0*/  IMAD.U32 R111, R110, 0x10000, RZ ;  /* 0x000100006e6f7824 */ /* 0x000fe200078e00ff */
[----:B------:R-:W-:Y:S01]  /*cad0*/  SHF.R.U64 R106, R68, 0x10, R69 ;  /* 0x00000010446a7819 */ /* 0x000fe20000001245 */
[----:B------:R-:W-:Y:S01]  /*cae0*/  IMAD.U32 R108, R107, 0x10000, RZ ;  /* 0x000100006b6c7824 */ /* 0x000fe200078e00ff */
[----:B------:R-:W-:-:S02]  /*caf0*/  LOP3.LUT R110, R110, 0xffff0000, RZ, 0xc0, !PT ;  /* 0xffff00006e6e7812 */ /* 0x000fc400078ec0ff */
[----:B------:R-:W-:Y:S02]  /*cb00*/  LOP3.LUT R107, R107, 0xffff0000, RZ, 0xc0, !PT ;  /* 0xffff00006b6b7812 */ /* 0x000fe400078ec0ff */
[----:B------:R-:W-:Y:S02]  /*cb10*/  PRMT R106, R70, 0x5432, R106 ;  /* 0x00005432466a7816 */ /* 0x000fe4000000006a */
[C---:B0-----:R-:W-:Y:S01]  /*cb20*/  LOP3.LUT R67, R6.reuse, 0xffff0000, RZ, 0xc0, !PT ;  /* 0xffff000006437812 */ /* 0x041fe200078ec0ff */
[----:B------:R-:W-:Y:S01]  /*cb30*/  IMAD.U32 R66, R6, 0x10000, RZ ;  /* 0x0001000006427824 */ /* 0x000fe200078e00ff */
[C---:B------:R-:W-:Y:S01]  /*cb40*/  LOP3.LUT R69, R7.reuse, 0xffff0000, RZ, 0xc0, !PT ;  /* 0xffff000007457812 */ /* 0x040fe200078ec0ff */
[----:B------:R-:W-:Y:S02]  /*cb50*/  IMAD.U32 R68, R7, 0x10000, RZ ;  /* 0x0001000007447824 */ /* 0x000fe400078e00ff */
[C---:B------:R-:W-:Y:S01]  /*cb60*/  FMUL.FTZ R113, R67.reuse, R111 ;  /* 0x0000006f43717220 */ /* 0x040fe20000410000 */
[----:B------:R-:W-:Y:S01]  /*cb70*/  FMUL.FTZ R112, R67, R108 ;  /* 0x0000006c43707220 */ /* 0x000fe20000410000 */
[----:B------:R-:W-:Y:S01]  /*cb80*/  FMUL.FTZ R67, R69, R110 ;  /* 0x0000006e45437220 */ /* 0x000fe20000410000 */
[----:B------:R-:W-:-:S02]  /*cb90*/  IMAD.U32 R6, R4, 0x10000, RZ ;  /* 0x0001000004067824 */ /* 0x000fc400078e00ff */
        /* <DEDUP_REMOVED lines=25> */
.L_x_2335:
[----:B------:R-:W-:Y:S05]  /*cd30*/  BSYNC B2 ;  /* 0x0000000000027941 */ /* 0x000fea0003800000 */
.L_x_2334:
[----:B------:R-:W-:Y:S04]  /*cd40*/  BSSY B2, `(.L_x_2336) ;  /* 0x0000030000027945 */ /* 0x000fe80003800000 */
[----:B------:R-:W-:Y:S05]  /*cd50*/  @P2 BRA `(.L_x_2337) ;  /* 0x0000000000b82947 */ /* 0x000fea0003800000 */
[----:B0-----:R-:W0:Y:S01]  /*cd60*/  LDS.128 R4, [R56] ;  /* 0x0000000038047984 */ /* 0x001e220000000c00 */
        /* <DEDUP_REMOVED lines=45> */
.L_x_2337:
[----:B------:R-:W-:Y:S05]  /*d040*/  BSYNC B2 ;  /* 0x0000000000027941 */ /* 0x000fea0003800000 */
.L_x_2336:
        /* <DEDUP_REMOVED lines=48> */
.L_x_2339:
[----:B------:R-:W-:Y:S05]  /*d350*/  BSYNC B2 ;  /* 0x0000000000027941 */ /* 0x000fea0003800000 */
.L_x_2338:
        /* <DEDUP_REMOVED lines=48> */
.L_x_2341:
[----:B------:R-:W-:Y:S05]  /*d660*/  BSYNC B2 ;  /* 0x0000000000027941 */ /* 0x000fea0003800000 */
.L_x_2340:
        /* <DEDUP_REMOVED lines=48> */
.L_x_2343:
[----:B------:R-:W-:Y:S05]  /*d970*/  BSYNC B2 ;  /* 0x0000000000027941 */ /* 0x000fea0003800000 */
.L_x_2342:
        /* <DEDUP_REMOVED lines=17> */
[----:B------:R-:W-:Y:S01]  /*da90*/  IMAD.U32 R46, R7, 0x10000, RZ ;  /* 0x00010000072e7824 */ /* 0x000fe200078e00ff */
[----:B------:R-:W-:Y:S01]  /*daa0*/  SHF.L.U32 R6, R4, 0x10, RZ ;  /* 0x0000001004067819 */ /* 0x000fe200000006ff */
[C---:B------:R-:W-:Y:S01]  /*dab0*/  FMUL.FTZ R52, R45.reuse, R48 ;  /* 0x000000302d347220 */ /* 0x040fe20000410000 */
[----:B------:R-:W-:Y:S01]  /*dac0*/  FMUL.FTZ R51, R45, R49 ;  /* 0x000000312d337220 */ /* 0x000fe20000410000 */
[----:B------:R-:W-:Y:S01]  /*dad0*/  FMUL.FTZ R45, R47, R76 ;  /* 0x0000004c2f2d7220 */ /* 0x000fe20000410000 */
[----:B------:R-:W-:-:S02]  /*dae0*/  IMAD.U32 R7, R5, 0x10000, RZ ;  /* 0x0001000005077824 */ /* 0x000fc400078e00ff */
[----:B------:R-:W-:Y:S01]  /*daf0*/  FFMA.FTZ R53, R44, R49, R52 ;  /* 0x000000312c357223 */ /* 0x000fe20000010034 */
[-C--:B------:R-:W-:Y:S01]  /*db00*/  FMUL.FTZ R49, R47, R81.reuse ;  /* 0x000000512f317220 */ /* 0x080fe20000410000 */
[----:B------:R-:W-:Y:S01]  /*db10*/  FFMA.FTZ R81, R46, R81, -R45 ;  /* 0x000000512e517223 */ /* 0x000fe2000001082d */
        /* <DEDUP_REMOVED lines=21> */
.L_x_2333:
[----:B------:R-:W-:Y:S05]  /*dc70*/  BSYNC B1 ;  /* 0x0000000000017941 */ /* 0x000fea0003800000 */
.L_x_2332:
        /* <DEDUP_REMOVED lines=61> */
.L_x_2346:
[----:B------:R-:W-:Y:S05]  /*e050*/  BSYNC B1 ;  /* 0x0000000000017941 */ /* 0x000fea0003800000 */
.L_x_2345:
[----:B------:R-:W-:Y:S04]  /*e060*/  BSSY B1, `(.L_x_2347) ;  /* 0x0000030000017945 */ /* 0x000fe80003800000 */
[----:B------:R-:W-:Y:S05]  /*e070*/  @P1 BRA `(.L_x_2348) ;  /* 0x0000000000b81947 */ /* 0x000fea0003800000 */
[----:B0-----:R-:W0:Y:S01]  /*e080*/  LDS.128 R4, [R56+0x2000] ;  /* 0x0020000038047984 */ /* 0x001e220000000c00 */
        /* <DEDUP_REMOVED lines=45> */
.L_x_2348:
[----:B------:R-:W-:Y:S05]  /*e360*/  BSYNC B1 ;  /* 0x0000000000017941 */ /* 0x000fea0003800000 */
.L_x_2347:
[----:B------:R-:W-:Y:S04]  /*e370*/  BSSY B1, `(.L_x_2349) ;  /* 0x0000030000017945 */ /* 0x000fe80003800000 */
[----:B------:R-:W-:Y:S05]  /*e380*/  @P2 BRA `(.L_x_2350) ;  /* 0x0000000000b82947 */ /* 0x000fea0003800000 */
[----:B01----:R-:W0:Y:S01]  /*e390*/  LDS.128 R4, [R57+0x1b400] ;  /* 0x01b4000039047984 */ /* 0x003e220000000c00 */
        /* <DEDUP_REMOVED lines=9> */
[----:B------:R-:W-:Y:S01]  /*e430*/  IMAD.U32 R35, R79, 0x10000, RZ ;  /* 0x000100004f237824 */ /* 0x000fe200078e00ff */
[----:B------:R-:W-:Y:S02]  /*e440*/  LOP3.LUT R77, R77, 0xffff0000, RZ, 0xc0, !PT ;  /* 0xffff00004d4d7812 */ /* 0x000fe400078ec0ff */
[----:B------:R-:W-:Y:S02]  /*e450*/  LOP3.LUT R79, R79, 0xffff0000, RZ, 0xc0, !PT ;  /* 0xffff00004f4f7812 */ /* 0x000fe400078ec0ff */
[C---:B0-----:R-:W-:Y:S01]  /*e460*/  LOP3.LUT R32, R6.reuse, 0xffff0000, RZ, 0xc0, !PT ;  /* 0xffff000006207812 */ /* 0x041fe200078ec0ff */
[----:B------:R-:W-:Y:S01]  /*e470*/  IMAD.U32 R15, R6, 0x10000, RZ ;  /* 0x00010000060f7824 */ /* 0x000fe200078e00ff */
[C---:B------:R-:W-:Y:S01]  /*e480*/  LOP3.LUT R34, R7.reuse, 0xffff0000, RZ, 0xc0, !PT ;  /* 0xffff000007227812 */ /* 0x040fe200078ec0ff */
[----:B------:R-:W-:-:S02]  /*e490*/  IMAD.U32 R33, R7, 0x10000, RZ ;  /* 0x0001000007217824 */ /* 0x000fc400078e00ff */
[C---:B------:R-:W-:Y:S01]  /*e4a0*/  FMUL.FTZ R38, R32.reuse, R37 ;  /* 0x0000002520267220 */ /* 0x040fe20000410000 */
[----:B------:R-:W-:Y:S01]  /*e4b0*/  FMUL.FTZ R32, R32, R35 ;  /* 0x0000002320207220 */ /* 0x000fe20000410000 */
[----:B------:R-:W-:Y:S02]  /*e4c0*/  IMAD.U32 R6, R4, 0x10000, RZ ;  /* 0x0001000004067824 */ /* 0x000fe400078e00ff */
[----:B------:R-:W-:Y:S01]  /*e4d0*/  FMUL.FTZ R40, R34, R77 ;  /* 0x0000004d22287220 */ /* 0x000fe20000410000 */
[C---:B------:R-:W-:Y:S01]  /*e4e0*/  FFMA.FTZ R38, R15.reuse, R35, -R38 ;  /* 0x000000230f267223 */ /* 0x040fe20000010826 */
[----:B------:R-:W-:Y:S01]  /*e4f0*/  FFMA.FTZ R39, R15, R37, R32 ;  /* 0x000000250f277223 */ /* 0x000fe20000010020 */
[C---:B------:R-:W-:Y:S01]  /*e500*/  IMAD.U32 R7, R5.reuse, 0x10000, RZ ;  /* 0x0001000005077824 */ /* 0x040fe200078e00ff */
[----:B------:R-:W-:Y:S01]  /*e510*/  LOP3.LUT R4, R4, 0xffff0000, RZ, 0xc0, !PT ;  /* 0xffff000004047812 */ /* 0x000fe200078ec0ff */
[----:B------:R-:W-:Y:S01]  /*e520*/  IMAD.U32 R35, R36, 0x10000, RZ ;  /* 0x0001000024237824 */ /* 0x000fe200078e00ff */
[----:B------:R-:W-:Y:S01]  /*e530*/  LOP3.LUT R5, R5, 0xffff0000, RZ, 0xc0, !PT ;  /* 0xffff000005057812 */ /* 0x000fe200078ec0ff */
[----:B------:R-:W-:-:S02]  /*e540*/  IMAD.U32 R15, R78, 0x10000, RZ ;  /* 0x000100004e0f7824 */ /* 0x000fc400078e00ff */
[-C--:B------:R-:W-:Y:S01]  /*e550*/  FMUL.FTZ R34, R34, R79.reuse ;  /* 0x0000004f22227220 */ /* 0x080fe20000410000 */
        /* <DEDUP_REMOVED lines=17> */
.L_x_2350:
[----:B------:R-:W-:Y:S05]  /*e670*/  BSYNC B1 ;  /* 0x0000000000017941 */ /* 0x000fea0003800000 */
.L_x_2349:
[----:B------:R-:W-:Y:S04]  /*e680*/  BSSY B1, `(.L_x_2351) ;  /* 0x0000030000017945 */ /* 0x000fe80003800000 */
[----:B------:R-:W-:Y:S05]  /*e690*/  @P3 BRA `(.L_x_2352) ;  /* 0x0000000000b83947 */ /* 0x000fea0003800000 */
[----:B012---:R-:W0:Y:S01]  /*e6a0*/  LDS.128 R4, [R56+0x6000] ;  /* 0x0060000038047984 */ /* 0x007e220000000c00 */
[----:B------:R-:W-:Y:S02]  /*e6b0*/  SHF.R.U32.HI R15, RZ, 0x10, R29 ;  /* 0x00000010ff0f7819 */ /* 0x000fe4000001161d */
[--C-:B------:R-:W-:Y:S02]  /*e6c0*/  SHF.R.U32.HI R33, RZ, 0x10, R31.reuse ;  /* 0x00000010ff217819 */ /* 0x100fe4000001161f */
[----:B------:R-:W-:Y:S02]  /*e6d0*/  SHF.R.U64 R30, R30, 0x10, R31 ;  /* 0x000000101e1e7819 */ /* 0x000fe4000000121f */
[----:B------:R-:W-:Y:S02]  /*e6e0*/  SHF.R.U64 R31, R28, 0x10, R29 ;  /* 0x000000101c1f7819 */ /* 0x000fe4000000121d */
        /* <DEDUP_REMOVED lines=14> */
[C---:B------:R-:W-:Y:S01]  /*e7d0*/  IMAD.U32 R6, R4.reuse, 0x10000, RZ ;  /* 0x0001000004067824 */ /* 0x040fe200078e00ff */
[----:B------:R-:W-:Y:S01]  /*e7e0*/  LOP3.LUT R4, R4, 0xffff0000, RZ, 0xc0, !PT ;  /* 0xffff000004047812 */ /* 0x000fe200078ec0ff */
[C---:B------:R-:W-:Y:S02]  /*e7f0*/  IMAD.U32 R7, R5.reuse, 0x10000, RZ ;  /* 0x0001000005077824 */ /* 0x040fe400078e00ff */
[C---:B------:R-:W-:Y:S01]  /*e800*/  FFMA.FTZ R32, R10.reuse, R32, R13 ;  /* 0x000000200a207223 */ /* 0x040fe2000001000d */
[----:B------:R-:W-:Y:S01]  /*e810*/  FFMA.FTZ R33, R10, R30, -R33 ;  /* 0x0000001e0a217223 */ /* 0x000fe20000010821 */
[C---:B------:R-:W-:Y:S01]  /*e820*/  IMAD.U32 R13, R28.reuse, 0x10000, RZ ;  /* 0x000100001c0d7824 */ /* 0x040fe200078e00ff */
[----:B------:R-:W-:Y:S01]  /*e830*/  LOP3.LUT R5, R5, 0xffff0000, RZ, 0xc0, !PT ;  /* 0xffff000005057812 */ /* 0x000fe200078ec0ff */
[CC--:B------:R-:W-:Y:S01]  /*e840*/  FMUL.FTZ R35, R15.reuse, R74.reuse ;  /* 0x0000004a0f237220 */ /* 0x0c0fe20000410000 */
[-C--:B------:R-:W-:Y:S01]  /*e850*/  FMUL.FTZ R37, R15, R29.reuse ;  /* 0x0000001d0f257220 */ /* 0x080fe20000410000 */
[C---:B------:R-:W-:Y:S01]  /*e860*/  LOP3.LUT R10, R31.reuse, 0xffff0000, RZ, 0xc0, !PT ;  /* 0xffff00001f0a7812 */ /* 0x040fe200078ec0ff */
[----:B------:R-:W-:Y:S01]  /*e870*/  IMAD.U32 R15, R31, 0x10000, RZ ;  /* 0x000100001f0f7824 */ /* 0x000fe200078e00ff */
[----:B------:R-:W-:Y:S01]  /*e880*/  LOP3.LUT R28, R28, 0xffff0000, RZ, 0xc0, !PT ;  /* 0xffff00001c1c7812 */ /* 0x000fe200078ec0ff */
        /* <DEDUP_REMOVED lines=15> */
.L_x_2352:
[----:B------:R-:W-:Y:S05]  /*e980*/  BSYNC B1 ;  /* 0x0000000000017941 */ /* 0x000fea0003800000 */
.L_x_2351:
[----:B------:R-:W-:Y:S04]  /*e990*/  BSSY B1, `(.L_x_2353) ;  /* 0x0000030000017945 */ /* 0x000fe80003800000 */
[----:B------:R-:W-:Y:S05]  /*e9a0*/  @P4 BRA `(.L_x_2354) ;  /* 0x0000000000b84947 */ /* 0x000fea0003800000 */
[----:B0123--:R-:W0:Y:S01]  /*e9b0*/  LDS.128 R4, [R57+0x1f400] ;  /* 0x01f4000039047984 */ /* 0x00fe220000000c00 */
[--C-:B------:R-:W-:Y:S02]  /*e9c0*/  SHF.R.U64 R13, R24, 0x10, R25.reuse ;  /* 0x00000010180d7819 */ /* 0x100fe40000001219 */
[----:B------:R-:W-:Y:S02]  /*e9d0*/  SHF.R.U32.HI R24, RZ, 0x10, R25 ;  /* 0x00000010ff187819 */ /* 0x000fe40000011619 */
[--C-:B------:R-:W-:Y:S02]  /*e9e0*/  SHF.R.U32.HI R15, RZ, 0x10, R27.reuse ;  /* 0x00000010ff0f7819 */ /* 0x100fe4000001161b */
[----:B------:R-:W-:Y:S02]  /*e9f0*/  SHF.R.U64 R14, R26, 0x10, R27 ;  /* 0x000000101a0e7819 */ /* 0x000fe4000000121b */
        /* <DEDUP_REMOVED lines=41> */
.L_x_2354:
[----:B------:R-:W-:Y:S05]  /*ec90*/  BSYNC B1 ;  /* 0x0000000000017941 */ /* 0x000fea0003800000 */
.L_x_2353:
        /* <DEDUP_REMOVED lines=8> */
[----:B------:R-:W-:Y:S02]  /*ed20*/  PRMT R11, R3, 0x5410, R20 ;  /* 0x00005410030b7816 */ /* 0x000fe40000000014 */
[----:B------:R-:W-:Y:S01]  /*ed30*/  PRMT R70, R70, 0x5410, R13 ;  /* 0x0000541046467816 */ /* 0x000fe2000000000d */
[----:B------:R-:W-:Y:S01]  /*ed40*/  IMAD.U32 R15, R71, 0x10000, RZ ;  /* 0x00010000470f7824 */ /* 0x000fe200078e00ff */
        /* <DEDUP_REMOVED lines=12> */
[----:B------:R-:W-:-:S02]  /*ee10*/  IMAD.U32 R4, R5, 0x10000, RZ ;  /* 0x0001000005047824 */ /* 0x000fc400078e00ff */
[C---:B------:R-:W-:Y:S01]  /*ee20*/  FFMA.FTZ R11, R8.reuse, R13, -R11 ;  /* 0x0000000d080b7223 */ /* 0x040fe2000001080b */
[----:B------:R-:W-:Y:S01]  /*ee30*/  FFMA.FTZ R20, R8, R15, R6 ;  /* 0x0000000f08147223 */ /* 0x000fe20000010006 */
        /* <DEDUP_REMOVED lines=22> */
.L_x_2317:
[----:B------:R-:W-:Y:S01]  /*efa0*/  IMAD.MOV.U32 R145, RZ, RZ, R77 ;  /* 0x000000ffff917224 */ /* 0x000fe200078e004d */
[-C--:B------:R-:W-:Y:S01]  /*efb0*/  ISETP.GE.AND P0, PT, R204, R14.reuse, PT ;  /* 0x0000000ecc00720c */ /* 0x080fe20003f06270 */
[----:B------:R-:W0:Y:S01]  /*efc0*/  LDC R77, c[0x0][0x428] ;  /* 0x00010a00ff4d7b82 */ /* 0x000e220000000800 */
[----:B------:R-:W-:Y:S01]  /*efd0*/  BSSY B1, `(.L_x_2355) ;  /* 0x000003c000017945 */ /* 0x000fe20003800000 */
[----:B------:R-:W-:Y:S01]  /*efe0*/  IMAD.MOV.U32 R8, RZ, RZ, R56 ;  /* 0x000000ffff087224 */ /* 0x000fe200078e0038 */
[----:B------:R-:W-:Y:S01]  /*eff0*/  ISETP.GE.AND P1, PT, R233, R14, PT ;  /* 0x0000000ee900720c */ /* 0x000fe20003f26270 */
[----:B------:R-:W-:Y:S01]  /*f000*/  IMAD.MOV.U32 R9, RZ, RZ, R75 ;  /* 0x000000ffff097224 */ /* 0x000fe200078e004b */
        /* <DEDUP_REMOVED lines=56> */
.L_x_2356:
[----:B------:R-:W-:Y:S05]  /*f390*/  BSYNC B1 ;  /* 0x0000000000017941 */ /* 0x000fea0003800000 */
.L_x_2355:
        /* <DEDUP_REMOVED lines=10> */
[----:B------:R-:W-:Y:S02]  /*f440*/  IADD3.X R0, R78, R71, R85, P2, P3 ;  /* 0x000000474e007210 */ /* 0x000fe400017e6455 */
[----:B------:R-:W-:Y:S02]  /*f450*/  CS2R R52, SRZ ;  /* 0x0000000000347805 */ /* 0x000fe4000001ff00 */
[----:B0-----:R-:W-:Y:S01]  /*f460*/  LEA R14, P2, R73, UR4, 0x1 ;  /* 0x00000004490e7c11 */ /* 0x001fe2000f8408ff */
        /* <DEDUP_REMOVED lines=25> */
.L_x_2358:
[----:B------:R-:W-:Y:S05]  /*f600*/  BSYNC B1 ;  /* 0x0000000000017941 */ /* 0x000fea0003800000 */
.L_x_2357:
[----:B------:R-:W-:Y:S01]  /*f610*/  IMAD.MOV.U32 R0, RZ, RZ, R7 ;  /* 0x000000ffff007224 */ /* 0x000fe200078e0007 */
[----:B------:R-:W-:Y:S01]  /*f620*/  ISETP.NE.AND P2, PT, R77, 0x1, PT ;  /* 0x000000014d00780c */ /* 0x000fe20003f45270 */
[----:B------:R-:W-:Y:S01]  /*f630*/  IMAD.MOV.U32 R3, RZ, RZ, R24 ;  /* 0x000000ffff037224 */ /* 0x000fe200078e0018 */
[----:B------:R-:W-:Y:S01]  /*f640*/  PRMT R107, R74, 0x7610, R107 ;  /* 0x000076104a6b7816 */ /* 0x000fe2000000006b */
        /* <DEDUP_REMOVED lines=17> */
[----:B------:R-:W-:Y:S01]  /*f760*/  MOV R3, R31 ;  /* 0x0000001f00037202 */ /* 0x000fe20000000f00 */
[----:B------:R-:W-:Y:S01]  /*f770*/  IMAD.MOV.U32 R69, RZ, RZ, R39 ;  /* 0x000000ffff457224 */ /* 0x000fe200078e0027 */
[----:B------:R-:W-:Y:S01]  /*f780*/  PRMT R115, R14, 0x7610, R115 ;  /* 0x000076100e737816 */ /* 0x000fe20000000073 */
[----:B------:R-:W-:Y:S01]  /*f790*/  IMAD.MOV.U32 R14, RZ, RZ, R35 ;  /* 0x000000ffff0e7224 */ /* 0x000fe200078e0023 */
[----:B------:R-:W-:Y:S01]  /*f7a0*/  PRMT R88, R3, 0x7610, R88 ;  /* 0x0000761003587816 */ /* 0x000fe20000000058 */
[----:B------:R-:W1:Y:S01]  /*f7b0*/  @P2 LDC R0, c[0x0][0x42c] ;  /* 0x00010b00ff002b82 */ /* 0x000e620000000800 */
        /* <DEDUP_REMOVED lines=16> */
[----:B------:R-:W-:Y:S01]  /*f8c0*/  ULDC.64 UR4, c[0x0][0x3c8] ;  /* 0x0000f20000047ab9 */ /* 0x000fe20000000a00 */
[----:B------:R-:W-:Y:S01]  /*f8d0*/  PRMT R89, R14, 0x7610, R89 ;  /* 0x000076100e597816 */ /* 0x000fe20000000059 */
[----:B------:R-:W-:Y:S01]  /*f8e0*/  IMAD.MOV.U32 R14, RZ, RZ, R61 ;  /* 0x000000ffff0e7224 */ /* 0x000fe200078e003d */
[----:B------:R-:W-:Y:S01]  /*f8f0*/  PRMT R91, R20, 0x7610, R91 ;  /* 0x00007610145b7816 */ /* 0x000fe2000000005b */
[----:B-----5:R-:W-:Y:S01]  /*f900*/  IMAD.MOV.U32 R20, RZ, RZ, R42 ;  /* 0x000000ffff147224 */ /* 0x020fe200078e002a */
[----:B------:R-:W-:Y:S01]  /*f910*/  PRMT R104, R69, 0x7610, R104 ;  /* 0x0000761045687816 */ /* 0x000fe20000000068 */
[----:B------:R-:W-:Y:S01]  /*f920*/  IMAD.MOV.U32 R69, RZ, RZ, R63 ;  /* 0x000000ffff457224 */ /* 0x000fe200078e003f */
[----:B------:R-:W-:Y:S01]  /*f930*/  PRMT R90, R14, 0x7610, R90 ;  /* 0x000076100e5a7816 */ /* 0x000fe2000000005a */
[----:B-1----:R-:W-:Y:S01]  /*f940*/  @P2 IMAD.HI.U32 R0, R3, R0, RZ ;  /* 0x0000000003002227 */ /* 0x002fe200078e00ff */
[----:B------:R-:W-:Y:S01]  /*f950*/  PRMT R76, R20, 0x7610, R76 ;  /* 0x00007610144c7816 */ /* 0x000fe2000000004c */
[----:B------:R-:W-:Y:S01]  /*f960*/  ULDC.64 UR6, c[0x0][0x3e0] ;  /* 0x0000f80000067ab9 */ /* 0x000fe20000000a00 */
[----:B------:R-:W-:Y:S01]  /*f970*/  PRMT R92, R69, 0x7610, R92 ;  /* 0x00007610455c7816 */ /* 0x000fe2000000005c */
[----:B------:R-:W-:Y:S01]  /*f980*/  IMAD.MOV.U32 R14, RZ, RZ, R41 ;  /* 0x000000ffff0e7224 */ /* 0x000fe200078e0029 */
[----:B0-----:R-:W-:Y:S01]  /*f990*/  @P2 SHF.R.U32.HI R3, RZ, R15, R0 ;  /* 0x0000000fff032219 */ /* 0x001fe20000011600 */
[----:B------:R-:W-:-:S02]  /*f9a0*/  IMAD.MOV.U32 R0, RZ, RZ, R40 ;  /* 0x000000ffff007224 */ /* 0x000fc400078e0028 */
[----:B------:R-:W-:Y:S01]  /*f9b0*/  IMAD.MOV.U32 R69, RZ, RZ, R43 ;  /* 0x000000ffff457224 */ /* 0x000fe200078e002b */
[----:B------:R-:W-:Y:S01]  /*f9c0*/  SHF.R.S32.HI R15, RZ, 0x1f, R3 ;  /* 0x0000001fff0f7819 */ /* 0x000fe20000011403 */
[----:B------:R-:W-:Y:S01]  /*f9d0*/  IMAD.WIDE.U32 R144, R3, R12, R144 ;  /* 0x0000000c03907225 */ /* 0x000fe200078e0090 */
[----:B------:R-:W-:Y:S02]  /*f9e0*/  PRMT R74, R0, 0x7610, R74 ;  /* 0x00007610004a7816 */ /* 0x000fe4000000004a */
[----:B------:R-:W-:Y:S01]  /*f9f0*/  PRMT R75, R14, 0x7610, R75 ;  /* 0x000076100e4b7816 */ /* 0x000fe2000000004b */
[----:B------:R-:W-:Y:S01]  /*fa00*/  IMAD R0, R15, R10, RZ ;  /* 0x0000000a0f007224 */ /* 0x000fe200078e02ff */
[----:B------:R-:W-:Y:S01]  /*fa10*/  PRMT R77, R69, 0x7610, R77 ;  /* 0x00007610454d7816 */ /* 0x000fe2000000004d */
[----:B------:R-:W-:Y:S02]  /*fa20*/  IMAD R20, R15, R12, RZ ;  /* 0x0000000c0f147224 */ /* 0x000fe400078e02ff */
[----:B------:R-:W-:-:S04]  /*fa30*/  IMAD.WIDE.U32 R14, R3, R10, R8 ;  /* 0x0000000a030e7225 */ /* 0x000fc800078e0008 */
[C---:B------:R-:W-:Y:S01]  /*fa40*/  IMAD R9, R3.reuse, R11, R0 ;  /* 0x0000000b03097224 */ /* 0x040fe200078e0200 */
[----:B------:R-:W-:Y:S01]  /*fa50*/  LEA R8, P2, R14, UR4, 0x1 ;  /* 0x000000040e087c11 */ /* 0x000fe2000f8408ff */
[----:B------:R-:W-:Y:S01]  /*fa60*/  IMAD R3, R3, R13, R20 ;  /* 0x0000000d03037224 */ /* 0x000fe200078e0214 */
[----:B------:R-:W-:Y:S01]  /*fa70*/  LEA R0, P3, R144, UR6, 0x1 ;  /* 0x0000000690007c11 */ /* 0x000fe2000f8608ff */
[----:B------:R-:W-:Y:S01]  /*fa80*/  IMAD.IADD R9, R15, 0x1, R9 ;  /* 0x000000010f097824 */ /* 0x000fe200078e0209 */
[----:B------:R-:W-:Y:S01]  /*fa90*/  UMOV UR4, 0xffffffff ;  /* 0xffffffff00047882 */ /* 0x000fe20000000000 */
[----:B------:R-:W-:Y:S02]  /*faa0*/  IMAD.IADD R3, R145, 0x1, R3 ;  /* 0x0000000191037824 */ /* 0x000fe400078e0203 */
[----:B------:R-:W-:Y:S01]  /*fab0*/  IMAD.MOV.U32 R10, RZ, RZ, R44 ;  /* 0x000000ffff0a7224 */ /* 0x000fe200078e002c */
[----:B------:R-:W-:Y:S01]  /*fac0*/  LEA.HI.X R9, R14, UR5, R9, 0x1, P2 ;  /* 0x000000050e097c11 */ /* 0x000fe200090f0c09 */
[----:B------:R-:W-:Y:S01]  /*fad0*/  IMAD.MOV.U32 R11, RZ, RZ, R45 ;  /* 0x000000ffff0b7224 */ /* 0x000fe200078e002d */
[----:B------:R-:W-:-:S02]  /*fae0*/  LEA.HI.X R3, R144, UR7, R3, 0x1, P3 ;  /* 0x0000000790037c11 */ /* 0x000fc400098f0c03 */
[----:B------:R-:W-:Y:S02]  /*faf0*/  PRMT R72, R10, 0x7610, R72 ;  /* 0x000076100a487816 */ /* 0x000fe40000000048 */
[----:B------:R-:W-:Y:S02]  /*fb00*/  PRMT R73, R11, 0x7610, R73 ;  /* 0x000076100b497816 */ /* 0x000fe40000000049 */
[----:B------:R-:W-:Y:S01]  /*fb10*/  LEA.HI R10, R232, R232, RZ, 0x1 ;  /* 0x000000e8e80a7211 */ /* 0x000fe200078f08ff */
[----:B------:R-:W-:Y:S06]  /*fb20*/  BRA.DIV UR4, `(.L_x_2359) ;  /* 0x000001da048c7947 */ /* 0x000fec000b800000 */
.L_x_2569:
[----:B------:R-:W-:-:S03]  /*fb30*/  UMOV UR4, 0xffffffff ;  /* 0xffffffff00047882 */ /* 0x000fc60000000000 */
[----:B------:R-:W-:Y:S05]  /*fb40*/  BRA.DIV UR4, `(.L_x_2360) ;  /* 0x000001da04ac7947 */ /* 0x000fea000b800000 */
.L_x_2572:
[----:B------:R-:W-:-:S03]  /*fb50*/  UMOV UR4, 0xffffffff ;  /* 0xffffffff00047882 */ /* 0x000fc60000000000 */
[----:B------:R-:W-:Y:S05]  /*fb60*/  BRA.DIV UR4, `(.L_x_2361) ;  /* 0x000001da04cc7947 */ /* 0x000fea000b800000 */
.L_x_2575:
[----:B------:R-:W-:-:S03]  /*fb70*/  UMOV UR4, 0xffffffff ;  /* 0xffffffff00047882 */ /* 0x000fc60000000000 */
[----:B------:R-:W-:Y:S05]  /*fb80*/  BRA.DIV UR4, `(.L_x_2362) ;  /* 0x000001da04ec7947 */ /* 0x000fea000b800000 */
.L_x_2578:
[----:B------:R-:W-:-:S03]  /*fb90*/  UMOV UR4, 0xffffffff ;  /* 0xffffffff00047882 */ /* 0x000fc60000000000 */
[----:B------:R-:W-:Y:S05]  /*fba0*/  BRA.DIV UR4, `(.L_x_2363) ;  /* 0x000001de040c7947 */ /* 0x000fea000b800000 */
.L_x_2581:
[----:B------:R-:W-:Y:S01]  /*fbb0*/  UMOV UR4, 0xffffffff ;  /* 0xffffffff00047882 */ /* 0x000fe20000000000 */
[----:B------:R-:W-:Y:S02]  /*fbc0*/  LOP3.LUT R9, R10, 0xfffffffe, RZ, 0xc0, !PT ;  /* 0xfffffffe0a097812 */ /* 0x000fe400078ec0ff */
[----:B------:R-:W-:Y:S05]  /*fbd0*/  BRA.DIV UR4, `(.L_x_2364) ;  /* 0x000001de04287947 */ /* 0x000fea000b800000 */
.L_x_2584:
[----:B------:R-:W-:Y:S01]  /*fbe0*/  UMOV UR4, 0xffffffff ;  /* 0xffffffff00047882 */ /* 0x000fe20000000000 */
[----:B------:R-:W-:Y:S02]  /*fbf0*/  IMAD.IADD R9, R232, 0x1, -R9 ;  /* 0x00000001e8097824 */ /* 0x000fe400078e0a09 */
[----:B------:R-:W-:Y:S05]  /*fc00*/  BRA.DIV UR4, `(.L_x_2365) ;  /* 0x000001de04447947 */ /* 0x000fea000b800000 */
.L_x_2587:
[----:B------:R-:W-:Y:S01]  /*fc10*/  UMOV UR4, 0xffffffff ;  /* 0xffffffff00047882 */ /* 0x000fe20000000000 */
[----:B------:R-:W-:Y:S02]  /*fc20*/  SHF.L.U32 R9, R9, 0x1f, RZ ;  /* 0x0000001f09097819 */ /* 0x000fe400000006ff */
[----:B------:R-:W-:Y:S05]  /*fc30*/  BRA.DIV UR4, `(.L_x_2366) ;  /* 0x000001de04607947 */ /* 0x000fea000b800000 */
.L_x_2590:
        /* <DEDUP_REMOVED lines=37> */
.L_x_2591:
[----:B------:R-:W-:Y:S05]  /*fe90*/  BSYNC B1 ;  /* 0x0000000000017941 */ /* 0x000fea0003800000 */
.L_x_2367:
        /* <DEDUP_REMOVED lines=11> */
[----:B0-----:R-:W-:Y:S02]  /*ff50*/  LOP3.LUT R9, R213, 0x38, R22, 0xf8, !PT ;  /* 0x00000038d5097812 */ /* 0x001fe400078ef816 */
[----:B------:R-:W-:Y:S01]  /*ff60*/  SHF.R.S32.HI R11, RZ, 0x1f, R10 ;  /* 0x0000001fff0b7819 */ /* 0x000fe2000001140a */
[----:B------:R-:W-:Y:S01]  /*ff70*/  IMAD.SHL.U32 R12, R10, 0x8, RZ ;  /* 0x000000080a0c7824 */ /* 0x000fe200078e00ff */
[----:B------:R-:W-:Y:S02]  /*ff80*/  LOP3.LUT R8, R9, R214, RZ, 0x3c, !PT ;  /* 0x000000d609087212 */ /* 0x000fe400078e3cff */
        /* <DEDUP_REMOVED lines=9> */
[----:B------:R-:W-:Y:S02]  /*10020*/  SHF.R.U64 R32, R4, 0x10, R5 ;  /* 0x0000001004207819 */ /* 0x000fe40000001205 */
[----:B------:R-:W-:Y:S02]  /*10030*/  IADD3 R13, R9, R8, R215 ;  /* 0x00000008090d7210 */ /* 0x000fe40007ffe0d7 */
[----:B------:R-:W0:Y:S01]  /*10040*/  LDS.128 R8, [R105+0x15400] ;  /* 0x0154000069087984 */ /* 0x000e220000000c00 */
[----:B------:R-:W-:Y:S02]  /*10050*/  SHF.R.U32.HI R5, RZ, 0x10, R5 ;  /* 0x00000010ff057819 */ /* 0x000fe40000011605 */
[----:B------:R-:W-:Y:S01]  /*10060*/  IMAD R106, R13, 0x2, R18 ;  /* 0x000000020d6a7824 */ /* 0x000fe200078e0212 */
[----:B------:R-:W-:-:S02]  /*10070*/  SHF.R.U64 R4, R6, 0x10, R7 ;  /* 0x0000001006047819 */ /* 0x000fc40000001207 */
[----:B------:R-:W-:Y:S02]  /*10080*/  SHF.R.U32.HI R7, RZ, 0x10, R7 ;  /* 0x00000010ff077819 */ /* 0x000fe40000011607 */
[----:B------:R-:W1:Y:S01]  /*10090*/  LDS.128 R12, [R106+0x15400] ;  /* 0x015400006a0c7984 */ /* 0x000e620000000c00 */
[----:B------:R-:W-:Y:S02]  /*100a0*/  PRMT R111, R115, 0x5410, R111 ;  /* 0x00005410736f7816 */ /* 0x000fe4000000006f */
[----:B------:R-:W-:Y:S02]  /*100b0*/  PRMT R113, R116, 0x5410, R113 ;  /* 0x0000541074717816 */ /* 0x000fe40000000071 */
[----:B------:R-:W-:Y:S01]  /*100c0*/  PRMT R115, R107, 0x5410, R32 ;  /* 0x000054106b737816 */ /* 0x000fe20000000020 */
[----:B------:R-:W-:Y:S01]  /*100d0*/  IMAD.U32 R107, R111, 0x10000, RZ ;  /* 0x000100006f6b7824 */ /* 0x000fe200078e00ff */
[----:B------:R-:W-:Y:S02]  /*100e0*/  PRMT R116, R108, 0x5410, R5 ;  /* 0x000054106c747816 */ /* 0x000fe40000000005 */
[----:B------:R-:W-:Y:S01]  /*100f0*/  PRMT R117, R109, 0x5410, R4 ;  /* 0x000054106d757816 */ /* 0x000fe20000000004 */
[----:B------:R-:W-:Y:S01]  /*10100*/  IMAD.U32 R108, R115, 0x10000, RZ ;  /* 0x00010000736c7824 */ /* 0x000fe200078e00ff */
[----:B------:R-:W-:Y:S01]  /*10110*/  PRMT R110, R110, 0x5410, R7 ;  /* 0x000054106e6e7816 */ /* 0x000fe20000000007 */
[----:B------:R-:W-:Y:S01]  /*10120*/  IMAD.U32 R109, R116, 0x10000, RZ ;  /* 0x00010000746d7824 */ /* 0x000fe200078e00ff */
[----:B------:R-:W-:-:S02]  /*10130*/  SHF.R.U32.HI R112, RZ, 0x10, R33 ;  /* 0x00000010ff707819 */ /* 0x000fc40000011621 */
[----:B------:R-:W-:Y:S02]  /*10140*/  SHF.R.U32.HI R114, RZ, 0x10, R35 ;  /* 0x00000010ff727819 */ /* 0x000fe40000011623 */
[----:B------:R-:W-:Y:S02]  /*10150*/  PRMT R112, R21, 0x5432, R112 ;  /* 0x0000543215707816 */ /* 0x000fe40000000070 */
[----:B------:R-:W-:Y:S02]  /*10160*/  PRMT R114, R68, 0x5432, R114 ;  /* 0x0000543244727816 */ /* 0x000fe40000000072 */
[----:B------:R-:W-:Y:S02]  /*10170*/  LOP3.LUT R115, R115, 0xffff0000, RZ, 0xc0, !PT ;  /* 0xffff000073737812 */ /* 0x000fe400078ec0ff */
        /* <DEDUP_REMOVED lines=70> */
.L_x_2372:
[----:B------:R-:W-:Y:S05]  /*105e0*/  BSYNC B2 ;  /* 0x0000000000027941 */ /* 0x000fea0003800000 */
.L_x_2371:
[----:B------:R-:W-:Y:S04]  /*105f0*/  BSSY B2, `(.L_x_2373) ;  /* 0x000006a000027945 */ /* 0x000fe80003800000 */
[----:B------:R-:W-:Y:S05]  /*10600*/  @P2 BRA `(.L_x_2374) ;  /* 0x0000000400a02947 */ /* 0x000fea0003800000 */
[----:B-1----:R-:W2:Y:S04]  /*10610*/  LDL R4, [R1+0x48] ;  /* 0x0000480001047983 */ /* 0x002ea80000100800 */
[----:B------:R-:W3:Y:S01]  /*10620*/  LDL R105, [R1+0x64] ;  /* 0x0000640001697983 */ /* 0x000ee20000100800 */
[----:B------:R-:W-:Y:S02]  /*10630*/  SHF.R.U64 R34, R36, 0x10, R37 ;  /* 0x0000001024227819 */ /* 0x000fe40000001225 */
[--C-:B------:R-:W-:Y:S02]  /*10640*/  SHF.R.U64 R24, R24, 0x10, R25.reuse ;  /* 0x0000001018187819 */ /* 0x100fe40000001219 */
[----:B------:R-:W-:Y:S02]  /*10650*/  SHF.R.U32.HI R25, RZ, 0x10, R25 ;  /* 0x00000010ff197819 */ /* 0x000fe40000011619 */
[----:B------:R-:W-:-:S02]  /*10660*/  PRMT R101, R101, 0x5410, R34 ;  /* 0x0000541065657816 */ /* 0x000fc40000000022 */
[----:B------:R-:W-:Y:S02]  /*10670*/  PRMT R97, R97, 0x5410, R24 ;  /* 0x0000541061617816 */ /* 0x000fe40000000018 */
[----:B------:R-:W-:Y:S01]  /*10680*/  SHF.R.U32.HI R37, RZ, 0x10, R37 ;  /* 0x00000010ff257819 */ /* 0x000fe20000011625 */
[----:B------:R-:W-:Y:S01]  /*10690*/  IMAD.U32 R34, R101, 0x10000, RZ ;  /* 0x0001000065227824 */ /* 0x000fe200078e00ff */
[----:B------:R-:W-:Y:S01]  /*106a0*/  SHF.R.U64 R14, R26, 0x10, R27 ;  /* 0x000000101a0e7819 */ /* 0x000fe2000000121b */
[----:B------:R-:W-:Y:S01]  /*106b0*/  IMAD.U32 R36, R97, 0x10000, RZ ;  /* 0x0001000061247824 */ /* 0x000fe200078e00ff */
[----:B------:R-:W-:Y:S02]  /*106c0*/  PRMT R98, R98, 0x5410, R25 ;  /* 0x0000541062627816 */ /* 0x000fe40000000019 */
[----:B------:R-:W-:Y:S02]  /*106d0*/  SHF.R.U32.HI R27, RZ, 0x10, R27 ;  /* 0x00000010ff1b7819 */ /* 0x000fe4000001161b */
[----:B------:R-:W-:Y:S01]  /*106e0*/  SHF.R.U64 R32, R38, 0x10, R39 ;  /* 0x0000001026207819 */ /* 0x000fe20000001227 */
[----:B------:R-:W-:Y:S01]  /*106f0*/  IMAD.U32 R33, R98, 0x10000, RZ ;  /* 0x0001000062217824 */ /* 0x000fe200078e00ff */
[----:B------:R-:W-:-:S02]  /*10700*/  PRMT R102, R102, 0x5410, R37 ;  /* 0x0000541066667816 */ /* 0x000fc40000000025 */
[----:B------:R-:W-:Y:S02]  /*10710*/  SHF.R.U32.HI R39, RZ, 0x10, R39 ;  /* 0x00000010ff277819 */ /* 0x000fe40000011627 */
[----:B------:R-:W-:Y:S02]  /*10720*/  PRMT R100, R100, 0x5410, R27 ;  /* 0x0000541064647816 */ /* 0x000fe4000000001b */
[----:B------:R-:W-:Y:S02]  /*10730*/  PRMT R99, R99, 0x5410, R14 ;  /* 0x0000541063637816 */ /* 0x000fe4000000000e */
[----:B------:R-:W-:Y:S01]  /*10740*/  PRMT R103, R103, 0x5410, R32 ;  /* 0x0000541067677816 */ /* 0x000fe20000000020 */
[----:B------:R-:W-:Y:S01]  /*10750*/  IMAD.U32 R35, R100, 0x10000, RZ ;  /* 0x0001000064237824 */ /* 0x000fe200078e00ff */
[----:B------:R-:W-:Y:S02]  /*10760*/  PRMT R104, R104, 0x5410, R39 ;  /* 0x0000541068687816 */ /* 0x000fe40000000027 */
[----:B------:R-:W-:-:S02]  /*10770*/  LOP3.LUT R97, R97, 0xffff0000, RZ, 0xc0, !PT ;  /* 0xffff000061617812 */ /* 0x000fc400078ec0ff */
[----:B------:R-:W-:Y:S02]  /*10780*/  LOP3.LUT R101, R101, 0xffff0000, RZ, 0xc0, !PT ;  /* 0xffff000065657812 */ /* 0x000fe400078ec0ff */
[----:B------:R-:W-:Y:S02]  /*10790*/  LOP3.LUT R98, R98, 0xffff0000, RZ, 0xc0, !PT ;  /* 0xffff000062627812 */ /* 0x000fe400078ec0ff */
[----:B------:R-:W-:Y:S02]  /*107a0*/  LOP3.LUT R100, R100, 0xffff0000, RZ, 0xc0, !PT ;  /* 0xffff000064647812 */ /* 0x000fe400078ec0ff */
[----:B--2---:R-:W-:-:S04]  /*107b0*/  LEA.HI R4, R85, R4, RZ, 0x1d ;  /* 0x0000000455047211 */ /* 0x004fc800078fe8ff */
[----:B------:R-:W-:Y:S01]  /*107c0*/  SHF.R.S32.HI R5, RZ, 0x1f, R4 ;  /* 0x0000001fff057819 */ /* 0x000fe20000011404 */
[----:B------:R-:W-:-:S03]  /*107d0*/  IMAD.SHL.U32 R6, R4, 0x8, RZ ;  /* 0x0000000804067824 */ /* 0x000fc600078e00ff */
[----:B------:R-:W-:Y:S02]  /*107e0*/  LEA.HI R4, R5, R4, RZ, 0x3 ;  /* 0x0000000405047211 */ /* 0x000fe400078f18ff */
[----:B------:R-:W-:-:S03]  /*107f0*/  LOP3.LUT R5, R213, 0x38, R6, 0xf8, !PT ;  /* 0x00000038d5057812 */ /* 0x000fc600078ef806 */
[----:B------:R-:W-:Y:S01]  /*10800*/  IMAD.SHL.U32 R4, R4, 0x400, RZ ;  /* 0x0000040004047824 */ /* 0x000fe200078e00ff */
[----:B------:R-:W-:-:S04]  /*10810*/  LOP3.LUT R5, R5, R214, RZ, 0x3c, !PT ;  /* 0x000000d605057212 */ /* 0x000fc800078e3cff */
[----:B------:R-:W-:-:S04]  /*10820*/  LOP3.LUT R4, R4, 0x7fffe000, RZ, 0xc0, !PT ;  /* 0x7fffe00004047812 */ /* 0x000fc800078ec0ff */
[----:B0-----:R-:W-:Y:S02]  /*10830*/  IADD3 R9, R5, R4, R215 ;  /* 0x0000000405097210 */ /* 0x001fe40007ffe0d7 */
[----:B---3--:R-:W0:Y:S03]  /*10840*/  LDS.128 R4, [R105] ;  /* 0x0000000069047984 */ /* 0x008e260000000c00 */
        /* <DEDUP_REMOVED lines=17> */
[C---:B------:R-:W-:Y:S01]  /*10960*/  FMUL.FTZ R37, R26.reuse, R33 ;  /* 0x000000211a257220 */ /* 0x040fe20000410000 */
[----:B------:R-:W-:Y:S02]  /*10970*/  IMAD.U32 R32, R11, 0x10000, RZ ;  /* 0x000100000b207824 */ /* 0x000fe400078e00ff */
[C---:B------:R-:W-:Y:S01]  /*10980*/  FFMA.FTZ R38, R13.reuse, R34, -R38 ;  /* 0x000000220d267223 */ /* 0x040fe20000010826 */
[----:B------:R-:W-:Y:S01]  /*10990*/  FFMA.FTZ R106, R13, R36, R106 ;  /* 0x000000240d6a7223 */ /* 0x000fe2000001006a */
[-C--:B------:R-:W-:Y:S01]  /*109a0*/  FMUL.FTZ R39, R26, R25.reuse ;  /* 0x000000191a277220 */ /* 0x080fe20000410000 */
[----:B------:R-:W-:Y:S01]  /*109b0*/  FFMA.FTZ R37, R14, R25, -R37 ;  /* 0x000000190e257223 */ /* 0x000fe20000010825 */
[----:B------:R-:W-:Y:S02]  /*109c0*/  IMAD.U32 R13, R104, 0x10000, RZ ;  /* 0x00010000680d7824 */ /* 0x000fe400078e00ff */
[----:B------:R-:W-:Y:S01]  /*109d0*/  FMUL.FTZ R25, R32, R35 ;  /* 0x0000002320197220 */ /* 0x000fe20000410000 */
[----:B------:R-:W-:Y:S01]  /*109e0*/  FFMA.FTZ R39, R14, R33, R39 ;  /* 0x000000210e277223 */ /* 0x000fe20000010027 */
[----:B------:R-:W-:Y:S01]  /*109f0*/  SHF.L.U32 R27, R10, 0x10, RZ ;  /* 0x000000100a1b7819 */ /* 0x000fe200000006ff */
[-C--:B------:R-:W-:Y:S01]  /*10a00*/  FMUL.FTZ R32, R32, R13.reuse ;  /* 0x0000000d20207220 */ /* 0x080fe20000410000 */
[----:B------:R-:W-:Y:S01]  /*10a10*/  FFMA.FTZ R33, R24, R13, -R25 ;  /* 0x0000000d18217223 */ /* 0x000fe20000010819 */
[----:B------:R-:W-:Y:S01]  /*10a20*/  FMUL.FTZ R13, R8, R97 ;  /* 0x00000061080d7220 */ /* 0x000fe20000410000 */
[----:B------:R-:W-:Y:S01]  /*10a30*/  LOP3.LUT R102, R102, 0xffff0000, RZ, 0xc0, !PT ;  /* 0xffff000066667812 */ /* 0x000fe200078ec0ff */
[----:B------:R-:W-:Y:S01]  /*10a40*/  FMUL.FTZ R25, R8, R101 ;  /* 0x0000006508197220 */ /* 0x000fe20000410000 */
[----:B------:R-:W-:-:S02]  /*10a50*/  IMAD.U32 R14, R99, 0x10000, RZ ;  /* 0x00010000630e7824 */ /* 0x000fc400078e00ff */
[----:B------:R-:W-:Y:S01]  /*10a60*/  FFMA.FTZ R35, R24, R35, R32 ;  /* 0x0000002318237223 */ /* 0x000fe20000010020 */
[C---:B------:R-:W-:Y:S01]  /*10a70*/  FFMA.FTZ R13, R4.reuse, R101, -R13 ;  /* 0x00000065040d7223 */ /* 0x040fe2000001080d */
[----:B------:R-:W-:Y:S01]  /*10a80*/  FMUL.FTZ R24, R9, R98 ;  /* 0x0000006209187220 */ /* 0x000fe20000410000 */
[----:B------:R-:W-:Y:S01]  /*10a90*/  FFMA.FTZ R25, R4, R97, R25 ;  /* 0x0000006104197223 */ /* 0x000fe20000010019 */
[----:B------:R-:W-:Y:S01]  /*10aa0*/  LOP3.LUT R10, R10, 0xffff0000, RZ, 0xc0, !PT ;  /* 0xffff00000a0a7812 */ /* 0x000fe200078ec0ff */
[----:B------:R-:W-:Y:S01]  /*10ab0*/  IMAD.U32 R8, R103, 0x10000, RZ ;  /* 0x0001000067087824 */ /* 0x000fe200078e00ff */
[----:B------:R-:W-:Y:S01]  /*10ac0*/  LOP3.LUT R11, R11, 0xffff0000, RZ, 0xc0, !PT ;  /* 0xffff00000b0b7812 */ /* 0x000fe200078ec0ff */
[----:B------:R-:W-:Y:S01]  /*10ad0*/  FMUL.FTZ R9, R9, R102 ;  /* 0x0000006609097220 */ /* 0x000fe20000410000 */
[----:B------:R-:W-:Y:S01]  /*10ae0*/  FMUL.FTZ R4, R27, R14 ;  /* 0x0000000e1b047220 */ /* 0x000fe20000410000 */
[----:B------:R-:W-:Y:S01]  /*10af0*/  LOP3.LUT R99, R99, 0xffff0000, RZ, 0xc0, !PT ;  /* 0xffff000063637812 */ /* 0x000fe200078ec0ff */
[----:B------:R-:W-:Y:S01]  /*10b00*/  FFMA.FTZ R24, R5, R102, -R24 ;  /* 0x0000006605187223 */ /* 0x000fe20000010818 */
[----:B------:R-:W-:Y:S01]  /*10b10*/  LOP3.LUT R103, R103, 0xffff0000, RZ, 0xc0, !PT ;  /* 0xffff000067677812 */ /* 0x000fe200078ec0ff */
[----:B------:R-:W-:Y:S01]  /*10b20*/  FFMA.FTZ R98, R5, R98, R9 ;  /* 0x0000006205627223 */ /* 0x000fe20000010009 */
[----:B------:R-:W-:Y:S01]  /*10b30*/  LOP3.LUT R104, R104, 0xffff0000, RZ, 0xc0, !PT ;  /* 0xffff000068687812 */ /* 0x000fe200078ec0ff */
[----:B------:R-:W-:Y:S01]  /*10b40*/  FFMA.FTZ R26, R15, R8, -R4 ;  /* 0x000000080f1a7223 */ /* 0x000fe20000010804 */
[C---:B------:R-:W-:Y:S01]  /*10b50*/  FMUL.FTZ R5, R10.reuse, R99 ;  /* 0x000000630a057220 */ /* 0x040fe20000410000 */
[----:B------:R-:W-:Y:S01]  /*10b60*/  FMUL.FTZ R4, R11, R100 ;  /* 0x000000640b047220 */ /* 0x000fe20000410000 */
[----:B------:R-:W-:Y:S01]  /*10b70*/  FMUL.FTZ R32, R27, R8 ;  /* 0x000000081b207220 */ /* 0x000fe20000410000 */
[-C--:B------:R-:W-:Y:S01]  /*10b80*/  FMUL.FTZ R10, R10, R103.reuse ;  /* 0x000000670a0a7220 */ /* 0x080fe20000410000 */
[-C--:B------:R-:W-:Y:S01]  /*10b90*/  FMUL.FTZ R11, R11, R104.reuse ;  /* 0x000000680b0b7220 */ /* 0x080fe20000410000 */
[C---:B------:R-:W-:Y:S01]  /*10ba0*/  FFMA.FTZ R103, R6.reuse, R103, -R5 ;  /* 0x0000006706677223 */ /* 0x040fe20000010805 */
        /* <DEDUP_REMOVED lines=14> */
.L_x_2374:
[----:B------:R-:W-:Y:S05]  /*10c90*/  BSYNC B2 ;  /* 0x0000000000027941 */ /* 0x000fea0003800000 */
.L_x_2373:
[----:B------:R-:W-:Y:S05]  /*10ca0*/  @P3 BRA `(.L_x_2370) ;  /* 0x0000000400a03947 */ /* 0x000fea0003800000 */
[----:B-12---:R-:W2:Y:S04]  /*10cb0*/  LDL R4, [R1+0x5c] ;  /* 0x00005c0001047983 */ /* 0x006ea80000100800 */
[----:B------:R-:W3:Y:S01]  /*10cc0*/  LDL R38, [R1+0x58] ;  /* 0x0000580001267983 */ /* 0x000ee20000100800 */
[----:B------:R-:W-:Y:S02]  /*10cd0*/  SHF.R.U64 R26, R60, 0x10, R61 ;  /* 0x000000103c1a7819 */ /* 0x000fe4000000123d */
[--C-:B------:R-:W-:Y:S02]  /*10ce0*/  SHF.R.U64 R13, R28, 0x10, R29.reuse ;  /* 0x000000101c0d7819 */ /* 0x100fe4000000121d */
[----:B------:R-:W-:Y:S02]  /*10cf0*/  SHF.R.U32.HI R29, RZ, 0x10, R29 ;  /* 0x00000010ff1d7819 */ /* 0x000fe4000001161d */
[----:B------:R-:W-:-:S02]  /*10d00*/  PRMT R89, R89, 0x5410, R26 ;  /* 0x0000541059597816 */ /* 0x000fc4000000001a */
[----:B------:R-:W-:Y:S02]  /*10d10*/  PRMT R84, R84, 0x5410, R13 ;  /* 0x0000541054547816 */ /* 0x000fe4000000000d */
[----:B------:R-:W-:Y:S02]  /*10d20*/  SHF.R.U32.HI R61, RZ, 0x10, R61 ;  /* 0x00000010ff3d7819 */ /* 0x000fe4000001163d */
[----:B------:R-:W-:Y:S01]  /*10d30*/  SHF.R.U64 R14, R30, 0x10, R31 ;  /* 0x000000101e0e7819 */ /* 0x000fe2000000121f */
[----:B------:R-:W-:Y:S01]  /*10d40*/  IMAD.U32 R32, R84, 0x10000, RZ ;  /* 0x0001000054207824 */ /* 0x000fe200078e00ff */
[----:B------:R-:W-:Y:S01]  /*10d50*/  PRMT R86, R86, 0x5410, R29 ;  /* 0x0000541056567816 */ /* 0x000fe2000000001d */
[----:B------:R-:W-:Y:S01]  /*10d60*/  IMAD.U32 R30, R89, 0x10000, RZ ;  /* 0x00010000591e7824 */ /* 0x000fe200078e00ff */
        /* <DEDUP_REMOVED lines=48> */
[----:B------:R-:W-:Y:S01]  /*11070*/  LOP3.LUT R25, R84, 0xffff0000, RZ, 0xc0, !PT ;  /* 0xffff000054197812 */ /* 0x000fe200078ec0ff */
[----:B------:R-:W-:Y:S01]  /*11080*/  FFMA.FTZ R35, R14, R29, R35 ;  /* 0x0000001d0e237223 */ /* 0x000fe20000010023 */
[-C--:B------:R-:W-:Y:S01]  /*11090*/  FMUL.FTZ R28, R28, R13.reuse ;  /* 0x0000000d1c1c7220 */ /* 0x080fe20000410000 */
[----:B------:R-:W-:Y:S01]  /*110a0*/  FFMA.FTZ R37, R24, R13, -R37 ;  /* 0x0000000d18257223 */ /* 0x000fe20000010825 */
[----:B------:R-:W-:Y:S01]  /*110b0*/  LOP3.LUT R90, R90, 0xffff0000, RZ, 0xc0, !PT ;  /* 0xffff00005a5a7812 */ /* 0x000fe200078ec0ff */
[C---:B------:R-:W-:Y:S01]  /*110c0*/  FMUL.FTZ R13, R8.reuse, R25 ;  /* 0x00000019080d7220 */ /* 0x040fe20000410000 */
[----:B------:R-:W-:Y:S01]  /*110d0*/  FMUL.FTZ R29, R8, R89 ;  /* 0x00000059081d7220 */ /* 0x000fe20000410000 */
[----:B------:R-:W-:-:S02]  /*110e0*/  IMAD.U32 R27, R10, 0x10000, RZ ;  /* 0x000100000a1b7824 */ /* 0x000fc400078e00ff */
[----:B------:R-:W-:Y:S01]  /*110f0*/  FFMA.FTZ R28, R24, R31, R28 ;  /* 0x0000001f181c7223 */ /* 0x000fe2000001001c */
[----:B------:R-:W-:Y:S02]  /*11100*/  IMAD.U32 R14, R87, 0x10000, RZ ;  /* 0x00010000570e7824 */ /* 0x000fe400078e00ff */
        /* <DEDUP_REMOVED lines=13> */
[-C--:B------:R-:W-:Y:S01]  /*111e0*/  FMUL.FTZ R26, R27, R8.reuse ;  /* 0x000000081b1a7220 */ /* 0x080fe20000410000 */
[----:B------:R-:W-:Y:S01]  /*111f0*/  FFMA.FTZ R25, R15, R8, -R4 ;  /* 0x000000080f197223 */ /* 0x000fe20000010804 */
[C---:B------:R-:W-:Y:S01]  /*11200*/  FMUL.FTZ R5, R10.reuse, R87 ;  /* 0x000000570a057220 */ /* 0x040fe20000410000 */
[C---:B------:R-:W-:Y:S01]  /*11210*/  FMUL.FTZ R8, R11.reuse, R88 ;  /* 0x000000580b087220 */ /* 0x040fe20000410000 */
        /* <DEDUP_REMOVED lines=17> */
.L_x_2370:
[----:B------:R-:W-:Y:S05]  /*11330*/  BSYNC B1 ;  /* 0x0000000000017941 */ /* 0x000fea0003800000 */
.L_x_2369:
[----:B------:R-:W-:Y:S05]  /*11340*/  @P1 BRA `(.L_x_2344) ;  /* 0x00000014000c1947 */ /* 0x000fea0003800000 */
[----:B------:R-:W4:Y:S01]  /*11350*/  LDC R13, c[0x0][0x3d4] ;  /* 0x0000f500ff0d7b82 */ /* 0x000f220000000800 */
[----:B------:R-:W-:Y:S01]  /*11360*/  BSSY B1, `(.L_x_2375) ;  /* 0x000006d000017945 */ /* 0x000fe20003800000 */
[----:B------:R-:W-:Y:S02]  /*11370*/  SHF.R.U32.HI R60, RZ, 0x3, R212 ;  /* 0x00000003ff3c7819 */ /* 0x000fe400000116d4 */
[-C--:B----4-:R-:W-:Y:S02]  /*11380*/  ISETP.GE.AND P0, PT, R22, R13.reuse, PT ;  /* 0x0000000d1600720c */ /* 0x090fe40003f06270 */
[-C--:B------:R-:W-:Y:S02]  /*11390*/  ISETP.GE.AND P1, PT, R206, R13.reuse, PT ;  /* 0x0000000dce00720c */ /* 0x080fe40003f26270 */
[----:B------:R-:W-:-:S09]  /*113a0*/  ISETP.GE.AND P2, PT, R207, R13, PT ;  /* 0x0000000dcf00720c */ /* 0x000fd20003f46270 */
[----:B------:R-:W-:Y:S05]  /*113b0*/  @P0 BRA `(.L_x_2376) ;  /* 0x00000004009c0947 */ /* 0x000fea0003800000 */
[----:B---3--:R-:W3:Y:S01]  /*113c0*/  LDL R38, [R1+0x60] ;  /* 0x0000600001267983 */ /* 0x008ee20000100800 */
[----:B-12---:R-:W-:Y:S02]  /*113d0*/  LEA.HI R4, R13, R236, RZ, 0x1d ;  /* 0x000000ec0d047211 */ /* 0x006fe400078fe8ff */
        /* <DEDUP_REMOVED lines=14> */
[----:B------:R-:W-:Y:S01]  /*114c0*/  SHF.R.U32.HI R53, RZ, 0x10, R53 ;  /* 0x00000010ff357819 */ /* 0x000fe20000011635 */
[----:B------:R-:W-:Y:S01]  /*114d0*/  IMAD.U32 R33, R74, 0x10000, RZ ;  /* 0x000100004a217824 */ /* 0x000fe200078e00ff */
[--C-:B------:R-:W-:Y:S01]  /*114e0*/  SHF.R.U64 R15, R42, 0x10, R43.reuse ;  /* 0x000000102a0f7819 */ /* 0x100fe2000000122b */
[----:B------:R-:W-:Y:S01]  /*114f0*/  IMAD R12, R9, 0x2, R18 ;  /* 0x00000002090c7824 */ /* 0x000fe200078e0212 */
[----:B------:R-:W-:Y:S02]  /*11500*/  PRMT R75, R75, 0x5410, R40 ;  /* 0x000054104b4b7816 */ /* 0x000fe40000000028 */
[----:B------:R-:W-:Y:S02]  /*11510*/  SHF.R.U32.HI R42, RZ, 0x10, R43 ;  /* 0x00000010ff2a7819 */ /* 0x000fe4000001162b */
[----:B------:R-:W0:Y:S01]  /*11520*/  LDS.128 R8, [R12+0x15400] ;  /* 0x015400000c087984 */ /* 0x000e220000000c00 */
        /* <DEDUP_REMOVED lines=18> */
[----:B------:R-:W-:Y:S01]  /*11650*/  IMAD.U32 R29, R11, 0x10000, RZ ;  /* 0x000100000b1d7824 */ /* 0x000fe200078e00ff */
[----:B------:R-:W-:Y:S01]  /*11660*/  LOP3.LUT R94, R94, 0xffff0000, RZ, 0xc0, !PT ;  /* 0xffff00005e5e7812 */ /* 0x000fe200078ec0ff */
[-C--:B------:R-:W-:Y:S01]  /*11670*/  FMUL.FTZ R36, R27, R26.reuse ;  /* 0x0000001a1b247220 */ /* 0x080fe20000410000 */
[----:B------:R-:W-:Y:S01]  /*11680*/  LOP3.LUT R27, R74, 0xffff0000, RZ, 0xc0, !PT ;  /* 0xffff00004a1b7812 */ /* 0x000fe200078ec0ff */
[C---:B------:R-:W-:Y:S01]  /*11690*/  IMAD.U32 R28, R10.reuse, 0x10000, RZ ;  /* 0x000100000a1c7824 */ /* 0x040fe200078e00ff */
[----:B------:R-:W-:Y:S02]  /*116a0*/  LOP3.LUT R10, R10, 0xffff0000, RZ, 0xc0, !PT ;  /* 0xffff00000a0a7812 */ /* 0x000fe400078ec0ff */
[----:B------:R-:W-:Y:S01]  /*116b0*/  LOP3.LUT R11, R11, 0xffff0000, RZ, 0xc0, !PT ;  /* 0xffff00000b0b7812 */ /* 0x000fe200078ec0ff */
[----:B---3--:R-:W0:Y:S02]  /*116c0*/  LDS.128 R4, [R38] ;  /* 0x0000000026047984 */ /* 0x008e240000000c00 */
[C---:B0-----:R-:W-:Y:S01]  /*116d0*/  IMAD.U32 R14, R4.reuse, 0x10000, RZ ;  /* 0x00010000040e7824 */ /* 0x041fe200078e00ff */
[----:B------:R-:W-:Y:S01]  /*116e0*/  LOP3.LUT R4, R4, 0xffff0000, RZ, 0xc0, !PT ;  /* 0xffff000004047812 */ /* 0x000fe200078ec0ff */
[C---:B------:R-:W-:Y:S01]  /*116f0*/  IMAD.U32 R15, R5.reuse, 0x10000, RZ ;  /* 0x00010000050f7824 */ /* 0x040fe200078e00ff */
[----:B------:R-:W-:Y:S01]  /*11700*/  LOP3.LUT R5, R5, 0xffff0000, RZ, 0xc0, !PT ;  /* 0xffff000005057812 */ /* 0x000fe200078ec0ff */
[C---:B------:R-:W-:Y:S01]  /*11710*/  FFMA.FTZ R35, R14.reuse, R31, -R35 ;  /* 0x0000001f0e237223 */ /* 0x040fe20000010823 */
[----:B------:R-:W-:Y:S01]  /*11720*/  FFMA.FTZ R37, R14, R33, R37 ;  /* 0x000000210e257223 */ /* 0x000fe20000010025 */
[----:B------:R-:W-:Y:S01]  /*11730*/  FFMA.FTZ R34, R15, R26, -R34 ;  /* 0x0000001a0f227223 */ /* 0x000fe20000010822 */
[----:B------:R-:W-:-:S02]  /*11740*/  IMAD.U32 R25, R7, 0x10000, RZ ;  /* 0x0001000007197824 */ /* 0x000fc400078e00ff */
[----:B------:R-:W-:Y:S01]  /*11750*/  FMUL.FTZ R26, R29, R32 ;  /* 0x000000201d1a7220 */ /* 0x000fe20000410000 */
[----:B------:R-:W-:Y:S02]  /*11760*/  IMAD.U32 R14, R96, 0x10000, RZ ;  /* 0x00010000600e7824 */ /* 0x000fe400078e00ff */
[----:B------:R-:W-:Y:S01]  /*11770*/  FFMA.FTZ R36, R15, R30, R36 ;  /* 0x0000001e0f247223 */ /* 0x000fe20000010024 */
[----:B------:R-:W-:Y:S01]  /*11780*/  FMUL.FTZ R15, R8, R27 ;  /* 0x0000001b080f7220 */ /* 0x000fe20000410000 */
[----:B------:R-:W-:Y:S01]  /*11790*/  FMUL.FTZ R31, R9, R94 ;  /* 0x0000005e091f7220 */ /* 0x000fe20000410000 */
[-C--:B------:R-:W-:Y:S01]  /*117a0*/  FMUL.FTZ R29, R29, R14.reuse ;  /* 0x0000000e1d1d7220 */ /* 0x080fe20000410000 */
[----:B------:R-:W-:Y:S01]  /*117b0*/  FFMA.FTZ R33, R25, R14, -R26 ;  /* 0x0000000e19217223 */ /* 0x000fe2000001081a */
[----:B------:R-:W-:Y:S01]  /*117c0*/  LOP3.LUT R14, R75, 0xffff0000, RZ, 0xc0, !PT ;  /* 0xffff00004b0e7812 */ /* 0x000fe200078ec0ff */
[----:B------:R-:W-:Y:S02]  /*117d0*/  IMAD.U32 R24, R6, 0x10000, RZ ;  /* 0x0001000006187824 */ /* 0x000fe400078e00ff */
[----:B------:R-:W-:Y:S01]  /*117e0*/  FFMA.FTZ R32, R25, R32, R29 ;  /* 0x0000002019207223 */ /* 0x000fe2000001001d */
[-C--:B------:R-:W-:Y:S01]  /*117f0*/  FMUL.FTZ R29, R8, R93.reuse ;  /* 0x0000005d081d7220 */ /* 0x080fe20000410000 */
[----:B------:R-:W-:Y:S01]  /*11800*/  FFMA.FTZ R8, R4, R93, -R15 ;  /* 0x0000005d04087223 */ /* 0x000fe2000001080f */
[----:B------:R-:W-:Y:S01]  /*11810*/  FMUL.FTZ R30, R9, R14 ;  /* 0x0000000e091e7220 */ /* 0x000fe20000410000 */
[----:B------:R-:W-:-:S02]  /*11820*/  IMAD.U32 R25, R76, 0x10000, RZ ;  /* 0x000100004c197824 */ /* 0x000fc400078e00ff */
[----:B------:R-:W-:Y:S01]  /*11830*/  FFMA.FTZ R26, R4, R27, R29 ;  /* 0x0000001b041a7223 */ /* 0x000fe2000001001d */
[----:B------:R-:W-:Y:S02]  /*11840*/  IMAD.U32 R15, R95, 0x10000, RZ ;  /* 0x000100005f0f7824 */ /* 0x000fe400078e00ff */
[C---:B------:R-:W-:Y:S01]  /*11850*/  FFMA.FTZ R9, R5.reuse, R94, -R30 ;  /* 0x0000005e05097223 */ /* 0x040fe2000001081e */
[----:B------:R-:W-:Y:S01]  /*11860*/  FFMA.FTZ R31, R5, R14, R31 ;  /* 0x0000000e051f7223 */ /* 0x000fe2000001001f */
[C---:B------:R-:W-:Y:S01]  /*11870*/  FMUL.FTZ R27, R28.reuse, R25 ;  /* 0x000000191c1b7220 */ /* 0x040fe20000410000 */
[-C--:B------:R-:W-:Y:S01]  /*11880*/  FMUL.FTZ R29, R28, R15.reuse ;  /* 0x0000000f1c1d7220 */ /* 0x080fe20000410000 */
[----:B------:R-:W-:Y:S02]  /*11890*/  LOP3.LUT R5, R76, 0xffff0000, RZ, 0xc0, !PT ;  /* 0xffff00004c057812 */ /* 0x000fe400078ec0ff */
[----:B------:R-:W-:Y:S01]  /*118a0*/  LOP3.LUT R4, R77, 0xffff0000, RZ, 0xc0, !PT ;  /* 0xffff00004d047812 */ /* 0x000fe200078ec0ff */
[C---:B------:R-:W-:Y:S01]  /*118b0*/  FFMA.FTZ R27, R24.reuse, R15, -R27 ;  /* 0x0000000f181b7223 */ /* 0x040fe2000001081b */
[----:B------:R-:W-:Y:S01]  /*118c0*/  LOP3.LUT R95, R95, 0xffff0000, RZ, 0xc0, !PT ;  /* 0xffff00005f5f7812 */ /* 0x000fe200078ec0ff */
[----:B------:R-:W-:Y:S01]  /*118d0*/  FFMA.FTZ R29, R24, R25, R29 ;  /* 0x00000019181d7223 */ /* 0x000fe2000001001d */
[----:B------:R-:W-:Y:S01]  /*118e0*/  LOP3.LUT R96, R96, 0xffff0000, RZ, 0xc0, !PT ;  /* 0xffff000060607812 */ /* 0x000fe200078ec0ff */
[----:B------:R-:W-:Y:S01]  /*118f0*/  FMUL.FTZ R15, R10, R5 ;  /* 0x000000050a0f7220 */ /* 0x000fe20000410000 */
[----:B------:R-:W-:Y:S01]  /*11900*/  LOP3.LUT R6, R6, 0xffff0000, RZ, 0xc0, !PT ;  /* 0xffff000006067812 */ /* 0x000fe200078ec0ff */
[----:B------:R-:W-:Y:S01]  /*11910*/  FMUL.FTZ R24, R11, R4 ;  /* 0x000000040b187220 */ /* 0x000fe20000410000 */
[----:B------:R-:W-:Y:S01]  /*11920*/  LOP3.LUT R7, R7, 0xffff0000, RZ, 0xc0, !PT ;  /* 0xffff000007077812 */ /* 0x000fe200078ec0ff */
[-C--:B------:R-:W-:Y:S01]  /*11930*/  FMUL.FTZ R14, R10, R95.reuse ;  /* 0x0000005f0a0e7220 */ /* 0x080fe20000410000 */
[----:B------:R-:W-:Y:S01]  /*11940*/  FMUL.FTZ R11, R11, R96 ;  /* 0x000000600b0b7220 */ /* 0x000fe20000410000 */
[----:B------:R-:W-:-:S02]  /*11950*/  FFMA.FTZ R10, R6, R95, -R15 ;  /* 0x0000005f060a7223 */ /* 0x000fc4000001080f */
[C---:B------:R-:W-:Y:S01]  /*11960*/  FFMA.FTZ R24, R7.reuse, R96, -R24 ;  /* 0x0000006007187223 */ /* 0x040fe20000010818 */
[----:B------:R-:W-:Y:S01]  /*11970*/  FFMA.FTZ R14, R6, R5, R14 ;  /* 0x00000005060e7223 */ /* 0x000fe2000001000e */
[----:B------:R-:W-:Y:S01]  /*11980*/  FFMA.FTZ R11, R7, R4, R11 ;  /* 0x00000004070b7223 */ /* 0x000fe2000001000b */
[----:B------:R-:W-:Y:S02]  /*11990*/  F2FP.BF16.F32.PACK_AB R4, R8, R35 ;  /* 0x000000230804723e */ /* 0x000fe400000010ff */
[----:B------:R-:W-:Y:S02]  /*119a0*/  F2FP.BF16.F32.PACK_AB R5, R9, R34 ;  /* 0x000000220905723e */ /* 0x000fe400000010ff */
[----:B------:R-:W-:Y:S02]  /*119b0*/  F2FP.BF16.F32.PACK_AB R6, R10, R27 ;  /* 0x0000001b0a06723e */ /* 0x000fe400000010ff */
[----:B------:R-:W-:Y:S02]  /*119c0*/  F2FP.BF16.F32.PACK_AB R7, R24, R33 ;  /* 0x000000211807723e */ /* 0x000fe400000010ff */
[----:B------:R-:W-:-:S02]  /*119d0*/  F2FP.BF16.F32.PACK_AB R8, R26, R37 ;  /* 0x000000251a08723e */ /* 0x000fc400000010ff */
[----:B------:R-:W-:Y:S01]  /*119e0*/  F2FP.BF16.F32.PACK_AB R9, R31, R36 ;  /* 0x000000241f09723e */ /* 0x000fe200000010ff */
[----:B------:R4:W-:Y:S01]  /*119f0*/  STS.128 [R38], R4 ;  /* 0x0000000426007388 */ /* 0x0009e20000000c00 */
[----:B------:R-:W-:Y:S02]  /*11a00*/  F2FP.BF16.F32.PACK_AB R10, R14, R29 ;  /* 0x0000001d0e0a723e */ /* 0x000fe400000010ff */
[----:B------:R-:W-:-:S05]  /*11a10*/  F2FP.BF16.F32.PACK_AB R11, R11, R32 ;  /* 0x000000200b0b723e */ /* 0x000fca00000010ff */
[----:B------:R4:W-:Y:S02]  /*11a20*/  STS.128 [R12+0x15400], R8 ;  /* 0x015400080c007388 */ /* 0x0009e40000000c00 */
.L_x_2376:
[----:B------:R-:W-:Y:S05]  /*11a30*/  BSYNC B1 ;  /* 0x0000000000017941 */ /* 0x000fea0003800000 */
.L_x_2375:
[----:B------:R-:W-:Y:S04]  /*11a40*/  BSSY B1, `(.L_x_2377) ;  /* 0x000006a000017945 */ /* 0x000fe80003800000 */
[----:B------:R-:W-:Y:S05]  /*11a50*/  @P1 BRA `(.L_x_2378) ;  /* 0x0000000400a01947 */ /* 0x000fea0003800000 */
[----:B-1234-:R-:W2:Y:S04]  /*11a60*/  LDL R4, [R1+0x48] ;  /* 0x0000480001047983 */ /* 0x01eea80000100800 */
        /* <DEDUP_REMOVED lines=10> */
[--C-:B------:R-:W-:Y:S02]  /*11b10*/  SHF.R.U64 R15, R46, 0x10, R47.reuse ;  /* 0x000000102e0f7819 */ /* 0x100fe4000000122f */
[----:B------:R-:W-:Y:S02]  /*11b20*/  PRMT R73, R73, 0x5410, R44 ;  /* 0x0000541049497816 */ /* 0x000fe4000000002c */
        /* <DEDUP_REMOVED lines=8> */
[----:B------:R-:W-:Y:S01]  /*11bb0*/  IMAD.U32 R32, R79, 0x10000, RZ ;  /* 0x000100004f207824 */ /* 0x000fe200078e00ff */
        /* <DEDUP_REMOVED lines=82> */
.L_x_2378:
[----:B------:R-:W-:Y:S05]  /*120e0*/  BSYNC B1 ;  /* 0x0000000000017941 */ /* 0x000fea0003800000 */
.L_x_2377:
[----:B------:R-:W-:Y:S05]  /*120f0*/  @P2 BRA `(.L_x_2344) ;  /* 0x0000000400a02947 */ /* 0x000fea0003800000 */
[----:B01234-:R-:W2:Y:S04]  /*12100*/  LDL R4, [R1+0x5c] ;  /* 0x00005c0001047983 */ /* 0x01fea80000100800 */
[----:B------:R-:W3:Y:S01]  /*12110*/  LDL R36, [R1+0x50] ;  /* 0x0000500001247983 */ /* 0x000ee20000100800 */
[----:B------:R-:W-:Y:S02]  /*12120*/  SHF.R.U64 R15, R48, 0x10, R49 ;  /* 0x00000010300f7819 */ /* 0x000fe40000001231 */
[----:B------:R-:W-:Y:S02]  /*12130*/  SHF.R.U64 R27, R64, 0x10, R65 ;  /* 0x00000010401b7819 */ /* 0x000fe40000001241 */
[----:B------:R-:W-:Y:S02]  /*12140*/  SHF.R.U32.HI R28, RZ, 0x10, R49 ;  /* 0x00000010ff1c7819 */ /* 0x000fe40000011631 */
[----:B------:R-:W-:-:S02]  /*12150*/  PRMT R26, R0, 0x5410, R15 ;  /* 0x00005410001a7816 */ /* 0x000fc4000000000f */
[----:B------:R-:W-:Y:S02]  /*12160*/  SHF.R.U64 R25, R66, 0x10, R67 ;  /* 0x0000001042197819 */ /* 0x000fe40000001243 */
[----:B------:R-:W-:Y:S01]  /*12170*/  PRMT R68, R68, 0x5410, R27 ;  /* 0x0000541044447816 */ /* 0x000fe2000000001b */
[----:B------:R-:W-:Y:S01]  /*12180*/  IMAD.U32 R27, R26, 0x10000, RZ ;  /* 0x000100001a1b7824 */ /* 0x000fe200078e00ff */
[----:B------:R-:W-:Y:S02]  /*12190*/  SHF.R.U32.HI R64, RZ, 0x10, R65 ;  /* 0x00000010ff407819 */ /* 0x000fe40000011641 */
[----:B------:R-:W-:Y:S02]  /*121a0*/  PRMT R28, R3, 0x5410, R28 ;  /* 0x00005410031c7816 */ /* 0x000fe4000000001c */
[----:B------:R-:W-:Y:S02]  /*121b0*/  SHF.R.U32.HI R66, RZ, 0x10, R67 ;  /* 0x00000010ff427819 */ /* 0x000fe40000011643 */
[----:B------:R-:W-:Y:S01]  /*121c0*/  PRMT R70, R70, 0x5410, R25 ;  /* 0x0000541046467816 */ /* 0x000fe20000000019 */
[----:B------:R-:W-:Y:S01]  /*121d0*/  IMAD.U32 R25, R68, 0x10000, RZ ;  /* 0x0001000044197824 */ /* 0x000fe200078e00ff */
[----:B------:R-:W-:Y:S01]  /*121e0*/  PRMT R69, R69, 0x5410, R64 ;  /* 0x0000541045457816 */ /* 0x000fe20000000040 */
[----:B------:R-:W-:Y:S01]  /*121f0*/  IMAD.U32 R29, R28, 0x10000, RZ ;  /* 0x000100001c1d7824 */ /* 0x000fe200078e00ff */
[----:B------:R-:W-:-:S02]  /*12200*/  PRMT R71, R71, 0x5410, R66 ;  /* 0x0000541047477816 */ /* 0x000fc40000000042 */
        /* <DEDUP_REMOVED lines=10> */
[----:B------:R-:W-:Y:S02]  /*122b0*/  LOP3.LUT R9, R13, 0x7fffe000, RZ, 0xc0, !PT ;  /* 0x7fffe0000d097812 */ /* 0x000fe400078ec0ff */
[--C-:B------:R-:W-:Y:S02]  /*122c0*/  SHF.R.U64 R13, R50, 0x10, R51.reuse ;  /* 0x00000010320d7819 */ /* 0x100fe40000001233 */
[----:B------:R-:W-:Y:S02]  /*122d0*/  IADD3 R9, R5, R9, R220 ;  /* 0x0000000905097210 */ /* 0x000fe40007ffe0dc */
[----:B---3--:R-:W0:Y:S01]  /*122e0*/  LDS.128 R4, [R36] ;  /* 0x0000000024047984 */ /* 0x008e220000000c00 */
[----:B------:R-:W-:Y:S02]  /*122f0*/  SHF.R.U32.HI R50, RZ, 0x10, R51 ;  /* 0x00000010ff327819 */ /* 0x000fe40000011633 */
[----:B------:R-:W-:Y:S01]  /*12300*/  IMAD R12, R9, 0x2, R18 ;  /* 0x00000002090c7824 */ /* 0x000fe200078e0212 */
[----:B------:R-:W-:-:S02]  /*12310*/  PRMT R30, R20, 0x5410, R13 ;  /* 0x00005410141e7816 */ /* 0x000fc4000000000d */
[----:B------:R-:W-:Y:S02]  /*12320*/  PRMT R31, R21, 0x5410, R50 ;  /* 0x00005410151f7816 */ /* 0x000fe40000000032 */
        /* <DEDUP_REMOVED lines=10> */
[----:B------:R-:W-:Y:S01]  /*123d0*/  SHF.L.U32 R24, R11, 0x10, RZ ;  /* 0x000000100b187819 */ /* 0x000fe200000006ff */
[----:B------:R-:W-:Y:S01]  /*123e0*/  IMAD.U32 R20, R9, 0x10000, RZ ;  /* 0x0001000009147824 */ /* 0x000fe200078e00ff */
[----:B------:R-:W-:Y:S01]  /*123f0*/  LOP3.LUT R8, R8, 0xffff0000, RZ, 0xc0, !PT ;  /* 0xffff000008087812 */ /* 0x000fe200078ec0ff */
[C---:B------:R-:W-:Y:S01]  /*12400*/  FMUL.FTZ R33, R15.reuse, R27 ;  /* 0x0000001b0f217220 */ /* 0x040fe20000410000 */
[----:B------:R-:W-:Y:S01]  /*12410*/  FMUL.FTZ R35, R15, R25 ;  /* 0x000000190f237220 */ /* 0x000fe20000410000 */
[----:B------:R-:W-:-:S02]  /*12420*/  IMAD.U32 R15, R69, 0x10000, RZ ;  /* 0x00010000450f7824 */ /* 0x000fc400078e00ff */
[----:B------:R-:W-:Y:S01]  /*12430*/  FMUL.FTZ R34, R20, R29 ;  /* 0x0000001d14227220 */ /* 0x000fe20000410000 */
[----:B------:R-:W-:Y:S01]  /*12440*/  FFMA.FTZ R32, R0, R25, -R33 ;  /* 0x0000001900207223 */ /* 0x000fe20000010821 */
[----:B------:R-:W-:Y:S02]  /*12450*/  IMAD.U32 R33, R31, 0x10000, RZ ;  /* 0x000100001f217824 */ /* 0x000fe400078e00ff */
[-C--:B------:R-:W-:Y:S01]  /*12460*/  FMUL.FTZ R20, R20, R15.reuse ;  /* 0x0000000f14147220 */ /* 0x080fe20000410000 */
[----:B------:R-:W-:Y:S02]  /*12470*/  IMAD.U32 R25, R71, 0x10000, RZ ;  /* 0x0001000047197824 */ /* 0x000fe400078e00ff */
[----:B------:R-:W-:Y:S01]  /*12480*/  FFMA.FTZ R34, R13, R15, -R34 ;  /* 0x0000000f0d227223 */ /* 0x000fe20000010822 */
[C---:B------:R-:W-:Y:S01]  /*12490*/  FMUL.FTZ R15, R24.reuse, R33 ;  /* 0x00000021180f7220 */ /* 0x040fe20000410000 */
[----:B------:R-:W-:Y:S01]  /*124a0*/  LOP3.LUT R9, R9, 0xffff0000, RZ, 0xc0, !PT ;  /* 0xffff000009097812 */ /* 0x000fe200078ec0ff */
[----:B------:R-:W-:Y:S01]  /*124b0*/  FMUL.FTZ R24, R24, R25 ;  /* 0x0000001918187220 */ /* 0x000fe20000410000 */
[----:B------:R-:W-:Y:S01]  /*124c0*/  FFMA.FTZ R35, R0, R27, R35 ;  /* 0x0000001b00237223 */ /* 0x000fe20000010023 */
[----:B------:R-:W-:Y:S01]  /*124d0*/  LOP3.LUT R69, R69, 0xffff0000, RZ, 0xc0, !PT ;  /* 0xffff000045457812 */ /* 0x000fe200078ec0ff */
[C---:B------:R-:W-:Y:S01]  /*124e0*/  FFMA.FTZ R27, R14.reuse, R25, -R15 ;  /* 0x000000190e1b7223 */ /* 0x040fe2000001080f */
[----:B------:R-:W-:Y:S01]  /*124f0*/  FFMA.FTZ R33, R14, R33, R24 ;  /* 0x000000210e217223 */ /* 0x000fe20000010018 */
[C---:B------:R-:W-:Y:S01]  /*12500*/  FMUL.FTZ R0, R8.reuse, R26 ;  /* 0x0000001a08007220 */ /* 0x040fe20000410000 */
[----:B------:R-:W-:Y:S01]  /*12510*/  FMUL.FTZ R14, R8, R68 ;  /* 0x00000044080e7220 */ /* 0x000fe20000410000 */
[----:B------:R-:W-:-:S02]  /*12520*/  IMAD.U32 R21, R10, 0x10000, RZ ;  /* 0x000100000a157824 */ /* 0x000fc400078e00ff */
[----:B------:R-:W-:Y:S01]  /*12530*/  FFMA.FTZ R20, R13, R29, R20 ;  /* 0x0000001d0d147223 */ /* 0x000fe20000010014 */
[----:B------:R-:W-:Y:S02]  /*12540*/  IMAD.U32 R8, R30, 0x10000, RZ ;  /* 0x000100001e087824 */ /* 0x000fe400078e00ff */
[----:B------:R-:W-:Y:S01]  /*12550*/  FMUL.FTZ R15, R9, R28 ;  /* 0x0000001c090f7220 */ /* 0x000fe20000410000 */
[----:B------:R-:W-:Y:S01]  /*12560*/  FFMA.FTZ R13, R3, R68, -R0 ;  /* 0x00000044030d7223 */ /* 0x000fe20000010800 */
[-C--:B------:R-:W-:Y:S01]  /*12570*/  FMUL.FTZ R9, R9, R69.reuse ;  /* 0x0000004509097220 */ /* 0x080fe20000410000 */
[----:B------:R-:W-:Y:S02]  /*12580*/  IMAD.U32 R0, R70, 0x10000, RZ ;  /* 0x0001000046007824 */ /* 0x000fe400078e00ff */
[----:B------:R-:W-:Y:S01]  /*12590*/  FMUL.FTZ R24, R21, R8 ;  /* 0x0000000815187220 */ /* 0x000fe20000410000 */
[----:B------:R-:W-:Y:S01]  /*125a0*/  FFMA.FTZ R14, R3, R26, R14 ;  /* 0x0000001a030e7223 */ /* 0x000fe2000001000e */
[----:B------:R-:W-:Y:S01]  /*125b0*/  FFMA.FTZ R25, R4, R28, R9 ;  /* 0x0000001c04197223 */ /* 0x000fe20000010009 */
[----:B------:R-:W-:Y:S01]  /*125c0*/  LOP3.LUT R10, R10, 0xffff0000, RZ, 0xc0, !PT ;  /* 0xffff00000a0a7812 */ /* 0x000fe200078ec0ff */
[----:B------:R-:W-:Y:S01]  /*125d0*/  FFMA.FTZ R15, R4, R69, -R15 ;  /* 0x00000045040f7223 */ /* 0x000fe2000001080f */
[-C--:B------:R-:W-:Y:S01]  /*125e0*/  FMUL.FTZ R26, R21, R0.reuse ;  /* 0x00000000151a7220 */ /* 0x080fe20000410000 */
[----:B------:R-:W-:Y:S01]  /*125f0*/  LOP3.LUT R9, R30, 0xffff0000, RZ, 0xc0, !PT ;  /* 0xffff00001e097812 */ /* 0x000fe200078ec0ff */
[----:B------:R-:W-:Y:S01]  /*12600*/  FFMA.FTZ R24, R5, R0, -R24 ;  /* 0x0000000005187223 */ /* 0x000fe20000010818 */
[----:B------:R-:W-:Y:S01]  /*12610*/  LOP3.LUT R11, R11, 0xffff0000, RZ, 0xc0, !PT ;  /* 0xffff00000b0b7812 */ /* 0x000fe200078ec0ff */
[----:B------:R-:W-:Y:S01]  /*12620*/  FFMA.FTZ R26, R5, R8, R26 ;  /* 0x00000008051a7223 */ /* 0x000fe2000001001a */
[----:B------:R-:W-:Y:S01]  /*12630*/  LOP3.LUT R3, R70, 0xffff0000, RZ, 0xc0, !PT ;  /* 0xffff000046037812 */ /* 0x000fe200078ec0ff */
[----:B------:R-:W-:Y:S01]  /*12640*/  FMUL.FTZ R5, R10, R9 ;  /* 0x000000090a057220 */ /* 0x000fe20000410000 */
[----:B------:R-:W-:-:S02]  /*12650*/  LOP3.LUT R4, R31, 0xffff0000, RZ, 0xc0, !PT ;  /* 0xffff00001f047812 */ /* 0x000fc400078ec0ff */
[----:B------:R-:W-:Y:S01]  /*12660*/  LOP3.LUT R0, R71, 0xffff0000, RZ, 0xc0, !PT ;  /* 0xffff000047007812 */ /* 0x000fe200078ec0ff */
[-C--:B------:R-:W-:Y:S01]  /*12670*/  FMUL.FTZ R10, R10, R3.reuse ;  /* 0x000000030a0a7220 */ /* 0x080fe20000410000 */
[C---:B------:R-:W-:Y:S01]  /*12680*/  FFMA.FTZ R3, R6.reuse, R3, -R5 ;  /* 0x0000000306037223 */ /* 0x040fe20000010805 */
[----:B------:R-:W-:Y:S01]  /*12690*/  FMUL.FTZ R8, R11, R4 ;  /* 0x000000040b087220 */ /* 0x000fe20000410000 */
[----:B------:R-:W-:Y:S01]  /*126a0*/  F2FP.BF16.F32.PACK_AB R5, R15, R34 ;  /* 0x000000220f05723e */ /* 0x000fe200000010ff */
        /* <DEDUP_REMOVED lines=13> */
.L_x_2344:
[----:B------:R-:W-:Y:S05]  /*12780*/  BSYNC B0 ;  /* 0x0000000000007941 */ /* 0x000fea0003800000 */
.L_x_2316:
        /* <DEDUP_REMOVED lines=8> */
.L_x_2314:
[----:B------:R-:W5:Y:S02]  /*12810*/  LDL R0, [R1+0x44] ;  /* 0x0000440001007983 */ /* 0x000f640000100800 */
[----:B-----5:R-:W-:-:S13]  /*12820*/  R2UR UR4, R0 ;  /* 0x00000000000472ca */ /* 0x020fda00000e0000 */
[----:B------:R-:W-:-:S05]  /*12830*/  IMAD.U32 R0, RZ, RZ, UR4 ;  /* 0x00000004ff007e24 */ /* 0x000fca000f8e00ff */
[----:B------:R-:W-:-:S13]  /*12840*/  ISETP.NE.AND P0, PT, R0, 0x3, PT ;  /* 0x000000030000780c */ /* 0x000fda0003f05270 */
[----:B------:R-:W-:Y:S05]  /*12850*/  @!P0 BRA `(.L_x_2379) ;  /* 0x0000000000048947 */ /* 0x000fea0003800000 */
[----:B------:R-:W-:Y:S01]  /*12860*/  BPT.TRAP 0x1 ;  /* 0x000000040000795c */ /* 0x000fe20000300000 */
.L_x_2379:
[----:B------:R-:W-:Y:S01]  /*12870*/  IMAD R0, R205, 0x8, R18 ;  /* 0x00000008cd007824 */ /* 0x000fe200078e0212 */
[----:B01----:R-:W-:-:S04]  /*12880*/  SHF.L.U32 R3, R208, 0x1f, RZ ;  /* 0x0000001fd0037819 */ /* 0x003fc800000006ff */
[----:B------:R0:W1:Y:S01]  /*12890*/  SYNCS.PHASECHK.TRANS64.TRYWAIT P2, [R0+URZ+0x36830], R3 ;  /* 0x03683003000075a7 */ /* 0x000062000804017f */
[----:B------:R-:W-:Y:S05]  /*128a0*/  @!P0 BRA `(.L_x_2380) ;  /* 0x0000000000048947 */ /* 0x000fea0003800000 */
[----:B------:R-:W-:Y:S01]  /*128b0*/  BPT.TRAP 0x1 ;  /* 0x000000040000795c */ /* 0x000fe20000300000 */
.L_x_2380:
[----:B--234-:R-:W2:Y:S01]  /*128c0*/  S2R R4, SR_TID.X ;  /* 0x0000000000047919 */ /* 0x01cea20000002100 */
[----:B------:R-:W-:Y:S01]  /*128d0*/  IMAD.MOV.U32 R119, RZ, RZ, RZ ;  /* 0x000000ffff777224 */ /* 0x000fe200078e00ff */
[----:B--2---:R-:W-:-:S04]  /*128e0*/  LOP3.LUT R4, R4, 0x7f, RZ, 0xc0, !PT ;  /* 0x0000007f04047812 */ /* 0x004fc800078ec0ff */
[----:B------:R-:W-:Y:S01]  /*128f0*/  ISETP.NE.AND P1, PT, R4, RZ, PT ;  /* 0x000000ff0400720c */ /* 0x000fe20003f25270 */
[----:B-1----:R-:W-:-:S12]  /*12900*/  @P2 BRA `(.L_x_2381) ;  /* 0x0000000000082947 */ /* 0x002fd80003800000 */
[----:B------:R-:W1:Y:S02]  /*12910*/  SYNCS.PHASECHK.TRANS64.TRYWAIT P2, [R0+URZ+0x36830], R3 ;  /* 0x03683003000075a7 */ /* 0x000e64000804017f */
[----:B-1----:R-:W-:Y:S05]  /*12920*/  @!P2 BRA `(.L_x_2382) ;  /* 0x000001b00060a947 */ /* 0x002fea0003800000 */
.L_x_2381:
[----:B------:R-:W-:Y:S05]  /*12930*/  WARPSYNC.ALL ;  /* 0x0000000000007948 */ /* 0x000fea0003800000 */
[----:B01----:R-:W-:Y:S01]  /*12940*/  VIADD R3, R18, 0x21400 ;  /* 0x0002140012037836 */ /* 0x003fe20000000000 */
[----:B------:R-:W-:Y:S01]  /*12950*/  R2UR UR24, R2 ;  /* 0x00000000021872ca */ /* 0x000fe200000e0000 */
[----:B------:R-:W-:Y:S01]  /*12960*/  WARPGROUP.ARRIVE ;  /* 0x00000000000079c5 */ /* 0x000fe20000000000 */
[----:B------:R-:W-:Y:S01]  /*12970*/  UMOV UR5, 0x40000040 ;  /* 0x4000004000057882 */ /* 0x000fe20000000000 */
[----:B------:R-:W-:Y:S01]  /*12980*/  IMAD.MOV.U32 R5, RZ, RZ, 0x40000040 ;  /* 0x40000040ff057424 */ /* 0x000fe200078e00ff */
[----:B------:R-:W-:Y:S01]  /*12990*/  SHF.R.U32.HI R3, RZ, 0x4, R3 ;  /* 0x00000004ff037819 */ /* 0x000fe20000011603 */
[----:B------:R-:W-:Y:S01]  /*129a0*/  UMOV UR27, UR5 ;  /* 0x00000005001b7c82 */ /* 0x000fe20008000000 */
[----:B------:R-:W-:Y:S01]  /*129b0*/  IMAD.MOV.U32 R7, RZ, RZ, 0x40000040 ;  /* 0x40000040ff077424 */ /* 0x000fe200078e00ff */
[----:B------:R-:W-:Y:S01]  /*129c0*/  UMOV UR17, UR27 ;  /* 0x0000001b00117c82 */ /* 0x000fe20008000000 */
[----:B------:R-:W-:Y:S01]  /*129d0*/  LOP3.LUT R3, R3, 0x3fff, RZ, 0xc0, !PT ;  /* 0x00003fff03037812 */ /* 0x000fe200078ec0ff */
[----:B------:R-:W-:Y:S01]  /*129e0*/  UMOV UR21, UR27 ;  /* 0x0000001b00157c82 */ /* 0x000fe20008000000 */
[----:B------:R-:W-:Y:S01]  /*129f0*/  R2UR UR19, R5 ;  /* 0x00000000051372ca */ /* 0x000fe200000e0000 */
[----:B------:R-:W-:Y:S01]  /*12a00*/  IMAD.MOV.U32 R5, RZ, RZ, 0x40000040 ;  /* 0x40000040ff057424 */ /* 0x000fe200078e00ff */
[----:B------:R-:W-:Y:S01]  /*12a10*/  LOP3.LUT R216, R3, 0x10000, RZ, 0xfc, !PT ;  /* 0x0001000003d87812 */ /* 0x000fe200078efcff */
[----:B------:R-:W-:Y:S01]  /*12a20*/  IMAD.MOV.U32 R3, RZ, RZ, 0x40000040 ;  /* 0x40000040ff037424 */ /* 0x000fe200078e00ff */
[----:B------:R-:W-:Y:S01]  /*12a30*/  ULOP3.LUT UR24, UR24, 0x10000, URZ, 0xfc, !UPT ;  /* 0x0001000018187892 */ /* 0x000fe2000f8efc3f */
[----:B------:R-:W-:Y:S01]  /*12a40*/  R2UR UR23, R7 ;  /* 0x00000000071772ca */ /* 0x000fe200000e0000 */
[----:B------:R-:W-:Y:S01]  /*12a50*/  IMAD.U32 R11, RZ, RZ, UR5 ;  /* 0x00000005ff0b7e24 */ /* 0x000fe2000f8e00ff */
[----:B------:R-:W-:Y:S01]  /*12a60*/  UMOV UR9, UR27 ;  /* 0x0000001b00097c82 */ /* 0x000fe20008000000 */
[----:B------:R-:W-:Y:S01]  /*12a70*/  IMAD R2, R205, 0xa80, R216 ;  /* 0x00000a80cd027824 */ /* 0x000fe200078e02d8 */
[----:B------:R-:W-:Y:S01]  /*12a80*/  R2UR UR7, R3 ;  /* 0x00000000030772ca */ /* 0x000fe200000e0000 */
[----:B------:R-:W-:Y:S01]  /*12a90*/  IMAD.MOV.U32 R9, RZ, RZ, 0x40000040 ;  /* 0x40000040ff097424 */ /* 0x000fe200078e00ff */
        /* <DEDUP_REMOVED lines=11> */
[----:B------:R-:W-:Y:S01]  /*12b50*/  R2UR UR11, R9 ;  /* 0x00000000090b72ca */ /* 0x000fe200000e0000 */
[C---:B------:R-:W-:Y:S01]  /*12b60*/  VIADD R8, R2.reuse, 0x200 ;  /* 0x0000020002087836 */ /* 0x040fe20000000000 */
[----:B------:R-:W-:Y:S01]  /*12b70*/  UMOV UR8, UR26 ;  /* 0x0000001a00087c82 */ /* 0x000fe20008000000 */
[----:B------:R-:W-:Y:S01]  /*12b80*/  VIADD R6, R2, 0x280 ;  /* 0x0000028002067836 */ /* 0x000fe20000000000 */
[----:B------:R-:W-:Y:S01]  /*12b90*/  HGMMA.64x16x16.F32.BF16 R72, gdesc[UR4], RZ, !UPT, gsb0 ;  /* 0x00200000044879f0 */ /* 0x000fe2000c0018ff */
[----:B------:R-:W-:Y:S01]  /*12ba0*/  R2UR UR6, R4 ;  /* 0x00000000040672ca */ /* 0x000fe200000e0000 */
[----:B------:R-:W-:Y:S01]  /*12bb0*/  UMOV UR4, UR26 ;  /* 0x0000001a00047c82 */ /* 0x000fe20008000000 */
[----:B------:R-:W-:Y:S01]  /*12bc0*/  R2UR UR7, R5 ;  /* 0x00000000050772ca */ /* 0x000fe200000e0000 */
[----:B------:R-:W-:Y:S01]  /*12bd0*/  UMOV UR5, UR27 ;  /* 0x0000001b00057c82 */ /* 0x000fe20008000000 */
[----:B------:R-:W-:Y:S01]  /*12be0*/  R2UR UR10, R8 ;  /* 0x00000000080a72ca */ /* 0x000fe200000e0000 */
[----:B------:R-:W-:Y:S01]  /*12bf0*/  IMAD.MOV.U32 R7, RZ, RZ, 0x40000040 ;  /* 0x40000040ff077424 */ /* 0x000fe200078e00ff */
[----:B------:R-:W-:Y:S01]  /*12c00*/  R2UR UR14, R6 ;  /* 0x00000000060e72ca */ /* 0x000fe200000e0000 */
[----:B------:R-:W-:Y:S01]  /*12c10*/  UMOV UR12, UR26 ;  /* 0x0000001a000c7c82 */ /* 0x000fe20008000000 */
[----:B------:R-:W-:Y:S01]  /*12c20*/  UMOV UR13, UR27 ;  /* 0x0000001b000d7c82 */ /* 0x000fe20008000000 */
[C---:B------:R-:W-:Y:S01]  /*12c30*/  VIADD R4, R2.reuse, 0x300 ;  /* 0x0000030002047836 */ /* 0x040fe20000000000 */
[----:B------:R-:W-:Y:S01]  /*12c40*/  R2UR UR15, R7 ;  /* 0x00000000070f72ca */ /* 0x000fe200000e0000 */
[----:B------:R-:W-:Y:S01]  /*12c50*/  IMAD.MOV.U32 R5, RZ, RZ, 0x40000040 ;  /* 0x40000040ff057424 */ /* 0x000fe200078e00ff */
[----:B------:R-:W-:Y:S01]  /*12c60*/  UMOV UR29, 0x40000040 ;  /* 0x40000040001d7882 */ /* 0x000fe20000000000 */
[C---:B------:R-:W-:Y:S01]  /*12c70*/  VIADD R6, R2.reuse, 0x2 ;  /* 0x0000000202067836 */ /* 0x040fe20000000000 */
[----:B------:R0:W-:Y:S01]  /*12c80*/  STL.64 [R1+0x30], R10 ;  /* 0x0000300a01007387 */ /* 0x0001e20000100a00 */
[----:B------:R-:W-:Y:S01]  /*12c90*/  IMAD.MOV.U32 R7, RZ, RZ, 0x40000040 ;  /* 0x40000040ff077424 */ /* 0x000fe200078e00ff */
[----:B------:R-:W-:Y:S01]  /*12ca0*/  UIADD3 UR56, UR24, 0x404, URZ ;  /* 0x0000040418387890 */ /* 0x000fe2000fffe03f */
[----:B------:R-:W-:Y:S01]  /*12cb0*/  VIADD R8, R2, 0x202 ;  /* 0x0000020202087836 */ /* 0x000fe20000000000 */
[----:B------:R-:W-:Y:S01]  /*12cc0*/  R2UR UR30, R6 ;  /* 0x00000000061e72ca */ /* 0x000fe200000e0000 */
[C---:B------:R-:W-:Y:S01]  /*12cd0*/  VIADD R6, R2.reuse, 0x102 ;  /* 0x0000010202067836 */ /* 0x040fe20000000000 */
[----:B------:R-:W-:Y:S01]  /*12ce0*/  R2UR UR31, R7 ;  /* 0x00000000071f72ca */ /* 0x000fe200000e0000 */
[----:B------:R-:W-:Y:S01]  /*12cf0*/  IMAD.MOV.U32 R7, RZ, RZ, 0x40000040 ;  /* 0x40000040ff077424 */ /* 0x000fe200078e00ff */
[----:B------:R-:W-:Y:S01]  /*12d00*/  UMOV UR57, 0x40000040 ;  /* 0x4000004000397882 */ /* 0x000fe20000000000 */
[----:B------:R-:W-:Y:S01]  /*12d10*/  IMAD.MOV.U32 R9, RZ, RZ, 0x40000040 ;  /* 0x40000040ff097424 */ /* 0x000fe200078e00ff */
[----:B------:R-:W-:Y:S01]  /*12d20*/  UIADD3 UR52, UR24, 0x406, URZ ;  /* 0x0000040618347890 */ /* 0x000fe2000fffe03f */
[C---:B------:R-:W-:Y:S01]  /*12d30*/  VIADD R12, R2.reuse, 0x886 ;  /* 0x00000886020c7836 */ /* 0x040fe20000000000 */
[----:B------:R-:W-:Y:S01]  /*12d40*/  UMOV UR53, 0x40000040 ;  /* 0x4000004000357882 */ /* 0x000fe20000000000 */
[----:B0-----:R-:W-:Y:S01]  /*12d50*/  IMAD.U32 R11, RZ, RZ, UR29 ;  /* 0x0000001dff0b7e24 */ /* 0x001fe2000f8e00ff */
[----:B------:R-:W-:Y:S01]  /*12d60*/  UIADD3 UR48, UR24, 0x800, URZ ;  /* 0x0000080018307890 */ /* 0x000fe2000fffe03f */
[----:B------:R-:W-:Y:S01]  /*12d70*/  IMAD.MOV.U32 R13, RZ, RZ, 0x40000040 ;  /* 0x40000040ff0d7424 */ /* 0x000fe200078e00ff */
[----:B------:R-:W-:Y:S01]  /*12d80*/  UMOV UR49, 0x40000040 ;  /* 0x4000004000317882 */ /* 0x000fe20000000000 */
[----:B------:R-:W-:Y:S01]  /*12d90*/  UIADD3 UR44, UR24, 0x802, URZ ;  /* 0x00000802182c7890 */ /* 0x000fe2000fffe03f */
[----:B------:R-:W-:Y:S01]  /*12da0*/  VIADD R20, R2, 0x906 ;  /* 0x0000090602147836 */ /* 0x000fe20000000000 */
[----:B------:R-:W-:Y:S01]  /*12db0*/  UMOV UR45, 0x40000040 ;  /* 0x40000040002d7882 */ /* 0x000fe20000000000 */
[----:B------:R-:W-:Y:S01]  /*12dc0*/  UIADD3 UR40, UR24, 0x804, URZ ;  /* 0x0000080418287890 */ /* 0x000fe2000fffe03f */
[----:B------:R-:W-:Y:S01]  /*12dd0*/  IMAD.MOV.U32 R21, RZ, RZ, 0x40000040 ;  /* 0x40000040ff157424 */ /* 0x000fe200078e00ff */
[----:B------:R-:W-:Y:S01]  /*12de0*/  UMOV UR41, 0x40000040 ;  /* 0x4000004000297882 */ /* 0x000fe20000000000 */
[----:B------:R-:W-:Y:S01]  /*12df0*/  UIADD3 UR36, UR24, 0x806, URZ ;  /* 0x0000080618247890 */ /* 0x000fe2000fffe03f */
[----:B------:R-:W-:Y:S01]  /*12e00*/  @!P1 VIADD R0, R0, 0x36840 ;  /* 0x0003684000009836 */ /* 0x000fe20000000000 */
[----:B------:R-:W-:Y:S01]  /*12e10*/  UMOV UR37, 0x40000040 ;  /* 0x4000004000257882 */ /* 0x000fe20000000000 */
[----:B------:R-:W-:Y:S01]  /*12e20*/  BSSY B0, `(.L_x_2383) ;  /* 0x0000b2f000007945 */ /* 0x000fe20003800000 */
[----:B------:R-:W-:-:S02]  /*12e30*/  IMAD.MOV.U32 R118, RZ, RZ, R119 ;  /* 0x000000ffff767224 */ /* 0x000fc400078e0077 */
[----:B------:R-:W-:Y:S01]  /*12e40*/  @!P1 PRMT R0, RZ, 0x654, R0 ;  /* 0x00000654ff009816 */ /* 0x000fe20000000000 */
[--C-:B------:R-:W-:Y:S02]  /*12e50*/  IMAD.MOV.U32 R117, RZ, RZ, R119.reuse ;  /* 0x000000ffff757224 */ /* 0x100fe400078e0077 */
[--C-:B------:R-:W-:Y:S02]  /*12e60*/  IMAD.MOV.U32 R116, RZ, RZ, R119.reuse ;  /* 0x000000ffff747224 */ /* 0x100fe400078e0077 */
[--C-:B------:R-:W-:Y:S02]  /*12e70*/  IMAD.MOV.U32 R115, RZ, RZ, R119.reuse ;  /* 0x000000ffff737224 */ /* 0x100fe400078e0077 */
[--C-:B------:R-:W-:Y:S01]  /*12e80*/  IMAD.MOV.U32 R114, RZ, RZ, R119.reuse ;  /* 0x000000ffff727224 */ /* 0x100fe200078e0077 */
[----:B------:R-:W-:Y:S02]  /*12e90*/  WARPGROUP.DEPBAR.LE gsb0, 0x0 ;  /* 0x00008000000079c5 */ /* 0x000fe40000010000 */
[----:B------:R-:W-:Y:S01]  /*12ea0*/  WARPGROUP.ARRIVE ;  /* 0x00000000000079c5 */ /* 0x000fe20000000000 */
[----:B------:R-:W-:-:S02]  /*12eb0*/  IMAD.MOV.U32 R113, RZ, RZ, R119 ;  /* 0x000000ffff717224 */ /* 0x000fc400078e0077 */
[--C-:B------:R-:W-:Y:S02]  /*12ec0*/  IMAD.MOV.U32 R112, RZ, RZ, R119.reuse ;  /* 0x000000ffff707224 */ /* 0x100fe400078e0077 */
[----:B------:R-:W-:Y:S01]  /*12ed0*/  IMAD.MOV.U32 R111, RZ, RZ, R119 ;  /* 0x000000ffff6f7224 */ /* 0x000fe200078e0077 */
[----:B------:R-:W-:Y:S01]  /*12ee0*/  HGMMA.64x16x16.F32.BF16 R64, gdesc[UR16], RZ, !UPT, gsb0 ;  /* 0x00200000104079f0 */ /* 0x000fe2000c0018ff */
[----:B------:R-:W-:Y:S01]  /*12ef0*/  R2UR UR18, R4 ;  /* 0x00000000041272ca */ /* 0x000fe200000e0000 */
[----:B------:R-:W-:Y:S01]  /*12f00*/  UMOV UR16, UR26 ;  /* 0x0000001a00107c82 */ /* 0x000fe20008000000 */
[----:B------:R-:W-:Y:S01]  /*12f10*/  R2UR UR19, R5 ;  /* 0x00000000051372ca */ /* 0x000fe200000e0000 */
[----:B------:R-:W-:Y:S01]  /*12f20*/  UMOV UR17, UR27 ;  /* 0x0000001b00117c82 */ /* 0x000fe20008000000 */
[----:B------:R-:W-:Y:S01]  /*12f30*/  VIADD R4, R2, 0x82 ;  /* 0x0000008202047836 */ /* 0x000fe20000000000 */
[----:B------:R-:W-:Y:S01]  /*12f40*/  UMOV UR27, UR29 ;  /* 0x0000001d001b7c82 */ /* 0x000fe20008000000 */
[----:B------:R-:W-:-:S02]  /*12f50*/  IMAD.MOV.U32 R5, RZ, RZ, 0x40000040 ;  /* 0x40000040ff057424 */ /* 0x000fc400078e00ff */
        /* <DEDUP_REMOVED lines=16> */
[----:B------:R-:W-:Y:S01]  /*13060*/  IMAD.MOV.U32 R81, RZ, RZ, R119 ;  /* 0x000000ffff517224 */ /* 0x000fe200078e0077 */
        /* <DEDUP_REMOVED lines=332> */
[----:B------:R-:W-:Y:S03]  /*14530*/  HGMMA.64x16x16.F32.BF16 R72, gdesc[UR28], R72, gsb0 ;  /* 0x002000001c4879f0 */ /* 0x000fe60008001848 */
        /* <DEDUP_REMOVED lines=175> */
[----:B------:R-:W-:Y:S02]  /*15030*/  MOV R7, 0x40000040 ;  /* 0x4000004000077802 */ /* 0x000fe40000000f00 */
[----:B------:R-:W-:Y:S01]  /*15040*/  R2UR UR46, R6 ;  /* 0x00000000062e72ca */ /* 0x000fe200000e0000 */
[----:B------:R-:W-:Y:S01]  /*15050*/  VIADD R6, R2, 0x802 ;  /* 0x0000080202067836 */ /* 0x000fe20000000000 */
[----:B------:R-:W-:Y:S01]  /*15060*/  R2UR UR47, R7 ;  /* 0x00000000072f72ca */ /* 0x000fe200000e0000 */
[----:B------:R-:W-:Y:S01]  /*15070*/  IMAD.MOV.U32 R7, RZ, RZ, 0x40000040 ;  /* 0x40000040ff077424 */ /* 0x000fe200078e00ff */
[----:B------:R-:W-:-:S02]  /*15080*/  WARPGROUP.DEPBAR.LE gsb0, 0x0 ;  /* 0x00008000000079c5 */ /* 0x000fc40000010000 */
        /* <DEDUP_REMOVED lines=122> */
[----:B------:R-:W-:Y:S01]  /*15830*/  ULDC UR42, c[0x0][0x9d8] ;  /* 0x00027600002a7ab9 */ /* 0x000fe20000000800 */
[----:B------:R-:W-:Y:S01]  /*15840*/  ULDC UR43, c[0x0][0x9d8] ;  /* 0x00027600002b7ab9 */ /* 0x000fe20000000800 */
        /* <DEDUP_REMOVED lines=12> */
[----:B------:R-:W-:Y:S02]  /*15910*/  ULDC UR8, c[0x0][0x9d8] ;  /* 0x0002760000087ab9 */ /* 0x000fe40000000800 */
        /* <DEDUP_REMOVED lines=25> */
[----:B------:R-:W-:Y:S01]  /*15ab0*/  IMAD R76, R217, 0x80, R227 ;  /* 0x00000080d94c7824 */ /* 0x000fe200078e02e3 */
[----:B------:R-:W-:Y:S01]  /*15ac0*/  HGMMA.64x16x16.F32.BF16 R64, gdesc[UR4], R64, gsb0 ;  /* 0x00200000044079f0 */ /* 0x000fe20008001840 */
[----:B------:R-:W-:Y:S01]  /*15ad0*/  R2UR UR6, R8 ;  /* 0x00000000080672ca */ /* 0x000fe200000e0000 */
[----:B------:R-:W-:Y:S01]  /*15ae0*/  UMOV UR4, UR36 ;  /* 0x0000002400047c82 */ /* 0x000fe20008000000 */
[----:B------:R-:W-:Y:S01]  /*15af0*/  R2UR UR7, R9 ;  /* 0x00000000090772ca */ /* 0x000fe200000e0000 */
[----:B------:R-:W-:Y:S01]  /*15b00*/  UMOV UR5, UR37 ;  /* 0x0000002500057c82 */ /* 0x000fe20008000000 */
[----:B------:R-:W1:Y:S01]  /*15b10*/  MUFU.TANH R74, R74 ;  /* 0x0000004a004a7308 */ /* 0x000e620000002400 */
[----:B------:R-:W-:Y:S01]  /*15b20*/  FMUL.FTZ R79, R79, UR8 ;  /* 0x000000084f4f7c20 */ /* 0x000fe20008410000 */
[----:B------:R-:W-:Y:S01]  /*15b30*/  FMUL.FTZ R5, R72, UR8 ;  /* 0x0000000848057c20 */ /* 0x000fe20008410000 */
[----:B------:R-:W-:Y:S01]  /*15b40*/  FMUL.FTZ R6, R73, UR8 ;  /* 0x0000000849067c20 */ /* 0x000fe20008410000 */
[----:B------:R-:W-:Y:S01]  /*15b50*/  FMUL.FTZ R8, R77, UR8 ;  /* 0x000000084d087c20 */ /* 0x000fe20008410000 */
[----:B------:R-:W-:-:S02]  /*15b60*/  IMAD.MOV.U32 R77, RZ, RZ, R119 ;  /* 0x000000ffff4d7224 */ /* 0x000fc400078e0077 */
[--C-:B------:R-:W-:Y:S01]  /*15b70*/  IMAD.MOV.U32 R73, RZ, RZ, R119.reuse ;  /* 0x000000ffff497224 */ /* 0x100fe200078e0077 */
[----:B------:R-:W2:Y:S08]  /*15b80*/  MUFU.TANH R75, R75 ;  /* 0x0000004b004b7308 */ /* 0x000eb00000002400 */
[----:B------:R-:W3:Y:S08]  /*15b90*/  MUFU.TANH R78, R78 ;  /* 0x0000004e004e7308 */ /* 0x000ef00000002400 */
[----:B------:R4:W5:Y:S08]  /*15ba0*/  MUFU.TANH R72, R79 ;  /* 0x0000004f00487308 */ /* 0x0009700000002400 */
[----:B------:R-:W-:Y:S01]  /*15bb0*/  MUFU.TANH R5, R5 ;  /* 0x0000000500057308 */ /* 0x000fe20000002400 */
[----:B----4-:R-:W-:-:S07]  /*15bc0*/  IMAD.MOV.U32 R79, RZ, RZ, R119 ;  /* 0x000000ffff4f7224 */ /* 0x010fce00078e0077 */
[----:B------:R-:W-:Y:S01]  /*15bd0*/  MUFU.TANH R6, R6 ;  /* 0x0000000600067308 */ /* 0x000fe20000002400 */
[----:B------:R-:W-:Y:S02]  /*15be0*/  WARPGROUP.DEPBAR.LE gsb0, 0x0 ;  /* 0x00008000000079c5 */ /* 0x000fe40000010000 */
[----:B------:R-:W-:Y:S01]  /*15bf0*/  WARPGROUP.ARRIVE ;  /* 0x00000000000079c5 */ /* 0x000fe20000000000 */
[----:B------:R-:W-:Y:S01]  /*15c00*/  FMUL.FTZ R9, R64, UR8 ;  /* 0x0000000840097c20 */ /* 0x000fe20008410000 */
[----:B------:R-:W-:Y:S02]  /*15c10*/  IMAD R64, R148, -0x70, R222 ;  /* 0xffffff9094407824 */ /* 0x000fe400078e02de */
[----:B------:R-:W-:Y:S01]  /*15c20*/  FMUL.FTZ R66, R66, UR8 ;  /* 0x0000000842427c20 */ /* 0x000fe20008410000 */
[----:B------:R-:W-:Y:S01]  /*15c30*/  FMUL.FTZ R67, R67, UR8 ;  /* 0x0000000843437c20 */ /* 0x000fe20008410000 */
[----:B------:R-:W-:Y:S01]  /*15c40*/  FMUL.FTZ R70, R70, UR8 ;  /* 0x0000000846467c20 */ /* 0x000fe20008410000 */
[----:B------:R-:W-:Y:S01]  /*15c50*/  HGMMA.64x16x16.F32.BF16 R56, gdesc[UR4], R56, gsb0 ;  /* 0x00200000043879f0 */ /* 0x000fe20008001838 */
[----:B------:R-:W-:Y:S01]  /*15c60*/  R2UR UR6, R12 ;  /* 0x000000000c0672ca */ /* 0x000fe200000e0000 */
[----:B------:R-:W-:Y:S01]  /*15c70*/  UMOV UR4, UR36 ;  /* 0x0000002400047c82 */ /* 0x000fe20008000000 */
[----:B------:R-:W-:Y:S01]  /*15c80*/  R2UR UR7, R13 ;  /* 0x000000000d0772ca */ /* 0x000fe200000e0000 */
[----:B------:R-:W-:Y:S01]  /*15c90*/  UMOV UR5, UR37 ;  /* 0x0000002500057c82 */ /* 0x000fe20008000000 */
[----:B------:R-:W-:Y:S01]  /*15ca0*/  FMUL.FTZ R12, R69, UR8 ;  /* 0x00000008450c7c20 */ /* 0x000fe20008410000 */
[----:B------:R-:W4:Y:S01]  /*15cb0*/  MUFU.TANH R66, R66 ;  /* 0x0000004200427308 */ /* 0x000f220000002400 */
[----:B------:R-:W-:Y:S01]  /*15cc0*/  FMUL.FTZ R71, R71, UR8 ;  /* 0x0000000847477c20 */ /* 0x000fe20008410000 */
[----:B0-----:R-:W-:Y:S01]  /*15cd0*/  FMUL.FTZ R10, R65, UR8 ;  /* 0x00000008410a7c20 */ /* 0x001fe20008410000 */
[----:B------:R-:W-:-:S05]  /*15ce0*/  FMUL.FTZ R11, R68, UR8 ;  /* 0x00000008440b7c20 */ /* 0x000fca0008410000 */
[----:B------:R-:W0:Y:S08]  /*15cf0*/  MUFU.TANH R67, R67 ;  /* 0x0000004300437308 */ /* 0x000e300000002400 */
[----:B------:R-:W0:Y:S08]  /*15d00*/  MUFU.TANH R70, R70 ;  /* 0x0000004600467308 */ /* 0x000e300000002400 */
[----:B------:R-:W0:Y:S08]  /*15d10*/  MUFU.TANH R71, R71 ;  /* 0x0000004700477308 */ /* 0x000e300000002400 */
        /* <DEDUP_REMOVED lines=8> */
[----:B------:R1:W0:Y:S01]  /*15da0*/  MUFU.TANH R56, R58 ;  /* 0x0000003a00387308 */ /* 0x0002220000002400 */
[----:B------:R-:W-:Y:S01]  /*15db0*/  HGMMA.64x16x16.F32.BF16 R48, gdesc[UR4], R48, gsb0 ;  /* 0x00200000043079f0 */ /* 0x000fe20008001830 */
[----:B------:R-:W-:Y:S01]  /*15dc0*/  R2UR UR6, R20 ;  /* 0x00000000140672ca */ /* 0x000fe200000e0000 */
[----:B------:R-:W-:Y:S01]  /*15dd0*/  UMOV UR4, UR36 ;  /* 0x0000002400047c82 */ /* 0x000fe20008000000 */
[----:B------:R-:W-:Y:S01]  /*15de0*/  R2UR UR7, R21 ;  /* 0x00000000150772ca */ /* 0x000fe200000e0000 */
[----:B------:R-:W-:Y:S01]  /*15df0*/  UMOV UR5, UR37 ;  /* 0x0000002500057c82 */ /* 0x000fe20008000000 */
[----:B------:R-:W-:Y:S01]  /*15e00*/  FMUL.FTZ R59, R59, UR8 ;  /* 0x000000083b3b7c20 */ /* 0x000fe20008410000 */
[----:B------:R-:W-:Y:S01]  /*15e10*/  FMUL.FTZ R63, R63, UR8 ;  /* 0x000000083f3f7c20 */ /* 0x000fe20008410000 */
[----:B------:R-:W-:Y:S01]  /*15e20*/  MUFU.TANH R4, R62 ;  /* 0x0000003e00047308 */ /* 0x000fe20000002400 */
[----:B------:R-:W-:Y:S01]  /*15e30*/  FMUL.FTZ R20, R61, UR8 ;  /* 0x000000083d147c20 */ /* 0x000fe20008410000 */
[----:B------:R-:W-:-:S06]  /*15e40*/  FMUL.FTZ R15, R60, UR8 ;  /* 0x000000083c0f7c20 */ /* 0x000fcc0008410000 */
[----:B------:R-:W0:Y:S08]  /*15e50*/  MUFU.TANH R59, R59 ;  /* 0x0000003b003b7308 */ /* 0x000e300000002400 */
[----:B------:R-:W0:Y:S08]  /*15e60*/  MUFU.TANH R63, R63 ;  /* 0x0000003f003f7308 */ /* 0x000e300000002400 */
[----:B------:R-:W-:Y:S08]  /*15e70*/  MUFU.TANH R9, R9 ;  /* 0x0000000900097308 */ /* 0x000ff00000002400 */
[----:B------:R-:W-:Y:S08]  /*15e80*/  MUFU.TANH R10, R10 ;  /* 0x0000000a000a7308 */ /* 0x000ff00000002400 */
[----:B------:R-:W-:Y:S01]  /*15e90*/  MUFU.TANH R11, R11 ;  /* 0x0000000b000b7308 */ /* 0x000fe20000002400 */
[----:B------:R-:W-:-:S02]  /*15ea0*/  WARPGROUP.DEPBAR.LE gsb0, 0x0 ;  /* 0x00008000000079c5 */ /* 0x000fc40000010000 */
[----:B------:R-:W-:Y:S01]  /*15eb0*/  WARPGROUP.ARRIVE ;  /* 0x00000000000079c5 */ /* 0x000fe20000000000 */
[----:B------:R-:W-:Y:S01]  /*15ec0*/  FMUL.FTZ R21, R48, UR8 ;  /* 0x0000000830157c20 */ /* 0x000fe20008410000 */
[----:B------:R-:W-:Y:S01]  /*15ed0*/  FMUL.FTZ R3, R49, UR8 ;  /* 0x0000000831037c20 */ /* 0x000fe20008410000 */
[----:B------:R-:W-:Y:S02]  /*15ee0*/  VIADD R48, R2, 0x986 ;  /* 0x0000098602307836 */ /* 0x000fe40000000000 */
[----:B-1----:R-:W-:Y:S01]  /*15ef0*/  FMUL.FTZ R58, R51, UR8 ;  /* 0x00000008333a7c20 */ /* 0x002fe20008410000 */
[----:B------:R-:W-:Y:S01]  /*15f00*/  IMAD.MOV.U32 R49, RZ, RZ, 0x40000040 ;  /* 0x40000040ff317424 */ /* 0x000fe200078e00ff */
[----:B------:R-:W-:Y:S01]  /*15f10*/  HGMMA.64x16x16.F32.BF16 R40, gdesc[UR4], R40, gsb0 ;  /* 0x00200000042879f0 */ /* 0x000fe20008001828 */
[----:B------:R-:W-:Y:S01]  /*15f20*/  UMOV UR4, UR36 ;  /* 0x0000002400047c82 */ /* 0x000fe20008000000 */
[----:B------:R-:W-:Y:S01]  /*15f30*/  R2UR UR6, R48 ;  /* 0x00000000300672ca */ /* 0x000fe200000e0000 */
[----:B------:R-:W-:Y:S01]  /*15f40*/  UMOV UR5, UR37 ;  /* 0x0000002500057c82 */ /* 0x000fe20008000000 */
[----:B------:R-:W-:Y:S01]  /*15f50*/  R2UR UR7, R49 ;  /* 0x00000000310772ca */ /* 0x000fe200000e0000 */
[----:B------:R-:W-:Y:S01]  /*15f60*/  VIADD R51, R64, 0x70 ;  /* 0x0000007040337836 */ /* 0x000fe20000000000 */
[----:B------:R-:W-:Y:S01]  /*15f70*/  IADD3 R49, -R219, 0x71, R64 ;  /* 0x00000071db317810 */ /* 0x000fe20007ffe140 */
[----:B------:R1:W-:Y:S01]  /*15f80*/  MUFU.TANH R48, R3 ;  /* 0x0000000300307308 */ /* 0x0003e20000002400 */
[----:B------:R-:W-:-:S02]  /*15f90*/  VIADD R2, R2, 0xa06 ;  /* 0x00000a0602027836 */ /* 0x000fc40000000000 */
[----:B------:R-:W-:Y:S01]  /*15fa0*/  FMUL.FTZ R50, R50, UR8 ;  /* 0x0000000832327c20 */ /* 0x000fe20008410000 */
[----:B------:R-:W-:Y:S02]  /*15fb0*/  IMAD R51, R226, -0x2, R51 ;  /* 0xfffffffee2337824 */ /* 0x000fe400078e0233 */
[----:B------:R-:W-:Y:S01]  /*15fc0*/  FMUL.FTZ R54, R54, UR8 ;  /* 0x0000000836367c20 */ /* 0x000fe20008410000 */
[----:B------:R-:W-:Y:S02]  /*15fd0*/  IMAD R49, R226, -0x2, R49 ;  /* 0xfffffffee2317824 */ /* 0x000fe400078e0231 */
[----:B------:R-:W-:Y:S01]  /*15fe0*/  FMUL.FTZ R53, R53, UR8 ;  /* 0x0000000835357c20 */ /* 0x000fe20008410000 */
[----:B------:R2:W-:Y:S01]  /*15ff0*/  MUFU.TANH R57, R50 ;  /* 0x0000003200397308 */ /* 0x0005e20000002400 */
[----:B-1----:R-:W-:Y:S01]  /*16000*/  IMAD.MOV.U32 R3, RZ, RZ, 0x40000040 ;  /* 0x40000040ff037424 */ /* 0x002fe200078e00ff */
[----:B------:R-:W-:Y:S02]  /*16010*/  IADD3 R62, R49, 0x8, R76 ;  /* 0x00000008313e7810 */ /* 0x000fe40007ffe04c */
[----:B------:R-:W-:-:S02]  /*16020*/  VIADDMNMX R49, R76, R49, R51, PT ;  /* 0x000000314c317246 */ /* 0x000fc40003800133 */
[----:B------:R-:W-:Y:S01]  /*16030*/  VIMNMX R69, R51, R62, PT ;  /* 0x0000003e33457248 */ /* 0x000fe20003fe0100 */
[--C-:B------:R-:W-:Y:S01]  /*16040*/  IMAD.MOV.U32 R51, RZ, RZ, R119.reuse ;  /* 0x000000ffff337224 */ /* 0x100fe200078e0077 */
[----:B------:R-:W-:Y:S01]  /*16050*/  MUFU.TANH R61, R54 ;  /* 0x00000036003d7308 */ /* 0x000fe20000002400 */
[----:B--2---:R-:W-:Y:S01]  /*16060*/  FMUL.FTZ R50, R55, UR8 ;  /* 0x0000000837327c20 */ /* 0x004fe20008410000 */
[C---:B------:R-:W-:Y:S02]  /*16070*/  ISETP.GT.AND P2, PT, R69.reuse, RZ, PT ;  /* 0x000000ff4500720c */ /* 0x040fe40003f44270 */
[C---:B------:R-:W-:Y:S02]  /*16080*/  ISETP.GT.AND P3, PT, R69.reuse, 0x1, PT ;  /* 0x000000014500780c */ /* 0x040fe40003f64270 */
[----:B------:R-:W-:Y:S02]  /*16090*/  ISETP.GT.AND P4, PT, R69, 0x8, PT ;  /* 0x000000084500780c */ /* 0x000fe40003f84270 */
[----:B------:R-:W-:Y:S01]  /*160a0*/  FSEL R55, R74, -INF , P2 ;  /* 0xff8000004a377808 */ /* 0x000fe20001000000 */
[----:B------:R1:W-:Y:S01]  /*160b0*/  MUFU.TANH R64, R50 ;  /* 0x0000003200407308 */ /* 0x0003e20000002400 */
[----:B------:R-:W-:Y:S01]  /*160c0*/  FSEL R88, R75, -INF , P3 ;  /* 0xff8000004b587808 */ /* 0x000fe20001800000 */
[----:B------:R-:W-:Y:S01]  /*160d0*/  IMAD.MOV.U32 R75, RZ, RZ, R119 ;  /* 0x000000ffff4b7224 */ /* 0x000fe200078e0077 */
[----:B------:R-:W-:-:S02]  /*160e0*/  ISETP.GT.AND P5, PT, R69, 0x9, PT ;  /* 0x000000094500780c */ /* 0x000fc40003fa4270 */
[----:B---3--:R-:W-:Y:S02]  /*160f0*/  FSEL R82, R78, -INF , P4 ;  /* 0xff8000004e527808 */ /* 0x008fe40002000000 */
[----:B------:R-:W-:Y:S01]  /*16100*/  FMNMX.FTZ R65, R55, R88, !PT ;  /* 0x0000005837417209 */ /* 0x000fe20007810000 */
[----:B------:R2:W3:Y:S01]  /*16110*/  MUFU.TANH R60, R58 ;  /* 0x0000003a003c7308 */ /* 0x0004e20000002400 */
[C---:B------:R-:W-:Y:S02]  /*16120*/  ISETP.GT.AND P2, PT, R69.reuse, 0x10, PT ;  /* 0x000000104500780c */ /* 0x040fe40003f44270 */
[----:B-----5:R-:W-:Y:S02]  /*16130*/  FSEL R72, R72, -INF , P5 ;  /* 0xff80000048487808 */ /* 0x020fe40002800000 */
[----:B------:R-:W-:Y:S02]  /*16140*/  FMNMX.FTZ R65, R82, R65, !PT ;  /* 0x0000004152417209 */ /* 0x000fe40007810000 */
[----:B------:R-:W-:Y:S01]  /*16150*/  ISETP.GT.AND P3, PT, R69, 0x11, PT ;  /* 0x000000114500780c */ /* 0x000fe20003f64270 */
[----:B------:R-:W-:Y:S01]  /*16160*/  MUFU.TANH R12, R12 ;  /* 0x0000000c000c7308 */ /* 0x000fe20000002400 */
[----:B----4-:R-:W-:-:S02]  /*16170*/  FSEL R68, R66, -INF , P2 ;  /* 0xff80000042447808 */ /* 0x010fc40001000000 */
[----:B------:R-:W-:Y:S01]  /*16180*/  FMNMX.FTZ R65, R72, R65, !PT ;  /* 0x0000004148417209 */ /* 0x000fe20007810000 */
[----:B------:R-:W-:Y:S02]  /*16190*/  WARPGROUP.DEPBAR.LE gsb0, 0x0 ;  /* 0x00008000000079c5 */ /* 0x000fe40000010000 */
[----:B------:R-:W-:Y:S01]  /*161a0*/  WARPGROUP.ARRIVE ;  /* 0x00000000000079c5 */ /* 0x000fe20000000000 */
[----:B------:R-:W-:Y:S01]  /*161b0*/  ISETP.GT.AND P2, PT, R69, 0x18, PT ;  /* 0x000000184500780c */ /* 0x000fe20003f44270 */
[----:B------:R-:W-:Y:S01]  /*161c0*/  FMUL.FTZ R46, R46, UR8 ;  /* 0x000000082e2e7c20 */ /* 0x000fe20008410000 */
[----:B0-----:R-:W-:Y:S01]  /*161d0*/  FSEL R62, R67, -INF , P3 ;  /* 0xff800000433e7808 */ /* 0x001fe20001800000 */
[----:B------:R-:W-:Y:S01]  /*161e0*/  FMUL.FTZ R42, R42, UR8 ;  /* 0x000000082a2a7c20 */ /* 0x000fe20008410000 */
[----:B------:R-:W-:Y:S01]  /*161f0*/  FMNMX.FTZ R65, R68, R65, !PT ;  /* 0x0000004144417209 */ /* 0x000fe20007810000 */
[----:B------:R-:W-:Y:S01]  /*16200*/  HGMMA.64x16x16.F32.BF16 R32, gdesc[UR4], R32, gsb0 ;  /* 0x00200000042079f0 */ /* 0x000fe20008001820 */
[----:B------:R-:W-:Y:S01]  /*16210*/  R2UR UR6, R2 ;  /* 0x00000000020672ca */ /* 0x000fe200000e0000 */
[----:B------:R-:W-:Y:S01]  /*16220*/  UMOV UR4, UR36 ;  /* 0x0000002400047c82 */ /* 0x000fe20008000000 */
[----:B------:R-:W-:Y:S01]  /*16230*/  R2UR UR7, R3 ;  /* 0x00000000030772ca */ /* 0x000fe200000e0000 */
[----:B------:R-:W-:Y:S01]  /*16240*/  UMOV UR5, UR37 ;  /* 0x0000002500057c82 */ /* 0x000fe20008000000 */
[----:B------:R-:W-:Y:S01]  /*16250*/  ISETP.GT.AND P3, PT, R69, 0x19, PT ;  /* 0x000000194500780c */ /* 0x000fe20003f64270 */
[----:B------:R0:W-:Y:S01]  /*16260*/  MUFU.TANH R66, R46 ;  /* 0x0000002e00427308 */ /* 0x0001e20000002400 */
[----:B-1----:R-:W-:Y:S01]  /*16270*/  FSEL R50, R70, -INF , P2 ;  /* 0xff80000046327808 */ /* 0x002fe20001000000 */
[----:B------:R-:W-:Y:S01]  /*16280*/  FMUL.FTZ R43, R43, UR8 ;  /* 0x000000082b2b7c20 */ /* 0x000fe20008410000 */
[----:B------:R-:W-:Y:S01]  /*16290*/  FMNMX.FTZ R65, R62, R65, !PT ;  /* 0x000000413e417209 */ /* 0x000fe20007810000 */
[----:B------:R-:W-:Y:S01]  /*162a0*/  FMUL.FTZ R47, R47, UR8 ;  /* 0x000000082f2f7c20 */ /* 0x000fe20008410000 */
[----:B------:R-:W-:Y:S01]  /*162b0*/  ISETP.GT.AND P2, PT, R69, 0x20, PT ;  /* 0x000000204500780c */ /* 0x000fe20003f44270 */
[----:B------:R-:W-:Y:S01]  /*162c0*/  FMUL.FTZ R40, R40, UR8 ;  /* 0x0000000828287c20 */ /* 0x000fe20008410000 */
[----:B------:R-:W-:Y:S01]  /*162d0*/  FSEL R54, R71, -INF , P3 ;  /* 0xff80000047367808 */ /* 0x000fe20001800000 */
[----:B------:R1:W-:Y:S01]  /*162e0*/  MUFU.TANH R3, R42 ;  /* 0x0000002a00037308 */ /* 0x0003e20000002400 */
[----:B------:R-:W-:Y:S01]  /*162f0*/  FMNMX.FTZ R65, R50, R65, !PT ;  /* 0x0000004132417209 */ /* 0x000fe20007810000 */
[----:B------:R-:W-:Y:S01]  /*16300*/  FMUL.FTZ R44, R44, UR8 ;  /* 0x000000082c2c7c20 */ /* 0x000fe20008410000 */
[----:B------:R-:W-:Y:S01]  /*16310*/  ISETP.GT.AND P3, PT, R69, 0x21, PT ;  /* 0x000000214500780c */ /* 0x000fe20003f64270 */
[----:B------:R-:W-:Y:S01]  /*16320*/  FMUL.FTZ R41, R41, UR8 ;  /* 0x0000000829297c20 */ /* 0x000fe20008410000 */
[----:B------:R-:W-:Y:S01]  /*16330*/  FSEL R56, R56, -INF , P2 ;  /* 0xff80000038387808 */ /* 0x000fe20001000000 */
[----:B------:R-:W-:Y:S01]  /*16340*/  FMUL.FTZ R45, R45, UR8 ;  /* 0x000000082d2d7c20 */ /* 0x000fe20008410000 */
[----:B------:R-:W-:Y:S01]  /*16350*/  FMNMX.FTZ R67, R54, R65, !PT ;  /* 0x0000004136437209 */ /* 0x000fe20007810000 */
[----:B------:R-:W4:Y:S01]  /*16360*/  MUFU.TANH R43, R43 ;  /* 0x0000002b002b7308 */ /* 0x000f220000002400 */
[----:B------:R-:W-:Y:S01]  /*16370*/  ISETP.GT.AND P2, PT, R69, 0x28, PT ;  /* 0x000000284500780c */ /* 0x000fe20003f44270 */
[--C-:B------:R-:W-:Y:S01]  /*16380*/  IMAD.MOV.U32 R71, RZ, RZ, R119.reuse ;  /* 0x000000ffff477224 */ /* 0x100fe200078e0077 */
[----:B--2---:R-:W-:Y:S01]  /*16390*/  FSEL R58, R59, -INF , P3 ;  /* 0xff8000003b3a7808 */ /* 0x004fe20001800000 */
[----:B------:R-:W-:Y:S01]  /*163a0*/  IMAD.MOV.U32 R59, RZ, RZ, R119 ;  /* 0x000000ffff3b7224 */ /* 0x000fe200078e0077 */
[----:B------:R-:W-:-:S02]  /*163b0*/  FMNMX.FTZ R67, R56, R67, !PT ;  /* 0x0000004338437209 */ /* 0x000fc40007810000 */
[C---:B------:R-:W-:Y:S01]  /*163c0*/  ISETP.GT.AND P3, PT, R69.reuse, 0x29, PT ;  /* 0x000000294500780c */ /* 0x040fe20003f64270 */
[----:B------:R-:W2:Y:S01]  /*163d0*/  MUFU.TANH R47, R47 ;  /* 0x0000002f002f7308 */ /* 0x000ea20000002400 */
[----:B0-----:R-:W-:Y:S02]  /*163e0*/  FSEL R46, R4, -INF , P2 ;  /* 0xff800000042e7808 */ /* 0x001fe40001000000 */
[----:B------:R-:W-:Y:S02]  /*163f0*/  FMNMX.FTZ R67, R58, R67, !PT ;  /* 0x000000433a437209 */ /* 0x000fe40007810000 */
[----:B------:R-:W-:Y:S02]  /*16400*/  ISETP.GT.AND P2, PT, R69, 0x30, PT ;  /* 0x000000304500780c */ /* 0x000fe40003f44270 */
[----:B-1----:R-:W-:Y:S01]  /*16410*/  FSEL R42, R63, -INF , P3 ;  /* 0xff8000003f2a7808 */ /* 0x002fe20001800000 */
[----:B------:R-:W-:Y:S01]  /*16420*/  MUFU.TANH R13, R13 ;  /* 0x0000000d000d7308 */ /* 0x000fe20000002400 */
[----:B------:R-:W-:Y:S01]  /*16430*/  FMNMX.FTZ R67, R46, R67, !PT ;  /* 0x000000432e437209 */ /* 0x000fe20007810000 */
[----:B------:R-:W-:Y:S01]  /*16440*/  IMAD.MOV.U32 R63, RZ, RZ, R119 ;  /* 0x000000ffff3f7224 */ /* 0x000fe200078e0077 */
[----:B------:R-:W-:-:S02]  /*16450*/  ISETP.GT.AND P3, PT, R69, 0x31, PT ;  /* 0x000000314500780c */ /* 0x000fc40003f64270 */
[----:B------:R-:W-:Y:S02]  /*16460*/  FMNMX.FTZ R67, R42, R67, !PT ;  /* 0x000000432a437209 */ /* 0x000fe40007810000 */
[----:B---3--:R-:W-:Y:S01]  /*16470*/  FSEL R2, R60, -INF , P3 ;  /* 0xff8000003c027808 */ /* 0x008fe20001800000 */
[----:B------:R-:W-:Y:S01]  /*16480*/  MUFU.TANH R14, R14 ;  /* 0x0000000e000e7308 */ /* 0x000fe20000002400 */
[----:B------:R-:W-:Y:S02]  /*16490*/  ISETP.GT.AND P3, PT, R69, 0x39, PT ;  /* 0x000000394500780c */ /* 0x000fe40003f64270 */
[----:B------:R-:W-:Y:S02]  /*164a0*/  ISETP.GT.AND P4, PT, R49, 0x8, PT ;  /* 0x000000083100780c */ /* 0x000fe40003f84270 */
[----:B------:R-:W-:Y:S01]  /*164b0*/  FSEL R60, R64, -INF , P3 ;  /* 0xff800000403c7808 */ /* 0x000fe20001800000 */
[----:B------:R-:W-:Y:S02]  /*164c0*/  WARPGROUP.DEPBAR.LE gsb0, 0x0 ;  /* 0x00008000000079c5 */ /* 0x000fe40000010000 */
[----:B------:R-:W-:Y:S01]  /*164d0*/  WARPGROUP.ARRIVE ;  /* 0x00000000000079c5 */ /* 0x000fe20000000000 */
[----:B------:R-:W-:Y:S01]  /*164e0*/  FMUL.FTZ R4, R38, UR8 ;  /* 0x0000000826047c20 */ /* 0x000fe20008410000 */
[----:B------:R-:W-:Y:S01]  /*164f0*/  FSEL R38, R57, -INF , P2 ;  /* 0xff80000039267808 */ /* 0x000fe20001000000 */
[----:B------:R-:W-:Y:S01]  /*16500*/  FMUL.FTZ R34, R34, UR8 ;  /* 0x0000000822227c20 */ /* 0x000fe20008410000 */
[----:B------:R-:W-:Y:S01]  /*16510*/  ISETP.GT.AND P2, PT, R69, 0x38, PT ;  /* 0x000000384500780c */ /* 0x000fe20003f44270 */
[----:B------:R-:W-:Y:S01]  /*16520*/  FMUL.FTZ R35, R35, UR8 ;  /* 0x0000000823237c20 */ /* 0x000fe20008410000 */
[----:B------:R-:W-:Y:S01]  /*16530*/  HGMMA.64x16x16.F32.BF16 R24, gdesc[UR4], R24, gsb0 ;  /* 0x00200000041879f0 */ /* 0x000fe20008001818 */
[----:B------:R-:W-:Y:S01]  /*16540*/  FMNMX.FTZ R67, R38, R67, !PT ;  /* 0x0000004326437209 */ /* 0x000fe20007810000 */
[----:B------:R0:W-:Y:S01]  /*16550*/  MUFU.TANH R65, R34 ;  /* 0x0000002200417308 */ /* 0x0001e20000002400 */
[----:B------:R-:W-:Y:S01]  /*16560*/  ISETP.GT.AND P3, PT, R69, 0x41, PT ;  /* 0x000000414500780c */ /* 0x000fe20003f64270 */
[----:B------:R-:W-:Y:S01]  /*16570*/  FMUL.FTZ R39, R39, UR8 ;  /* 0x0000000827277c20 */ /* 0x000fe20008410000 */
[----:B------:R-:W-:Y:S01]  /*16580*/  FMNMX.FTZ R67, R2, R67, !PT ;  /* 0x0000004302437209 */ /* 0x000fe20007810000 */
[----:B------:R-:W-:Y:S01]  /*16590*/  ULDC UR4, c[0x0][0x988] ;  /* 0x0002620000047ab9 */ /* 0x000fe20000000800 */
[----:B----4-:R-:W-:Y:S01]  /*165a0*/  FSEL R64, R43, -INF , P3 ;  /* 0xff8000002b407808 */ /* 0x010fe20001800000 */
[----:B------:R-:W-:Y:S01]  /*165b0*/  FMUL.FTZ R32, R32, UR8 ;  /* 0x0000000820207c20 */ /* 0x000fe20008410000 */
[----:B------:R-:W-:Y:S01]  /*165c0*/  ISETP.GT.AND P3, PT, R69, 0x49, PT ;  /* 0x000000494500780c */ /* 0x000fe20003f64270 */
[----:B------:R-:W1:Y:S01]  /*165d0*/  MUFU.TANH R35, R35 ;  /* 0x0000002300237308 */ /* 0x000e620000002400 */
[----:B0-----:R-:W-:Y:S01]  /*165e0*/  FSEL R34, R61, -INF , P2 ;  /* 0xff8000003d227808 */ /* 0x001fe20001000000 */
[----:B------:R-:W-:Y:S01]  /*165f0*/  FMUL.FTZ R36, R36, UR8 ;  /* 0x0000000824247c20 */ /* 0x000fe20008410000 */
[----:B------:R-:W-:Y:S01]  /*16600*/  ISETP.GT.AND P2, PT, R69, 0x40, PT ;  /* 0x000000404500780c */ /* 0x000fe20003f44270 */
[----:B------:R-:W-:Y:S01]  /*16610*/  FMUL.FTZ R33, R33, UR8 ;  /* 0x0000000821217c20 */ /* 0x000fe20008410000 */
[----:B------:R-:W-:Y:S01]  /*16620*/  FMNMX.FTZ R67, R34, R67, !PT ;  /* 0x0000004322437209 */ /* 0x000fe20007810000 */
[----:B------:R-:W-:Y:S01]  /*16630*/  FMUL.FTZ R37, R37, UR8 ;  /* 0x0000000825257c20 */ /* 0x000fe20008410000 */
[----:B--2---:R-:W-:Y:S01]  /*16640*/  FSEL R70, R47, -INF , P3 ;  /* 0xff8000002f467808 */ /* 0x004fe20001800000 */
[----:B------:R-:W-:Y:S01]  /*16650*/  MUFU.TANH R4, R4 ;  /* 0x0000000400047308 */ /* 0x000fe20000002400 */
[----:B------:R-:W-:Y:S01]  /*16660*/  FMNMX.FTZ R67, R60, R67, !PT ;  /* 0x000000433c437209 */ /* 0x000fe20007810000 */
[----:B------:R-:W-:Y:S01]  /*16670*/  IMAD.MOV.U32 R61, RZ, RZ, R119 ;  /* 0x000000ffff3d7224 */ /* 0x000fe200078e0077 */
[----:B------:R-:W-:-:S05]  /*16680*/  ISETP.GT.AND P3, PT, R69, 0x51, PT ;  /* 0x000000514500780c */ /* 0x000fca0003f64270 */
[----:B------:R-:W0:Y:S01]  /*16690*/  MUFU.TANH R39, R39 ;  /* 0x0000002700277308 */ /* 0x000e220000002400 */
[----:B-1----:R-:W-:Y:S02]  /*166a0*/  FSEL R74, R35, -INF , P3 ;  /* 0xff800000234a7808 */ /* 0x002fe40001800000 */
[----:B------:R-:W-:-:S05]  /*166b0*/  ISETP.GT.AND P3, PT, R69, 0x59, PT ;  /* 0x000000594500780c */ /* 0x000fca0003f64270 */
[----:B------:R-:W-:Y:S08]  /*166c0*/  MUFU.TANH R43, R36 ;  /* 0x00000024002b7308 */ /* 0x000ff00000002400 */
[----:B------:R-:W-:Y:S01]  /*166d0*/  MUFU.TANH R15, R15 ;  /* 0x0000000f000f7308 */ /* 0x000fe20000002400 */
[----:B0-----:R-:W-:Y:S02]  /*166e0*/  FSEL R80, R39, -INF , P3 ;  /* 0xff80000027507808 */ /* 0x001fe40001800000 */
        /* <DEDUP_REMOVED lines=9> */
[----:B------:R-:W0:Y:S01]  /*16780*/  MUFU.TANH R57, R57 ;  /* 0x0000003900397308 */ /* 0x000e220000002400 */
[----:B------:R-:W-:Y:S01]  /*16790*/  FSEL R66, R66, -INF , P2 ;  /* 0xff80000042427808 */ /* 0x000fe20001000000 */
[----:B------:R-:W-:Y:S01]  /*167a0*/  FMUL.FTZ R35, R31, UR8 ;  /* 0x000000081f237c20 */ /* 0x000fe20008410000 */
[----:B------:R-:W-:Y:S01]  /*167b0*/  FMNMX.FTZ R67, R64, R67, !PT ;  /* 0x0000004340437209 */ /* 0x000fe20007810000 */
        /* <DEDUP_REMOVED lines=8> */
[----:B------:R2:W-:Y:S01]  /*16840*/  @!P1 SYNCS.ARRIVE.TRANS64.RED.A1T0 RZ, [R0+URZ], RZ ;  /* 0x000000ff00ff99a7 */ /* 0x0005e2000810043f */
[----:B------:R-:W-:Y:S01]  /*16850*/  ISETP.GT.AND P2, PT, R69, 0x58, PT ;  /* 0x000000584500780c */ /* 0x000fe20003f44270 */
[----:B------:R-:W-:Y:S01]  /*16860*/  IMAD.MOV.U32 R65, RZ, RZ, R119 ;  /* 0x000000ffff417224 */ /* 0x000fe200078e0077 */
[----:B------:R-:W-:Y:S01]  /*16870*/  FMNMX.FTZ R67, R30, R67, !PT ;  /* 0x000000431e437209 */ /* 0x000fe20007810000 */
[----:B------:R3:W4:Y:S01]  /*16880*/  MUFU.TANH R86, R3 ;  /* 0x0000000300567308 */ /* 0x0007220000002400 */
[----:B------:R-:W-:-:S02]  /*16890*/  FSEL R78, R4, -INF , P2 ;  /* 0xff800000044e7808 */ /* 0x000fc40001000000 */
[----:B------:R-:W-:Y:S02]  /*168a0*/  FMNMX.FTZ R67, R74, R67, !PT ;  /* 0x000000434a437209 */ /* 0x000fe40007810000 */
[----:B------:R-:W-:Y:S02]  /*168b0*/  ISETP.GT.AND P2, PT, R69, 0x60, PT ;  /* 0x000000604500780c */ /* 0x000fe40003f44270 */
[----:B------:R-:W-:Y:S01]  /*168c0*/  FMNMX.FTZ R67, R78, R67, !PT ;  /* 0x000000434e437209 */ /* 0x000fe20007810000 */
[----:B------:R-:W5:Y:S01]  /*168d0*/  MUFU.TANH R35, R35 ;  /* 0x0000002300237308 */ /* 0x000f620000002400 */
[----:B---3--:R-:W-:Y:S01]  /*168e0*/  FMUL.FTZ R3, R52, UR8 ;  /* 0x0000000834037c20 */ /* 0x008fe20008410000 */
[----:B0-----:R-:W-:Y:S01]  /*168f0*/  FSEL R52, R57, -INF , P2 ;  /* 0xff80000039347808 */ /* 0x001fe20001000000 */
[----:B------:R-:W-:Y:S01]  /*16900*/  IMAD.MOV.U32 R57, RZ, RZ, R119 ;  /* 0x000000ffff397224 */ /* 0x000fe200078e0077 */
[----:B------:R-:W-:Y:S02]  /*16910*/  FMNMX.FTZ R67, R80, R67, !PT ;  /* 0x0000004350437209 */ /* 0x000fe40007810000 */
[----:B------:R-:W-:-:S02]  /*16920*/  ISETP.GT.AND P2, PT, R69, 0x68, PT ;  /* 0x000000684500780c */ /* 0x000fc40003f44270 */
[----:B-1----:R-:W-:Y:S01]  /*16930*/  FSEL R84, R27, -INF , P3 ;  /* 0xff8000001b547808 */ /* 0x002fe20001800000 */
[----:B------:R-:W-:Y:S01]  /*16940*/  MUFU.TANH R31, R3 ;  /* 0x00000003001f7308 */ /* 0x000fe20000002400 */
[----:B------:R-:W-:Y:S01]  /*16950*/  FMNMX.FTZ R67, R52, R67, !PT ;  /* 0x0000004334437209 */ /* 0x000fe20007810000 */
[----:B------:R-:W-:Y:S01]  /*16960*/  FMUL.FTZ R27, R25, UR8 ;  /* 0x00000008191b7c20 */ /* 0x000fe20008410000 */
[----:B------:R-:W-:Y:S01]  /*16970*/  ISETP.GT.AND P3, PT, R69, 0x69, PT ;  /* 0x000000694500780c */ /* 0x000fe20003f64270 */
[----:B------:R-:W-:Y:S01]  /*16980*/  IMAD.MOV.U32 R69, RZ, RZ, R119 ;  /* 0x000000ffff457224 */ /* 0x000fe200078e0077 */
[----:B----4-:R-:W-:Y:S02]  /*16990*/  FSEL R86, R86, -INF , P2 ;  /* 0xff80000056567808 */ /* 0x010fe40001000000 */
[----:B------:R-:W-:Y:S01]  /*169a0*/  FMNMX.FTZ R67, R84, R67, !PT ;  /* 0x0000004354437209 */ /* 0x000fe20007810000 */
[----:B------:R0:W-:Y:S01]  /*169b0*/  MUFU.TANH R47, R27 ;  /* 0x0000001b002f7308 */ /* 0x0001e20000002400 */
[----:B-----5:R-:W-:-:S02]  /*169c0*/  FSEL R90, R35, -INF , P3 ;  /* 0xff800000235a7808 */ /* 0x020fc40001800000 */
[----:B------:R-:W-:Y:S02]  /*169d0*/  FMNMX.FTZ R67, R86, R67, !PT ;  /* 0x0000004356437209 */ /* 0x000fe40007810000 */
[----:B------:R-:W-:Y:S02]  /*169e0*/  ISETP.GT.AND P3, PT, R49, 0x1, PT ;  /* 0x000000013100780c */ /* 0x000fe40003f64270 */
[----:B------:R-:W-:Y:S01]  /*169f0*/  FMNMX.FTZ R67, R90, R67, !PT ;  /* 0x000000435a437209 */ /* 0x000fe20007810000 */
[----:B------:R-:W-:Y:S01]  /*16a00*/  MUFU.TANH R100, R28 ;  /* 0x0000001c00647308 */ /* 0x000fe20000002400 */
[----:B0-----:R-:W-:Y:S02]  /*16a10*/  FSEL R27, R6, -INF , P3 ;  /* 0xff800000061b7808 */ /* 0x001fe40001800000 */
[----:B------:R-:W-:Y:S01]  /*16a20*/  FSEL R6, R7, -INF , P4 ;  /* 0xff80000007067808 */ /* 0x000fe20002000000 */
[----:B------:R-:W0:Y:S01]  /*16a30*/  SHFL.BFLY PT, R4, R67, 0x2, 0x1f ;  /* 0x0c401f0043047f89 */ /* 0x000e2200000e0000 */
[----:B------:R-:W-:-:S03]  /*16a40*/  ISETP.GT.AND P3, PT, R49, 0x10, PT ;  /* 0x000000103100780c */ /* 0x000fc60003f64270 */
[----:B------:R-:W-:Y:S01]  /*16a50*/  MUFU.TANH R98, R24 ;  /* 0x0000001800627308 */ /* 0x000fe20000002400 */
[----:B------:R-:W-:Y:S02]  /*16a60*/  FSEL R32, R9, -INF , P3 ;  /* 0xff80000009207808 */ /* 0x000fe40001800000 */
[----:B------:R-:W-:-:S05]  /*16a70*/  ISETP.GT.AND P3, PT, R49, 0x18, PT ;  /* 0x000000183100780c */ /* 0x000fca0003f64270 */
[----:B------:R1:W-:Y:S08]  /*16a80*/  MUFU.TANH R94, R40 ;  /* 0x00000028005e7308 */ /* 0x0003f00000002400 */
[----:B------:R-:W3:Y:S01]  /*16a90*/  MUFU.TANH R20, R20 ;  /* 0x0000001400147308 */ /* 0x000ee20000002400 */
[----:B-1----:R-:W-:Y:S02]  /*16aa0*/  FSEL R40, R11, -INF , P3 ;  /* 0xff8000000b287808 */ /* 0x002fe40001800000 */
[----:B------:R-:W-:-:S02]  /*16ab0*/  ISETP.GT.AND P3, PT, R49, 0x20, PT ;  /* 0x000000203100780c */ /* 0x000fc40003f64270 */
[----:B0-----:R-:W-:Y:S01]  /*16ac0*/  FMNMX.FTZ R3, R67, R4, !PT ;  /* 0x0000000443037209 */ /* 0x001fe20007810000 */
[----:B------:R-:W-:Y:S02]  /*16ad0*/  IMAD.MOV.U32 R67, RZ, RZ, R119 ;  /* 0x000000ffff437224 */ /* 0x000fe400078e0077 */
[----:B------:R0:W-:Y:S02]  /*16ae0*/  MUFU.TANH R35, R44 ;  /* 0x0000002c00237308 */ /* 0x0001e40000002400 */
[----:B------:R-:W1:Y:S06]  /*16af0*/  SHFL.BFLY PT, R4, R3, 0x1, 0x1f ;  /* 0x0c201f0003047f89 */ /* 0x000e6c00000e0000 */
[----:B------:R-:W4:Y:S08]  /*16b00*/  MUFU.TANH R21, R21 ;  /* 0x0000001500157308 */ /* 0x000f300000002400 */
[----:B------:R-:W5:Y:S08]  /*16b10*/  MUFU.TANH R53, R53 ;  /* 0x0000003500357308 */ /* 0x000f700000002400 */
[----:B------:R-:W2:Y:S01]  /*16b20*/  MUFU.TANH R41, R41 ;  /* 0x0000002900297308 */ /* 0x000ea20000002400 */
[----:B-1----:R-:W-:Y:S01]  /*16b30*/  FMNMX.FTZ R4, R3, R4, !PT ;  /* 0x0000000403047209 */ /* 0x002fe20007810000 */
[----:B------:R-:W-:-:S03]  /*16b40*/  IMAD.U32 R3, RZ, RZ, UR4 ;  /* 0x00000004ff037e24 */ /* 0x000fc6000f8e00ff */
[C---:B------:R-:W-:Y:S01]  /*16b50*/  FSETP.NEU.FTZ.AND P2, PT, R4.reuse, -INF , PT ;  /* 0xff8000000400780b */ /* 0x040fe20003f5d000 */
[----:B------:R-:W-:Y:S02]  /*16b60*/  FMUL.FTZ R25, R4, R3 ;  /* 0x0000000304197220 */ /* 0x000fe40000410000 */
[----:B------:R-:W1:Y:S03]  /*16b70*/  MUFU.TANH R45, R45 ;  /* 0x0000002d002d7308 */ /* 0x000e660000002400 */
[----:B------:R-:W-:Y:S02]  /*16b80*/  FSEL R25, R25, RZ, P2 ;  /* 0x000000ff19197208 */ /* 0x000fe40001000000 */
[----:B------:R-:W-:-:S03]  /*16b90*/  ISETP.GT.AND P2, PT, R49, RZ, PT ;  /* 0x000000ff3100720c */ /* 0x000fc60003f44270 */
[----:B------:R-:W1:Y:S01]  /*16ba0*/  MUFU.TANH R33, R33 ;  /* 0x0000002100217308 */ /* 0x000e620000002400 */
[-CC-:B------:R-:W-:Y:S01]  /*16bb0*/  FFMA.FTZ R197, R68, R3.reuse, -R25.reuse ;  /* 0x0000000344c57223 */ /* 0x180fe20000010819 */
[----:B------:R-:W-:Y:S01]  /*16bc0*/  FSEL R28, R5, -INF , P2 ;  /* 0xff800000051c7808 */ /* 0x000fe20001000000 */
[-CC-:B------:R-:W-:Y:S01]  /*16bd0*/  FFMA.FTZ R203, R82, R3.reuse, -R25.reuse ;  /* 0x0000000352cb7223 */ /* 0x180fe20000010819 */
[C---:B------:R-:W-:Y:S01]  /*16be0*/  ISETP.GT.AND P2, PT, R49.reuse, 0x9, PT ;  /* 0x000000093100780c */ /* 0x040fe20003f44270 */
[--C-:B------:R-:W-:Y:S01]  /*16bf0*/  FFMA.FTZ R88, R88, R3, -R25.reuse ;  /* 0x0000000358587223 */ /* 0x100fe20000010819 */
[----:B------:R-:W-:Y:S01]  /*16c00*/  FMNMX.FTZ R5, R28, R27, !PT ;  /* 0x0000001b1c057209 */ /* 0x000fe20007810000 */
[--C-:B------:R-:W-:Y:S01]  /*16c10*/  FFMA.FTZ R193, R56, R3, -R25.reuse ;  /* 0x0000000338c17223 */ /* 0x100fe20000010819 */
[----:B------:R-:W-:Y:S01]  /*16c20*/  FSEL R24, R8, -INF , P2 ;  /* 0xff80000008187808 */ /* 0x000fe20001000000 */
[----:B------:R-:W1:Y:S01]  /*16c30*/  MUFU.TANH R37, R37 ;  /* 0x0000002500257308 */ /* 0x000e620000002400 */
[----:B------:R-:W-:Y:S01]  /*16c40*/  FMNMX.FTZ R5, R6, R5, !PT ;  /* 0x0000000506057209 */ /* 0x000fe20007810000 */
[-CC-:B------:R-:W-:Y:S01]  /*16c50*/  FFMA.FTZ R199, R50, R3.reuse, -R25.reuse ;  /* 0x0000000332c77223 */ /* 0x180fe20000010819 */
[C---:B------:R-:W-:Y:S01]  /*16c60*/  ISETP.GT.AND P2, PT, R49.reuse, 0x11, PT ;  /* 0x000000113100780c */ /* 0x040fe20003f44270 */
[--C-:B------:R-:W-:Y:S01]  /*16c70*/  FFMA.FTZ R195, R46, R3, -R25.reuse ;  /* 0x000000032ec37223 */ /* 0x100fe20000010819 */
[----:B------:R-:W-:Y:S01]  /*16c80*/  FMNMX.FTZ R5, R24, R5, !PT ;  /* 0x0000000518057209 */ /* 0x000fe20007810000 */
[-CC-:B------:R-:W-:Y:S01]  /*16c90*/  FFMA.FTZ R189, R38, R3.reuse, -R25.reuse ;  /* 0x0000000326bd7223 */ /* 0x180fe20000010819 */
[----:B------:R-:W-:Y:S01]  /*16ca0*/  FSEL R36, R10, -INF , P2 ;  /* 0xff8000000a247808 */ /* 0x000fe20001000000 */
[--C-:B------:R-:W-:Y:S01]  /*16cb0*/  FFMA.FTZ R10, R72, R3, -R25.reuse ;  /* 0x00000003480a7223 */ /* 0x100fe20000010819 */
[----:B------:R-:W-:Y:S01]  /*16cc0*/  FMNMX.FTZ R5, R32, R5, !PT ;  /* 0x0000000520057209 */ /* 0x000fe20007810000 */
[----:B------:R1:W-:Y:S01]  /*16cd0*/  MUFU.EX2 R8, R88 ;  /* 0x0000005800087308 */ /* 0x0003e20000000800 */
[----:B------:R-:W-:Y:S01]  /*16ce0*/  ISETP.GT.AND P2, PT, R49, 0x19, PT ;  /* 0x000000193100780c */ /* 0x000fe20003f44270 */
[--C-:B------:R-:W-:Y:S01]  /*16cf0*/  FFMA.FTZ R201, R55, R3, -R25.reuse ;  /* 0x0000000337c97223 */ /* 0x100fe20000010819 */
[----:B------:R-:W-:Y:S01]  /*16d00*/  FMNMX.FTZ R5, R36, R5, !PT ;  /* 0x0000000524057209 */ /* 0x000fe20007810000 */
[-CC-:B------:R-:W-:Y:S01]  /*16d10*/  FFMA.FTZ R42, R42, R3.reuse, -R25.reuse ;  /* 0x000000032a2a7223 */ /* 0x180fe20000010819 */
[----:B0-----:R-:W-:Y:S01]  /*16d20*/  FSEL R44, R12, -INF , P2 ;  /* 0xff8000000c2c7808 */ /* 0x001fe20001000000 */
[--C-:B------:R-:W-:Y:S01]  /*16d30*/  FFMA.FTZ R12, R62, R3, -R25.reuse ;  /* 0x000000033e0c7223 */ /* 0x100fe20000010819 */
[----:B------:R-:W-:Y:S01]  /*16d40*/  FMNMX.FTZ R5, R40, R5, !PT ;  /* 0x0000000528057209 */ /* 0x000fe20007810000 */
[----:B------:R-:W0:Y:S01]  /*16d50*/  MUFU.TANH R29, R29 ;  /* 0x0000001d001d7308 */ /* 0x000e220000002400 */
[----:B------:R-:W-:Y:S01]  /*16d60*/  ISETP.GT.AND P2, PT, R49, 0x21, PT ;  /* 0x000000213100780c */ /* 0x000fe20003f44270 */
[-CC-:B------:R-:W-:Y:S01]  /*16d70*/  FFMA.FTZ R2, R2, R3.reuse, -R25.reuse ;  /* 0x0000000302027223 */ /* 0x180fe20000010819 */
[----:B------:R-:W-:Y:S01]  /*16d80*/  FSEL R72, R13, -INF , P3 ;  /* 0xff8000000d487808 */ /* 0x000fe20001800000 */
[--C-:B------:R-:W-:Y:S01]  /*16d90*/  FFMA.FTZ R191, R34, R3, -R25.reuse ;  /* 0x0000000322bf7223 */ /* 0x100fe20000010819 */
[----:B------:R-:W-:Y:S01]  /*16da0*/  FMNMX.FTZ R5, R44, R5, !PT ;  /* 0x000000052c057209 */ /* 0x000fe20007810000 */
[-CC-:B------:R-:W-:Y:S01]  /*16db0*/  FFMA.FTZ R185, R26, R3.reuse, -R25.reuse ;  /* 0x000000031ab97223 */ /* 0x180fe20000010819 */
[C---:B------:R-:W-:Y:S01]  /*16dc0*/  ISETP.GT.AND P3, PT, R49.reuse, 0x28, PT ;  /* 0x000000283100780c */ /* 0x040fe20003f64270 */
[----:B------:R-:W0:Y:S01]  /*16dd0*/  MUFU.EX2 R201, R201 ;  /* 0x000000c900c97308 */ /* 0x000e220000000800 */
[----:B------:R-:W-:Y:S01]  /*16de0*/  FSEL R68, R14, -INF , P2 ;  /* 0xff8000000e447808 */ /* 0x000fe20001000000 */
[--C-:B------:R-:W-:Y:S01]  /*16df0*/  FFMA.FTZ R14, R54, R3, -R25.reuse ;  /* 0x00000003360e7223 */ /* 0x100fe20000010819 */
[----:B------:R-:W-:Y:S01]  /*16e00*/  FMNMX.FTZ R5, R72, R5, !PT ;  /* 0x0000000548057209 */ /* 0x000fe20007810000 */
[-CC-:B------:R-:W-:Y:S01]  /*16e10*/  FFMA.FTZ R34, R60, R3.reuse, -R25.reuse ;  /* 0x000000033c227223 */ /* 0x180fe20000010819 */
[----:B------:R-:W-:Y:S01]  /*16e20*/  ISETP.GT.AND P2, PT, R49, 0x29, PT ;  /* 0x000000293100780c */ /* 0x000fe20003f44270 */
[--C-:B------:R-:W-:Y:S01]  /*16e30*/  FFMA.FTZ R26, R64, R3, -R25.reuse ;  /* 0x00000003401a7223 */ /* 0x100fe20000010819 */
[----:B------:R-:W-:Y:S01]  /*16e40*/  FSEL R76, R15, -INF , P3 ;  /* 0xff8000000f4c7808 */ /* 0x000fe20001800000 */
[----:B------:R-:W0:Y:S01]  /*16e50*/  MUFU.EX2 R203, R203 ;  /* 0x000000cb00cb7308 */ /* 0x000e220000000800 */
[----:B------:R-:W-:Y:S01]  /*16e60*/  FMNMX.FTZ R5, R68, R5, !PT ;  /* 0x0000000544057209 */ /* 0x000fe20007810000 */
[-CC-:B------:R-:W-:Y:S01]  /*16e70*/  FFMA.FTZ R187, R66, R3.reuse, -R25.reuse ;  /* 0x0000000342bb7223 */ /* 0x180fe20000010819 */
[C---:B------:R-:W-:Y:S01]  /*16e80*/  ISETP.GT.AND P3, PT, R49.reuse, 0x30, PT ;  /* 0x000000303100780c */ /* 0x040fe20003f64270 */
[-CC-:B------:R-:W-:Y:S01]  /*16e90*/  FFMA.FTZ R181, R30, R3.reuse, -R25.reuse ;  /* 0x000000031eb57223 */ /* 0x180fe20000010819 */
[----:B---3--:R-:W-:Y:S01]  /*16ea0*/  FSEL R62, R20, -INF , P2 ;  /* 0xff800000143e7808 */ /* 0x008fe20001000000 */
[--C-:B------:R-:W-:Y:S01]  /*16eb0*/  FFMA.FTZ R20, R58, R3, -R25.reuse ;  /* 0x000000033a147223 */ /* 0x100fe20000010819 */
[----:B------:R-:W-:Y:S01]  /*16ec0*/  FMNMX.FTZ R5, R76, R5, !PT ;  /* 0x000000054c057209 */ /* 0x000fe20007810000 */
[----:B------:R-:W3:Y:S01]  /*16ed0*/  MUFU.EX2 R10, R10 ;  /* 0x0000000a000a7308 */ /* 0x000ee20000000800 */
[----:B------:R-:W-:Y:S01]  /*16ee0*/  ISETP.GT.AND P2, PT, R49, 0x31, PT ;  /* 0x000000313100780c */ /* 0x000fe20003f44270 */
[-CC-:B------:R-:W-:Y:S01]  /*16ef0*/  FFMA.FTZ R177, R52, R3.reuse, -R25.reuse ;  /* 0x0000000334b17223 */ /* 0x180fe20000010819 */
[----:B----4-:R-:W-:Y:S01]  /*16f00*/  FSEL R82, R21, -INF , P3 ;  /* 0xff80000015527808 */ /* 0x010fe20001800000 */
[--C-:B------:R-:W-:Y:S01]  /*16f10*/  FFMA.FTZ R60, R70, R3, -R25.reuse ;  /* 0x00000003463c7223 */ /* 0x100fe20000010819 */
[----:B------:R-:W-:Y:S01]  /*16f20*/  FMNMX.FTZ R5, R62, R5, !PT ;  /* 0x000000053e057209 */ /* 0x000fe20007810000 */
[-CC-:B------:R-:W-:Y:S01]  /*16f30*/  FFMA.FTZ R30, R74, R3.reuse, -R25.reuse ;  /* 0x000000034a1e7223 */ /* 0x180fe20000010819 */
[C---:B------:R-:W-:Y:S01]  /*16f40*/  ISETP.GT.AND P3, PT, R49.reuse, 0x38, PT ;  /* 0x000000383100780c */ /* 0x040fe20003f64270 */
[----:B------:R-:W4:Y:S01]  /*16f50*/  MUFU.EX2 R197, R197 ;  /* 0x000000c500c57308 */ /* 0x000f220000000800 */
[----:B------:R-:W-:Y:S01]  /*16f60*/  FSEL R48, R48, -INF , P2 ;  /* 0xff80000030307808 */ /* 0x000fe20001000000 */
[--C-:B------:R-:W-:Y:S01]  /*16f70*/  FFMA.FTZ R183, R78, R3, -R25.reuse ;  /* 0x000000034eb77223 */ /* 0x100fe20000010819 */
[----:B------:R-:W-:Y:S01]  /*16f80*/  FMNMX.FTZ R5, R82, R5, !PT ;  /* 0x0000000552057209 */ /* 0x000fe20007810000 */
[-CC-:B------:R-:W-:Y:S01]  /*16f90*/  FFMA.FTZ R64, R80, R3.reuse, -R25.reuse ;  /* 0x0000000350407223 */ /* 0x180fe20000010819 */
[----:B------:R-:W-:Y:S01]  /*16fa0*/  ISETP.GT.AND P2, PT, R49, 0x39, PT ;  /* 0x000000393100780c */ /* 0x000fe20003f44270 */
[--C-:B------:R-:W-:Y:S01]  /*16fb0*/  FFMA.FTZ R52, R84, R3, -R25.reuse ;  /* 0x0000000354347223 */ /* 0x100fe20000010819 */
[----:B------:R-:W-:Y:S01]  /*16fc0*/  FSEL R104, R31, -INF , P3 ;  /* 0xff8000001f687808 */ /* 0x000fe20001800000 */
[----:B------:R-:W4:Y:S01]  /*16fd0*/  MUFU.EX2 R12, R12 ;  /* 0x0000000c000c7308 */ /* 0x000f220000000800 */
[----:B------:R-:W-:Y:S01]  /*16fe0*/  FMNMX.FTZ R5, R48, R5, !PT ;  /* 0x0000000530057209 */ /* 0x000fe20007810000 */
[-CC-:B------:R-:W-:Y:S01]  /*16ff0*/  FFMA.FTZ R179, R86, R3.reuse, -R25.reuse ;  /* 0x0000000356b37223 */ /* 0x180fe20000010819 */
[----:B------:R-:W-:Y:S01]  /*17000*/  ISETP.GT.AND P3, PT, R49, 0x40, PT ;  /* 0x000000403100780c */ /* 0x000fe20003f64270 */
[----:B------:R-:W-:Y:S01]  /*17010*/  FFMA.FTZ R66, R90, R3, -R25 ;  /* 0x000000035a427223 */ /* 0x000fe20000010819 */
[----:B-----5:R-:W-:Y:S01]  /*17020*/  FSEL R92, R53, -INF , P2 ;  /* 0xff800000355c7808 */ /* 0x020fe20001000000 */
[--C-:B------:R-:W-:Y:S01]  /*17030*/  IMAD.MOV.U32 R90, RZ, RZ, R119.reuse ;  /* 0x000000ffff5a7224 */ /* 0x100fe200078e0077 */
[----:B------:R-:W-:Y:S01]  /*17040*/  FMNMX.FTZ R5, R104, R5, !PT ;  /* 0x0000000568057209 */ /* 0x000fe20007810000 */
[----:B------:R-:W5:Y:S01]  /*17050*/  MUFU.EX2 R199, R199 ;  /* 0x000000c700c77308 */ /* 0x000f620000000800 */
[C---:B------:R-:W-:Y:S01]  /*17060*/  ISETP.GT.AND P2, PT, R49.reuse, 0x41, PT ;  /* 0x000000413100780c */ /* 0x040fe20003f44270 */
[--C-:B------:R-:W-:Y:S01]  /*17070*/  IMAD.MOV.U32 R86, RZ, RZ, R119.reuse ;  /* 0x000000ffff567224 */ /* 0x100fe200078e0077 */
[----:B------:R-:W-:Y:S01]  /*17080*/  FSEL R94, R94, -INF , P3 ;  /* 0xff8000005e5e7808 */ /* 0x000fe20001800000 */
[--C-:B------:R-:W-:Y:S01]  /*17090*/  IMAD.MOV.U32 R84, RZ, RZ, R119.reuse ;  /* 0x000000ffff547224 */ /* 0x100fe200078e0077 */
[----:B------:R-:W-:Y:S01]  /*170a0*/  FMNMX.FTZ R5, R92, R5, !PT ;  /* 0x000000055c057209 */ /* 0x000fe20007810000 */
[--C-:B------:R-:W-:Y:S01]  /*170b0*/  IMAD.MOV.U32 R80, RZ, RZ, R119.reuse ;  /* 0x000000ffff507224 */ /* 0x100fe200078e0077 */
[----:B------:R-:W-:Y:S01]  /*170c0*/  ISETP.GT.AND P3, PT, R49, 0x48, PT ;  /* 0x000000483100780c */ /* 0x000fe20003f64270 */
[----:B------:R-:W5:Y:S01]  /*170d0*/  MUFU.EX2 R14, R14 ;  /* 0x0000000e000e7308 */ /* 0x000f620000000800 */
[----:B--2---:R-:W-:Y:S01]  /*170e0*/  FSEL R54, R41, -INF , P2 ;  /* 0xff80000029367808 */ /* 0x004fe20001000000 */
[--C-:B------:R-:W-:Y:S01]  /*170f0*/  IMAD.MOV.U32 R78, RZ, RZ, R119.reuse ;  /* 0x000000ffff4e7224 */ /* 0x100fe200078e0077 */
[----:B------:R-:W-:Y:S01]  /*17100*/  FMNMX.FTZ R5, R94, R5, !PT ;  /* 0x000000055e057209 */ /* 0x000fe20007810000 */
[--C-:B------:R-:W-:Y:S01]  /*17110*/  IMAD.MOV.U32 R74, RZ, RZ, R119.reuse ;  /* 0x000000ffff4a7224 */ /* 0x100fe200078e0077 */
[----:B------:R-:W-:Y:S01]  /*17120*/  ISETP.GT.AND P2, PT, R49, 0x49, PT ;  /* 0x000000493100780c */ /* 0x000fe20003f44270 */
[--C-:B------:R-:W-:Y:S01]  /*17130*/  IMAD.MOV.U32 R70, RZ, RZ, R119.reuse ;  /* 0x000000ffff467224 */ /* 0x100fe200078e0077 */
[----:B-1----:R-:W-:Y:S01]  /*17140*/  FSEL R88, R35, -INF , P3 ;  /* 0xff80000023587808 */ /* 0x002fe20001800000 */
[----:B------:R-:W-:Y:S01]  /*17150*/  MUFU.EX2 R193, R193 ;  /* 0x000000c100c17308 */ /* 0x000fe20000000800 */
[----:B------:R-:W-:Y:S01]  /*17160*/  FMNMX.FTZ R5, R54, R5, !PT ;  /* 0x0000000536057209 */ /* 0x000fe20007810000 */
[--C-:B------:R-:W-:Y:S01]  /*17170*/  IMAD.MOV.U32 R55, RZ, RZ, R119.reuse ;  /* 0x000000ffff377224 */ /* 0x100fe200078e0077 */
[----:B------:R-:W-:Y:S01]  /*17180*/  ISETP.GT.AND P3, PT, R49, 0x50, PT ;  /* 0x000000503100780c */ /* 0x000fe20003f64270 */
[--C-:B------:R-:W-:Y:S01]  /*17190*/  IMAD.MOV.U32 R53, RZ, RZ, R119.reuse ;  /* 0x000000ffff357224 */ /* 0x100fe200078e0077 */
[----:B------:R-:W-:Y:S01]  /*171a0*/  FSEL R56, R45, -INF , P2 ;  /* 0xff8000002d387808 */ /* 0x000fe20001000000 */
[----:B------:R-:W-:Y:S01]  /*171b0*/  IMAD.MOV.U32 R45, RZ, RZ, R119 ;  /* 0x000000ffff2d7224 */ /* 0x000fe200078e0077 */
        /* <DEDUP_REMOVED lines=12> */
[----:B------:R-:W-:Y:S01]  /*17280*/  FMNMX.FTZ R5, R46, R5, !PT ;  /* 0x000000052e057209 */ /* 0x000fe20007810000 */
[----:B------:R-:W-:Y:S01]  /*17290*/  IMAD.MOV.U32 R43, RZ, RZ, R119 ;  /* 0x000000ffff2b7224 */ /* 0x000fe200078e0077 */
        /* <DEDUP_REMOVED lines=9> */
[----:B------:R-:W-:Y:S01]  /*17330*/  FSEL R38, R47, -INF , P2 ;  /* 0xff8000002f267808 */ /* 0x000fe20001000000 */
[--C-:B------:R-:W-:Y:S01]  /*17340*/  IMAD.MOV.U32 R47, RZ, RZ, R119.reuse ;  /* 0x000000ffff2f7224 */ /* 0x100fe200078e0077 */
[----:B------:R-:W-:Y:S02]  /*17350*/  FMNMX.FTZ R5, R98, R5, !PT ;  /* 0x0000000562057209 */ /* 0x000fe40007810000 */
[----:B------:R-:W-:Y:S01]  /*17360*/  ISETP.GT.AND P2, PT, R49, 0x69, PT ;  /* 0x000000693100780c */ /* 0x000fe20003f44270 */
[----:B------:R-:W-:Y:S01]  /*17370*/  IMAD.MOV.U32 R49, RZ, RZ, R119 ;  /* 0x000000ffff317224 */ /* 0x000fe200078e0077 */
[----:B------:R-:W-:Y:S01]  /*17380*/  FSEL R100, R100, -INF , P3 ;  /* 0xff80000064647808 */ /* 0x000fe20001800000 */
[----:B------:R-:W-:Y:S01]  /*17390*/  MUFU.EX2 R191, R191 ;  /* 0x000000bf00bf7308 */ /* 0x000fe20000000800 */
[----:B------:R-:W-:-:S02]  /*173a0*/  FMNMX.FTZ R5, R38, R5, !PT ;  /* 0x0000000526057209 */ /* 0x000fc40007810000 */
[----:B0-----:R-:W-:Y:S02]  /*173b0*/  FSEL R102, R29, -INF , P2 ;  /* 0xff8000001d667808 */ /* 0x001fe40001000000 */
[----:B------:R-:W-:-:S03]  /*173c0*/  FMNMX.FTZ R5, R100, R5, !PT ;  /* 0x0000000564057209 */ /* 0x000fc60007810000 */
[----:B------:R-:W-:Y:S01]  /*173d0*/  MUFU.EX2 R34, R34 ;  /* 0x0000002200227308 */ /* 0x000fe20000000800 */
[----:B------:R-:W-:-:S05]  /*173e0*/  FMNMX.FTZ R5, R102, R5, !PT ;  /* 0x0000000566057209 */ /* 0x000fca0007810000 */
        /* <DEDUP_REMOVED lines=11> */
[----:B------:R-:W-:-:S03]  /*174a0*/  IMAD.MOV.U32 R106, RZ, RZ, R119 ;  /* 0x000000ffff6a7224 */ /* 0x000fc600078e0077 */
[C---:B------:R-:W-:Y:S01]  /*174b0*/  FSETP.NEU.FTZ.AND P2, PT, R5.reuse, -INF , PT ;  /* 0xff8000000500780b */ /* 0x040fe20003f5d000 */
[----:B------:R-:W-:Y:S02]  /*174c0*/  FMUL.FTZ R7, R5, R3 ;  /* 0x0000000305077220 */ /* 0x000fe40000410000 */
[----:B------:R-:W-:Y:S03]  /*174d0*/  MUFU.EX2 R64, R64 ;  /* 0x0000004000407308 */ /* 0x000fe60000000800 */
[----:B------:R-:W-:-:S05]  /*174e0*/  FSEL R29, R7, RZ, P2 ;  /* 0x000000ff071d7208 */ /* 0x000fca0001000000 */
[----:B------:R-:W-:Y:S01]  /*174f0*/  MUFU.EX2 R177, R177 ;  /* 0x000000b100b17308 */ /* 0x000fe20000000800 */
[-CC-:B------:R-:W-:Y:S01]  /*17500*/  FFMA.FTZ R200, R28, R3.reuse, -R29.reuse ;  /* 0x000000031cc87223 */ /* 0x180fe2000001081d */
[-CC-:B------:R-:W-:Y:S01]  /*17510*/  FFMA.FTZ R9, R27, R3.reuse, -R29.reuse ;  /* 0x000000031b097223 */ /* 0x180fe2000001081d */
[-CC-:B------:R-:W-:Y:S01]  /*17520*/  FFMA.FTZ R202, R6, R3.reuse, -R29.reuse ;  /* 0x0000000306ca7223 */ /* 0x180fe2000001081d */
[----:B------:R-:W-:Y:S01]  /*17530*/  FADD.FTZ R6, R201, R8 ;  /* 0x00000008c9067221 */ /* 0x000fe20000010000 */
[-CC-:B------:R-:W-:Y:S01]  /*17540*/  FFMA.FTZ R11, R24, R3.reuse, -R29.reuse ;  /* 0x00000003180b7223 */ /* 0x180fe2000001081d */
[-CC-:B------:R-:W-:Y:S01]  /*17550*/  FFMA.FTZ R196, R32, R3.reuse, -R29.reuse ;  /* 0x0000000320c47223 */ /* 0x180fe2000001081d */
[-CC-:B------:R-:W-:Y:S01]  /*17560*/  FFMA.FTZ R13, R36, R3.reuse, -R29.reuse ;  /* 0x00000003240d7223 */ /* 0x180fe2000001081d */
[----:B------:R-:W-:Y:S01]  /*17570*/  MUFU.EX2 R200, R200 ;  /* 0x000000c800c87308 */ /* 0x000fe20000000800 */
[----:B------:R-:W-:Y:S01]  /*17580*/  FADD.FTZ R7, R203, R6 ;  /* 0x00000006cb077221 */ /* 0x000fe20000010000 */
[----:B------:R-:W-:Y:S01]  /*17590*/  FFMA.FTZ R198, R40, R3, -R29 ;  /* 0x0000000328c67223 */ /* 0x000fe2000001081d */
[----:B------:R-:W-:-:S02]  /*175a0*/  IMAD.IADD R24, R222, 0x1, -R219 ;  /* 0x00000001de187824 */ /* 0x000fc400078e0adb */
[-C--:B------:R-:W-:Y:S01]  /*175b0*/  FFMA.FTZ R15, R44, R3.reuse, -R29 ;  /* 0x000000032c0f7223 */ /* 0x080fe2000001081d */
[----:B---3--:R-:W-:Y:S01]  /*175c0*/  FADD.FTZ R6, R10, R7 ;  /* 0x000000070a067221 */ /* 0x008fe20000010000 */
[-CC-:B------:R-:W-:Y:S01]  /*175d0*/  FFMA.FTZ R192, R72, R3.reuse, -R29.reuse ;  /* 0x0000000348c07223 */ /* 0x180fe2000001081d */
[----:B------:R-:W-:Y:S01]  /*175e0*/  IMAD R7, R217, 0x80, R24 ;  /* 0x00000080d9077824 */ /* 0x000fe200078e0218 */
[----:B------:R-:W0:Y:S01]  /*175f0*/  MUFU.EX2 R9, R9 ;  /* 0x0000000900097308 */ /* 0x000e220000000800 */
[----:B----4-:R-:W-:Y:S01]  /*17600*/  FADD.FTZ R33, R197, R6 ;  /* 0x00000006c5217221 */ /* 0x010fe20000010000 */
[-CC-:B------:R-:W-:Y:S01]  /*17610*/  FFMA.FTZ R21, R68, R3.reuse, -R29.reuse ;  /* 0x0000000344157223 */ /* 0x180fe2000001081d */
[-CC-:B------:R-:W-:Y:S01]  /*17620*/  FFMA.FTZ R194, R76, R3.reuse, -R29.reuse ;  /* 0x000000034cc27223 */ /* 0x180fe2000001081d */
[-C--:B------:R-:W-:Y:S01]  /*17630*/  FFMA.FTZ R25, R62, R3.reuse, -R29 ;  /* 0x000000033e197223 */ /* 0x080fe2000001081d */
[----:B------:R-:W-:Y:S01]  /*17640*/  FADD.FTZ R6, R12, R33 ;  /* 0x000000210c067221 */ /* 0x000fe20000010000 */
[-CC-:B------:R-:W-:Y:S01]  /*17650*/  FFMA.FTZ R188, R82, R3.reuse, -R29.reuse ;  /* 0x0000000352bc7223 */ /* 0x180fe2000001081d */
[----:B------:R-:W-:Y:S01]  /*17660*/  FFMA.FTZ R27, R48, R3, -R29 ;  /* 0x00000003301b7223 */ /* 0x000fe2000001081d */
[----:B------:R-:W1:Y:S01]  /*17670*/  MUFU.EX2 R202, R202 ;  /* 0x000000ca00ca7308 */ /* 0x000e620000000800 */
[----:B-----5:R-:W-:Y:S01]  /*17680*/  FADD.FTZ R35, R199, R6 ;  /* 0x00000006c7237221 */ /* 0x020fe20000010000 */
[----:B------:R-:W-:-:S02]  /*17690*/  IMAD.MOV.U32 R6, RZ, RZ, RZ ;  /* 0x000000ffff067224 */ /* 0x000fc400078e00ff */
[-CC-:B------:R-:W-:Y:S01]  /*176a0*/  FFMA.FTZ R190, R104, R3.reuse, -R29.reuse ;  /* 0x0000000368be7223 */ /* 0x180fe2000001081d */
[----:B------:R-:W-:Y:S01]  /*176b0*/  FFMA.FTZ R92, R92, R3, -R29 ;  /* 0x000000035c5c7223 */ /* 0x000fe2000001081d */
[----:B------:R-:W-:Y:S01]  /*176c0*/  FADD.FTZ R28, R14, R35 ;  /* 0x000000230e1c7221 */ /* 0x000fe20000010000 */
[----:B------:R-:W-:-:S04]  /*176d0*/  IMAD.HI R218, R7, -0x6db6db6d, R6 ;  /* 0x9249249307da7827 */ /* 0x000fc800078e0206 */
[-C--:B------:R-:W-:Y:S01]  /*176e0*/  FFMA.FTZ R94, R94, R3.reuse, -R29 ;  /* 0x000000035e5e7223 */ /* 0x080fe2000001081d */
[----:B------:R-:W2:Y:S01]  /*176f0*/  MUFU.EX2 R11, R11 ;  /* 0x0000000b000b7308 */ /* 0x000ea20000000800 */
[----:B0-----:R-:W-:Y:S01]  /*17700*/  FADD.FTZ R33, R200, R9 ;  /* 0x00000009c8217221 */ /* 0x001fe20000010000 */
[----:B------:R-:W-:Y:S01]  /*17710*/  FADD.FTZ R35, R193, R28 ;  /* 0x0000001cc1237221 */ /* 0x000fe20000010000 */
[----:B------:R-:W-:Y:S01]  /*17720*/  SHF.R.U32.HI R37, RZ, 0x1f, R218 ;  /* 0x0000001fff257819 */ /* 0x000fe200000116da */
[-CC-:B------:R-:W-:Y:S01]  /*17730*/  FFMA.FTZ R54, R54, R3.reuse, -R29.reuse ;  /* 0x0000000336367223 */ /* 0x180fe2000001081d */
[-CC-:B------:R-:W-:Y:S01]  /*17740*/  FFMA.FTZ R88, R88, R3.reuse, -R29.reuse ;  /* 0x0000000358587223 */ /* 0x180fe2000001081d */
[----:B------:R-:W-:Y:S01]  /*17750*/  FFMA.FTZ R56, R56, R3, -R29 ;  /* 0x0000000338387223 */ /* 0x000fe2000001081d */
[----:B------:R-:W-:Y:S01]  /*17760*/  LEA.HI.SX32 R218, R218, R37, 0x1a ;  /* 0x00000025dada7211 */ /* 0x000fe200078fd2ff */
[----:B------:R-:W0:Y:S01]  /*17770*/  MUFU.EX2 R196, R196 ;  /* 0x000000c400c47308 */ /* 0x000e220000000800 */
[----:B-1----:R-:W-:Y:S01]  /*17780*/  FADD.FTZ R24, R202, R33 ;  /* 0x00000021ca187221 */ /* 0x002fe20000010000 */
[-CC-:B------:R-:W-:Y:S01]  /*17790*/  FFMA.FTZ R50, R50, R3.reuse, -R29.reuse ;  /* 0x0000000332327223 */ /* 0x180fe2000001081d */
[-CC-:B------:R-:W-:Y:S01]  /*177a0*/  FFMA.FTZ R46, R46, R3.reuse, -R29.reuse ;  /* 0x000000032e2e7223 */ /* 0x180fe2000001081d */
[-CC-:B------:R-:W-:Y:S01]  /*177b0*/  FFMA.FTZ R58, R58, R3.reuse, -R29.reuse ;  /* 0x000000033a3a7223 */ /* 0x180fe2000001081d */
[-CC-:B------:R-:W-:Y:S01]  /*177c0*/  FFMA.FTZ R96, R96, R3.reuse, -R29.reuse ;  /* 0x0000000360607223 */ /* 0x180fe2000001081d */
[-CC-:B------:R-:W-:Y:S01]  /*177d0*/  FFMA.FTZ R98, R98, R3.reuse, -R29.reuse ;  /* 0x0000000362627223 */ /* 0x180fe2000001081d */
[-C--:B------:R-:W-:Y:S01]  /*177e0*/  FFMA.FTZ R38, R38, R3.reuse, -R29 ;  /* 0x0000000326267223 */ /* 0x080fe2000001081d */
[----:B------:R-:W1:Y:S01]  /*177f0*/  MUFU.EX2 R13, R13 ;  /* 0x0000000d000d7308 */ /* 0x000e620000000800 */
[----:B--2---:R-:W-:Y:S01]  /*17800*/  FADD.FTZ R33, R11, R24 ;  /* 0x000000180b217221 */ /* 0x004fe20000010000 */
[----:B------:R-:W-:Y:S01]  /*17810*/  FADD.FTZ R24, R20, R35 ;  /* 0x0000002314187221 */ /* 0x000fe20000010000 */
[-CC-:B------:R-:W-:Y:S01]  /*17820*/  FFMA.FTZ R100, R100, R3.reuse, -R29.reuse ;  /* 0x0000000364647223 */ /* 0x180fe2000001081d */
[----:B------:R-:W-:Y:S01]  /*17830*/  FFMA.FTZ R102, R102, R3, -R29 ;  /* 0x0000000366667223 */ /* 0x000fe2000001081d */
[----:B------:R-:W-:Y:S01]  /*17840*/  F2FP.BF16.F32.PACK_AB R203, R10, R203 ;  /* 0x000000cb0acb723e */ /* 0x000fe200000010ff */
[----:B------:R-:W-:Y:S01]  /*17850*/  FADD.FTZ R35, R195, R24 ;  /* 0x00000018c3237221 */ /* 0x000fe20000010000 */
[----:B------:R-:W-:Y:S01]  /*17860*/  VIADD R10, R148, 0xfffffffe ;  /* 0xfffffffe940a7836 */ /* 0x000fe20000000000 */
[----:B------:R-:W2:Y:S01]  /*17870*/  MUFU.EX2 R198, R198 ;  /* 0x000000c600c67308 */ /* 0x000ea20000000800 */
[----:B0-----:R-:W-:Y:S01]  /*17880*/  FADD.FTZ R6, R196, R33 ;  /* 0x00000021c4067221 */ /* 0x001fe20000010000 */
[----:B------:R-:W-:Y:S01]  /*17890*/  FADD.FTZ R24, R42, R35 ;  /* 0x000000232a187221 */ /* 0x000fe20000010000 */
[----:B------:R-:W-:Y:S01]  /*178a0*/  F2FP.BF16.F32.PACK_AB R200, R9, R200 ;  /* 0x000000c809c8723e */ /* 0x000fe200000010ff */
[----:B------:R-:W-:Y:S01]  /*178b0*/  IMAD.MOV.U32 R104, RZ, RZ, R119 ;  /* 0x000000ffff687224 */ /* 0x000fe200078e0077 */
[----:B------:R-:W-:Y:S01]  /*178c0*/  VIMNMX R218, RZ, R218, !PT ;  /* 0x000000daffda7248 */ /* 0x000fe20007fe0100 */
[----:B------:R-:W-:Y:S01]  /*178d0*/  FADD.FTZ R37, R189, R24 ;  /* 0x00000018bd257221 */ /* 0x000fe20000010000 */
[C---:B------:R-:W-:Y:S01]  /*178e0*/  F2FP.BF16.F32.PACK_AB R189, R2.reuse, R189 ;  /* 0x000000bd02bd723e */ /* 0x040fe200000010ff */
[----:B------:R-:W0:Y:S01]  /*178f0*/  MUFU.EX2 R15, R15 ;  /* 0x0000000f000f7308 */ /* 0x000e220000000800 */
[----:B-1----:R-:W-:Y:S01]  /*17900*/  FADD.FTZ R33, R13, R6 ;  /* 0x000000060d217221 */ /* 0x002fe20000010000 */
[----:B------:R-:W-:Y:S01]  /*17910*/  FADD.FTZ R24, R2, R37 ;  /* 0x0000002502187221 */ /* 0x000fe20000010000 */
[----:B------:R-:W-:Y:S01]  /*17920*/  ISETP.GE.AND P2, PT, R10, R218, PT ;  /* 0x000000da0a00720c */ /* 0x000fe20003f46270 */
[----:B------:R-:W-:Y:S01]  /*17930*/  IMAD.MOV.U32 R82, RZ, RZ, R119 ;  /* 0x000000ffff527224 */ /* 0x000fe200078e0077 */
[----:B------:R-:W-:Y:S01]  /*17940*/  F2FP.BF16.F32.PACK_AB R202, R11, R202 ;  /* 0x000000ca0bca723e */ /* 0x000fe200000010ff */
[----:B------:R-:W-:Y:S01]  /*17950*/  FADD.FTZ R37, R191, R24 ;  /* 0x00000018bf257221 */ /* 0x000fe20000010000 */
[----:B------:R-:W-:Y:S01]  /*17960*/  F2FP.BF16.F32.PACK_AB R195, R42, R195 ;  /* 0x000000c32ac3723e */ /* 0x000fe200000010ff */
[----:B------:R-:W1:Y:S01]  /*17970*/  MUFU.EX2 R192, R192 ;  /* 0x000000c000c07308 */ /* 0x000e620000000800 */
[----:B--2---:R-:W-:Y:S01]  /*17980*/  FADD.FTZ R6, R198, R33 ;  /* 0x00000021c6067221 */ /* 0x004fe20000010000 */
[----:B------:R-:W-:Y:S01]  /*17990*/  F2FP.BF16.F32.PACK_AB R191, R34, R191 ;  /* 0x000000bf22bf723e */ /* 0x000fe200000010ff */
[--C-:B------:R-:W-:Y:S01]  /*179a0*/  IMAD.MOV.U32 R76, RZ, RZ, R119.reuse ;  /* 0x000000ffff4c7224 */ /* 0x100fe200078e0077 */
[----:B------:R-:W-:Y:S01]  /*179b0*/  F2FP.BF16.F32.PACK_AB R201, R8, R201 ;  /* 0x000000c908c9723e */ /* 0x000fe200000010ff */
[--C-:B------:R-:W-:Y:S01]  /*179c0*/  IMAD.MOV.U32 R72, RZ, RZ, R119.reuse ;  /* 0x000000ffff487224 */ /* 0x100fe200078e0077 */
[----:B------:R-:W-:Y:S01]  /*179d0*/  F2FP.BF16.F32.PACK_AB R197, R12, R197 ;  /* 0x000000c50cc5723e */ /* 0x000fe200000010ff */
[--C-:B------:R-:W-:Y:S01]  /*179e0*/  IMAD.MOV.U32 R68, RZ, RZ, R119.reuse ;  /* 0x000000ffff447224 */ /* 0x100fe200078e0077 */
[----:B------:R-:W2:Y:S01]  /*179f0*/  MUFU.EX2 R21, R21 ;  /* 0x0000001500157308 */ /* 0x000ea20000000800 */
[----:B0-----:R-:W-:Y:S01]  /*17a00*/  FADD.FTZ R35, R15, R6 ;  /* 0x000000060f237221 */ /* 0x001fe20000010000 */
[----:B------:R-:W-:Y:S01]  /*17a10*/  F2FP.BF16.F32.PACK_AB R199, R14, R199 ;  /* 0x000000c70ec7723e */ /* 0x000fe200000010ff */
[--C-:B------:R-:W-:Y:S01]  /*17a20*/  IMAD.MOV.U32 R62, RZ, RZ, R119.reuse ;  /* 0x000000ffff3e7224 */ /* 0x100fe200078e0077 */
[----:B------:R-:W-:Y:S01]  /*17a30*/  F2FP.BF16.F32.PACK_AB R193, R20, R193 ;  /* 0x000000c114c1723e */ /* 0x000fe200000010ff */
[--C-:B------:R-:W-:Y:S01]  /*17a40*/  IMAD.MOV.U32 R48, RZ, RZ, R119.reuse ;  /* 0x000000ffff307224 */ /* 0x100fe200078e0077 */
[----:B------:R-:W-:Y:S01]  /*17a50*/  F2FP.BF16.F32.PACK_AB R196, R13, R196 ;  /* 0x000000c40dc4723e */ /* 0x000fe200000010ff */
[----:B------:R-:W-:Y:S01]  /*17a60*/  IMAD.MOV.U32 R44, RZ, RZ, R119 ;  /* 0x000000ffff2c7224 */ /* 0x000fe200078e0077 */
[----:B------:R-:W0:Y:S01]  /*17a70*/  MUFU.EX2 R194, R194 ;  /* 0x000000c200c27308 */ /* 0x000e220000000800 */
[----:B-1----:R-:W-:Y:S01]  /*17a80*/  FADD.FTZ R6, R192, R35 ;  /* 0x00000023c0067221 */ /* 0x002fe20000010000 */
[----:B------:R-:W-:Y:S01]  /*17a90*/  F2FP.BF16.F32.PACK_AB R198, R15, R198 ;  /* 0x000000c60fc6723e */ /* 0x000fe200000010ff */
[----:B------:R-:W-:-:S02]  /*17aa0*/  IMAD.MOV.U32 R42, RZ, RZ, R119 ;  /* 0x000000ffff2a7224 */ /* 0x000fc400078e0077 */
[--C-:B------:R-:W-:Y:S02]  /*17ab0*/  IMAD.MOV.U32 R40, RZ, RZ, R119.reuse ;  /* 0x000000ffff287224 */ /* 0x100fe400078e0077 */
[----:B------:R-:W-:Y:S01]  /*17ac0*/  IMAD.MOV.U32 R36, RZ, RZ, R119 ;  /* 0x000000ffff247224 */ /* 0x000fe200078e0077 */
[----:B------:R-:W1:Y:S01]  /*17ad0*/  MUFU.EX2 R25, R25 ;  /* 0x0000001900197308 */ /* 0x000e620000000800 */
[C---:B--2---:R-:W-:Y:S01]  /*17ae0*/  FADD.FTZ R35, R21.reuse, R6 ;  /* 0x0000000615237221 */ /* 0x044fe20000010000 */
[----:B------:R-:W-:Y:S01]  /*17af0*/  FADD.FTZ R6, R34, R37 ;  /* 0x0000002522067221 */ /* 0x000fe20000010000 */
[----:B------:R-:W-:Y:S01]  /*17b00*/  F2FP.BF16.F32.PACK_AB R192, R21, R192 ;  /* 0x000000c015c0723e */ /* 0x000fe200000010ff */
[----:B------:R-:W-:Y:S02]  /*17b10*/  IMAD.MOV.U32 R34, RZ, RZ, R119 ;  /* 0x000000ffff227224 */ /* 0x000fe400078e0077 */
[----:B------:R-:W-:Y:S01]  /*17b20*/  FADD.FTZ R39, R185, R6 ;  /* 0x00000006b9277221 */ /* 0x000fe20000010000 */
[----:B------:R-:W-:Y:S01]  /*17b30*/  F2FP.BF16.F32.PACK_AB R185, R26, R185 ;  /* 0x000000b91ab9723e */ /* 0x000fe200000010ff */
[----:B------:R-:W2:Y:S01]  /*17b40*/  MUFU.EX2 R188, R188 ;  /* 0x000000bc00bc7308 */ /* 0x000ea20000000800 */
[----:B0-----:R-:W-:Y:S01]  /*17b50*/  FADD.FTZ R0, R194, R35 ;  /* 0x00000023c2007221 */ /* 0x001fe20000010000 */
[----:B------:R-:W-:Y:S01]  /*17b60*/  FADD.FTZ R6, R26, R39 ;  /* 0x000000271a067221 */ /* 0x000fe20000010000 */
[----:B------:R-:W-:-:S02]  /*17b70*/  IMAD.MOV.U32 R32, RZ, RZ, R119 ;  /* 0x000000ffff207224 */ /* 0x000fc400078e0077 */
[----:B------:R-:W-:Y:S02]  /*17b80*/  IMAD.MOV.U32 R28, RZ, RZ, R119 ;  /* 0x000000ffff1c7224 */ /* 0x000fe400078e0077 */
[----:B------:R-:W-:Y:S01]  /*17b90*/  FADD.FTZ R39, R187, R6 ;  /* 0x00000006bb277221 */ /* 0x000fe20000010000 */
[C---:B------:R-:W-:Y:S01]  /*17ba0*/  F2FP.BF16.F32.PACK_AB R187, R60.reuse, R187 ;  /* 0x000000bb3cbb723e */ /* 0x040fe200000010ff */
[----:B------:R-:W0:Y:S01]  /*17bb0*/  MUFU.EX2 R27, R27 ;  /* 0x0000001b001b7308 */ /* 0x000e220000000800 */
[C---:B-1----:R-:W-:Y:S01]  /*17bc0*/  FADD.FTZ R37, R25.reuse, R0 ;  /* 0x0000000019257221 */ /* 0x042fe20000010000 */
[----:B------:R-:W-:Y:S01]  /*17bd0*/  FADD.FTZ R6, R60, R39 ;  /* 0x000000273c067221 */ /* 0x000fe20000010000 */
[----:B------:R-:W-:Y:S01]  /*17be0*/  F2FP.BF16.F32.PACK_AB R194, R25, R194 ;  /* 0x000000c219c2723e */ /* 0x000fe200000010ff */
[----:B------:R-:W-:Y:S02]  /*17bf0*/  IMAD.MOV.U32 R60, RZ, RZ, R119 ;  /* 0x000000ffff3c7224 */ /* 0x000fe400078e0077 */
[----:B------:R-:W-:Y:S01]  /*17c00*/  FADD.FTZ R39, R181, R6 ;  /* 0x00000006b5277221 */ /* 0x000fe20000010000 */
[----:B------:R-:W-:Y:S01]  /*17c10*/  F2FP.BF16.F32.PACK_AB R181, R30, R181 ;  /* 0x000000b51eb5723e */ /* 0x000fe200000010ff */
[----:B------:R-:W1:Y:S01]  /*17c20*/  MUFU.EX2 R190, R190 ;  /* 0x000000be00be7308 */ /* 0x000e620000000800 */
[----:B--2---:R-:W-:Y:S01]  /*17c30*/  FADD.FTZ R0, R188, R37 ;  /* 0x00000025bc007221 */ /* 0x004fe20000010000 */
[----:B------:R-:W-:Y:S01]  /*17c40*/  FADD.FTZ R6, R30, R39 ;  /* 0x000000271e067221 */ /* 0x000fe20000010000 */
[----:B------:R-:W-:-:S02]  /*17c50*/  IMAD.MOV.U32 R30, RZ, RZ, R119 ;  /* 0x000000ffff1e7224 */ /* 0x000fc400078e0077 */
[----:B------:R-:W-:Y:S02]  /*17c60*/  IMAD.MOV.U32 R26, RZ, RZ, R119 ;  /* 0x000000ffff1a7224 */ /* 0x000fe400078e0077 */
[----:B------:R-:W-:Y:S01]  /*17c70*/  FADD.FTZ R39, R183, R6 ;  /* 0x00000006b7277221 */ /* 0x000fe20000010000 */
[C---:B------:R-:W-:Y:S01]  /*17c80*/  F2FP.BF16.F32.PACK_AB R183, R64.reuse, R183 ;  /* 0x000000b740b7723e */ /* 0x040fe200000010ff */
[----:B------:R2:W3:Y:S01]  /*17c90*/  MUFU.EX2 R31, R92 ;  /* 0x0000005c001f7308 */ /* 0x0004e20000000800 */
[C---:B0-----:R-:W-:Y:S01]  /*17ca0*/  FADD.FTZ R37, R27.reuse, R0 ;  /* 0x000000001b257221 */ /* 0x041fe20000010000 */
[----:B------:R-:W-:Y:S01]  /*17cb0*/  FADD.FTZ R2, R64, R39 ;  /* 0x0000002740027221 */ /* 0x000fe20000010000 */
[----:B------:R-:W-:Y:S01]  /*17cc0*/  F2FP.BF16.F32.PACK_AB R188, R27, R188 ;  /* 0x000000bc1bbc723e */ /* 0x000fe200000010ff */
[--C-:B------:R-:W-:Y:S02]  /*17cd0*/  IMAD.MOV.U32 R64, RZ, RZ, R119.reuse ;  /* 0x000000ffff407224 */ /* 0x100fe400078e0077 */
[----:B------:R-:W-:Y:S01]  /*17ce0*/  FADD.FTZ R41, R177, R2 ;  /* 0x00000002b1297221 */ /* 0x000fe20000010000 */
[----:B------:R-:W-:Y:S01]  /*17cf0*/  IMAD.MOV.U32 R27, RZ, RZ, R119 ;  /* 0x000000ffff1b7224 */ /* 0x000fe200078e0077 */
[----:B------:R-:W0:Y:S01]  /*17d00*/  MUFU.EX2 R94, R94 ;  /* 0x0000005e005e7308 */ /* 0x000e220000000800 */
[----:B-1----:R-:W-:Y:S01]  /*17d10*/  FADD.FTZ R0, R190, R37 ;  /* 0x00000025be007221 */ /* 0x002fe20000010000 */
[----:B--2---:R-:W-:-:S02]  /*17d20*/  IMAD.MOV.U32 R92, RZ, RZ, R119 ;  /* 0x000000ffff5c7224 */ /* 0x004fc400078e0077 */
[--C-:B------:R-:W-:Y:S02]  /*17d30*/  IMAD.MOV.U32 R25, RZ, RZ, R119.reuse ;  /* 0x000000ffff197224 */ /* 0x100fe400078e0077 */
[--C-:B------:R-:W-:Y:S02]  /*17d40*/  IMAD.MOV.U32 R24, RZ, RZ, R119.reuse ;  /* 0x000000ffff187224 */ /* 0x100fe400078e0077 */
[----:B------:R1:W2:Y:S01]  /*17d50*/  MUFU.EX2 R7, R54 ;  /* 0x0000003600077308 */ /* 0x0002a20000000800 */
[C---:B---3--:R-:W-:Y:S01]  /*17d60*/  FADD.FTZ R37, R31.reuse, R0 ;  /* 0x000000001f257221 */ /* 0x048fe20000010000 */
[----:B------:R-:W-:Y:S01]  /*17d70*/  F2FP.BF16.F32.PACK_AB R190, R31, R190 ;  /* 0x000000be1fbe723e */ /* 0x000fe200000010ff */
[----:B------:R-:W-:-:S05]  /*17d80*/  IMAD.MOV.U32 R31, RZ, RZ, R119 ;  /* 0x000000ffff1f7224 */ /* 0x000fca00078e0077 */
[----:B------:R-:W3:Y:S01]  /*17d90*/  MUFU.EX2 R88, R88 ;  /* 0x0000005800587308 */ /* 0x000ee20000000800 */
[----:B0-----:R-:W-:Y:S01]  /*17da0*/  FADD.FTZ R0, R94, R37 ;  /* 0x000000255e007221 */ /* 0x001fe20000010000 */
[----:B-1----:R-:W-:-:S06]  /*17db0*/  IMAD.MOV.U32 R54, RZ, RZ, R119 ;  /* 0x000000ffff367224 */ /* 0x002fcc00078e0077 */
[----:B------:R0:W1:Y:S01]  /*17dc0*/  MUFU.EX2 R33, R56 ;  /* 0x0000003800217308 */ /* 0x0000620000000800 */
[C---:B--2---:R-:W-:Y:S01]  /*17dd0*/  FADD.FTZ R37, R7.reuse, R0 ;  /* 0x0000000007257221 */ /* 0x044fe20000010000 */
[----:B------:R-:W-:Y:S02]  /*17de0*/  F2FP.BF16.F32.PACK_AB R184, R7, R94 ;  /* 0x0000005e07b8723e */ /* 0x000fe400000010ff */
[----:B------:R-:W-:-:S04]  /*17df0*/  MOV R94, R119 ;  /* 0x00000077005e7202 */ /* 0x000fc80000000f00 */
[----:B------:R-:W2:Y:S01]  /*17e00*/  MUFU.EX2 R50, R50 ;  /* 0x0000003200327308 */ /* 0x000ea20000000800 */
[----:B---3--:R-:W-:Y:S01]  /*17e10*/  FADD.FTZ R0, R88, R37 ;  /* 0x0000002558007221 */ /* 0x008fe20000010000 */
[----:B0-----:R-:W-:-:S06]  /*17e20*/  IMAD.MOV.U32 R56, RZ, RZ, R119 ;  /* 0x000000ffff387224 */ /* 0x001fcc00078e0077 */
[----:B------:R0:W3:Y:S01]  /*17e30*/  MUFU.EX2 R35, R46 ;  /* 0x0000002e00237308 */ /* 0x0000e20000000800 */
[C---:B-1----:R-:W-:Y:S01]  /*17e40*/  FADD.FTZ R39, R33.reuse, R0 ;  /* 0x0000000021277221 */ /* 0x042fe20000010000 */
[----:B------:R-:W-:Y:S01]  /*17e50*/  F2FP.BF16.F32.PACK_AB R186, R33, R88 ;  /* 0x0000005821ba723e */ /* 0x000fe200000010ff */
[--C-:B------:R-:W-:Y:S02]  /*17e60*/  IMAD.MOV.U32 R88, RZ, RZ, R119.reuse ;  /* 0x000000ffff587224 */ /* 0x100fe400078e0077 */
[----:B------:R-:W-:-:S03]  /*17e70*/  IMAD.MOV.U32 R33, RZ, RZ, R119 ;  /* 0x000000ffff217224 */ /* 0x000fc600078e0077 */
[----:B------:R-:W1:Y:S01]  /*17e80*/  MUFU.EX2 R58, R58 ;  /* 0x0000003a003a7308 */ /* 0x000e620000000800 */
[----:B--2---:R-:W-:Y:S01]  /*17e90*/  FADD.FTZ R0, R50, R39 ;  /* 0x0000002732007221 */ /* 0x004fe20000010000 */
[----:B0-----:R-:W-:-:S06]  /*17ea0*/  IMAD.MOV.U32 R46, RZ, RZ, R119 ;  /* 0x000000ffff2e7224 */ /* 0x001fcc00078e0077 */
[----:B------:R0:W2:Y:S01]  /*17eb0*/  MUFU.EX2 R29, R96 ;  /* 0x00000060001d7308 */ /* 0x0000a20000000800 */
[C---:B---3--:R-:W-:Y:S01]  /*17ec0*/  FADD.FTZ R39, R35.reuse, R0 ;  /* 0x0000000023277221 */ /* 0x048fe20000010000 */
[----:B------:R-:W-:Y:S01]  /*17ed0*/  F2FP.BF16.F32.PACK_AB R180, R35, R50 ;  /* 0x0000003223b4723e */ /* 0x000fe200000010ff */
[--C-:B------:R-:W-:Y:S02]  /*17ee0*/  IMAD.MOV.U32 R50, RZ, RZ, R119.reuse ;  /* 0x000000ffff327224 */ /* 0x100fe400078e0077 */
[----:B------:R-:W-:-:S03]  /*17ef0*/  IMAD.MOV.U32 R35, RZ, RZ, R119 ;  /* 0x000000ffff237224 */ /* 0x000fc600078e0077 */
[----:B------:R-:W3:Y:S01]  /*17f00*/  MUFU.EX2 R98, R98 ;  /* 0x0000006200627308 */ /* 0x000ee20000000800 */
[----:B-1----:R-:W-:Y:S01]  /*17f10*/  FADD.FTZ R0, R58, R39 ;  /* 0x000000273a007221 */ /* 0x002fe20000010000 */
[----:B0-----:R-:W-:-:S06]  /*17f20*/  IMAD.MOV.U32 R96, RZ, RZ, R119 ;  /* 0x000000ffff607224 */ /* 0x001fcc00078e0077 */
[----:B------:R-:W0:Y:S01]  /*17f30*/  MUFU.EX2 R52, R52 ;  /* 0x0000003400347308 */ /* 0x000e220000000800 */
[C---:B--2---:R-:W-:Y:S01]  /*17f40*/  FADD.FTZ R39, R29.reuse, R0 ;  /* 0x000000001d277221 */ /* 0x044fe20000010000 */
[----:B------:R-:W-:Y:S01]  /*17f50*/  F2FP.BF16.F32.PACK_AB R182, R29, R58 ;  /* 0x0000003a1db6723e */ /* 0x000fe200000010ff */
[--C-:B------:R-:W-:Y:S02]  /*17f60*/  IMAD.MOV.U32 R58, RZ, RZ, R119.reuse ;  /* 0x000000ffff3a7224 */ /* 0x100fe400078e0077 */
[----:B------:R-:W-:-:S03]  /*17f70*/  IMAD.MOV.U32 R29, RZ, RZ, R119 ;  /* 0x000000ffff1d7224 */ /* 0x000fc600078e0077 */
[----:B------:R1:W2:Y:S01]  /*17f80*/  MUFU.EX2 R37, R38 ;  /* 0x0000002600257308 */ /* 0x0002a20000000800 */
[----:B---3--:R-:W-:Y:S01]  /*17f90*/  FADD.FTZ R0, R98, R39 ;  /* 0x0000002762007221 */ /* 0x008fe20000010000 */
[----:B------:R-:W-:-:S06]  /*17fa0*/  IMAD.MOV.U32 R39, RZ, RZ, R119 ;  /* 0x000000ffff277224 */ /* 0x000fcc00078e0077 */
[----:B------:R-:W3:Y:S01]  /*17fb0*/  MUFU.EX2 R179, R179 ;  /* 0x000000b300b37308 */ /* 0x000ee20000000800 */
[C---:B0-----:R-:W-:Y:S01]  /*17fc0*/  FADD.FTZ R2, R52.reuse, R41 ;  /* 0x0000002934027221 */ /* 0x041fe20000010000 */
[----:B------:R-:W-:Y:S01]  /*17fd0*/  F2FP.BF16.F32.PACK_AB R177, R52, R177 ;  /* 0x000000b134b1723e */ /* 0x000fe200000010ff */
[--C-:B------:R-:W-:Y:S02]  /*17fe0*/  IMAD.MOV.U32 R52, RZ, RZ, R119.reuse ;  /* 0x000000ffff347224 */ /* 0x100fe400078e0077 */
[----:B-1----:R-:W-:-:S03]  /*17ff0*/  IMAD.MOV.U32 R38, RZ, RZ, R119 ;  /* 0x000000ffff267224 */ /* 0x002fc600078e0077 */
[----:B------:R-:W0:Y:S01]  /*18000*/  MUFU.EX2 R100, R100 ;  /* 0x0000006400647308 */ /* 0x000e220000000800 */
[C---:B--2---:R-:W-:Y:S01]  /*18010*/  FADD.FTZ R11, R37.reuse, R0 ;  /* 0x00000000250b7221 */ /* 0x044fe20000010000 */
[----:B------:R-:W-:Y:S01]  /*18020*/  F2FP.BF16.F32.PACK_AB R176, R37, R98 ;  /* 0x0000006225b0723e */ /* 0x000fe200000010ff */
[--C-:B------:R-:W-:Y:S02]  /*18030*/  IMAD.MOV.U32 R98, RZ, RZ, R119.reuse ;  /* 0x000000ffff627224 */ /* 0x100fe400078e0077 */
[----:B------:R-:W-:-:S03]  /*18040*/  IMAD.MOV.U32 R37, RZ, RZ, R119 ;  /* 0x000000ffff257224 */ /* 0x000fc600078e0077 */
[----:B------:R-:W1:Y:S01]  /*18050*/  MUFU.EX2 R66, R66 ;  /* 0x0000004200427308 */ /* 0x000e620000000800 */
[----:B---3--:R-:W-:Y:S01]  /*18060*/  FADD.FTZ R41, R179, R2 ;  /* 0x00000002b3297221 */ /* 0x008fe20000010000 */
[----:B------:R-:W-:-:S06]  /*18070*/  IMAD.MOV.U32 R2, RZ, RZ, 0x3f800000 ;  /* 0x3f800000ff027424 */ /* 0x000fcc00078e00ff */
[----:B------:R2:W3:Y:S01]  /*18080*/  MUFU.EX2 R9, R102 ;  /* 0x0000006600097308 */ /* 0x0004e20000000800 */
[----:B0-----:R-:W-:Y:S01]  /*18090*/  FADD.FTZ R0, R100, R11 ;  /* 0x0000000b64007221 */ /* 0x001fe20000010000 */
[C---:B-1----:R-:W-:Y:S01]  /*180a0*/  FADD.FTZ R6, R66.reuse, R41 ;  /* 0x0000002942067221 */ /* 0x042fe20000010000 */
[----:B------:R-:W-:Y:S01]  /*180b0*/  F2FP.BF16.F32.PACK_AB R179, R66, R179 ;  /* 0x000000b342b3723e */ /* 0x000fe200000010ff */
[--C-:B--2---:R-:W-:Y:S02]  /*180c0*/  IMAD.MOV.U32 R102, RZ, RZ, R119.reuse ;  /* 0x000000ffff667224 */ /* 0x104fe400078e0077 */
[--C-:B------:R-:W-:Y:S02]  /*180d0*/  IMAD.MOV.U32 R66, RZ, RZ, R119.reuse ;  /* 0x000000ffff427224 */ /* 0x100fe400078e0077 */
[----:B------:R-:W-:Y:S02]  /*180e0*/  IMAD.MOV.U32 R41, RZ, RZ, R119 ;  /* 0x000000ffff297224 */ /* 0x000fe400078e0077 */
[C---:B---3--:R-:W-:Y:S01]  /*180f0*/  FADD.FTZ R7, R9.reuse, R0 ;  /* 0x0000000009077221 */ /* 0x048fe20000010000 */
[----:B------:R-:W-:Y:S01]  /*18100*/  F2FP.BF16.F32.PACK_AB R178, R9, R100 ;  /* 0x0000006409b2723e */ /* 0x000fe200000010ff */
[----:B------:R-:W-:-:S02]  /*18110*/  IMAD.MOV.U32 R0, RZ, RZ, 0x3f800000 ;  /* 0x3f800000ff007424 */ /* 0x000fc400078e00ff */
[----:B------:R-:W-:Y:S01]  /*18120*/  IMAD.MOV.U32 R100, RZ, RZ, R119 ;  /* 0x000000ffff647224 */ /* 0x000fe200078e0077 */
[----:B------:R-:W-:Y:S06]  /*18130*/  @!P2 BRA `(.L_x_2384) ;  /* 0x0000005c00f4a947 */ /* 0x000fec0003800000 */
[----:B------:R-:W-:Y:S01]  /*18140*/  BSSY B1, `(.L_x_2384) ;  /* 0x00005fc000017945 */ /* 0x000fe20003800000 */
[----:B------:R-:W-:Y:S01]  /*18150*/  IMAD.MOV.U32 R8, RZ, RZ, R4 ;  /* 0x000000ffff087224 */ /* 0x000fe200078e0004 */
[----:B------:R-:W-:Y:S01]  /*18160*/  MOV R2, 0x3f800000 ;  /* 0x3f80000000027802 */ /* 0x000fe20000000f00 */
[----:B------:R-:W-:Y:S01]  /*18170*/  IMAD.MOV.U32 R9, RZ, RZ, R5 ;  /* 0x000000ffff097224 */ /* 0x000fe200078e0005 */
[----:B------:R-:W-:Y:S01]  /*18180*/  CS2R R118, SRZ ;  /* 0x0000000000767805 */ /* 0x000fe2000001ff00 */
[----:B------:R-:W-:Y:S01]  /*18190*/  IMAD.MOV.U32 R11, RZ, RZ, R208 ;  /* 0x000000ffff0b7224 */ /* 0x000fe200078e00d0 */
[----:B------:R-:W-:Y:S01]  /*181a0*/  CS2R R114, SRZ ;  /* 0x0000000000727805 */ /* 0x000fe2000001ff00 */
[----:B------:R-:W-:Y:S01]  /*181b0*/  IMAD.MOV.U32 R12, RZ, RZ, R205 ;  /* 0x000000ffff0c7224 */ /* 0x000fe200078e00cd */
        /* <DEDUP_REMOVED lines=45> */
[----:B------:R-:W-:-:S07]  /*18490*/  CS2R R24, SRZ ;  /* 0x0000000000187805 */ /* 0x000fce000001ff00 */
.L_x_2395:
[----:B------:R-:W-:-:S05]  /*184a0*/  VIADD R3, R12, 0x1 ;  /* 0x000000010c037836 */ /* 0x000fca0000000000 */
[----:B------:R-:W-:-:S04]  /*184b0*/  ISETP.NE.AND P2, PT, R3, 0x2, PT ;  /* 0x000000020300780c */ /* 0x000fc80003f45270 */
[----:B------:R-:W-:Y:S02]  /*184c0*/  SEL R208, RZ, 0x1, P2 ;  /* 0x00000001ffd07807 */ /* 0x000fe40001000000 */
[----:B------:R-:W-:Y:S02]  /*184d0*/  SEL R205, R3, RZ, P2 ;  /* 0x000000ff03cd7207 */ /* 0x000fe40001000000 */
[----:B------:R-:W-:Y:S01]  /*184e0*/  LOP3.LUT R208, R11, R208, RZ, 0x3c, !PT ;  /* 0x000000d00bd07212 */ /* 0x000fe200078e3cff */
[----:B------:R-:W-:Y:S06]  /*184f0*/  @!P0 BRA `(.L_x_2385) ;  /* 0x0000000000048947 */ /* 0x000fec0003800000 */
[----:B------:R-:W-:Y:S01]  /*18500*/  BPT.TRAP 0x1 ;  /* 0x000000040000795c */ /* 0x000fe20000300000 */
.L_x_2385:
[----:B------:R-:W-:Y:S01]  /*18510*/  IMAD R13, R205, 0x8, R18 ;  /* 0x00000008cd0d7824 */ /* 0x000fe200078e0212 */
[----:B------:R-:W-:-:S04]  /*18520*/  SHF.L.U32 R4, R208, 0x1f, RZ ;  /* 0x0000001fd0047819 */ /* 0x000fc800000006ff */
[----:B------:R0:W1:Y:S01]  /*18530*/  SYNCS.PHASECHK.TRANS64.TRYWAIT P2, [R13+URZ+0x36830], R4 ;  /* 0x036830040d0075a7 */ /* 0x000062000804017f */
[----:B------:R-:W-:Y:S05]  /*18540*/  @!P0 BRA `(.L_x_2386) ;  /* 0x0000000000048947 */ /* 0x000fea0003800000 */
[----:B------:R-:W-:Y:S01]  /*18550*/  BPT.TRAP 0x1 ;  /* 0x000000040000795c */ /* 0x000fe20000300000 */
.L_x_2386:
[----:B------:R-:W-:Y:S01]  /*18560*/  IMAD R3, R205, 0xa80, R216 ;  /* 0x00000a80cd037824 */ /* 0x000fe200078e02d8 */
[----:B------:R-:W-:Y:S03]  /*18570*/  BSSY B2, `(.L_x_2387) ;  /* 0x0000006000027945 */ /* 0x000fe60003800000 */
[C---:B------:R-:W-:Y:S02]  /*18580*/  VIADD R122, R3.reuse, 0x80 ;  /* 0x00000080037a7836 */ /* 0x040fe40000000000 */
[----:B------:R-:W-:Y:S01]  /*18590*/  VIADD R124, R3, 0x100 ;  /* 0x00000100037c7836 */ /* 0x000fe20000000000 */
[----:B-1----:R-:W-:Y:S06]  /*185a0*/  @P2 BRA `(.L_x_2388) ;  /* 0x0000000000082947 */ /* 0x002fec0003800000 */
[----:B------:R-:W1:Y:S02]  /*185b0*/  SYNCS.PHASECHK.TRANS64.TRYWAIT P2, [R13+URZ+0x36830], R4 ;  /* 0x036830040d0075a7 */ /* 0x000e64000804017f */
[----:B-1----:R-:W-:Y:S05]  /*185c0*/  @!P2 BRA `(.L_x_2389) ;  /* 0x00000154004ca947 */ /* 0x002fea0003800000 */
.L_x_2388:
[----:B------:R-:W-:Y:S05]  /*185d0*/  BSYNC B2 ;  /* 0x0000000000027941 */ /* 0x000fea0003800000 */
.L_x_2387:
[----:B------:R-:W2:Y:S01]  /*185e0*/  LDL.64 R20, [R1+0x30] ;  /* 0x0000300001147983 */ /* 0x000ea20000100a00 */
[----:B------:R-:W-:Y:S02]  /*185f0*/  IMAD.MOV.U32 R120, RZ, RZ, R3 ;  /* 0x000000ffff787224 */ /* 0x000fe400078e0003 */
[----:B------:R-:W-:Y:S01]  /*18600*/  IMAD.MOV.U32 R121, RZ, RZ, 0x40000040 ;  /* 0x40000040ff797424 */ /* 0x000fe200078e00ff */
[----:B------:R-:W3:Y:S02]  /*18610*/  LDL.64 R14, [R1+0x28] ;  /* 0x00002800010e7983 */ /* 0x000ee40000100a00 */
[----:B------:R-:W-:Y:S02]  /*18620*/  R2UR UR10, R120 ;  /* 0x00000000780a72ca */ /* 0x000fe400000e0000 */
[C---:B------:R-:W-:Y:S01]  /*18630*/  R2UR UR11, R121.reuse ;  /* 0x00000000790b72ca */ /* 0x040fe200000e0000 */
[----:B------:R-:W-:Y:S01]  /*18640*/  WARPGROUP.ARRIVE ;  /* 0x00000000000079c5 */ /* 0x000fe20000000000 */
[----:B------:R-:W-:Y:S01]  /*18650*/  IMAD.MOV.U32 R123, RZ, RZ, 0x40000040 ;  /* 0x40000040ff7b7424 */ /* 0x000fe200078e00ff */
[----:B------:R-:W-:Y:S01]  /*18660*/  R2UR UR6, R122 ;  /* 0x000000007a0672ca */ /* 0x000fe200000e0000 */
[----:B------:R-:W-:Y:S01]  /*18670*/  IMAD.MOV.U32 R125, RZ, RZ, 0x40000040 ;  /* 0x40000040ff7d7424 */ /* 0x000fe200078e00ff */
[----:B------:R-:W-:Y:S01]  /*18680*/  R2UR UR19, R121 ;  /* 0x00000000791372ca */ /* 0x000fe200000e0000 */
[----:B------:R4:W-:Y:S01]  /*18690*/  STL.64 [R1+0x80], R8 ;  /* 0x0000800801007387 */ /* 0x0009e20000100a00 */
[----:B------:R-:W-:Y:S01]  /*186a0*/  R2UR UR7, R123 ;  /* 0x000000007b0772ca */ /* 0x000fe200000e0000 */
[----:B------:R-:W-:-:S02]  /*186b0*/  IMAD.MOV.U32 R120, RZ, RZ, R124 ;  /* 0x000000ffff787224 */ /* 0x000fc400078e007c */
[----:B------:R-:W-:Y:S01]  /*186c0*/  VIADD R122, R3, 0x180 ;  /* 0x00000180037a7836 */ /* 0x000fe20000000000 */
[----:B------:R-:W-:Y:S01]  /*186d0*/  R2UR UR15, R123 ;  /* 0x000000007b0f72ca */ /* 0x000fe200000e0000 */
[----:B------:R0:W-:Y:S01]  /*186e0*/  STL.64 [R1+0x78], R6 ;  /* 0x0000780601007387 */ /* 0x0001e20000100a00 */
[----:B------:R-:W-:Y:S02]  /*186f0*/  R2UR UR18, R120 ;  /* 0x00000000781272ca */ /* 0x000fe400000e0000 */
[----:B------:R-:W-:Y:S01]  /*18700*/  R2UR UR14, R122 ;  /* 0x000000007a0e72ca */ /* 0x000fe200000e0000 */
[----:B------:R-:W-:Y:S01]  /*18710*/  VIADD R120, R3, 0x200 ;  /* 0x0000020003787836 */ /* 0x000fe20000000000 */
[----:B------:R-:W-:Y:S02]  /*18720*/  R2UR UR35, R121 ;  /* 0x00000000792372ca */ /* 0x000fe400000e0000 */
[----:B--2---:R-:W-:Y:S02]  /*18730*/  R2UR UR20, R20 ;  /* 0x00000000141472ca */ /* 0x004fe400000e0000 */
[----:B------:R-:W-:Y:S01]  /*18740*/  R2UR UR21, R21 ;  /* 0x00000000151572ca */ /* 0x000fe200000e0000 */
[----:B------:R-:W-:Y:S01]  /*18750*/  VIADD R124, R3, 0x280 ;  /* 0x00000280037c7836 */ /* 0x000fe20000000000 */
[----:B------:R-:W-:Y:S01]  /*18760*/  R2UR UR31, R125 ;  /* 0x000000007d1f72ca */ /* 0x000fe200000e0000 */
[----:B----4-:R-:W2:Y:S01]  /*18770*/  LDL.64 R8, [R1+0x20] ;  /* 0x0000200001087983 */ /* 0x010ea20000100a00 */
[----:B------:R-:W-:-:S02]  /*18780*/  R2UR UR27, R123 ;  /* 0x000000007b1b72ca */ /* 0x000fc400000e0000 */
[----:B---3--:R-:W-:Y:S01]  /*18790*/  R2UR UR46, R14 ;  /* 0x000000000e2e72ca */ /* 0x008fe200000e0000 */
[----:B------:R-:W-:Y:S01]  /*187a0*/  VIADD R210, R3, 0x84 ;  /* 0x0000008403d27836 */ /* 0x000fe20000000000 */
[----:B------:R-:W-:Y:S01]  /*187b0*/  R2UR UR47, R15 ;  /* 0x000000000f2f72ca */ /* 0x000fe200000e0000 */
[----:B------:R-:W-:Y:S01]  /*187c0*/  IMAD.MOV.U32 R211, RZ, RZ, 0x40000040 ;  /* 0x40000040ffd37424 */ /* 0x000fe200078e00ff */
[----:B0-----:R-:W3:Y:S01]  /*187d0*/  LDL.64 R6, [R1+0x18] ;  /* 0x0000180001067983 */ /* 0x001ee20000100a00 */
[----:B------:R-:W-:Y:S02]  /*187e0*/  UMOV UR8, UR20 ;  /* 0x0000001400087c82 */ /* 0x000fe40008000000 */
[----:B------:R-:W-:Y:S02]  /*187f0*/  UMOV UR9, UR21 ;  /* 0x0000001500097c82 */ /* 0x000fe40008000000 */
[----:B------:R-:W-:Y:S01]  /*18800*/  HGMMA.64x16x16.F32.BF16 R168, gdesc[UR8], RZ, !UPT, gsb0 ;  /* 0x0020000008a879f0 */ /* 0x000fe2000c0018ff */
[----:B------:R-:W-:Y:S01]  /*18810*/  UMOV UR4, UR20 ;  /* 0x0000001400047c82 */ /* 0x000fe20008000000 */
[----:B------:R-:W-:Y:S01]  /*18820*/  UMOV UR5, UR21 ;  /* 0x0000001500057c82 */ /* 0x000fe20008000000 */
[----:B------:R-:W-:-:S02]  /*18830*/  WARPGROUP.DEPBAR.LE gsb0, 0x0 ;  /* 0x00008000000079c5 */ /* 0x000fc40000010000 */
[----:B------:R-:W-:-:S06]  /*18840*/  WARPGROUP.ARRIVE ;  /* 0x00000000000079c5 */ /* 0x000fcc0000000000 */
        /* <DEDUP_REMOVED lines=8> */
[----:B------:R-:W-:Y:S02]  /*188d0*/  WARPGROUP.DEPBAR.LE gsb0, 0x0 ;  /* 0x00008000000079c5 */ /* 0x000fe40000010000 */
[----:B------:R-:W-:-:S06]  /*188e0*/  WARPGROUP.ARRIVE ;  /* 0x00000000000079c5 */ /* 0x000fcc0000000000 */
[----:B------:R-:W-:Y:S01]  /*188f0*/  HGMMA.64x16x16.F32.BF16 R144, gdesc[UR12], RZ, !UPT, gsb0 ;  /* 0x002000000c9079f0 */ /* 0x000fe2000c0018ff */
[----:B------:R-:W-:Y:S01]  /*18900*/  R2UR UR34, R120 ;  /* 0x00000000782272ca */ /* 0x000fe200000e0000 */
[----:B------:R-:W-:Y:S01]  /*18910*/  UMOV UR32, UR20 ;  /* 0x0000001400207c82 */ /* 0x000fe20008000000 */
[----:B------:R-:W-:Y:S01]  /*18920*/  UMOV UR33, UR21 ;  /* 0x0000001500217c82 */ /* 0x000fe20008000000 */
[----:B------:R-:W-:Y:S02]  /*18930*/  WARPGROUP.DEPBAR.LE gsb0, 0x0 ;  /* 0x00008000000079c5 */ /* 0x000fe40000010000 */
[----:B------:R-:W-:-:S08]  /*18940*/  WARPGROUP.ARRIVE ;  /* 0x00000000000079c5 */ /* 0x000fd00000000000 */
[----:B------:R-:W-:Y:S01]  /*18950*/  HGMMA.64x16x16.F32.BF16 R136, gdesc[UR32], RZ, !UPT, gsb0 ;  /* 0x00200000208879f0 */ /* 0x000fe2000c0018ff */
[----:B------:R-:W-:Y:S01]  /*18960*/  R2UR UR30, R124 ;  /* 0x000000007c1e72ca */ /* 0x000fe200000e0000 */
[----:B------:R-:W-:Y:S01]  /*18970*/  UMOV UR28, UR20 ;  /* 0x00000014001c7c82 */ /* 0x000fe20008000000 */
[----:B------:R-:W-:Y:S01]  /*18980*/  UMOV UR29, UR21 ;  /* 0x00000015001d7c82 */ /* 0x000fe20008000000 */
[C---:B------:R-:W-:Y:S02]  /*18990*/  VIADD R120, R3.reuse, 0x2 ;  /* 0x0000000203787836 */ /* 0x040fe40000000000 */
[----:B------:R-:W-:Y:S02]  /*189a0*/  IMAD.MOV.U32 R121, RZ, RZ, 0x40000040 ;  /* 0x40000040ff797424 */ /* 0x000fe400078e00ff */
[C---:B------:R-:W-:Y:S01]  /*189b0*/  VIADD R122, R3.reuse, 0x300 ;  /* 0x00000300037a7836 */ /* 0x040fe20000000000 */
[----:B------:R-:W-:Y:S01]  /*189c0*/  R2UR UR10, R120 ;  /* 0x00000000780a72ca */ /* 0x000fe200000e0000 */
[----:B------:R-:W-:Y:S01]  /*189d0*/  VIADD R120, R3, 0x102 ;  /* 0x0000010203787836 */ /* 0x000fe20000000000 */
[----:B------:R-:W-:Y:S01]  /*189e0*/  R2UR UR11, R121 ;  /* 0x00000000790b72ca */ /* 0x000fe200000e0000 */
[----:B------:R-:W-:Y:S01]  /*189f0*/  IMAD.MOV.U32 R121, RZ, RZ, 0x40000040 ;  /* 0x40000040ff797424 */ /* 0x000fe200078e00ff */
[----:B------:R-:W-:-:S02]  /*18a00*/  WARPGROUP.DEPBAR.LE gsb0, 0x0 ;  /* 0x00008000000079c5 */ /* 0x000fc40000010000 */
[----:B------:R-:W-:-:S06]  /*18a10*/  WARPGROUP.ARRIVE ;  /* 0x00000000000079c5 */ /* 0x000fcc0000000000 */
[----:B------:R-:W-:Y:S01]  /*18a20*/  HGMMA.64x16x16.F32.BF16 R128, gdesc[UR28], RZ, !UPT, gsb0 ;  /* 0x002000001c8079f0 */ /* 0x000fe2000c0018ff */
[----:B------:R-:W-:Y:S01]  /*18a30*/  R2UR UR26, R122 ;  /* 0x000000007a1a72ca */ /* 0x000fe200000e0000 */
[----:B------:R-:W-:Y:S01]  /*18a40*/  VIADD R122, R3, 0x82 ;  /* 0x00000082037a7836 */ /* 0x000fe20000000000 */
[----:B------:R-:W-:Y:S01]  /*18a50*/  R2UR UR22, R120 ;  /* 0x00000000781672ca */ /* 0x000fe200000e0000 */
[----:B------:R-:W-:Y:S01]  /*18a60*/  IMAD.MOV.U32 R123, RZ, RZ, 0x40000040 ;  /* 0x40000040ff7b7424 */ /* 0x000fe200078e00ff */
[----:B------:R-:W-:Y:S01]  /*18a70*/  R2UR UR23, R121 ;  /* 0x00000000791772ca */ /* 0x000fe200000e0000 */
[C---:B------:R-:W-:Y:S02]  /*18a80*/  VIADD R120, R3.reuse, 0x202 ;  /* 0x0000020203787836 */ /* 0x040fe40000000000 */
[----:B------:R-:W-:Y:S01]  /*18a90*/  IMAD.MOV.U32 R121, RZ, RZ, 0x40000040 ;  /* 0x40000040ff797424 */ /* 0x000fe200078e00ff */
        /* <DEDUP_REMOVED lines=45> */
[----:B------:R-:W-:Y:S01]  /*18d70*/  MOV R20, UR49 ;  /* 0x0000003100147c02 */ /* 0x000fe20008000f00 */
[----:B------:R-:W-:Y:S01]  /*18d80*/  UMOV UR49, UR47 ;  /* 0x0000002f00317c82 */ /* 0x000fe20008000000 */
[----:B------:R-:W-:Y:S01]  /*18d90*/  MOV R21, UR48 ;  /* 0x0000003000157c02 */ /* 0x000fe20008000f00 */
        /* <DEDUP_REMOVED lines=14> */
[----:B--2---:R-:W-:Y:S02]  /*18e80*/  R2UR UR38, R8 ;  /* 0x00000000082672ca */ /* 0x004fe400000e0000 */
[----:B------:R-:W-:Y:S02]  /*18e90*/  R2UR UR39, R9 ;  /* 0x00000000092772ca */ /* 0x000fe400000e0000 */
[----:B------:R-:W-:Y:S01]  /*18ea0*/  R2UR UR26, R210 ;  /* 0x00000000d21a72ca */ /* 0x000fe200000e0000 */
[----:B------:R0:W5:Y:S08]  /*18eb0*/  LDL.LU.64 R8, [R1+0x80] ;  /* 0x0000800001087983 */ /* 0x0001700000300a00 */
[----:B------:R-:W-:-:S02]  /*18ec0*/  UMOV UR28, UR38 ;  /* 0x00000026001c7c82 */ /* 0x000fc40008000000 */
[----:B------:R-:W-:Y:S01]  /*18ed0*/  UMOV UR29, UR39 ;  /* 0x00000027001d7c82 */ /* 0x000fe20008000000 */
[----:B------:R-:W-:Y:S02]  /*18ee0*/  WARPGROUP.DEPBAR.LE gsb0, 0x0 ;  /* 0x00008000000079c5 */ /* 0x000fe40000010000 */
[----:B------:R-:W-:-:S06]  /*18ef0*/  WARPGROUP.ARRIVE ;  /* 0x00000000000079c5 */ /* 0x000fcc0000000000 */
        /* <DEDUP_REMOVED lines=54> */
[----:B------:R-:W-:Y:S02]  /*19260*/  MOV R14, UR41 ;  /* 0x00000029000e7c02 */ /* 0x000fe40008000f00 */
[----:B------:R-:W-:Y:S02]  /*19270*/  MOV R15, UR40 ;  /* 0x00000028000f7c02 */ /* 0x000fe40008000f00 */
[----:B---3--:R-:W-:Y:S02]  /*19280*/  R2UR UR40, R6 ;  /* 0x00000000062872ca */ /* 0x008fe400000e0000 */
[----:B------:R-:W-:-:S02]  /*19290*/  R2UR UR41, R7 ;  /* 0x00000000072972ca */ /* 0x000fc400000e0000 */
        /* <DEDUP_REMOVED lines=67> */
[----:B------:R0:W5:Y:S01]  /*196d0*/  LDL.LU.64 R6, [R1+0x78] ;  /* 0x0000780001067983 */ /* 0x0001620000300a00 */
        /* <DEDUP_REMOVED lines=12> */
[----:B------:R-:W2:Y:S08]  /*197a0*/  LDL.64 R210, [R1+0x8] ;  /* 0x0000080001d27983 */ /* 0x000eb00000100a00 */
[----:B------:R-:W-:-:S02]  /*197b0*/  UMOV UR18, UR38 ;  /* 0x0000002600127c82 */ /* 0x000fc40008000000 */
[----:B------:R-:W-:Y:S01]  /*197c0*/  UMOV UR19, UR39 ;  /* 0x0000002700137c82 */ /* 0x000fe20008000000 */
[----:B------:R-:W-:Y:S02]  /*197d0*/  WARPGROUP.DEPBAR.LE gsb0, 0x0 ;  /* 0x00008000000079c5 */ /* 0x000fe40000010000 */
[----:B------:R-:W-:-:S06]  /*197e0*/  WARPGROUP.ARRIVE ;  /* 0x00000000000079c5 */ /* 0x000fcc0000000000 */
[----:B------:R-:W-:Y:S01]  /*197f0*/  HGMMA.64x16x16.F32.BF16 R160, gdesc[UR16], R160, gsb0 ;  /* 0x0020000010a079f0 */ /* 0x000fe200080018a0 */
[----:B------:R-:W-:Y:S01]  /*19800*/  R2UR UR49, R20 ;  /* 0x00000000143172ca */ /* 0x000fe200000e0000 */
[----:B------:R-:W-:Y:S01]  /*19810*/  VIADD R20, R3, 0x480 ;  /* 0x0000048003147836 */ /* 0x000fe20000000000 */
[----:B------:R-:W-:Y:S01]  /*19820*/  R2UR UR48, R21 ;  /* 0x00000000153072ca */ /* 0x000fe200000e0000 */
        /* <DEDUP_REMOVED lines=28> */
[----:B-1----:R-:W-:Y:S02]  /*199f0*/  MOV R4, UR43 ;  /* 0x0000002b00047c02 */ /* 0x002fe40008000f00 */
[----:B------:R-:W-:Y:S02]  /*19a00*/  MOV R5, UR42 ;  /* 0x0000002a00057c02 */ /* 0x000fe40008000f00 */
[----:B------:R-:W-:Y:S02]  /*19a10*/  R2UR UR42, R20 ;  /* 0x00000000142a72ca */ /* 0x000fe400000e0000 */
[----:B------:R-:W-:Y:S01]  /*19a20*/  R2UR UR43, R21 ;  /* 0x00000000152b72ca */ /* 0x000fe200000e0000 */
[----:B------:R-:W-:Y:S01]  /*19a30*/  UMOV UR40, UR46 ;  /* 0x0000002e00287c82 */ /* 0x000fe20008000000 */
[----:B------:R-:W-:Y:S01]  /*19a40*/  UMOV UR41, UR47 ;  /* 0x0000002f00297c82 */ /* 0x000fe20008000000 */
[----:B------:R-:W-:-:S02]  /*19a50*/  WARPGROUP.DEPBAR.LE gsb0, 0x0 ;  /* 0x00008000000079c5 */ /* 0x000fc40000010000 */
        /* <DEDUP_REMOVED lines=15> */
[----:B------:R-:W-:Y:S02]  /*19b50*/  R2UR UR6, R20 ;  /* 0x00000000140672ca */ /* 0x000fe400000e0000 */
        /* <DEDUP_REMOVED lines=307> */
[----:B------:R-:W-:Y:S01]  /*1ae90*/  IMAD.MOV.U32 R5, RZ, RZ, 0x40000040 ;  /* 0x40000040ff057424 */ /* 0x000fe200078e00ff */
[----:B------:R-:W-:Y:S02]  /*1aea0*/  R2UR UR41, R14 ;  /* 0x000000000e2972ca */ /* 0x000fe400000e0000 */
        /* <DEDUP_REMOVED lines=222> */
.L_x_2390:
[----:B------:R-:W-:Y:S01]  /*1bc90*/  SHF.L.U32 R0, R11, 0x1f, RZ ;  /* 0x0000001f0b007819 */ /* 0x000fe200000006ff */
[----:B------:R-:W-:-:S04]  /*1bca0*/  IMAD R11, R12, 0x8, R18 ;  /* 0x000000080c0b7824 */ /* 0x000fc800078e0212 */
[----:B------:R0:W1:Y:S01]  /*1bcb0*/  SYNCS.PHASECHK.TRANS64.TRYWAIT P2, [R11+URZ+0x36850], R0 ;  /* 0x036850000b0075a7 */ /* 0x000062000804017f */
[----:B------:R-:W-:Y:S05]  /*1bcc0*/  @!P0 BRA `(.L_x_2391) ;  /* 0x0000000000048947 */ /* 0x000fea0003800000 */
[----:B------:R-:W-:Y:S01]  /*1bcd0*/  BPT.TRAP 0x1 ;  /* 0x000000040000795c */ /* 0x000fe20000300000 */
.L_x_2391:
[----:B------:R-:W-:Y:S04]  /*1bce0*/  BSSY B2, `(.L_x_2392) ;  /* 0x0000004000027945 */ /* 0x000fe80003800000 */
[----:B-1----:R-:W-:Y:S05]  /*1bcf0*/  @P2 BRA `(.L_x_2393) ;  /* 0x0000000000082947 */ /* 0x002fea0003800000 */
[----:B------:R-:W1:Y:S02]  /*1bd00*/  SYNCS.PHASECHK.TRANS64.TRYWAIT P2, [R11+URZ+0x36850], R0 ;  /* 0x036850000b0075a7 */ /* 0x000e64000804017f */
[----:B-1----:R-:W-:Y:S05]  /*1bd10*/  @!P2 BRA `(.L_x_2394) ;  /* 0x0000011c008ca947 */ /* 0x002fea0003800000 */
.L_x_2393:
[----:B------:R-:W-:Y:S05]  /*1bd20*/  BSYNC B2 ;  /* 0x0000000000027941 */ /* 0x000fea0003800000 */
.L_x_2392:
[----:B01----:R-:W-:Y:S01]  /*1bd30*/  VIADD R0, R18, 0x400 ;  /* 0x0000040012007836 */ /* 0x003fe20000000000 */
[----:B------:R-:W-:Y:S01]  /*1bd40*/  WARPGROUP.ARRIVE ;  /* 0x00000000000079c5 */ /* 0x000fe20000000000 */
[----:B------:R-:W-:Y:S02]  /*1bd50*/  IMAD.MOV.U32 R3, RZ, RZ, 0x40000040 ;  /* 0x40000040ff037424 */ /* 0x000fe400078e00ff */
[----:B------:R-:W-:Y:S01]  /*1bd60*/  FMUL.FTZ R21, R162, UR43 ;  /* 0x0000002ba2157c20 */ /* 0x000fe20008410000 */
[----:B------:R-:W-:Y:S01]  /*1bd70*/  IMAD.MOV.U32 R5, RZ, RZ, 0x40000040 ;  /* 0x40000040ff057424 */ /* 0x000fe200078e00ff */
[----:B------:R-:W-:Y:S01]  /*1bd80*/  SHF.R.U32.HI R0, RZ, 0x4, R0 ;  /* 0x00000004ff007819 */ /* 0x000fe20000011600 */
[----:B------:R-:W-:Y:S01]  /*1bd90*/  FMUL.FTZ R162, R164, UR43 ;  /* 0x0000002ba4a27c20 */ /* 0x000fe20008410000 */
[----:B------:R-:W-:Y:S01]  /*1bda0*/  R2UR UR7, R3 ;  /* 0x00000000030772ca */ /* 0x000fe200000e0000 */
[----:B------:R-:W-:Y:S01]  /*1bdb0*/  FMUL.FTZ R164, R167, UR43 ;  /* 0x0000002ba7a47c20 */ /* 0x000fe20008410000 */
[----:B------:R-:W-:Y:S01]  /*1bdc0*/  LOP3.LUT R0, R0, 0x3fff, RZ, 0xc0, !PT ;  /* 0x00003fff00007812 */ /* 0x000fe200078ec0ff */
[----:B------:R-:W-:Y:S01]  /*1bdd0*/  FMUL.FTZ R167, R153, UR43 ;  /* 0x0000002b99a77c20 */ /* 0x000fe20008410000 */
[----:B------:R-:W-:Y:S01]  /*1bde0*/  FMUL.FTZ R153, R155, UR43 ;  /* 0x0000002b9b997c20 */ /* 0x000fe20008410000 */
[----:B------:R-:W-:Y:S01]  /*1bdf0*/  FMUL.FTZ R155, R156, UR43 ;  /* 0x0000002b9c9b7c20 */ /* 0x000fe20008410000 */
[----:B------:R-:W-:Y:S01]  /*1be00*/  LOP3.LUT R0, R0, 0x3800000, RZ, 0xfc, !PT ;  /* 0x0380000000007812 */ /* 0x000fe200078efcff */
[----:B------:R-:W-:Y:S01]  /*1be10*/  FMUL.FTZ R156, R159, UR43 ;  /* 0x0000002b9f9c7c20 */ /* 0x000fe20008410000 */
[----:B------:R-:W-:Y:S01]  /*1be20*/  FMUL.FTZ R159, R145, UR43 ;  /* 0x0000002b919f7c20 */ /* 0x000fe20008410000 */
[----:B------:R-:W-:-:S02]  /*1be30*/  IMAD.SHL.U32 R145, R217, 0x80, RZ ;  /* 0x00000080d9917824 */ /* 0x000fc400078e00ff */
[----:B------:R-:W-:Y:S01]  /*1be40*/  FMUL.FTZ R3, R169, UR43 ;  /* 0x0000002ba9037c20 */ /* 0x000fe20008410000 */
[----:B------:R-:W-:Y:S02]  /*1be50*/  IMAD R2, R12, 0xa80, R0 ;  /* 0x00000a800c027824 */ /* 0x000fe400078e0200 */
[----:B------:R-:W-:Y:S01]  /*1be60*/  FMUL.FTZ R0, R168, UR43 ;  /* 0x0000002ba8007c20 */ /* 0x000fe20008410000 */
[----:B------:R-:W-:Y:S01]  /*1be70*/  FMUL.FTZ R168, R161, UR43 ;  /* 0x0000002ba1a87c20 */ /* 0x000fe20008410000 */
[----:B------:R-:W-:Y:S01]  /*1be80*/  FMUL.FTZ R161, R163, UR43 ;  /* 0x0000002ba3a17c20 */ /* 0x000fe20008410000 */
[C---:B------:R-:W-:Y:S01]  /*1be90*/  VIADD R4, R2.reuse, 0x80 ;  /* 0x0000008002047836 */ /* 0x040fe20000000000 */
[----:B------:R-:W-:Y:S01]  /*1bea0*/  R2UR UR6, R2 ;  /* 0x00000000020672ca */ /* 0x000fe200000e0000 */
[----:B------:R-:W-:Y:S01]  /*1beb0*/  FMUL.FTZ R163, R166, UR43 ;  /* 0x0000002ba6a37c20 */ /* 0x000fe20008410000 */
[----:B------:R-:W-:Y:S01]  /*1bec0*/  FMUL.FTZ R166, R152, UR43 ;  /* 0x0000002b98a67c20 */ /* 0x000fe20008410000 */
[----:B------:R-:W-:Y:S01]  /*1bed0*/  FMUL.FTZ R152, R154, UR43 ;  /* 0x0000002b9a987c20 */ /* 0x000fe20008410000 */
[----:B------:R-:W-:Y:S01]  /*1bee0*/  FMUL.FTZ R154, R158, UR43 ;  /* 0x0000002b9e9a7c20 */ /* 0x000fe20008410000 */
[----:B------:R-:W-:Y:S01]  /*1bef0*/  FMUL.FTZ R158, R144, UR43 ;  /* 0x0000002b909e7c20 */ /* 0x000fe20008410000 */
[----:B------:R-:W-:Y:S01]  /*1bf00*/  FMUL.FTZ R144, R146, UR43 ;  /* 0x0000002b92907c20 */ /* 0x000fe20008410000 */
[----:B------:R-:W-:Y:S01]  /*1bf10*/  IMAD R146, R10, -0x70, R145 ;  /* 0xffffff900a927824 */ /* 0x000fe200078e0291 */
[----:B------:R-:W0:Y:S01]  /*1bf20*/  MUFU.TANH R0, R0 ;  /* 0x0000000000007308 */ /* 0x000e220000002400 */
[----:B------:R-:W-:Y:S01]  /*1bf30*/  FMUL.FTZ R20, R173, UR43 ;  /* 0x0000002bad147c20 */ /* 0x000fe20008410000 */
[----:B------:R-:W-:Y:S01]  /*1bf40*/  FMUL.FTZ R160, R160, UR43 ;  /* 0x0000002ba0a07c20 */ /* 0x000fe20008410000 */
[----:B------:R-:W-:Y:S01]  /*1bf50*/  FMUL.FTZ R147, R147, UR43 ;  /* 0x0000002b93937c20 */ /* 0x000fe20008410000 */
[----:B------:R-:W-:Y:S01]  /*1bf60*/  IADD3 R146, R146, 0x1, R222 ;  /* 0x0000000192927810 */ /* 0x000fe20007ffe0de */
[----:B------:R-:W-:Y:S01]  /*1bf70*/  HGMMA.64x192x16.F32.BF16 R24, R200, gdesc[UR4].tnspB, R24, gsb0 ;  /* 0x42e00004c8187df0 */ /* 0x000fe20008001818 */
[----:B------:R-:W-:Y:S01]  /*1bf80*/  R2UR UR6, R4 ;  /* 0x00000000040672ca */ /* 0x000fe200000e0000 */
[----:B------:R-:W-:Y:S01]  /*1bf90*/  VIADD R4, R2, 0x100 ;  /* 0x0000010002047836 */ /* 0x000fe20000000000 */
[----:B------:R-:W-:Y:S01]  /*1bfa0*/  R2UR UR7, R5 ;  /* 0x00000000050772ca */ /* 0x000fe200000e0000 */
[----:B------:R-:W-:Y:S01]  /*1bfb0*/  IMAD.MOV.U32 R5, RZ, RZ, 0x40000040 ;  /* 0x40000040ff057424 */ /* 0x000fe200078e00ff */
[----:B------:R-:W1:Y:S01]  /*1bfc0*/  MUFU.TANH R3, R3 ;  /* 0x0000000300037308 */ /* 0x000e620000002400 */
[----:B------:R-:W-:-:S02]  /*1bfd0*/  IMAD.IADD R146, R146, 0x1, -R219 ;  /* 0x0000000192927824 */ /* 0x000fc400078e0adb */
[----:B------:R-:W-:Y:S01]  /*1bfe0*/  FMUL.FTZ R165, R165, UR43 ;  /* 0x0000002ba5a57c20 */ /* 0x000fe20008410000 */
[----:B------:R-:W-:Y:S01]  /*1bff0*/  FMUL.FTZ R169, R137, UR43 ;  /* 0x0000002b89a97c20 */ /* 0x000fe20008410000 */
[----:B------:R-:W-:Y:S01]  /*1c000*/  FMUL.FTZ R157, R157, UR43 ;  /* 0x0000002b9d9d7c20 */ /* 0x000fe20008410000 */
[----:B------:R-:W-:Y:S02]  /*1c010*/  IMAD R146, R226, -0x2, R146 ;  /* 0xfffffffee2927824 */ /* 0x000fe400078e0292 */
[----:B------:R-:W-:Y:S01]  /*1c020*/  FMUL.FTZ R140, R140, UR43 ;  /* 0x0000002b8c8c7c20 */ /* 0x000fe20008410000 */
[----:B------:R-:W-:Y:S01]  /*1c030*/  FMUL.FTZ R129, R129, UR43 ;  /* 0x0000002b81817c20 */ /* 0x000fe20008410000 */
[----:B------:R-:W2:Y:S01]  /*1c040*/  MUFU.TANH R20, R20 ;  /* 0x0000001400147308 */ /* 0x000ea20000002400 */
[----:B------:R-:W-:Y:S02]  /*1c050*/  IMAD.IADD R146, R227, 0x1, R146 ;  /* 0x00000001e3927824 */ /* 0x000fe400078e0292 */
[----:B------:R-:W-:Y:S01]  /*1c060*/  FMUL.FTZ R12, R171, UR43 ;  /* 0x0000002bab0c7c20 */ /* 0x000fe20008410000 */
[----:B------:R-:W-:Y:S01]  /*1c070*/  FMUL.FTZ R171, R133, UR43 ;  /* 0x0000002b85ab7c20 */ /* 0x000fe20008410000 */
[----:B------:R-:W-:Y:S01]  /*1c080*/  FMUL.FTZ R120, R120, UR43 ;  /* 0x0000002b78787c20 */ /* 0x000fe20008410000 */
[----:B------:R-:W-:Y:S01]  /*1c090*/  FMUL.FTZ R121, R121, UR43 ;  /* 0x0000002b79797c20 */ /* 0x000fe20008410000 */
[C---:B------:R-:W-:Y:S01]  /*1c0a0*/  ISETP.GT.AND P2, PT, R146.reuse, RZ, PT ;  /* 0x000000ff9200720c */ /* 0x040fe20003f44270 */
[----:B------:R-:W-:Y:S01]  /*1c0b0*/  ULDC UR4, c[0x0][0x988] ;  /* 0x0002620000047ab9 */ /* 0x000fe20000000800 */
[----:B------:R-:W-:Y:S01]  /*1c0c0*/  MUFU.TANH R160, R160 ;  /* 0x000000a000a07308 */ /* 0x000fe20000002400 */
[----:B------:R-:W-:Y:S01]  /*1c0d0*/  ISETP.GT.AND P3, PT, R146, 0x1, PT ;  /* 0x000000019200780c */ /* 0x000fe20003f64270 */
[----:B------:R-:W-:Y:S01]  /*1c0e0*/  FMUL.FTZ R14, R174, UR43 ;  /* 0x0000002bae0e7c20 */ /* 0x000fe20008410000 */
[----:B0-----:R-:W-:Y:S01]  /*1c0f0*/  FSEL R0, R0, -INF , P2 ;  /* 0xff80000000007808 */ /* 0x001fe20001000000 */
[----:B------:R-:W-:Y:S01]  /*1c100*/  FMUL.FTZ R15, R175, UR43 ;  /* 0x0000002baf0f7c20 */ /* 0x000fe20008410000 */
[----:B------:R-:W-:Y:S01]  /*1c110*/  ISETP.GT.AND P2, PT, R146, 0x8, PT ;  /* 0x000000089200780c */ /* 0x000fe20003f44270 */
        /* <DEDUP_REMOVED lines=11> */
[----:B0-----:R-:W-:Y:S01]  /*1c1d0*/  FMUL.FTZ R147, R148, UR43 ;  /* 0x0000002b94937c20 */ /* 0x001fe20008410000 */
[----:B------:R-:W-:Y:S01]  /*1c1e0*/  FMUL.FTZ R148, R149, UR43 ;  /* 0x0000002b95947c20 */ /* 0x000fe20008410000 */
[----:B------:R-:W-:Y:S01]  /*1c1f0*/  FMUL.FTZ R149, R136, UR43 ;  /* 0x0000002b88957c20 */ /* 0x000fe20008410000 */
[----:B-1----:R-:W-:Y:S01]  /*1c200*/  FSEL R136, R3, -INF , P3 ;  /* 0xff80000003887808 */ /* 0x002fe20001800000 */
[----:B------:R-:W-:Y:S01]  /*1c210*/  FMUL.FTZ R122, R122, UR43 ;  /* 0x0000002b7a7a7c20 */ /* 0x000fe20008410000 */
[----:B-----5:R-:W-:Y:S01]  /*1c220*/  FMNMX.FTZ R3, R0, R9, !PT ;  /* 0x0000000900037209 */ /* 0x020fe20007810000 */
[----:B------:R-:W-:Y:S01]  /*1c230*/  FMUL.FTZ R123, R123, UR43 ;  /* 0x0000002b7b7b7c20 */ /* 0x000fe20008410000 */
[----:B------:R-:W-:Y:S01]  /*1c240*/  MUFU.TANH R162, R162 ;  /* 0x000000a200a27308 */ /* 0x000fe20000002400 */
[----:B------:R-:W-:Y:S01]  /*1c250*/  ISETP.GT.AND P3, PT, R146, 0x9, PT ;  /* 0x000000099200780c */ /* 0x000fe20003f64270 */
[----:B------:R-:W-:-:S02]  /*1c260*/  @!P1 VIADD R13, R13, 0x36840 ;  /* 0x000368400d0d9836 */ /* 0x000fc40000000000 */
[----:B------:R-:W-:Y:S01]  /*1c270*/  @!P1 VIADD R11, R11, 0x36860 ;  /* 0x000368600b0b9836 */ /* 0x000fe20000000000 */
[----:B--2---:R-:W-:Y:S02]  /*1c280*/  FSEL R20, R20, -INF , P3 ;  /* 0xff80000014147808 */ /* 0x004fe40001800000 */
[----:B------:R-:W-:Y:S01]  /*1c290*/  ISETP.GT.AND P3, PT, R146, 0x11, PT ;  /* 0x000000119200780c */ /* 0x000fe20003f64270 */
[----:B------:R-:W0:Y:S01]  /*1c2a0*/  MUFU.TANH R165, R165 ;  /* 0x000000a500a57308 */ /* 0x000e220000002400 */
[----:B------:R-:W-:Y:S02]  /*1c2b0*/  @!P1 PRMT R13, RZ, 0x654, R13 ;  /* 0x00000654ff0d9816 */ /* 0x000fe4000000000d */
[----:B---3--:R-:W-:Y:S02]  /*1c2c0*/  FSEL R168, R168, -INF , P3 ;  /* 0xff800000a8a87808 */ /* 0x008fe40001800000 */
[----:B------:R-:W-:-:S03]  /*1c2d0*/  ISETP.GT.AND P3, PT, R146, 0x19, PT ;  /* 0x000000199200780c */ /* 0x000fc60003f64270 */
[----:B------:R-:W-:Y:S08]  /*1c2e0*/  MUFU.TANH R166, R166 ;  /* 0x000000a600a67308 */ /* 0x000ff00000002400 */
[----:B------:R-:W1:Y:S01]  /*1c2f0*/  MUFU.TANH R167, R167 ;  /* 0x000000a700a77308 */ /* 0x000e620000002400 */
[----:B0-----:R-:W-:Y:S02]  /*1c300*/  FSEL R165, R165, -INF , P3 ;  /* 0xff800000a5a57808 */ /* 0x001fe40001800000 */
[----:B------:R-:W-:-:S05]  /*1c310*/  ISETP.GT.AND P3, PT, R146, 0x21, PT ;  /* 0x000000219200780c */ /* 0x000fca0003f64270 */
[----:B------:R-:W-:Y:S08]  /*1c320*/  MUFU.TANH R155, R155 ;  /* 0x0000009b009b7308 */ /* 0x000ff00000002400 */
[----:B------:R-:W0:Y:S01]  /*1c330*/  MUFU.TANH R157, R157 ;  /* 0x0000009d009d7308 */ /* 0x000e220000002400 */
[----:B-1----:R-:W-:Y:S02]  /*1c340*/  FSEL R167, R167, -INF , P3 ;  /* 0xff800000a7a77808 */ /* 0x002fe40001800000 */
[----:B------:R-:W-:-:S05]  /*1c350*/  ISETP.GT.AND P3, PT, R146, 0x29, PT ;  /* 0x000000299200780c */ /* 0x000fca0003f64270 */
        /* <DEDUP_REMOVED lines=9> */
[----:B------:R-:W-:Y:S01]  /*1c3f0*/  MUFU.TANH R171, R171 ;  /* 0x000000ab00ab7308 */ /* 0x000fe20000002400 */
[----:B0-----:R-:W-:Y:S02]  /*1c400*/  FSEL R148, R148, -INF , P3 ;  /* 0xff80000094947808 */ /* 0x001fe40001800000 */
[----:B------:R-:W-:-:S05]  /*1c410*/  ISETP.GT.AND P3, PT, R146, 0x41, PT ;  /* 0x000000419200780c */ /* 0x000fca0003f64270 */
        /* <DEDUP_REMOVED lines=13> */
[----:B------:R-:W-:Y:S01]  /*1c4f0*/  R2UR UR6, R4 ;  /* 0x00000000040672ca */ /* 0x000fe200000e0000 */
[----:B------:R-:W-:Y:S01]  /*1c500*/  VIADD R4, R2, 0x180 ;  /* 0x0000018002047836 */ /* 0x000fe20000000000 */
[----:B------:R-:W-:Y:S01]  /*1c510*/  R2UR UR7, R5 ;  /* 0x00000000050772ca */ /* 0x000fe200000e0000 */
[----:B------:R-:W-:-:S03]  /*1c520*/  IMAD.MOV.U32 R5, RZ, RZ, 0x40000040 ;  /* 0x40000040ff057424 */ /* 0x000fc600078e00ff */
        /* <DEDUP_REMOVED lines=23> */
[----:B------:R-:W-:Y:S01]  /*1c6a0*/  FMUL.FTZ R5, R172, UR43 ;  /* 0x0000002bac057c20 */ /* 0x000fe20008410000 */
[----:B------:R-:W-:Y:S01]  /*1c6b0*/  R2UR UR6, R4 ;  /* 0x00000000040672ca */ /* 0x000fe200000e0000 */
[----:B------:R-:W-:Y:S01]  /*1c6c0*/  FMUL.FTZ R4, R170, UR43 ;  /* 0x0000002baa047c20 */ /* 0x000fe20008410000 */
[----:B------:R-:W-:-:S03]  /*1c6d0*/  FMUL.FTZ R170, R132, UR43 ;  /* 0x0000002b84aa7c20 */ /* 0x000fc60008410000 */
[----:B------:R-:W0:Y:S08]  /*1c6e0*/  MUFU.TANH R5, R5 ;  /* 0x0000000500057308 */ /* 0x000e300000002400 */
[----:B------:R-:W-:Y:S08]  /*1c6f0*/  MUFU.TANH R170, R170 ;  /* 0x000000aa00aa7308 */ /* 0x000ff00000002400 */
[----:B------:R-:W-:Y:S01]  /*1c700*/  MUFU.TANH R4, R4 ;  /* 0x0000000400047308 */ /* 0x000fe20000002400 */
[----:B0-----:R-:W-:-:S02]  /*1c710*/  FSEL R137, R5, -INF , P2 ;  /* 0xff80000005897808 */ /* 0x001fc40001000000 */
[----:B------:R-:W-:Y:S02]  /*1c720*/  FMNMX.FTZ R5, R136, R3, !PT ;  /* 0x0000000388057209 */ /* 0x000fe40007810000 */
[----:B------:R-:W-:Y:S02]  /*1c730*/  ISETP.GT.AND P2, PT, R146, 0x10, PT ;  /* 0x000000109200780c */ /* 0x000fe40003f44270 */
[----:B------:R-:W-:Y:S01]  /*1c740*/  FMNMX.FTZ R5, R137, R5, !PT ;  /* 0x0000000589057209 */ /* 0x000fe20007810000 */
[----:B------:R0:W1:Y:S01]  /*1c750*/  MUFU.TANH R3, R169 ;  /* 0x000000a900037308 */ /* 0x0000620000002400 */
[----:B------:R-:W-:Y:S02]  /*1c760*/  FSEL R160, R160, -INF , P2 ;  /* 0xff800000a0a07808 */ /* 0x000fe40001000000 */
[----:B------:R-:W-:-:S04]  /*1c770*/  ISETP.GT.AND P2, PT, R146, 0x18, PT ;  /* 0x000000189200780c */ /* 0x000fc80003f44270 */
[----:B------:R-:W-:Y:S02]  /*1c780*/  FSEL R162, R162, -INF , P2 ;  /* 0xff800000a2a27808 */ /* 0x000fe40001000000 */
[----:B0-----:R-:W-:Y:S02]  /*1c790*/  FMNMX.FTZ R169, R20, R5, !PT ;  /* 0x0000000514a97209 */ /* 0x001fe40007810000 */
[----:B------:R-:W-:Y:S01]  /*1c7a0*/  ISETP.GT.AND P2, PT, R146, 0x20, PT ;  /* 0x000000209200780c */ /* 0x000fe20003f44270 */
[----:B------:R0:W2:Y:S01]  /*1c7b0*/  MUFU.TANH R5, R140 ;  /* 0x0000008c00057308 */ /* 0x0000a20000002400 */
[----:B------:R-:W-:Y:S02]  /*1c7c0*/  FMNMX.FTZ R169, R160, R169, !PT ;  /* 0x000000a9a0a97209 */ /* 0x000fe40007810000 */
[----:B------:R-:W-:Y:S02]  /*1c7d0*/  FSEL R166, R166, -INF , P2 ;  /* 0xff800000a6a67808 */ /* 0x000fe40001000000 */
[----:B------:R-:W-:-:S02]  /*1c7e0*/  FMNMX.FTZ R169, R168, R169, !PT ;  /* 0x000000a9a8a97209 */ /* 0x000fc40007810000 */
[----:B------:R-:W-:Y:S02]  /*1c7f0*/  ISETP.GT.AND P2, PT, R146, 0x28, PT ;  /* 0x000000289200780c */ /* 0x000fe40003f44270 */
[----:B------:R-:W-:Y:S01]  /*1c800*/  FMNMX.FTZ R169, R162, R169, !PT ;  /* 0x000000a9a2a97209 */ /* 0x000fe20007810000 */
[----:B0-----:R-:W-:Y:S01]  /*1c810*/  FMUL.FTZ R140, R141, UR43 ;  /* 0x0000002b8d8c7c20 */ /* 0x001fe20008410000 */
[----:B------:R-:W-:Y:S01]  /*1c820*/  FMUL.FTZ R141, R128, UR43 ;  /* 0x0000002b808d7c20 */ /* 0x000fe20008410000 */
[----:B------:R-:W-:Y:S02]  /*1c830*/  FSEL R155, R155, -INF , P2 ;  /* 0xff8000009b9b7808 */ /* 0x000fe40001000000 */
[----:B------:R-:W-:Y:S02]  /*1c840*/  FMNMX.FTZ R169, R165, R169, !PT ;  /* 0x000000a9a5a97209 */ /* 0x000fe40007810000 */
[----:B------:R-:W-:Y:S01]  /*1c850*/  ISETP.GT.AND P2, PT, R146, 0x30, PT ;  /* 0x000000309200780c */ /* 0x000fe20003f44270 */
[----:B------:R-:W0:Y:S01]  /*1c860*/  MUFU.TANH R140, R140 ;  /* 0x0000008c008c7308 */ /* 0x000e220000002400 */
[----:B------:R-:W-:-:S02]  /*1c870*/  FMNMX.FTZ R169, R166, R169, !PT ;  /* 0x000000a9a6a97209 */ /* 0x000fc40007810000 */
[----:B------:R-:W-:Y:S02]  /*1c880*/  FSEL R158, R158, -INF , P2 ;  /* 0xff8000009e9e7808 */ /* 0x000fe40001000000 */
[----:B------:R-:W-:Y:S02]  /*1c890*/  FMNMX.FTZ R128, R167, R169, !PT ;  /* 0x000000a9a7807209 */ /* 0x000fe40007810000 */
[----:B------:R-:W-:Y:S01]  /*1c8a0*/  ISETP.GT.AND P2, PT, R146, 0x38, PT ;  /* 0x000000389200780c */ /* 0x000fe20003f44270 */
[----:B------:R3:W-:Y:S01]  /*1c8b0*/  MUFU.TANH R169, R129 ;  /* 0x0000008100a97308 */ /* 0x0007e20000002400 */
[----:B------:R-:W-:Y:S02]  /*1c8c0*/  FMNMX.FTZ R128, R155, R128, !PT ;  /* 0x000000809b807209 */ /* 0x000fe40007810000 */
[----:B------:R-:W-:Y:S02]  /*1c8d0*/  FSEL R147, R147, -INF , P2 ;  /* 0xff80000093937808 */ /* 0x000fe40001000000 */
[----:B------:R-:W-:-:S02]  /*1c8e0*/  FMNMX.FTZ R128, R157, R128, !PT ;  /* 0x000000809d807209 */ /* 0x000fc40007810000 */
[----:B------:R-:W-:Y:S01]  /*1c8f0*/  ISETP.GT.AND P2, PT, R146, 0x40, PT ;  /* 0x000000409200780c */ /* 0x000fe20003f44270 */
[----:B------:R-:W4:Y:S01]  /*1c900*/  MUFU.TANH R141, R141 ;  /* 0x0000008d008d7308 */ /* 0x000f220000002400 */
[----:B------:R-:W-:-:S04]  /*1c910*/  FMNMX.FTZ R128, R158, R128, !PT ;  /* 0x000000809e807209 */ /* 0x000fc80007810000 */
[----:B------:R-:W-:-:S04]  /*1c920*/  FMNMX.FTZ R128, R159, R128, !PT ;  /* 0x000000809f807209 */ /* 0x000fc80007810000 */
[----:B---3--:R-:W-:Y:S02]  /*1c930*/  FMNMX.FTZ R129, R147, R128, !PT ;  /* 0x0000008093817209 */ /* 0x008fe40007810000 */
[----:B------:R-:W-:Y:S02]  /*1c940*/  FSEL R128, R149, -INF , P2 ;  /* 0xff80000095807808 */ /* 0x000fe40001000000 */
[----:B------:R-:W-:Y:S01]  /*1c950*/  FMNMX.FTZ R132, R148, R129, !PT ;  /* 0x0000008194847209 */ /* 0x000fe20007810000 */
[----:B------:R3:W4:Y:S01]  /*1c960*/  MUFU.TANH R149, R120 ;  /* 0x0000007800957308 */ /* 0x0007220000002400 */
[----:B------:R-:W-:Y:S02]  /*1c970*/  ISETP.GT.AND P2, PT, R146, 0x48, PT ;  /* 0x000000489200780c */ /* 0x000fe40003f44270 */
[----:B-1----:R-:W-:Y:S02]  /*1c980*/  FSEL R129, R3, -INF , P3 ;  /* 0xff80000003817808 */ /* 0x002fe40001800000 */
[----:B------:R-:W-:-:S02]  /*1c990*/  FMNMX.FTZ R3, R128, R132, !PT ;  /* 0x0000008480037209 */ /* 0x000fc40007810000 */
[----:B--2---:R-:W-:Y:S02]  /*1c9a0*/  FSEL R132, R5, -INF , P2 ;  /* 0xff80000005847808 */ /* 0x004fe40001000000 */
[----:B------:R-:W-:Y:S01]  /*1c9b0*/  ISETP.GT.AND P3, PT, R146, 0x49, PT ;  /* 0x000000499200780c */ /* 0x000fe20003f64270 */
[----:B---3--:R-:W-:Y:S01]  /*1c9c0*/  FMUL.FTZ R120, R124, UR43 ;  /* 0x0000002b7c787c20 */ /* 0x008fe20008410000 */
[----:B------:R-:W-:Y:S02]  /*1c9d0*/  FMNMX.FTZ R5, R129, R3, !PT ;  /* 0x0000000381057209 */ /* 0x000fe40007810000 */
[----:B------:R-:W-:Y:S01]  /*1c9e0*/  ISETP.GT.AND P2, PT, R146, 0x50, PT ;  /* 0x000000509200780c */ /* 0x000fe20003f44270 */
[----:B------:R1:W2:Y:S01]  /*1c9f0*/  MUFU.TANH R3, R121 ;  /* 0x0000007900037308 */ /* 0x0002a20000002400 */
[----:B0-----:R-:W-:Y:S02]  /*1ca00*/  FSEL R133, R140, -INF , P3 ;  /* 0xff8000008c857808 */ /* 0x001fe40001800000 */
[----:B------:R-:W-:-:S02]  /*1ca10*/  FMNMX.FTZ R5, R132, R5, !PT ;  /* 0x0000000584057209 */ /* 0x000fc40007810000 */
[C---:B------:R-:W-:Y:S02]  /*1ca20*/  ISETP.GT.AND P3, PT, R146.reuse, 0x51, PT ;  /* 0x000000519200780c */ /* 0x040fe40003f64270 */
[----:B----4-:R-:W-:Y:S02]  /*1ca30*/  FSEL R124, R141, -INF , P2 ;  /* 0xff8000008d7c7808 */ /* 0x010fe40001000000 */
[----:B-1----:R-:W-:Y:S02]  /*1ca40*/  FMNMX.FTZ R121, R133, R5, !PT ;  /* 0x0000000585797209 */ /* 0x002fe40007810000 */
[----:B------:R0:W1:Y:S01]  /*1ca50*/  MUFU.TANH R5, R120 ;  /* 0x0000007800057308 */ /* 0x0000620000002400 */
[----:B------:R-:W-:Y:S02]  /*1ca60*/  ISETP.GT.AND P2, PT, R146, 0x58, PT ;  /* 0x000000589200780c */ /* 0x000fe40003f44270 */
[----:B------:R-:W-:Y:S02]  /*1ca70*/  FSEL R140, R169, -INF , P3 ;  /* 0xff800000a98c7808 */ /* 0x000fe40001800000 */
[----:B------:R-:W-:-:S02]  /*1ca80*/  FMNMX.FTZ R121, R124, R121, !PT ;  /* 0x000000797c797209 */ /* 0x000fc40007810000 */
[----:B------:R-:W-:Y:S01]  /*1ca90*/  ISETP.GT.AND P3, PT, R146, 0x59, PT ;  /* 0x000000599200780c */ /* 0x000fe20003f64270 */
[----:B0-----:R-:W-:Y:S01]  /*1caa0*/  FMUL.FTZ R120, R125, UR43 ;  /* 0x0000002b7d787c20 */ /* 0x001fe20008410000 */
[----:B------:R-:W-:Y:S01]  /*1cab0*/  FSEL R125, R170, -INF , P2 ;  /* 0xff800000aa7d7808 */ /* 0x000fe20001000000 */
[----:B------:R-:W-:Y:S01]  /*1cac0*/  FMUL.FTZ R170, R150, UR43 ;  /* 0x0000002b96aa7c20 */ /* 0x000fe20008410000 */
[----:B------:R-:W-:Y:S02]  /*1cad0*/  FMNMX.FTZ R121, R140, R121, !PT ;  /* 0x000000798c797209 */ /* 0x000fe40007810000 */
[----:B------:R-:W-:Y:S01]  /*1cae0*/  ISETP.GT.AND P2, PT, R146, 0x60, PT ;  /* 0x000000609200780c */ /* 0x000fe20003f44270 */
[----:B------:R-:W0:Y:S01]  /*1caf0*/  MUFU.TANH R120, R120 ;  /* 0x0000007800787308 */ /* 0x000e220000002400 */
[----:B------:R-:W-:Y:S01]  /*1cb00*/  FSEL R141, R171, -INF , P3 ;  /* 0xff800000ab8d7808 */ /* 0x000fe20001800000 */
[----:B------:R-:W-:Y:S01]  /*1cb10*/  FMUL.FTZ R171, R151, UR43 ;  /* 0x0000002b97ab7c20 */ /* 0x000fe20008410000 */
[----:B------:R-:W-:-:S02]  /*1cb20*/  FMNMX.FTZ R121, R125, R121, !PT ;  /* 0x000000797d797209 */ /* 0x000fc40007810000 */
[C---:B------:R-:W-:Y:S02]  /*1cb30*/  ISETP.GT.AND P3, PT, R146.reuse, 0x61, PT ;  /* 0x000000619200780c */ /* 0x040fe40003f64270 */
[----:B------:R-:W-:Y:S01]  /*1cb40*/  FSEL R149, R149, -INF , P2 ;  /* 0xff80000095957808 */ /* 0x000fe20001000000 */
[----:B------:R-:W3:Y:S01]  /*1cb50*/  MUFU.TANH R170, R170 ;  /* 0x000000aa00aa7308 */ /* 0x000ee20000002400 */
[----:B------:R-:W-:Y:S02]  /*1cb60*/  FMNMX.FTZ R121, R141, R121, !PT ;  /* 0x000000798d797209 */ /* 0x000fe40007810000 */
[C---:B------:R-:W-:Y:S02]  /*1cb70*/  ISETP.GT.AND P2, PT, R146.reuse, 0x68, PT ;  /* 0x000000689200780c */ /* 0x040fe40003f44270 */
[----:B--2---:R-:W-:Y:S02]  /*1cb80*/  FSEL R169, R3, -INF , P3 ;  /* 0xff80000003a97808 */ /* 0x004fe40001800000 */
[----:B------:R-:W-:Y:S01]  /*1cb90*/  FMNMX.FTZ R121, R149, R121, !PT ;  /* 0x0000007995797209 */ /* 0x000fe20007810000 */
[----:B------:R-:W2:Y:S01]  /*1cba0*/  MUFU.TANH R171, R171 ;  /* 0x000000ab00ab7308 */ /* 0x000ea20000002400 */
[C---:B------:R-:W-:Y:S01]  /*1cbb0*/  ISETP.GT.AND P3, PT, R146.reuse, 0x69, PT ;  /* 0x000000699200780c */ /* 0x040fe20003f64270 */
[----:B------:R-:W-:Y:S01]  /*1cbc0*/  VIADD R146, R146, 0x8 ;  /* 0x0000000892927836 */ /* 0x000fe20000000000 */
[----:B-1----:R-:W-:-:S02]  /*1cbd0*/  FSEL R151, R5, -INF , P2 ;  /* 0xff80000005977808 */ /* 0x002fc40001000000 */
[----:B------:R-:W-:Y:S02]  /*1cbe0*/  FMNMX.FTZ R121, R169, R121, !PT ;  /* 0x00000079a9797209 */ /* 0x000fe40007810000 */
[----:B0-----:R-:W-:Y:S01]  /*1cbf0*/  FSEL R150, R120, -INF , P3 ;  /* 0xff80000078967808 */ /* 0x001fe20001800000 */
[----:B------:R-:W-:Y:S01]  /*1cc00*/  VIADD R120, R2, 0x280 ;  /* 0x0000028002787836 */ /* 0x000fe20000000000 */
[----:B------:R-:W-:Y:S01]  /*1cc10*/  FMNMX.FTZ R5, R151, R121, !PT ;  /* 0x0000007997057209 */ /* 0x000fe20007810000 */
[----:B------:R-:W-:Y:S01]  /*1cc20*/  IMAD.MOV.U32 R121, RZ, RZ, 0x40000040 ;  /* 0x40000040ff797424 */ /* 0x000fe200078e00ff */
[----:B------:R-:W-:Y:S02]  /*1cc30*/  ISETP.GT.AND P3, PT, R146, RZ, PT ;  /* 0x000000ff9200720c */ /* 0x000fe40003f64270 */
[----:B------:R-:W-:Y:S02]  /*1cc40*/  FMNMX.FTZ R5, R150, R5, !PT ;  /* 0x0000000596057209 */ /* 0x000fe40007810000 */
[----:B------:R-:W-:-:S02]  /*1cc50*/  ISETP.GT.AND P4, PT, R146, 0x1, PT ;  /* 0x000000019200780c */ /* 0x000fc40003f84270 */
[----:B------:R-:W-:Y:S01]  /*1cc60*/  ISETP.GT.AND P5, PT, R146, 0x8, PT ;  /* 0x000000089200780c */ /* 0x000fe20003fa4270 */
[----:B------:R-:W0:Y:S01]  /*1cc70*/  SHFL.BFLY PT, R3, R5, 0x2, 0x1f ;  /* 0x0c401f0005037f89 */ /* 0x000e2200000e0000 */
[----:B------:R-:W-:Y:S02]  /*1cc80*/  FSEL R12, R12, -INF , P4 ;  /* 0xff8000000c0c7808 */ /* 0x000fe40002000000 */
[----:B------:R-:W-:Y:S02]  /*1cc90*/  ISETP.GT.AND P6, PT, R146, 0x9, PT ;  /* 0x000000099200780c */ /* 0x000fe40003fc4270 */
[----:B------:R-:W-:Y:S02]  /*1cca0*/  FSEL R14, R14, -INF , P5 ;  /* 0xff8000000e0e7808 */ /* 0x000fe40002800000 */
[C---:B------:R-:W-:Y:S02]  /*1ccb0*/  ISETP.GT.AND P4, PT, R146.reuse, 0x11, PT ;  /* 0x000000119200780c */ /* 0x040fe40003f84270 */
[----:B------:R-:W-:-:S02]  /*1ccc0*/  ISETP.GT.AND P5, PT, R146, 0x18, PT ;  /* 0x000000189200780c */ /* 0x000fc40003fa4270 */
[----:B------:R-:W-:Y:S02]  /*1ccd0*/  FSEL R161, R161, -INF , P4 ;  /* 0xff800000a1a17808 */ /* 0x000fe40002000000 */
[----:B------:R-:W-:Y:S02]  /*1cce0*/  FSEL R163, R163, -INF , P5 ;  /* 0xff800000a3a37808 */ /* 0x000fe40002800000 */
[C---:B------:R-:W-:Y:S02]  /*1ccf0*/  ISETP.GT.AND P4, PT, R146.reuse, 0x21, PT ;  /* 0x000000219200780c */ /* 0x040fe40003f84270 */
[----:B------:R-:W-:Y:S02]  /*1cd00*/  ISETP.GT.AND P5, PT, R146, 0x28, PT ;  /* 0x000000289200780c */ /* 0x000fe40003fa4270 */
[----:B------:R-:W-:Y:S02]  /*1cd10*/  FSEL R153, R153, -INF , P4 ;  /* 0xff80000099997808 */ /* 0x000fe40002000000 */
[----:B------:R-:W-:-:S02]  /*1cd20*/  FSEL R154, R154, -INF , P5 ;  /* 0xff8000009a9a7808 */ /* 0x000fc40002800000 */
[C---:B------:R-:W-:Y:S02]  /*1cd30*/  ISETP.GT.AND P4, PT, R146.reuse, 0x31, PT ;  /* 0x000000319200780c */ /* 0x040fe40003f84270 */
[----:B0-----:R-:W-:Y:S02]  /*1cd40*/  FMNMX.FTZ R5, R5, R3, !PT ;  /* 0x0000000305057209 */ /* 0x001fe40007810000 */
[----:B------:R-:W-:Y:S02]  /*1cd50*/  ISETP.GT.AND P5, PT, R146, 0x38, PT ;  /* 0x000000389200780c */ /* 0x000fe40003fa4270 */
[----:B------:R-:W-:Y:S01]  /*1cd60*/  FSEL R145, R145, -INF , P4 ;  /* 0xff80000091917808 */ /* 0x000fe20002000000 */
[----:B------:R-:W0:Y:S01]  /*1cd70*/  SHFL.BFLY PT, R3, R5, 0x1, 0x1f ;  /* 0x0c201f0005037f89 */ /* 0x000e2200000e0000 */
[----:B---3--:R-:W-:Y:S02]  /*1cd80*/  FSEL R170, R170, -INF , P5 ;  /* 0xff800000aaaa7808 */ /* 0x008fe40002800000 */
[----:B------:R-:W-:-:S02]  /*1cd90*/  ISETP.GT.AND P4, PT, R146, 0x41, PT ;  /* 0x000000419200780c */ /* 0x000fc40003f84270 */
[----:B------:R-:W-:Y:S02]  /*1cda0*/  ISETP.GT.AND P5, PT, R146, 0x48, PT ;  /* 0x000000489200780c */ /* 0x000fe40003fa4270 */
[----:B------:R-:W-:Y:S02]  /*1cdb0*/  FSEL R139, R139, -INF , P4 ;  /* 0xff8000008b8b7808 */ /* 0x000fe40002000000 */
[----:B------:R-:W-:Y:S01]  /*1cdc0*/  FSEL R142, R142, -INF , P5 ;  /* 0xff8000008e8e7808 */ /* 0x000fe20002800000 */
[----:B------:R-:W-:Y:S02]  /*1cdd0*/  WARPGROUP.DEPBAR.LE gsb0, 0x0 ;  /* 0x00008000000079c5 */ /* 0x000fe40000010000 */
[----:B------:R-:W-:Y:S01]  /*1cde0*/  WARPGROUP.ARRIVE ;  /* 0x00000000000079c5 */ /* 0x000fe20000000000 */
[C---:B------:R-:W-:Y:S02]  /*1cdf0*/  ISETP.GT.AND P4, PT, R146.reuse, 0x51, PT ;  /* 0x000000519200780c */ /* 0x040fe40003f84270 */
[----:B------:R-:W-:-:S02]  /*1ce00*/  ISETP.GT.AND P5, PT, R146, 0x58, PT ;  /* 0x000000589200780c */ /* 0x000fc40003fa4270 */
[----:B------:R-:W-:Y:S01]  /*1ce10*/  FSEL R131, R131, -INF , P4 ;  /* 0xff80000083837808 */ /* 0x000fe20002000000 */
[----:B------:R-:W-:Y:S01]  /*1ce20*/  HGMMA.64x192x16.F32.BF16 R24, R184, gdesc[UR4].tnspB, R24, gsb0 ;  /* 0x42e00004b8187df0 */ /* 0x000fe20008001818 */
[----:B------:R-:W-:Y:S02]  /*1ce30*/  R2UR UR6, R120 ;  /* 0x00000000780672ca */ /* 0x000fe400000e0000 */
[----:B------:R-:W-:Y:S02]  /*1ce40*/  R2UR UR7, R121 ;  /* 0x00000000790772ca */ /* 0x000fe400000e0000 */
[----:B0-----:R-:W-:Y:S01]  /*1ce50*/  FMNMX.FTZ R5, R5, R3, !PT ;  /* 0x0000000305057209 */ /* 0x001fe20007810000 */
[----:B------:R-:W-:Y:S01]  /*1ce60*/  IMAD.U32 R3, RZ, RZ, UR4 ;  /* 0x00000004ff037e24 */ /* 0x000fe2000f8e00ff */
[----:B------:R0:W1:Y:S01]  /*1ce70*/  MUFU.TANH R121, R126 ;  /* 0x0000007e00797308 */ /* 0x0000620000002400 */
[----:B------:R-:W-:Y:S02]  /*1ce80*/  FSEL R134, R134, -INF , P5 ;  /* 0xff80000086867808 */ /* 0x000fe40002800000 */
[C---:B------:R-:W-:Y:S01]  /*1ce90*/  FMUL.FTZ R120, R5.reuse, R3 ;  /* 0x0000000305787220 */ /* 0x040fe20000410000 */
[----:B------:R-:W-:-:S02]  /*1cea0*/  FSETP.NEU.FTZ.AND P2, PT, R5, -INF , PT ;  /* 0xff8000000500780b */ /* 0x000fc40003f5d000 */
[----:B------:R-:W-:Y:S02]  /*1ceb0*/  ISETP.GT.AND P4, PT, R146, 0x61, PT ;  /* 0x000000619200780c */ /* 0x000fe40003f84270 */
[----:B------:R-:W-:Y:S01]  /*1cec0*/  FSEL R120, R120, RZ, P2 ;  /* 0x000000ff78787208 */ /* 0x000fe20001000000 */
[----:B0-----:R-:W-:Y:S01]  /*1ced0*/  FMUL.FTZ R126, R127, UR43 ;  /* 0x0000002b7f7e7c20 */ /* 0x001fe20008410000 */
[----:B------:R-:W-:-:S03]  /*1cee0*/  ISETP.GT.AND P5, PT, R146, 0x68, PT ;  /* 0x000000689200780c */ /* 0x000fc60003fa4270 */
[-CC-:B------:R-:W-:Y:S01]  /*1cef0*/  FFMA.FTZ R127, R136, R3.reuse, -R120.reuse ;  /* 0x00000003887f7223 */ /* 0x180fe20000010878 */
[----:B------:R-:W-:Y:S01]  /*1cf00*/  FSEL R136, R4, -INF , P3 ;  /* 0xff80000004887808 */ /* 0x000fe20001800000 */
[-CC-:B------:R-:W-:Y:S01]  /*1cf10*/  FFMA.FTZ R200, R0, R3.reuse, -R120.reuse ;  /* 0x0000000300c87223 */ /* 0x180fe20000010878 */
[-CC-:B------:R-:W-:Y:S01]  /*1cf20*/  FFMA.FTZ R202, R137, R3.reuse, -R120.reuse ;  /* 0x0000000389ca7223 */ /* 0x180fe20000010878 */
[----:B------:R-:W-:Y:S01]  /*1cf30*/  ISETP.GT.AND P3, PT, R146, 0x10, PT ;  /* 0x000000109200780c */ /* 0x000fe20003f64270 */
[-CC-:B------:R-:W-:Y:S01]  /*1cf40*/  FFMA.FTZ R196, R160, R3.reuse, -R120.reuse ;  /* 0x00000003a0c47223 */ /* 0x180fe20000010878 */
[----:B------:R-:W-:Y:S01]  /*1cf50*/  FMNMX.FTZ R0, R136, R8, !PT ;  /* 0x0000000888007209 */ /* 0x000fe20007810000 */
[-CC-:B------:R-:W-:Y:S01]  /*1cf60*/  FFMA.FTZ R198, R162, R3.reuse, -R120.reuse ;  /* 0x00000003a2c67223 */ /* 0x180fe20000010878 */
[----:B------:R-:W-:Y:S01]  /*1cf70*/  FSEL R137, R15, -INF , P6 ;  /* 0xff8000000f897808 */ /* 0x000fe20003000000 */
[-CC-:B------:R-:W-:Y:S01]  /*1cf80*/  FFMA.FTZ R194, R155, R3.reuse, -R120.reuse ;  /* 0x000000039bc27223 */ /* 0x180fe20000010878 */
[----:B------:R-:W-:Y:S01]  /*1cf90*/  FMNMX.FTZ R0, R12, R0, !PT ;  /* 0x000000000c007209 */ /* 0x000fe20007810000 */
[----:B------:R-:W0:Y:S01]  /*1cfa0*/  MUFU.TANH R126, R126 ;  /* 0x0000007e007e7308 */ /* 0x000e220000002400 */
[----:B------:R-:W-:Y:S01]  /*1cfb0*/  FSEL R21, R21, -INF , P3 ;  /* 0xff80000015157808 */ /* 0x000fe20001800000 */
[-CC-:B------:R-:W-:Y:S01]  /*1cfc0*/  FFMA.FTZ R157, R157, R3.reuse, -R120.reuse ;  /* 0x000000039d9d7223 */ /* 0x180fe20000010878 */
[----:B------:R-:W-:Y:S01]  /*1cfd0*/  FMNMX.FTZ R0, R14, R0, !PT ;  /* 0x000000000e007209 */ /* 0x000fe20007810000 */
[-CC-:B------:R-:W-:Y:S01]  /*1cfe0*/  FFMA.FTZ R190, R147, R3.reuse, -R120.reuse ;  /* 0x0000000393be7223 */ /* 0x180fe20000010878 */
[----:B------:R-:W-:Y:S01]  /*1cff0*/  ISETP.GT.AND P6, PT, R146, 0x19, PT ;  /* 0x000000199200780c */ /* 0x000fe20003fc4270 */
[-CC-:B------:R-:W-:Y:S01]  /*1d000*/  FFMA.FTZ R188, R158, R3.reuse, -R120.reuse ;  /* 0x000000039ebc7223 */ /* 0x180fe20000010878 */
[----:B------:R-:W-:Y:S01]  /*1d010*/  FMNMX.FTZ R0, R137, R0, !PT ;  /* 0x0000000089007209 */ /* 0x000fe20007810000 */
        /* <DEDUP_REMOVED lines=8> */
[-CC-:B------:R-:W-:Y:S01]  /*1d0a0*/  FFMA.FTZ R167, R167, R3.reuse, -R120.reuse ;  /* 0x00000003a7a77223 */ /* 0x180fe20000010878 */
[----:B------:R-:W-:Y:S01]  /*1d0b0*/  FSEL R152, R152, -INF , P3 ;  /* 0xff80000098987808 */ /* 0x000fe20001800000 */
[-CC-:B------:R-:W-:Y:S01]  /*1d0c0*/  FFMA.FTZ R159, R159, R3.reuse, -R120.reuse ;  /* 0x000000039f9f7223 */ /* 0x180fe20000010878 */
[----:B------:R-:W-:Y:S01]  /*1d0d0*/  FMNMX.FTZ R0, R163, R0, !PT ;  /* 0x00000000a3007209 */ /* 0x000fe20007810000 */
[----:B------:R-:W-:Y:S01]  /*1d0e0*/  FFMA.FTZ R124, R124, R3, -R120 ;  /* 0x000000037c7c7223 */ /* 0x000fe20000010878 */
[----:B------:R-:W-:Y:S01]  /*1d0f0*/  ISETP.GT.AND P6, PT, R146, 0x29, PT ;  /* 0x000000299200780c */ /* 0x000fe20003fc4270 */
[----:B------:R-:W-:Y:S01]  /*1d100*/  MUFU.EX2 R200, R200 ;  /* 0x000000c800c87308 */ /* 0x000fe20000000800 */
[----:B------:R-:W-:-:S02]  /*1d110*/  FMNMX.FTZ R0, R164, R0, !PT ;  /* 0x00000000a4007209 */ /* 0x000fc40007810000 */
[----:B------:R-:W-:Y:S02]  /*1d120*/  ISETP.GT.AND P3, PT, R146, 0x30, PT ;  /* 0x000000309200780c */ /* 0x000fe40003f64270 */
[----:B------:R-:W-:Y:S02]  /*1d130*/  FMNMX.FTZ R0, R152, R0, !PT ;  /* 0x0000000098007209 */ /* 0x000fe40007810000 */
[----:B------:R-:W-:Y:S01]  /*1d140*/  FSEL R156, R156, -INF , P6 ;  /* 0xff8000009c9c7808 */ /* 0x000fe20003000000 */
[----:B------:R-:W-:Y:S01]  /*1d150*/  MUFU.EX2 R127, R127 ;  /* 0x0000007f007f7308 */ /* 0x000fe20000000800 */
[----:B------:R-:W-:Y:S02]  /*1d160*/  FMNMX.FTZ R0, R153, R0, !PT ;  /* 0x0000000099007209 */ /* 0x000fe40007810000 */
[----:B------:R-:W-:Y:S02]  /*1d170*/  FSEL R160, R144, -INF , P3 ;  /* 0xff80000090a07808 */ /* 0x000fe40001800000 */
[----:B------:R-:W-:-:S02]  /*1d180*/  FMNMX.FTZ R0, R154, R0, !PT ;  /* 0x000000009a007209 */ /* 0x000fc40007810000 */
[----:B------:R-:W-:Y:S01]  /*1d190*/  ISETP.GT.AND P6, PT, R146, 0x39, PT ;  /* 0x000000399200780c */ /* 0x000fe20003fc4270 */
[----:B------:R-:W-:Y:S01]  /*1d1a0*/  MUFU.EX2 R202, R202 ;  /* 0x000000ca00ca7308 */ /* 0x000fe20000000800 */
[----:B------:R-:W-:Y:S02]  /*1d1b0*/  FMNMX.FTZ R0, R156, R0, !PT ;  /* 0x000000009c007209 */ /* 0x000fe40007810000 */
[----:B------:R-:W-:Y:S02]  /*1d1c0*/  ISETP.GT.AND P3, PT, R146, 0x40, PT ;  /* 0x000000409200780c */ /* 0x000fe40003f64270 */
[----:B------:R-:W-:Y:S02]  /*1d1d0*/  FMNMX.FTZ R0, R160, R0, !PT ;  /* 0x00000000a0007209 */ /* 0x000fe40007810000 */
[----:B--2---:R-:W-:Y:S01]  /*1d1e0*/  FSEL R171, R171, -INF , P6 ;  /* 0xff800000abab7808 */ /* 0x004fe20003000000 */
[----:B------:R-:W-:Y:S01]  /*1d1f0*/  MUFU.EX2 R15, R15 ;  /* 0x0000000f000f7308 */ /* 0x000fe20000000800 */
[----:B------:R-:W-:-:S02]  /*1d200*/  FMNMX.FTZ R0, R145, R0, !PT ;  /* 0x0000000091007209 */ /* 0x000fc40007810000 */
[----:B------:R-:W-:Y:S02]  /*1d210*/  FSEL R162, R138, -INF , P3 ;  /* 0xff8000008aa27808 */ /* 0x000fe40001800000 */
[----:B------:R-:W-:Y:S02]  /*1d220*/  FMNMX.FTZ R0, R170, R0, !PT ;  /* 0x00000000aa007209 */ /* 0x000fe40007810000 */
[C---:B------:R-:W-:Y:S01]  /*1d230*/  ISETP.GT.AND P6, PT, R146.reuse, 0x49, PT ;  /* 0x000000499200780c */ /* 0x040fe20003fc4270 */
[----:B------:R-:W-:Y:S01]  /*1d240*/  MUFU.EX2 R196, R196 ;  /* 0x000000c400c47308 */ /* 0x000fe20000000800 */
[----:B------:R-:W-:Y:S02]  /*1d250*/  FMNMX.FTZ R0, R171, R0, !PT ;  /* 0x00000000ab007209 */ /* 0x000fe40007810000 */
[----:B------:R-:W-:Y:S02]  /*1d260*/  ISETP.GT.AND P3, PT, R146, 0x50, PT ;  /* 0x000000509200780c */ /* 0x000fe40003f64270 */
[----:B------:R-:W-:-:S02]  /*1d270*/  FMNMX.FTZ R0, R162, R0, !PT ;  /* 0x00000000a2007209 */ /* 0x000fc40007810000 */
[----:B------:R-:W-:Y:S01]  /*1d280*/  FSEL R143, R143, -INF , P6 ;  /* 0xff8000008f8f7808 */ /* 0x000fe20003000000 */
[----:B------:R-:W-:Y:S01]  /*1d290*/  MUFU.EX2 R20, R20 ;  /* 0x0000001400147308 */ /* 0x000fe20000000800 */
[----:B------:R-:W-:Y:S02]  /*1d2a0*/  FMNMX.FTZ R0, R139, R0, !PT ;  /* 0x000000008b007209 */ /* 0x000fe40007810000 */
[----:B------:R-:W-:Y:S02]  /*1d2b0*/  FSEL R155, R130, -INF , P3 ;  /* 0xff800000829b7808 */ /* 0x000fe40001800000 */
[----:B------:R-:W-:Y:S02]  /*1d2c0*/  FMNMX.FTZ R0, R142, R0, !PT ;  /* 0x000000008e007209 */ /* 0x000fe40007810000 */
[----:B------:R-:W-:Y:S01]  /*1d2d0*/  ISETP.GT.AND P6, PT, R146, 0x59, PT ;  /* 0x000000599200780c */ /* 0x000fe20003fc4270 */
[----:B------:R2:W-:Y:S01]  /*1d2e0*/  MUFU.EX2 R130, R157 ;  /* 0x0000009d00827308 */ /* 0x0005e20000000800 */
[----:B------:R-:W-:-:S02]  /*1d2f0*/  FMNMX.FTZ R0, R143, R0, !PT ;  /* 0x000000008f007209 */ /* 0x000fc40007810000 */
[C---:B------:R-:W-:Y:S02]  /*1d300*/  ISETP.GT.AND P3, PT, R146.reuse, 0x60, PT ;  /* 0x000000609200780c */ /* 0x040fe40003f64270 */
[----:B------:R-:W-:Y:S02]  /*1d310*/  FMNMX.FTZ R0, R155, R0, !PT ;  /* 0x000000009b007209 */ /* 0x000fe40007810000 */
[----:B------:R-:W-:Y:S01]  /*1d320*/  FSEL R135, R135, -INF , P6 ;  /* 0xff80000087877808 */ /* 0x000fe20003000000 */
[----:B------:R-:W-:Y:S01]  /*1d330*/  MUFU.EX2 R198, R198 ;  /* 0x000000c600c67308 */ /* 0x000fe20000000800 */
[----:B------:R-:W-:Y:S02]  /*1d340*/  FMNMX.FTZ R0, R131, R0, !PT ;  /* 0x0000000083007209 */ /* 0x000fe40007810000 */
[----:B------:R-:W-:Y:S02]  /*1d350*/  ISETP.GT.AND P6, PT, R146, 0x69, PT ;  /* 0x000000699200780c */ /* 0x000fe40003fc4270 */
[----:B------:R-:W-:-:S02]  /*1d360*/  FMNMX.FTZ R0, R134, R0, !PT ;  /* 0x0000000086007209 */ /* 0x000fc40007810000 */
[----:B------:R-:W-:Y:S01]  /*1d370*/  FSEL R146, R122, -INF , P3 ;  /* 0xff8000007a927808 */ /* 0x000fe20001800000 */
[----:B------:R-:W-:Y:S01]  /*1d380*/  MUFU.EX2 R144, R165 ;  /* 0x000000a500907308 */ /* 0x000fe20000000800 */
[----:B------:R-:W-:Y:S02]  /*1d390*/  FMNMX.FTZ R0, R135, R0, !PT ;  /* 0x0000000087007209 */ /* 0x000fe40007810000 */
[----:B--2---:R-:W-:Y:S01]  /*1d3a0*/  FSEL R157, R123, -INF , P4 ;  /* 0xff8000007b9d7808 */ /* 0x004fe20002000000 */
[----:B------:R-:W-:Y:S01]  /*1d3b0*/  FFMA.FTZ R123, R148, R3, -R120 ;  /* 0x00000003947b7223 */ /* 0x000fe20000010878 */
[----:B------:R-:W-:Y:S02]  /*1d3c0*/  FMNMX.FTZ R0, R146, R0, !PT ;  /* 0x0000000092007209 */ /* 0x000fe40007810000 */
[----:B-1----:R-:W-:Y:S01]  /*1d3d0*/  FSEL R147, R121, -INF , P5 ;  /* 0xff80000079937808 */ /* 0x002fe20002800000 */
[----:B------:R-:W-:Y:S01]  /*1d3e0*/  MUFU.EX2 R192, R192 ;  /* 0x000000c000c07308 */ /* 0x000fe20000000800 */
[----:B------:R-:W-:-:S02]  /*1d3f0*/  FMNMX.FTZ R0, R157, R0, !PT ;  /* 0x000000009d007209 */ /* 0x000fc40007810000 */
[----:B0-----:R-:W-:Y:S01]  /*1d400*/  FSEL R158, R126, -INF , P6 ;  /* 0xff8000007e9e7808 */ /* 0x001fe20003000000 */
[-CC-:B------:R-:W-:Y:S01]  /*1d410*/  FFMA.FTZ R126, R129, R3.reuse, -R120.reuse ;  /* 0x00000003817e7223 */ /* 0x180fe20000010878 */
[----:B------:R-:W-:Y:S01]  /*1d420*/  FMNMX.FTZ R0, R147, R0, !PT ;  /* 0x0000000093007209 */ /* 0x000fe20007810000 */
[-CC-:B------:R-:W-:Y:S01]  /*1d430*/  FFMA.FTZ R129, R140, R3.reuse, -R120.reuse ;  /* 0x000000038c817223 */ /* 0x180fe20000010878 */
[----:B------:R-:W-:Y:S01]  /*1d440*/  FFMA.FTZ R140, R151, R3, -R120 ;  /* 0x00000003978c7223 */ /* 0x000fe20000010878 */
        /* <DEDUP_REMOVED lines=12> */
[----:B0-----:R-:W-:-:S02]  /*1d510*/  FMNMX.FTZ R4, R4, R0, !PT ;  /* 0x0000000004047209 */ /* 0x001fc40007810000 */
[----:B------:R-:W-:Y:S02]  /*1d520*/  FSEL R0, R5, RZ, P2 ;  /* 0x000000ff05007208 */ /* 0x000fe40001000000 */
[C---:B------:R-:W-:Y:S01]  /*1d530*/  FSETP.NEU.FTZ.AND P2, PT, R4.reuse, -INF , PT ;  /* 0xff8000000400780b */ /* 0x040fe20003f5d000 */
[-C--:B------:R-:W-:Y:S02]  /*1d540*/  FMUL.FTZ R148, R4, R3.reuse ;  /* 0x0000000304947220 */ /* 0x080fe40000410000 */
[----:B------:R-:W-:Y:S01]  /*1d550*/  MUFU.EX2 R129, R129 ;  /* 0x0000008100817308 */ /* 0x000fe20000000800 */
[----:B------:R-:W-:Y:S01]  /*1d560*/  FADD.FTZ R0, -R0, R9 ;  /* 0x0000000900007221 */ /* 0x000fe20000010100 */
[----:B------:R-:W-:Y:S02]  /*1d570*/  FSEL R121, R4, RZ, P2 ;  /* 0x000000ff04797208 */ /* 0x000fe40001000000 */
[----:B------:R-:W-:Y:S01]  /*1d580*/  FSEL R148, R148, RZ, P2 ;  /* 0x000000ff94947208 */ /* 0x000fe20001000000 */
[----:B------:R-:W-:Y:S01]  /*1d590*/  FMUL.FTZ R0, R0, R3 ;  /* 0x0000000300007220 */ /* 0x000fe20000410000 */
[C---:B------:R-:W-:Y:S01]  /*1d5a0*/  ISETP.GT.AND P2, PT, R10.reuse, R218, PT ;  /* 0x000000da0a00720c */ /* 0x040fe20003f44270 */
[----:B------:R-:W-:Y:S01]  /*1d5b0*/  VIADD R10, R10, 0xffffffff ;  /* 0xffffffff0a0a7836 */ /* 0x000fe20000000000 */
        /* <DEDUP_REMOVED lines=24> */
[----:B------:R-:W-:Y:S01]  /*1d740*/  MUFU.EX2 R12, R12 ;  /* 0x0000000c000c7308 */ /* 0x000fe20000000800 */
[----:B0-----:R-:W-:Y:S01]  /*1d750*/  FFMA.FTZ R7, R0, R7, R200 ;  /* 0x0000000700077223 */ /* 0x001fe200000100c8 */
[-CC-:B------:R-:W-:Y:S01]  /*1d760*/  FFMA.FTZ R191, R170, R3.reuse, -R148.reuse ;  /* 0x00000003aabf7223 */ /* 0x180fe20000010894 */
[-CC-:B------:R-:W-:Y:S01]  /*1d770*/  FFMA.FTZ R185, R162, R3.reuse, -R148.reuse ;  /* 0x00000003a2b97223 */ /* 0x180fe20000010894 */
[-CC-:B------:R-:W-:Y:S01]  /*1d780*/  FFMA.FTZ R135, R135, R3.reuse, -R148.reuse ;  /* 0x0000000387877223 */ /* 0x180fe20000010894 */
[----:B------:R-:W-:Y:S01]  /*1d790*/  FADD.FTZ R7, R127, R7 ;  /* 0x000000077f077221 */ /* 0x000fe20000010000 */
[-CC-:B------:R-:W-:Y:S01]  /*1d7a0*/  FFMA.FTZ R157, R157, R3.reuse, -R148.reuse ;  /* 0x000000039d9d7223 */ /* 0x180fe20000010894 */
[----:B------:R-:W-:Y:S01]  /*1d7b0*/  FFMA.FTZ R147, R147, R3, -R148 ;  /* 0x0000000393937223 */ /* 0x000fe20000010894 */
[----:B------:R-:W-:Y:S01]  /*1d7c0*/  MUFU.EX2 R203, R203 ;  /* 0x000000cb00cb7308 */ /* 0x000fe20000000800 */
[----:B------:R-:W-:Y:S01]  /*1d7d0*/  FADD.FTZ R7, R202, R7 ;  /* 0x00000007ca077221 */ /* 0x000fe20000010000 */
[----:B------:R-:W-:-:S02]  /*1d7e0*/  F2FP.BF16.F32.PACK_AB R202, R15, R202 ;  /* 0x000000ca0fca723e */ /* 0x000fc400000010ff */
[----:B------:R-:W-:Y:S01]  /*1d7f0*/  F2FP.BF16.F32.PACK_AB R200, R127, R200 ;  /* 0x000000c87fc8723e */ /* 0x000fe200000010ff */
[----:B------:R-:W-:-:S03]  /*1d800*/  FADD.FTZ R7, R15, R7 ;  /* 0x000000070f077221 */ /* 0x000fc60000010000 */
[----:B------:R-:W-:Y:S01]  /*1d810*/  MUFU.EX2 R14, R14 ;  /* 0x0000000e000e7308 */ /* 0x000fe20000000800 */
[----:B------:R-:W-:Y:S01]  /*1d820*/  FADD.FTZ R7, R196, R7 ;  /* 0x00000007c4077221 */ /* 0x000fe20000010000 */
[----:B------:R-:W-:-:S06]  /*1d830*/  F2FP.BF16.F32.PACK_AB R196, R20, R196 ;  /* 0x000000c414c4723e */ /* 0x000fcc00000010ff */
        /* <DEDUP_REMOVED lines=20> */
[-CC-:B------:R-:W-:Y:S01]  /*1d980*/  FFMA.FTZ R182, R125, R3.reuse, -R120.reuse ;  /* 0x000000037db67223 */ /* 0x180fe20000010878 */
[-CC-:B------:R-:W-:Y:S01]  /*1d990*/  FFMA.FTZ R125, R141, R3.reuse, -R120.reuse ;  /* 0x000000038d7d7223 */ /* 0x180fe20000010878 */
[-C--:B------:R-:W-:Y:S01]  /*1d9a0*/  FFMA.FTZ R120, R150, R3.reuse, -R120 ;  /* 0x0000000396787223 */ /* 0x080fe20000010878 */
[----:B------:R-:W-:Y:S01]  /*1d9b0*/  WARPGROUP.ARRIVE ;  /* 0x00000000000079c5 */ /* 0x000fe20000000000 */
[-CC-:B------:R-:W-:Y:S01]  /*1d9c0*/  FFMA.FTZ R141, R156, R3.reuse, -R148.reuse ;  /* 0x000000039c8d7223 */ /* 0x180fe20000010894 */
[-CC-:B------:R-:W-:Y:S01]  /*1d9d0*/  FFMA.FTZ R183, R134, R3.reuse, -R148.reuse ;  /* 0x0000000386b77223 */ /* 0x180fe20000010894 */
[----:B------:R0:W-:Y:S01]  /*1d9e0*/  MUFU.EX2 R9, R120 ;  /* 0x0000007800097308 */ /* 0x0001e20000000800 */
[----:B------:R-:W-:Y:S01]  /*1d9f0*/  FFMA.FTZ R181, R155, R3, -R148 ;  /* 0x000000039bb57223 */ /* 0x000fe20000010894 */
[----:B------:R-:W-:-:S06]  /*1da00*/  F2FP.BF16.F32.PACK_AB R180, R129, R124 ;  /* 0x0000007c81b4723e */ /* 0x000fcc00000010ff */
[----:B------:R-:W-:Y:S01]  /*1da10*/  MUFU.EX2 R141, R141 ;  /* 0x0000008d008d7308 */ /* 0x000fe20000000800 */
[----:B0-----:R-:W-:Y:S02]  /*1da20*/  VIADD R120, R2, 0x300 ;  /* 0x0000030002787836 */ /* 0x001fe40000000000 */
[----:B------:R-:W-:Y:S01]  /*1da30*/  FADD.FTZ R2, -R121, R8 ;  /* 0x0000000879027221 */ /* 0x000fe20000010100 */
[----:B------:R-:W-:Y:S02]  /*1da40*/  IMAD.MOV.U32 R121, RZ, RZ, 0x40000040 ;  /* 0x40000040ff797424 */ /* 0x000fe400078e00ff */
[----:B------:R-:W-:Y:S01]  /*1da50*/  R2UR UR6, R120 ;  /* 0x00000000780672ca */ /* 0x000fe200000e0000 */
[-C--:B------:R-:W-:Y:S02]  /*1da60*/  FMUL.FTZ R2, R2, R3.reuse ;  /* 0x0000000302027220 */ /* 0x080fe40000410000 */
[----:B------:R-:W-:Y:S01]  /*1da70*/  R2UR UR7, R121 ;  /* 0x00000000790772ca */ /* 0x000fe200000e0000 */
[----:B------:R-:W-:Y:S01]  /*1da80*/  FADD.FTZ R121, R20, R7 ;  /* 0x0000000714797221 */ /* 0x000fe20000010000 */
[----:B------:R-:W-:Y:S01]  /*1da90*/  MUFU.EX2 R8, R145 ;  /* 0x0000009100087308 */ /* 0x000fe20000000800 */
[----:B------:R-:W-:-:S02]  /*1daa0*/  FFMA.FTZ R120, R171, R3, -R148 ;  /* 0x00000003ab787223 */ /* 0x000fc40000010894 */
[----:B------:R-:W-:Y:S01]  /*1dab0*/  FADD.FTZ R121, R198, R121 ;  /* 0x00000079c6797221 */ /* 0x000fe20000010000 */
[----:B------:R-:W-:-:S03]  /*1dac0*/  F2FP.BF16.F32.PACK_AB R198, R144, R198 ;  /* 0x000000c690c6723e */ /* 0x000fc600000010ff */
[----:B------:R-:W-:Y:S01]  /*1dad0*/  FADD.FTZ R121, R144, R121 ;  /* 0x0000007990797221 */ /* 0x000fe20000010000 */
[----:B------:R-:W0:Y:S03]  /*1dae0*/  MUFU.EX2 R2, R2 ;  /* 0x0000000200027308 */ /* 0x000e260000000800 */
[----:B------:R-:W-:Y:S01]  /*1daf0*/  HGMMA.64x192x16.F32.BF16 R24, R176, gdesc[UR4].tnspB, R24, gsb0 ;  /* 0x42e00004b0187df0 */ /* 0x000fe20008001818 */
[----:B------:R-:W-:Y:S01]  /*1db00*/  FADD.FTZ R121, R192, R121 ;  /* 0x00000079c0797221 */ /* 0x000fe20000010000 */
[----:B------:R-:W-:-:S03]  /*1db10*/  F2FP.BF16.F32.PACK_AB R192, R138, R192 ;  /* 0x000000c08ac0723e */ /* 0x000fc600000010ff */
[----:B------:R-:W-:Y:S01]  /*1db20*/  FADD.FTZ R121, R138, R121 ;  /* 0x000000798a797221 */ /* 0x000fe20000010000 */
[----:B------:R-:W1:Y:S03]  /*1db30*/  MUFU.EX2 R120, R120 ;  /* 0x0000007800787308 */ /* 0x000e660000000800 */
[----:B------:R-:W-:Y:S01]  /*1db40*/  FADD.FTZ R121, R194, R121 ;  /* 0x00000079c2797221 */ /* 0x000fe20000010000 */
[----:B------:R-:W-:-:S03]  /*1db50*/  F2FP.BF16.F32.PACK_AB R194, R130, R194 ;  /* 0x000000c282c2723e */ /* 0x000fc600000010ff */
[----:B------:R-:W-:Y:S01]  /*1db60*/  FADD.FTZ R121, R130, R121 ;  /* 0x0000007982797221 */ /* 0x000fe20000010000 */
[----:B0-----:R-:W-:Y:S01]  /*1db70*/  FFMA.FTZ R7, R2, R6, R201 ;  /* 0x0000000602077223 */ /* 0x001fe200000100c9 */
[----:B------:R-:W-:Y:S01]  /*1db80*/  FFMA.FTZ R6, R139, R3, -R148 ;  /* 0x000000038b067223 */ /* 0x000fe20000010894 */
[----:B------:R-:W0:Y:S01]  /*1db90*/  MUFU.EX2 R182, R182 ;  /* 0x000000b600b67308 */ /* 0x000e220000000800 */
[----:B------:R-:W-:Y:S01]  /*1dba0*/  FADD.FTZ R121, R188, R121 ;  /* 0x00000079bc797221 */ /* 0x000fe20000010000 */
[----:B------:R-:W-:Y:S01]  /*1dbb0*/  FADD.FTZ R150, R12, R7 ;  /* 0x000000070c967221 */ /* 0x000fe20000010000 */
[C---:B------:R-:W-:Y:S02]  /*1dbc0*/  F2FP.BF16.F32.PACK_AB R188, R122.reuse, R188 ;  /* 0x000000bc7abc723e */ /* 0x040fe400000010ff */
[----:B------:R-:W-:Y:S01]  /*1dbd0*/  FADD.FTZ R121, R122, R121 ;  /* 0x000000797a797221 */ /* 0x000fe20000010000 */
[----:B------:R-:W-:Y:S01]  /*1dbe0*/  FADD.FTZ R7, R203, R150 ;  /* 0x00000096cb077221 */ /* 0x000fe20000010000 */
[----:B------:R-:W-:Y:S01]  /*1dbf0*/  F2FP.BF16.F32.PACK_AB R201, R12, R201 ;  /* 0x000000c90cc9723e */ /* 0x000fe200000010ff */
[----:B------:R-:W2:Y:S01]  /*1dc00*/  MUFU.EX2 R6, R6 ;  /* 0x0000000600067308 */ /* 0x000ea20000000800 */
[C---:B------:R-:W-:Y:S01]  /*1dc10*/  F2FP.BF16.F32.PACK_AB R203, R14.reuse, R203 ;  /* 0x000000cb0ecb723e */ /* 0x040fe200000010ff */
[----:B------:R-:W-:Y:S01]  /*1dc20*/  FADD.FTZ R150, R14, R7 ;  /* 0x000000070e967221 */ /* 0x000fe20000010000 */
[----:B------:R-:W-:-:S03]  /*1dc30*/  IMAD.MOV.U32 R12, RZ, RZ, R205 ;  /* 0x000000ffff0c7224 */ /* 0x000fc600078e00cd */
[----:B------:R-:W-:Y:S01]  /*1dc40*/  FADD.FTZ R150, R197, R150 ;  /* 0x00000096c5967221 */ /* 0x000fe20000010000 */
[C---:B------:R-:W-:Y:S01]  /*1dc50*/  F2FP.BF16.F32.PACK_AB R197, R21.reuse, R197 ;  /* 0x000000c515c5723e */ /* 0x040fe200000010ff */
[----:B------:R-:W3:Y:S02]  /*1dc60*/  MUFU.EX2 R125, R125 ;  /* 0x0000007d007d7308 */ /* 0x000ee40000000800 */
[----:B------:R-:W-:-:S04]  /*1dc70*/  FADD.FTZ R150, R21, R150 ;  /* 0x0000009615967221 */ /* 0x000fc80000010000 */
[----:B------:R-:W-:Y:S01]  /*1dc80*/  FADD.FTZ R7, R199, R150 ;  /* 0x00000096c7077221 */ /* 0x000fe20000010000 */
[----:B------:R-:W-:Y:S01]  /*1dc90*/  FADD.FTZ R150, R190, R121 ;  /* 0x00000079be967221 */ /* 0x000fe20000010000 */
[----:B------:R-:W-:Y:S01]  /*1dca0*/  MUFU.EX2 R181, R181 ;  /* 0x000000b500b57308 */ /* 0x000fe20000000800 */
[C---:B------:R-:W-:Y:S01]  /*1dcb0*/  F2FP.BF16.F32.PACK_AB R190, R123.reuse, R190 ;  /* 0x000000be7bbe723e */ /* 0x040fe200000010ff */
[C---:B------:R-:W-:Y:S01]  /*1dcc0*/  FADD.FTZ R142, R136.reuse, R7 ;  /* 0x00000007888e7221 */ /* 0x040fe20000010000 */
[----:B------:R-:W-:Y:S01]  /*1dcd0*/  FADD.FTZ R7, R123, R150 ;  /* 0x000000967b077221 */ /* 0x000fe20000010000 */
[----:B------:R-:W-:Y:S02]  /*1dce0*/  F2FP.BF16.F32.PACK_AB R199, R136, R199 ;  /* 0x000000c788c7723e */ /* 0x000fe400000010ff */
[----:B------:R-:W-:Y:S01]  /*1dcf0*/  FADD.FTZ R142, R193, R142 ;  /* 0x0000008ec18e7221 */ /* 0x000fe20000010000 */
[----:B------:R-:W-:Y:S01]  /*1dd00*/  FADD.FTZ R7, R184, R7 ;  /* 0x00000007b8077221 */ /* 0x000fe20000010000 */
[----:B------:R-:W-:Y:S01]  /*1dd10*/  MUFU.EX2 R183, R183 ;  /* 0x000000b700b77308 */ /* 0x000fe20000000800 */
[C---:B------:R-:W-:Y:S01]  /*1dd20*/  F2FP.BF16.F32.PACK_AB R184, R126.reuse, R184 ;  /* 0x000000b87eb8723e */ /* 0x040fe200000010ff */
        /* <DEDUP_REMOVED lines=10> */
[----:B------:R-:W-:-:S03]  /*1ddd0*/  F2FP.BF16.F32.PACK_AB R189, R8, R189 ;  /* 0x000000bd08bd723e */ /* 0x000fc600000010ff */
[----:B------:R-:W-:Y:S01]  /*1dde0*/  FADD.FTZ R134, R8, R7 ;  /* 0x0000000708867221 */ /* 0x000fe20000010000 */
[----:B------:R-:W-:-:S03]  /*1ddf0*/  IMAD.MOV.U32 R8, RZ, RZ, R4 ;  /* 0x000000ffff087224 */ /* 0x000fc600078e0004 */
[----:B------:R-:W-:Y:S01]  /*1de00*/  FADD.FTZ R7, R191, R134 ;  /* 0x00000086bf077221 */ /* 0x000fe20000010000 */
[----:B------:R-:W-:Y:S01]  /*1de10*/  FADD.FTZ R134, R124, R121 ;  /* 0x000000797c867221 */ /* 0x000fe20000010000 */
[C---:B-1----:R-:W-:Y:S02]  /*1de20*/  F2FP.BF16.F32.PACK_AB R191, R120.reuse, R191 ;  /* 0x000000bf78bf723e */ /* 0x042fe400000010ff */
[----:B------:R-:W-:Y:S01]  /*1de30*/  FADD.FTZ R20, R120, R7 ;  /* 0x0000000778147221 */ /* 0x000fe20000010000 */
[----:B------:R-:W-:-:S03]  /*1de40*/  FADD.FTZ R121, R129, R134 ;  /* 0x0000008681797221 */ /* 0x000fc60000010000 */
[----:B------:R-:W-:Y:S01]  /*1de50*/  FADD.FTZ R7, R185, R20 ;  /* 0x00000014b9077221 */ /* 0x000fe20000010000 */
[----:B0-----:R-:W-:Y:S01]  /*1de60*/  FADD.FTZ R130, R182, R121 ;  /* 0x00000079b6827221 */ /* 0x001fe20000010000 */
[C---:B--2---:R-:W-:Y:S02]  /*1de70*/  F2FP.BF16.F32.PACK_AB R185, R6.reuse, R185 ;  /* 0x000000b906b9723e */ /* 0x044fe400000010ff */
[----:B------:R-:W-:Y:S01]  /*1de80*/  FADD.FTZ R20, R6, R7 ;  /* 0x0000000706147221 */ /* 0x000fe20000010000 */
[C---:B---3--:R-:W-:Y:S01]  /*1de90*/  FADD.FTZ R7, R125.reuse, R130 ;  /* 0x000000827d077221 */ /* 0x048fe20000010000 */
[----:B------:R-:W-:Y:S02]  /*1dea0*/  F2FP.BF16.F32.PACK_AB R182, R125, R182 ;  /* 0x000000b67db6723e */ /* 0x000fe400000010ff */
[----:B------:R-:W-:Y:S01]  /*1deb0*/  FADD.FTZ R122, R187, R20 ;  /* 0x00000014bb7a7221 */ /* 0x000fe20000010000 */
[----:B------:R-:W-:Y:S01]  /*1dec0*/  FADD.FTZ R126, R132, R7 ;  /* 0x00000007847e7221 */ /* 0x000fe20000010000 */
[----:B------:R-:W-:Y:S03]  /*1ded0*/  MUFU.EX2 R20, R157 ;  /* 0x0000009d00147308 */ /* 0x000fe60000000800 */
[----:B------:R-:W-:-:S04]  /*1dee0*/  FADD.FTZ R7, R133, R126 ;  /* 0x0000007e85077221 */ /* 0x000fc80000010000 */
[----:B------:R-:W-:-:S04]  /*1def0*/  FADD.FTZ R124, R140, R7 ;  /* 0x000000078c7c7221 */ /* 0x000fc80000010000 */
[C---:B------:R-:W-:Y:S01]  /*1df00*/  FADD.FTZ R7, R9.reuse, R124 ;  /* 0x0000007c09077221 */ /* 0x040fe20000010000 */
[----:B------:R-:W-:Y:S02]  /*1df10*/  WARPGROUP.DEPBAR.LE gsb0, 0x0 ;  /* 0x00008000000079c5 */ /* 0x000fe40000010000 */
[----:B------:R0:W-:Y:S01]  /*1df20*/  @!P1 SYNCS.ARRIVE.TRANS64.RED.A1T0 RZ, [R13+URZ], RZ ;  /* 0x000000ff0dff99a7 */ /* 0x0001e2000810043f */
[----:B------:R-:W-:Y:S01]  /*1df30*/  FFMA.FTZ R177, R146, R3, -R148 ;  /* 0x0000000392b17223 */ /* 0x000fe20000010894 */
[----:B------:R-:W-:Y:S02]  /*1df40*/  F2FP.BF16.F32.PACK_AB R178, R9, R140 ;  /* 0x0000008c09b2723e */ /* 0x000fe400000010ff */
[----:B------:R-:W-:-:S03]  /*1df50*/  F2FP.BF16.F32.PACK_AB R176, R133, R132 ;  /* 0x0000008485b0723e */ /* 0x000fc600000010ff */
[----:B------:R-:W-:Y:S01]  /*1df60*/  MUFU.EX2 R177, R177 ;  /* 0x000000b100b17308 */ /* 0x000fe20000000800 */
[----:B0-----:R-:W-:Y:S01]  /*1df70*/  @!P1 PRMT R13, RZ, 0x654, R11 ;  /* 0x00000654ff0d9816 */ /* 0x001fe2000000000b */
[----:B------:R-:W-:-:S03]  /*1df80*/  FFMA.FTZ R11, R143, R3, -R148 ;  /* 0x000000038f0b7223 */ /* 0x000fc60000010894 */
[----:B------:R0:W-:Y:S03]  /*1df90*/  @!P1 SYNCS.ARRIVE.TRANS64.RED.A1T0 RZ, [R13+URZ], RZ ;  /* 0x000000ff0dff99a7 */ /* 0x0001e6000810043f */
[----:B------:R-:W1:Y:S01]  /*1dfa0*/  MUFU.EX2 R11, R11 ;  /* 0x0000000b000b7308 */ /* 0x000e620000000800 */
[-CC-:B0-----:R-:W-:Y:S01]  /*1dfb0*/  FFMA.FTZ R13, R131, R3.reuse, -R148.reuse ;  /* 0x00000003830d7223 */ /* 0x181fe20000010894 */
[----:B------:R-:W-:-:S06]  /*1dfc0*/  FFMA.FTZ R148, R158, R3, -R148 ;  /* 0x000000039e947223 */ /* 0x000fcc0000010894 */
[----:B------:R-:W0:Y:S01]  /*1dfd0*/  MUFU.EX2 R13, R13 ;  /* 0x0000000d000d7308 */ /* 0x000e220000000800 */
[C---:B-1----:R-:W-:Y:S01]  /*1dfe0*/  FADD.FTZ R122, R11.reuse, R122 ;  /* 0x0000007a0b7a7221 */ /* 0x042fe20000010000 */
[----:B------:R-:W-:-:S06]  /*1dff0*/  F2FP.BF16.F32.PACK_AB R187, R11, R187 ;  /* 0x000000bb0bbb723e */ /* 0x000fcc00000010ff */
[----:B------:R-:W1:Y:S01]  /*1e000*/  MUFU.EX2 R148, R148 ;  /* 0x0000009400947308 */ /* 0x000e620000000800 */
[----:B------:R-:W-:Y:S02]  /*1e010*/  IMAD.MOV.U32 R11, RZ, RZ, R208 ;  /* 0x000000ffff0b7224 */ /* 0x000fe400078e00d0 */
[----:B------:R-:W-:-:S04]  /*1e020*/  FADD.FTZ R122, R181, R122 ;  /* 0x0000007ab57a7221 */ /* 0x000fc80000010000 */
[C---:B0-----:R-:W-:Y:S01]  /*1e030*/  FADD.FTZ R122, R13.reuse, R122 ;  /* 0x0000007a0d7a7221 */ /* 0x041fe20000010000 */
[----:B------:R-:W-:-:S03]  /*1e040*/  F2FP.BF16.F32.PACK_AB R181, R13, R181 ;  /* 0x000000b50db5723e */ /* 0x000fc600000010ff */
[----:B------:R-:W-:Y:S01]  /*1e050*/  FADD.FTZ R122, R183, R122 ;  /* 0x0000007ab77a7221 */ /* 0x000fe20000010000 */
[----:B------:R-:W-:-:S03]  /*1e060*/  F2FP.BF16.F32.PACK_AB R183, R15, R183 ;  /* 0x000000b70fb7723e */ /* 0x000fc600000010ff */
[----:B------:R-:W-:Y:S01]  /*1e070*/  FADD.FTZ R122, R15, R122 ;  /* 0x0000007a0f7a7221 */ /* 0x000fe20000010000 */
[----:B-1----:R-:W-:-:S03]  /*1e080*/  F2FP.BF16.F32.PACK_AB R179, R148, R147 ;  /* 0x0000009394b3723e */ /* 0x002fc600000010ff */
[----:B------:R-:W-:Y:S01]  /*1e090*/  FADD.FTZ R9, R177, R122 ;  /* 0x0000007ab1097221 */ /* 0x000fe20000010000 */
[----:B------:R-:W-:-:S03]  /*1e0a0*/  F2FP.BF16.F32.PACK_AB R177, R20, R177 ;  /* 0x000000b114b1723e */ /* 0x000fc600000010ff */
[----:B------:R-:W-:Y:S01]  /*1e0b0*/  FADD.FTZ R6, R20, R9 ;  /* 0x0000000914067221 */ /* 0x000fe20000010000 */
[----:B------:R-:W-:-:S03]  /*1e0c0*/  IMAD.MOV.U32 R9, RZ, RZ, R5 ;  /* 0x000000ffff097224 */ /* 0x000fc600078e0005 */
[----:B------:R-:W-:-:S04]  /*1e0d0*/  FADD.FTZ R6, R147, R6 ;  /* 0x0000000693067221 */ /* 0x000fc80000010000 */
[----:B------:R-:W-:Y:S01]  /*1e0e0*/  FADD.FTZ R6, R148, R6 ;  /* 0x0000000694067221 */ /* 0x000fe20000010000 */
[----:B------:R-:W-:Y:S06]  /*1e0f0*/  @P2 BRA `(.L_x_2395) ;  /* 0xffffffa000e82947 */ /* 0x000fec000383ffff */
[----:B------:R-:W-:Y:S05]  /*1e100*/  BSYNC B1 ;  /* 0x0000000000017941 */ /* 0x000fea0003800000 */
.L_x_2384:
[----:B------:R-:W-:Y:S05]  /*1e110*/  BSYNC B0 ;  /* 0x0000000000007941 */ /* 0x000fea0003800000 */
.L_x_2383:
[----:B------:R-:W-:Y:S01]  /*1e120*/  ISETP.GE.AND P2, PT, R10, RZ, PT ;  /* 0x000000ff0a00720c */ /* 0x000fe20003f46270 */
[----:B------:R-:W-:-:S12]  /*1e130*/  BSSY B0, `(.L_x_2396) ;  /* 0x000054f000007945 */ /* 0x000fd80003800000 */
[----:B------:R-:W-:Y:S05]  /*1e140*/  @!P2 BRA `(.L_x_2397) ;  /* 0x000000540034a947 */ /* 0x000fea0003800000 */
[----:B------:R-:W-:Y:S02]  /*1e150*/  IMAD.MOV.U32 R8, RZ, RZ, R4 ;  /* 0x000000ffff087224 */ /* 0x000fe400078e0004 */
[----:B------:R-:W-:Y:S02]  /*1e160*/  IMAD.MOV.U32 R9, RZ, RZ, R5 ;  /* 0x000000ffff097224 */ /* 0x000fe400078e0005 */
[----:B------:R-:W-:Y:S02]  /*1e170*/  IMAD.MOV.U32 R11, RZ, RZ, R208 ;  /* 0x000000ffff0b7224 */ /* 0x000fe400078e00d0 */
[----:B------:R-:W-:-:S07]  /*1e180*/  IMAD.MOV.U32 R12, RZ, RZ, R205 ;  /* 0x000000ffff0c7224 */ /* 0x000fce00078e00cd */
.L_x_2408:
        /* <DEDUP_REMOVED lines=8> */
.L_x_2398:
[----:B------:R-:W-:Y:S01]  /*1e210*/  IMAD R4, R205, 0x8, R18 ;  /* 0x00000008cd047824 */ /* 0x000fe200078e0212 */
[----:B------:R-:W-:-:S04]  /*1e220*/  SHF.L.U32 R5, R208, 0x1f, RZ ;  /* 0x0000001fd0057819 */ /* 0x000fc800000006ff */
[----:B------:R0:W1:Y:S01]  /*1e230*/  SYNCS.PHASECHK.TRANS64.TRYWAIT P2, [R4+URZ+0x36830], R5 ;  /* 0x03683005040075a7 */ /* 0x000062000804017f */
[----:B------:R-:W-:Y:S05]  /*1e240*/  @!P0 BRA `(.L_x_2399) ;  /* 0x0000000000048947 */ /* 0x000fea0003800000 */
[----:B------:R-:W-:Y:S01]  /*1e250*/  BPT.TRAP 0x1 ;  /* 0x000000040000795c */ /* 0x000fe20000300000 */
.L_x_2399:
[----:B------:R-:W-:Y:S01]  /*1e260*/  IMAD R3, R205, 0xa80, R216 ;  /* 0x00000a80cd037824 */ /* 0x000fe200078e02d8 */
[----:B------:R-:W-:Y:S03]  /*1e270*/  BSSY B1, `(.L_x_2400) ;  /* 0x0000006000017945 */ /* 0x000fe60003800000 */
[C---:B------:R-:W-:Y:S02]  /*1e280*/  VIADD R122, R3.reuse, 0x80 ;  /* 0x00000080037a7836 */ /* 0x040fe40000000000 */
[----:B------:R-:W-:Y:S01]  /*1e290*/  VIADD R124, R3, 0x100 ;  /* 0x00000100037c7836 */ /* 0x000fe20000000000 */
[----:B-1----:R-:W-:Y:S06]  /*1e2a0*/  @P2 BRA `(.L_x_2401) ;  /* 0x0000000000082947 */ /* 0x002fec0003800000 */
[----:B------:R-:W1:Y:S02]  /*1e2b0*/  SYNCS.PHASECHK.TRANS64.TRYWAIT P2, [R4+URZ+0x36830], R5 ;  /* 0x03683005040075a7 */ /* 0x000e64000804017f */
[----:B-1----:R-:W-:Y:S05]  /*1e2c0*/  @!P2 BRA `(.L_x_2402) ;  /* 0x000000f80034a947 */ /* 0x002fea0003800000 */
.L_x_2401:
[----:B------:R-:W-:Y:S05]  /*1e2d0*/  BSYNC B1 ;  /* 0x0000000000017941 */ /* 0x000fea0003800000 */
.L_x_2400:
        /* <DEDUP_REMOVED lines=16> */
[C---:B------:R-:W-:Y:S01]  /*1e3e0*/  VIADD R210, R3.reuse, 0x84 ;  /* 0x0000008403d27836 */ /* 0x040fe20000000000 */
[----:B------:R-:W-:Y:S01]  /*1e3f0*/  R2UR UR18, R120 ;  /* 0x00000000781272ca */ /* 0x000fe200000e0000 */
[----:B------:R-:W-:Y:S01]  /*1e400*/  IMAD.MOV.U32 R211, RZ, RZ, 0x40000040 ;  /* 0x40000040ffd37424 */ /* 0x000fe200078e00ff */
[----:B------:R-:W-:Y:S01]  /*1e410*/  R2UR UR14, R122 ;  /* 0x000000007a0e72ca */ /* 0x000fe200000e0000 */
[----:B------:R-:W-:Y:S01]  /*1e420*/  VIADD R120, R3, 0x200 ;  /* 0x0000020003787836 */ /* 0x000fe20000000000 */
[----:B------:R-:W-:Y:S01]  /*1e430*/  R2UR UR35, R121 ;  /* 0x00000000792372ca */ /* 0x000fe200000e0000 */
[----:B----4-:R-:W4:Y:S03]  /*1e440*/  LDL.64 R6, [R1+0x20] ;  /* 0x0000200001067983 */ /* 0x010f260000100a00 */
[----:B------:R-:W-:-:S02]  /*1e450*/  R2UR UR34, R120 ;  /* 0x00000000782272ca */ /* 0x000fc400000e0000 */
[----:B--2---:R-:W-:Y:S01]  /*1e460*/  R2UR UR20, R20 ;  /* 0x00000000141472ca */ /* 0x004fe200000e0000 */
[----:B------:R-:W2:Y:S01]  /*1e470*/  LDL.64 R218, [R1+0x18] ;  /* 0x0000180001da7983 */ /* 0x000ea20000100a00 */
[----:B------:R-:W-:Y:S02]  /*1e480*/  R2UR UR21, R21 ;  /* 0x00000000151572ca */ /* 0x000fe400000e0000 */
[----:B---3--:R-:W-:Y:S02]  /*1e490*/  R2UR UR46, R14 ;  /* 0x000000000e2e72ca */ /* 0x008fe400000e0000 */
[----:B------:R-:W-:-:S07]  /*1e4a0*/  R2UR UR47, R15 ;  /* 0x000000000f2f72ca */ /* 0x000fce00000e0000 */
[----:B------:R-:W-:Y:S02]  /*1e4b0*/  UMOV UR8, UR20 ;  /* 0x0000001400087c82 */ /* 0x000fe40008000000 */
[----:B------:R-:W-:Y:S02]  /*1e4c0*/  UMOV UR9, UR21 ;  /* 0x0000001500097c82 */ /* 0x000fe40008000000 */
        /* <DEDUP_REMOVED lines=54> */
[----:B------:R-:W-:-:S02]  /*1e830*/  R2UR UR19, R123 ;  /* 0x000000007b1372ca */ /* 0x000fc400000e0000 */
[----:B------:R-:W-:Y:S01]  /*1e840*/  R2UR UR34, R120 ;  /* 0x00000000782272ca */ /* 0x000fe200000e0000 */
[----:B------:R-:W-:Y:S01]  /*1e850*/  VIADD R120, R3, 0x4 ;  /* 0x0000000403787836 */ /* 0x000fe20000000000 */
[----:B------:R-:W-:Y:S01]  /*1e860*/  R2UR UR35, R121 ;  /* 0x00000000792372ca */ /* 0x000fe200000e0000 */
[----:B------:R-:W-:Y:S01]  /*1e870*/  IMAD.MOV.U32 R121, RZ, RZ, 0x40000040 ;  /* 0x40000040ff797424 */ /* 0x000fe200078e00ff */
[----:B------:R-:W-:Y:S02]  /*1e880*/  MOV R123, 0x40000040 ;  /* 0x40000040007b7802 */ /* 0x000fe40000000f00 */
[----:B------:R-:W-:Y:S02]  /*1e890*/  R2UR UR14, R122 ;  /* 0x000000007a0e72ca */ /* 0x000fe400000e0000 */
[----:B------:R-:W-:Y:S02]  /*1e8a0*/  R2UR UR15, R123 ;  /* 0x000000007b0f72ca */ /* 0x000fe400000e0000 */
[----:B------:R-:W-:-:S02]  /*1e8b0*/  R2UR UR30, R120 ;  /* 0x00000000781e72ca */ /* 0x000fc400000e0000 */
        /* <DEDUP_REMOVED lines=43> */
[----:B----4-:R-:W-:Y:S02]  /*1eb70*/  R2UR UR38, R6 ;  /* 0x00000000062672ca */ /* 0x010fe400000e0000 */
        /* <DEDUP_REMOVED lines=63> */
[----:B--2---:R-:W-:Y:S02]  /*1ef70*/  R2UR UR40, R218 ;  /* 0x00000000da2872ca */ /* 0x004fe400000e0000 */
        /* <DEDUP_REMOVED lines=117> */
[----:B01----:R-:W-:Y:S02]  /*1f6d0*/  MOV R4, UR43 ;  /* 0x0000002b00047c02 */ /* 0x003fe40008000f00 */
        /* <DEDUP_REMOVED lines=551> */
[----:B---3--:R-:W-:Y:S06]  /*21950*/  @!P0 BRA `(.L_x_2403) ;  /* 0x0000000000048947 */ /* 0x008fec0003800000 */
[----:B------:R-:W-:Y:S01]  /*21960*/  BPT.TRAP 0x1 ;  /* 0x000000040000795c */ /* 0x000fe20000300000 */
.L_x_2403:
[----:B------:R-:W-:Y:S01]  /*21970*/  SHF.L.U32 R0, R11, 0x1f, RZ ;  /* 0x0000001f0b007819 */ /* 0x000fe200000006ff */
[----:B------:R-:W-:-:S04]  /*21980*/  IMAD R11, R12, 0x8, R18 ;  /* 0x000000080c0b7824 */ /* 0x000fc800078e0212 */
[----:B------:R0:W1:Y:S01]  /*21990*/  SYNCS.PHASECHK.TRANS64.TRYWAIT P2, [R11+URZ+0x36850], R0 ;  /* 0x036850000b0075a7 */ /* 0x000062000804017f */
[----:B------:R-:W-:Y:S05]  /*219a0*/  @!P0 BRA `(.L_x_2404) ;  /* 0x0000000000048947 */ /* 0x000fea0003800000 */
[----:B------:R-:W-:Y:S01]  /*219b0*/  BPT.TRAP 0x1 ;  /* 0x000000040000795c */ /* 0x000fe20000300000 */
.L_x_2404:
[----:B------:R-:W-:Y:S04]  /*219c0*/  BSSY B1, `(.L_x_2405) ;  /* 0x0000004000017945 */ /* 0x000fe80003800000 */
[----:B-1----:R-:W-:Y:S05]  /*219d0*/  @P2 BRA `(.L_x_2406) ;  /* 0x0000000000082947 */ /* 0x002fea0003800000 */
[----:B------:R-:W1:Y:S02]  /*219e0*/  SYNCS.PHASECHK.TRANS64.TRYWAIT P2, [R11+URZ+0x36850], R0 ;  /* 0x036850000b0075a7 */ /* 0x000e64000804017f */
[----:B-1----:R-:W-:Y:S05]  /*219f0*/  @!P2 BRA `(.L_x_2407) ;  /* 0x000000c0007ca947 */ /* 0x002fea0003800000 */
.L_x_2406:
[----:B------:R-:W-:Y:S05]  /*21a00*/  BSYNC B1 ;  /* 0x0000000000017941 */ /* 0x000fea0003800000 */
.L_x_2405:
        /* <DEDUP_REMOVED lines=10> */
[----:B------:R-:W-:Y:S01]  /*21ab0*/  MUFU.TANH R4, R4 ;  /* 0x0000000400047308 */ /* 0x000fe20000002400 */
        /* <DEDUP_REMOVED lines=8> */
[----:B------:R-:W-:Y:S01]  /*21b40*/  MUFU.TANH R20, R20 ;  /* 0x0000001400147308 */ /* 0x000fe20000002400 */
[----:B------:R-:W-:Y:S01]  /*21b50*/  FMUL.FTZ R12, R170, UR42 ;  /* 0x0000002aaa0c7c20 */ /* 0x000fe20008410000 */
[----:B------:R-:W-:Y:S01]  /*21b60*/  FMUL.FTZ R170, R160, UR42 ;  /* 0x0000002aa0aa7c20 */ /* 0x000fe20008410000 */
[C---:B------:R-:W-:Y:S01]  /*21b70*/  VIADD R2, R14.reuse, 0x80 ;  /* 0x000000800e027836 */ /* 0x040fe20000000000 */
[----:B------:R-:W-:Y:S01]  /*21b80*/  R2UR UR6, R14 ;  /* 0x000000000e0672ca */ /* 0x000fe200000e0000 */
        /* <DEDUP_REMOVED lines=12> */
[----:B------:R-:W-:Y:S01]  /*21c50*/  HGMMA.64x192x16.F32.BF16 R24, R200, gdesc[UR4].tnspB, R24, gsb0 ;  /* 0x42e00004c8187df0 */ /* 0x000fe20008001818 */
[----:B------:R-:W-:Y:S01]  /*21c60*/  R2UR UR6, R2 ;  /* 0x00000000020672ca */ /* 0x000fe200000e0000 */
[----:B------:R-:W-:Y:S01]  /*21c70*/  VIADD R2, R14, 0x100 ;  /* 0x000001000e027836 */ /* 0x000fe20000000000 */
[----:B------:R-:W-:Y:S01]  /*21c80*/  R2UR UR7, R3 ;  /* 0x00000000030772ca */ /* 0x000fe200000e0000 */
[----:B------:R-:W-:-:S02]  /*21c90*/  IMAD.MOV.U32 R3, RZ, RZ, 0x40000040 ;  /* 0x40000040ff037424 */ /* 0x000fc400078e00ff */
        /* <DEDUP_REMOVED lines=19> */
[----:B------:R-:W-:-:S02]  /*21dd0*/  VIADD R120, R14, 0x200 ;  /* 0x000002000e787836 */ /* 0x000fc40000000000 */
[----:B------:R-:W-:Y:S01]  /*21de0*/  FMUL.FTZ R172, R124, UR42 ;  /* 0x0000002a7cac7c20 */ /* 0x000fe20008410000 */
[----:B------:R-:W-:Y:S02]  /*21df0*/  IMAD.MOV.U32 R121, RZ, RZ, 0x40000040 ;  /* 0x40000040ff797424 */ /* 0x000fe400078e00ff */
[----:B------:R-:W-:Y:S01]  /*21e00*/  FMUL.FTZ R125, R125, UR42 ;  /* 0x0000002a7d7d7c20 */ /* 0x000fe20008410000 */
[----:B------:R-:W-:Y:S01]  /*21e10*/  FMUL.FTZ R21, R174, UR42 ;  /* 0x0000002aae157c20 */ /* 0x000fe20008410000 */
[----:B------:R-:W-:Y:S01]  /*21e20*/  FMUL.FTZ R169, R175, UR42 ;  /* 0x0000002aafa97c20 */ /* 0x000fe20008410000 */
[----:B------:R-:W-:Y:S01]  /*21e30*/  ULDC UR4, c[0x0][0x988] ;  /* 0x0002620000047ab9 */ /* 0x000fe20000000800 */
        /* <DEDUP_REMOVED lines=15> */
[----:B------:R-:W-:Y:S01]  /*21f30*/  @!P1 IMAD R13, R13, 0x8, R18 ;  /* 0x000000080d0d9824 */ /* 0x000fe200078e0212 */
[----:B------:R-:W-:Y:S01]  /*21f40*/  MUFU.TANH R157, R157 ;  /* 0x0000009d009d7308 */ /* 0x000fe20000002400 */
[----:B------:R-:W-:Y:S01]  /*21f50*/  @!P1 VIADD R11, R11, 0x36860 ;  /* 0x000368600b0b9836 */ /* 0x000fe20000000000 */
[----:B------:R-:W-:Y:S01]  /*21f60*/  ISETP.GT.AND P2, PT, R10, RZ, PT ;  /* 0x000000ff0a00720c */ /* 0x000fe20003f44270 */
[----:B------:R-:W-:-:S02]  /*21f70*/  @!P1 VIADD R13, R13, 0x36840 ;  /* 0x000368400d0d9836 */ /* 0x000fc40000000000 */
[----:B------:R-:W-:Y:S01]  /*21f80*/  VIADD R10, R10, 0xffffffff ;  /* 0xffffffff0a0a7836 */ /* 0x000fe20000000000 */
[----:B------:R-:W-:Y:S02]  /*21f90*/  @!P1 PRMT R11, RZ, 0x654, R11 ;  /* 0x00000654ff0b9816 */ /* 0x000fe4000000000b */
        /* <DEDUP_REMOVED lines=25> */
[----:B------:R-:W-:-:S04]  /*22130*/  R2UR UR7, R3 ;  /* 0x00000000030772ca */ /* 0x000fc800000e0000 */
[----:B------:R-:W-:Y:S01]  /*22140*/  MUFU.TANH R160, R160 ;  /* 0x000000a000a07308 */ /* 0x000fe20000002400 */
[----:B------:R-:W-:-:S07]  /*22150*/  MOV R3, 0x40000040 ;  /* 0x4000004000037802 */ /* 0x000fce0000000f00 */
        /* <DEDUP_REMOVED lines=27> */
[----:B------:R-:W-:Y:S01]  /*22310*/  FMUL.FTZ R2, R168, UR42 ;  /* 0x0000002aa8027c20 */ /* 0x000fe20008410000 */
[----:B------:R-:W-:Y:S01]  /*22320*/  R2UR UR7, R3 ;  /* 0x00000000030772ca */ /* 0x000fe200000e0000 */
[----:B------:R-:W-:Y:S01]  /*22330*/  FMUL.FTZ R168, R173, UR42 ;  /* 0x0000002aada87c20 */ /* 0x000fe20008410000 */
[----:B------:R-:W-:-:S03]  /*22340*/  IMAD.U32 R3, RZ, RZ, UR4 ;  /* 0x00000004ff037e24 */ /* 0x000fc6000f8e00ff */
[----:B------:R-:W0:Y:S08]  /*22350*/  MUFU.TANH R2, R2 ;  /* 0x0000000200027308 */ /* 0x000e300000002400 */
[----:B------:R-:W1:Y:S01]  /*22360*/  MUFU.TANH R168, R168 ;  /* 0x000000a800a87308 */ /* 0x000e620000002400 */
[----:B0-----:R-:W-:-:S04]  /*22370*/  FMNMX.FTZ R0, R2, R9, !PT ;  /* 0x0000000902007209 */ /* 0x001fc80007810000 */
[----:B------:R-:W-:-:S04]  /*22380*/  FMNMX.FTZ R0, R4, R0, !PT ;  /* 0x0000000004007209 */ /* 0x000fc80007810000 */
[----:B------:R-:W-:-:S04]  /*22390*/  FMNMX.FTZ R0, R20, R0, !PT ;  /* 0x0000000014007209 */ /* 0x000fc80007810000 */
[----:B-1----:R-:W-:-:S04]  /*223a0*/  FMNMX.FTZ R0, R168, R0, !PT ;  /* 0x00000000a8007209 */ /* 0x002fc80007810000 */
        /* <DEDUP_REMOVED lines=25> */
[----:B0-----:R-:W-:-:S05]  /*22540*/  FMNMX.FTZ R5, R5, R0, !PT ;  /* 0x0000000005057209 */ /* 0x001fca0007810000 */
[----:B------:R-:W0:Y:S02]  /*22550*/  SHFL.BFLY PT, R0, R5, 0x1, 0x1f ;  /* 0x0c201f0005007f89 */ /* 0x000e2400000e0000 */
[----:B0-----:R-:W-:-:S05]  /*22560*/  FMNMX.FTZ R5, R5, R0, !PT ;  /* 0x0000000005057209 */ /* 0x001fca0007810000 */
[C---:B------:R-:W-:Y:S01]  /*22570*/  FMUL.FTZ R174, R5.reuse, R3 ;  /* 0x0000000305ae7220 */ /* 0x040fe20000410000 */
[----:B------:R-:W-:-:S03]  /*22580*/  FADD.FTZ R0, -R5, R9 ;  /* 0x0000000905007221 */ /* 0x000fc60000010100 */
[-CC-:B------:R-:W-:Y:S01]  /*22590*/  FFMA.FTZ R200, R2, R3.reuse, -R174.reuse ;  /* 0x0000000302c87223 */ /* 0x180fe200000108ae */
[----:B------:R-:W-:Y:S01]  /*225a0*/  FMNMX.FTZ R2, R12, R8, !PT ;  /* 0x000000080c027209 */ /* 0x000fe20007810000 */
[-CC-:B------:R-:W-:Y:S01]  /*225b0*/  FFMA.FTZ R9, R4, R3.reuse, -R174.reuse ;  /* 0x0000000304097223 */ /* 0x180fe200000108ae */
[-C--:B------:R-:W-:Y:S01]  /*225c0*/  FMUL.FTZ R0, R0, R3.reuse ;  /* 0x0000000300007220 */ /* 0x080fe20000410000 */
[-CC-:B------:R-:W-:Y:S01]  /*225d0*/  FFMA.FTZ R202, R20, R3.reuse, -R174.reuse ;  /* 0x0000000314ca7223 */ /* 0x180fe200000108ae */
[----:B------:R-:W-:Y:S01]  /*225e0*/  FMNMX.FTZ R2, R15, R2, !PT ;  /* 0x000000020f027209 */ /* 0x000fe20007810000 */
[----:B------:R-:W-:Y:S02]  /*225f0*/  WARPGROUP.DEPBAR.LE gsb0, 0x0 ;  /* 0x00008000000079c5 */ /* 0x000fe40000010000 */
[----:B------:R-:W-:Y:S01]  /*22600*/  WARPGROUP.ARRIVE ;  /* 0x00000000000079c5 */ /* 0x000fe20000000000 */
[----:B------:R-:W-:Y:S01]  /*22610*/  FMNMX.FTZ R2, R21, R2, !PT ;  /* 0x0000000215027209 */ /* 0x000fe20007810000 */
[----:B------:R-:W-:Y:S01]  /*22620*/  MUFU.EX2 R0, R0 ;  /* 0x0000000000007308 */ /* 0x000fe20000000800 */
[-CC-:B------:R-:W-:Y:S01]  /*22630*/  FFMA.FTZ R168, R168, R3.reuse, -R174.reuse ;  /* 0x00000003a8a87223 */ /* 0x180fe200000108ae */
[-CC-:B------:R-:W-:Y:S01]  /*22640*/  FFMA.FTZ R196, R170, R3.reuse, -R174.reuse ;  /* 0x00000003aac47223 */ /* 0x180fe200000108ae */
[----:B------:R-:W-:Y:S01]  /*22650*/  FMNMX.FTZ R2, R169, R2, !PT ;  /* 0x00000002a9027209 */ /* 0x000fe20007810000 */
[----:B------:R-:W-:Y:S01]  /*22660*/  HGMMA.64x192x16.F32.BF16 R24, R188, gdesc[UR4].tnspB, R24, gsb0 ;  /* 0x42e00004bc187df0 */ /* 0x000fe20008001818 */
[----:B------:R-:W-:Y:S01]  /*22670*/  R2UR UR6, R120 ;  /* 0x00000000780672ca */ /* 0x000fe200000e0000 */
[----:B------:R-:W-:Y:S01]  /*22680*/  VIADD R120, R14, 0x280 ;  /* 0x000002800e787836 */ /* 0x000fe20000000000 */
[----:B------:R-:W-:Y:S01]  /*22690*/  R2UR UR7, R121 ;  /* 0x00000000790772ca */ /* 0x000fe200000e0000 */
[----:B------:R-:W-:Y:S01]  /*226a0*/  IMAD.MOV.U32 R121, RZ, RZ, 0x40000040 ;  /* 0x40000040ff797424 */ /* 0x000fe200078e00ff */
[----:B------:R-:W-:Y:S01]  /*226b0*/  FMNMX.FTZ R2, R160, R2, !PT ;  /* 0x00000002a0027209 */ /* 0x000fe20007810000 */
[----:B------:R-:W-:Y:S01]  /*226c0*/  VIADD R14, R14, 0x300 ;  /* 0x000003000e0e7836 */ /* 0x000fe20000000000 */
[----:B------:R-:W0:Y:S01]  /*226d0*/  MUFU.EX2 R200, R200 ;  /* 0x000000c800c87308 */ /* 0x000e220000000800 */
[-CC-:B------:R-:W-:Y:S01]  /*226e0*/  FFMA.FTZ R161, R161, R3.reuse, -R174.reuse ;  /* 0x00000003a1a17223 */ /* 0x180fe200000108ae */
[----:B------:R-:W-:Y:S01]  /*226f0*/  FMNMX.FTZ R2, R162, R2, !PT ;  /* 0x00000002a2027209 */ /* 0x000fe20007810000 */
[-CC-:B------:R-:W-:Y:S01]  /*22700*/  FFMA.FTZ R198, R164, R3.reuse, -R174.reuse ;  /* 0x00000003a4c67223 */ /* 0x180fe200000108ae */
[-CC-:B------:R-:W-:Y:S01]  /*22710*/  FFMA.FTZ R125, R125, R3.reuse, -R174.reuse ;  /* 0x000000037d7d7223 */ /* 0x180fe200000108ae */
[-CC-:B------:R-:W-:Y:S01]  /*22720*/  FFMA.FTZ R20, R165, R3.reuse, -R174.reuse ;  /* 0x00000003a5147223 */ /* 0x180fe200000108ae */
[----:B------:R-:W-:Y:S01]  /*22730*/  FMNMX.FTZ R2, R163, R2, !PT ;  /* 0x00000002a3027209 */ /* 0x000fe20007810000 */
[-CC-:B------:R-:W-:Y:S01]  /*22740*/  FFMA.FTZ R192, R167, R3.reuse, -R174.reuse ;  /* 0x00000003a7c07223 */ /* 0x180fe200000108ae */
[----:B------:R-:W-:Y:S01]  /*22750*/  MUFU.EX2 R9, R9 ;  /* 0x0000000900097308 */ /* 0x000fe20000000800 */
[-CC-:B------:R-:W-:Y:S01]  /*22760*/  FFMA.FTZ R164, R153, R3.reuse, -R174.reuse ;  /* 0x0000000399a47223 */ /* 0x180fe200000108ae */
[----:B------:R-:W-:Y:S01]  /*22770*/  FMNMX.FTZ R2, R166, R2, !PT ;  /* 0x00000002a6027209 */ /* 0x000fe20007810000 */
[-CC-:B------:R-:W-:Y:S01]  /*22780*/  FFMA.FTZ R194, R156, R3.reuse, -R174.reuse ;  /* 0x000000039cc27223 */ /* 0x180fe200000108ae */
[-CC-:B------:R-:W-:Y:S01]  /*22790*/  FFMA.FTZ R153, R157, R3.reuse, -R174.reuse ;  /* 0x000000039d997223 */ /* 0x180fe200000108ae */
[----:B------:R-:W-:Y:S01]  /*227a0*/  FFMA.FTZ R151, R171, R3, -R174 ;  /* 0x00000003ab977223 */ /* 0x000fe200000108ae */
[----:B------:R-:W-:-:S02]  /*227b0*/  FMNMX.FTZ R2, R152, R2, !PT ;  /* 0x0000000298027209 */ /* 0x000fc40007810000 */
        /* <DEDUP_REMOVED lines=28> */
[----:B------:R-:W-:-:S05]  /*22980*/  FMNMX.FTZ R2, R127, R2, !PT ;  /* 0x000000027f027209 */ /* 0x000fca0007810000 */
[----:B------:R-:W1:Y:S01]  /*22990*/  SHFL.BFLY PT, R4, R2, 0x2, 0x1f ;  /* 0x0c401f0002047f89 */ /* 0x000e6200000e0000 */
[----:B------:R-:W-:Y:S01]  /*229a0*/  MUFU.EX2 R151, R151 ;  /* 0x0000009700977308 */ /* 0x000fe20000000800 */
[----:B-1----:R-:W-:-:S05]  /*229b0*/  FMNMX.FTZ R4, R2, R4, !PT ;  /* 0x0000000402047209 */ /* 0x002fca0007810000 */
[----:B------:R-:W1:Y:S02]  /*229c0*/  SHFL.BFLY PT, R2, R4, 0x1, 0x1f ;  /* 0x0c201f0004027f89 */ /* 0x000e6400000e0000 */
[----:B-1----:R-:W-:-:S05]  /*229d0*/  FMNMX.FTZ R4, R4, R2, !PT ;  /* 0x0000000204047209 */ /* 0x002fca0007810000 */
[----:B------:R-:W-:Y:S02]  /*229e0*/  FADD.FTZ R2, -R4, R8 ;  /* 0x0000000804027221 */ /* 0x000fe40000010100 */
[----:B------:R1:W-:Y:S02]  /*229f0*/  MUFU.EX2 R8, R125 ;  /* 0x0000007d00087308 */ /* 0x0003e40000000800 */
[----:B------:R-:W-:-:S06]  /*22a00*/  FMUL.FTZ R2, R2, R3 ;  /* 0x0000000302027220 */ /* 0x000fcc0000410000 */
[----:B------:R-:W-:Y:S01]  /*22a10*/  MUFU.EX2 R2, R2 ;  /* 0x0000000200027308 */ /* 0x000fe20000000800 */
[----:B------:R-:W-:Y:S02]  /*22a20*/  WARPGROUP.DEPBAR.LE gsb0, 0x0 ;  /* 0x00008000000079c5 */ /* 0x000fe40000010000 */
[----:B------:R-:W-:Y:S01]  /*22a30*/  WARPGROUP.ARRIVE ;  /* 0x00000000000079c5 */ /* 0x000fe20000000000 */
[-CC-:B------:R-:W-:Y:S01]  /*22a40*/  FFMA.FTZ R190, R147, R3.reuse, -R174.reuse ;  /* 0x0000000393be7223 */ /* 0x180fe200000108ae */
[-CC-:B------:R-:W-:Y:S01]  /*22a50*/  FFMA.FTZ R147, R148, R3.reuse, -R174.reuse ;  /* 0x0000000394937223 */ /* 0x180fe200000108ae */
[----:B------:R-:W-:-:S03]  /*22a60*/  FFMA.FTZ R188, R159, R3, -R174 ;  /* 0x000000039fbc7223 */ /* 0x000fc600000108ae */
        /* <DEDUP_REMOVED lines=18> */
[-CC-:B------:R-:W-:Y:S01]  /*22b90*/  FFMA.FTZ R12, R15, R3.reuse, -R140.reuse ;  /* 0x000000030f0c7223 */ /* 0x180fe2000001088c */
[----:B------:R-:W-:Y:S01]  /*22ba0*/  IMAD.MOV.U32 R15, RZ, RZ, 0x40000040 ;  /* 0x40000040ff0f7424 */ /* 0x000fe200078e00ff */
[----:B------:R-:W-:Y:S01]  /*22bb0*/  R2UR UR6, R14 ;  /* 0x000000000e0672ca */ /* 0x000fe200000e0000 */
[-CC-:B------:R-:W-:Y:S01]  /*22bc0*/  FFMA.FTZ R203, R21, R3.reuse, -R140.reuse ;  /* 0x0000000315cb7223 */ /* 0x180fe2000001088c */
[-CC-:B------:R-:W-:Y:S01]  /*22bd0*/  FFMA.FTZ R21, R169, R3.reuse, -R140.reuse ;  /* 0x00000003a9157223 */ /* 0x180fe2000001088c */
[----:B------:R-:W2:Y:S01]  /*22be0*/  MUFU.EX2 R201, R201 ;  /* 0x000000c900c97308 */ /* 0x000ea20000000800 */
[----:B------:R-:W-:Y:S01]  /*22bf0*/  R2UR UR7, R15 ;  /* 0x000000000f0772ca */ /* 0x000fe200000e0000 */
[-CC-:B------:R-:W-:Y:S01]  /*22c00*/  FFMA.FTZ R197, R160, R3.reuse, -R140.reuse ;  /* 0x00000003a0c57223 */ /* 0x180fe2000001088c */
[-CC-:B------:R-:W-:Y:S01]  /*22c10*/  FFMA.FTZ R141, R162, R3.reuse, -R140.reuse ;  /* 0x00000003a28d7223 */ /* 0x180fe2000001088c */
[----:B------:R-:W-:Y:S01]  /*22c20*/  FFMA.FTZ R189, R144, R3, -R140 ;  /* 0x0000000390bd7223 */ /* 0x000fe2000001088c */
[----:B------:R-:W-:Y:S01]  /*22c30*/  @!P1 PRMT R15, RZ, 0x654, R13 ;  /* 0x00000654ff0f9816 */ /* 0x000fe2000000000d */
[----:B0----5:R-:W-:Y:S01]  /*22c40*/  FFMA.FTZ R144, R0, R7, R200 ;  /* 0x0000000700907223 */ /* 0x021fe200000100c8 */
[-CC-:B------:R-:W-:Y:S01]  /*22c50*/  FFMA.FTZ R199, R163, R3.reuse, -R140.reuse ;  /* 0x00000003a3c77223 */ /* 0x180fe2000001088c */
[----:B------:R-:W0:Y:S01]  /*22c60*/  MUFU.EX2 R12, R12 ;  /* 0x0000000c000c7308 */ /* 0x000e220000000800 */
[-CC-:B------:R-:W-:Y:S01]  /*22c70*/  FFMA.FTZ R185, R138, R3.reuse, -R140.reuse ;  /* 0x000000038ab97223 */ /* 0x180fe2000001088c */
[-CC-:B-1----:R-:W-:Y:S01]  /*22c80*/  FFMA.FTZ R125, R166, R3.reuse, -R140.reuse ;  /* 0x00000003a67d7223 */ /* 0x182fe2000001088c */
[-CC-:B------:R-:W-:Y:S01]  /*22c90*/  FFMA.FTZ R193, R152, R3.reuse, -R140.reuse ;  /* 0x0000000398c17223 */ /* 0x180fe2000001088c */
[-CC-:B------:R-:W-:Y:S01]  /*22ca0*/  FFMA.FTZ R124, R124, R3.reuse, -R140.reuse ;  /* 0x000000037c7c7223 */ /* 0x180fe2000001088c */
[-CC-:B------:R-:W-:Y:S01]  /*22cb0*/  FFMA.FTZ R137, R154, R3.reuse, -R140.reuse ;  /* 0x000000039a897223 */ /* 0x180fe2000001088c */
[-CC-:B------:R-:W-:Y:S01]  /*22cc0*/  FFMA.FTZ R195, R155, R3.reuse, -R140.reuse ;  /* 0x000000039bc37223 */ /* 0x180fe2000001088c */
[-CC-:B------:R-:W-:Y:S01]  /*22cd0*/  FFMA.FTZ R148, R158, R3.reuse, -R140.reuse ;  /* 0x000000039e947223 */ /* 0x180fe2000001088c */
[----:B------:R-:W1:Y:S01]  /*22ce0*/  MUFU.EX2 R203, R203 ;  /* 0x000000cb00cb7308 */ /* 0x000e620000000800 */
[----:B--2---:R-:W-:Y:S01]  /*22cf0*/  FFMA.FTZ R7, R2, R6, R201 ;  /* 0x0000000602077223 */ /* 0x004fe200000100c9 */
[-CC-:B------:R-:W-:Y:S01]  /*22d00*/  FFMA.FTZ R14, R145, R3.reuse, -R140.reuse ;  /* 0x00000003910e7223 */ /* 0x180fe2000001088c */
[-CC-:B------:R-:W-:Y:S01]  /*22d10*/  FFMA.FTZ R191, R146, R3.reuse, -R140.reuse ;  /* 0x0000000392bf7223 */ /* 0x180fe2000001088c */
[-CC-:B------:R-:W-:Y:S01]  /*22d20*/  FFMA.FTZ R6, R139, R3.reuse, -R140.reuse ;  /* 0x000000038b067223 */ /* 0x180fe2000001088c */
[-CC-:B------:R-:W-:Y:S01]  /*22d30*/  FFMA.FTZ R187, R142, R3.reuse, -R140.reuse ;  /* 0x000000038ebb7223 */ /* 0x180fe2000001088c */
[-CC-:B------:R-:W-:Y:S01]  /*22d40*/  FFMA.FTZ R131, R131, R3.reuse, -R140.reuse ;  /* 0x0000000383837223 */ /* 0x180fe2000001088c */
[--C-:B------:R-:W-:Y:S01]  /*22d50*/  FFMA.FTZ R134, R134, R3, -R140.reuse ;  /* 0x0000000386867223 */ /* 0x100fe2000001088c */
[----:B------:R-:W2:Y:S01]  /*22d60*/  MUFU.EX2 R21, R21 ;  /* 0x0000001500157308 */ /* 0x000ea20000000800 */
[C---:B0-----:R-:W-:Y:S01]  /*22d70*/  FADD.FTZ R138, R12.reuse, R7 ;  /* 0x000000070c8a7221 */ /* 0x041fe20000010000 */
[----:B------:R-:W-:Y:S01]  /*22d80*/  F2FP.BF16.F32.PACK_AB R201, R12, R201 ;  /* 0x000000c90cc9723e */ /* 0x000fe200000010ff */
[-CC-:B------:R-:W-:Y:S01]  /*22d90*/  FFMA.FTZ R7, R143, R3.reuse, -R140.reuse ;  /* 0x000000038f077223 */ /* 0x180fe2000001088c */
[----:B------:R-:W-:Y:S01]  /*22da0*/  F2FP.BF16.F32.PACK_AB R200, R9, R200 ;  /* 0x000000c809c8723e */ /* 0x000fe200000010ff */
[-CC-:B------:R-:W-:Y:S01]  /*22db0*/  FFMA.FTZ R135, R135, R3.reuse, -R140.reuse ;  /* 0x0000000387877223 */ /* 0x180fe2000001088c */
[-CC-:B------:R-:W-:Y:S01]  /*22dc0*/  FFMA.FTZ R122, R122, R3.reuse, -R140.reuse ;  /* 0x000000037a7a7223 */ /* 0x180fe2000001088c */
[-C--:B------:R-:W-:Y:S01]  /*22dd0*/  FFMA.FTZ R123, R123, R3.reuse, -R140 ;  /* 0x000000037b7b7223 */ /* 0x080fe2000001088c */
[----:B------:R-:W0:Y:S01]  /*22de0*/  MUFU.EX2 R197, R197 ;  /* 0x000000c500c57308 */ /* 0x000e220000000800 */
[----:B-1----:R-:W-:Y:S01]  /*22df0*/  FADD.FTZ R138, R203, R138 ;  /* 0x0000008acb8a7221 */ /* 0x002fe20000010000 */
[-CC-:B------:R-:W-:Y:S01]  /*22e00*/  FFMA.FTZ R126, R126, R3.reuse, -R140.reuse ;  /* 0x000000037e7e7223 */ /* 0x180fe2000001088c */
[----:B------:R-:W-:-:S05]  /*22e10*/  FFMA.FTZ R127, R127, R3, -R140 ;  /* 0x000000037f7f7223 */ /* 0x000fca000001088c */
        /* <DEDUP_REMOVED lines=8> */
[----:B------:R-:W-:Y:S01]  /*22ea0*/  MUFU.EX2 R13, R124 ;  /* 0x0000007c000d7308 */ /* 0x000fe20000000800 */
[----:B--2---:R-:W-:-:S07]  /*22eb0*/  FADD.FTZ R138, R199, R138 ;  /* 0x0000008ac78a7221 */ /* 0x004fce0000010000 */
[----:B------:R-:W1:Y:S01]  /*22ec0*/  MUFU.EX2 R193, R193 ;  /* 0x000000c100c17308 */ /* 0x000e620000000800 */
[C---:B0-----:R-:W-:Y:S01]  /*22ed0*/  FADD.FTZ R138, R125.reuse, R138 ;  /* 0x0000008a7d8a7221 */ /* 0x041fe20000010000 */
[----:B------:R-:W-:-:S06]  /*22ee0*/  F2FP.BF16.F32.PACK_AB R199, R125, R199 ;  /* 0x000000c77dc7723e */ /* 0x000fcc00000010ff */
[----:B------:R-:W0:Y:S08]  /*22ef0*/  MUFU.EX2 R137, R137 ;  /* 0x0000008900897308 */ /* 0x000e300000000800 */
[----:B------:R-:W-:Y:S01]  /*22f00*/  MUFU.EX2 R195, R195 ;  /* 0x000000c300c37308 */ /* 0x000fe20000000800 */
[----:B-1----:R-:W-:-:S07]  /*22f10*/  FADD.FTZ R138, R193, R138 ;  /* 0x0000008ac18a7221 */ /* 0x002fce0000010000 */
[----:B------:R-:W-:Y:S01]  /*22f20*/  MUFU.EX2 R148, R148 ;  /* 0x0000009400947308 */ /* 0x000fe20000000800 */
[C---:B0-----:R-:W-:Y:S01]  /*22f30*/  FADD.FTZ R138, R137.reuse, R138 ;  /* 0x0000008a898a7221 */ /* 0x041fe20000010000 */
        /* <DEDUP_REMOVED lines=14> */
[----:B------:R-:W-:Y:S01]  /*23020*/  WARPGROUP.ARRIVE ;  /* 0x00000000000079c5 */ /* 0x000fe20000000000 */
[-C--:B------:R-:W-:Y:S01]  /*23030*/  FFMA.FTZ R181, R130, R3.reuse, -R140 ;  /* 0x0000000382b57223 */ /* 0x080fe2000001088c */
[-CC-:B------:R-:W-:Y:S01]  /*23040*/  FFMA.FTZ R180, R128, R3.reuse, -R174.reuse ;  /* 0x0000000380b47223 */ /* 0x180fe200000108ae */
[-CC-:B------:R-:W-:Y:S01]  /*23050*/  FFMA.FTZ R128, R129, R3.reuse, -R174.reuse ;  /* 0x0000000381807223 */ /* 0x180fe200000108ae */
[-CC-:B------:R-:W-:Y:S01]  /*23060*/  FFMA.FTZ R182, R132, R3.reuse, -R174.reuse ;  /* 0x0000000384b67223 */ /* 0x180fe200000108ae */
[-CC-:B------:R-:W-:Y:S01]  /*23070*/  FFMA.FTZ R129, R133, R3.reuse, -R174.reuse ;  /* 0x0000000385817223 */ /* 0x180fe200000108ae */
[----:B------:R-:W-:Y:S01]  /*23080*/  HGMMA.64x192x16.F32.BF16 R24, R176, gdesc[UR4].tnspB, R24, gsb0 ;  /* 0x42e00004b0187df0 */ /* 0x000fe20008001818 */
[----:B------:R-:W-:Y:S01]  /*23090*/  MUFU.EX2 R181, R181 ;  /* 0x000000b500b57308 */ /* 0x000fe20000000800 */
[-CC-:B------:R-:W-:Y:S01]  /*230a0*/  FFMA.FTZ R132, R150, R3.reuse, -R174.reuse ;  /* 0x0000000396847223 */ /* 0x180fe200000108ae */
[----:B------:R-:W-:Y:S01]  /*230b0*/  FFMA.FTZ R133, R172, R3, -R174 ;  /* 0x00000003ac857223 */ /* 0x000fe200000108ae */
[----:B0-----:R-:W-:-:S05]  /*230c0*/  F2FP.BF16.F32.PACK_AB R183, R135, R134 ;  /* 0x0000008687b7723e */ /* 0x001fca00000010ff */
        /* <DEDUP_REMOVED lines=16> */
[----:B------:R0:W-:Y:S01]  /*231d0*/  @!P1 SYNCS.ARRIVE.TRANS64.RED.A1T0 RZ, [R11+URZ], RZ ;  /* 0x000000ff0bff99a7 */ /* 0x0001e2000810043f */
[----:B------:R-:W1:Y:S02]  /*231e0*/  MUFU.EX2 R9, R131 ;  /* 0x0000008300097308 */ /* 0x000e640000000800 */
[----:B------:R-:W-:Y:S01]  /*231f0*/  FADD.FTZ R15, R202, R15 ;  /* 0x0000000fca0f7221 */ /* 0x000fe20000010000 */
[----:B------:R-:W-:-:S03]  /*23200*/  F2FP.BF16.F32.PACK_AB R202, R168, R202 ;  /* 0x000000caa8ca723e */ /* 0x000fc600000010ff */
[----:B------:R-:W-:-:S04]  /*23210*/  FADD.FTZ R15, R168, R15 ;  /* 0x0000000fa80f7221 */ /* 0x000fc80000010000 */
[----:B------:R-:W-:Y:S01]  /*23220*/  FADD.FTZ R124, R196, R15 ;  /* 0x0000000fc47c7221 */ /* 0x000fe20000010000 */
[----:B------:R-:W-:-:S03]  /*23230*/  F2FP.BF16.F32.PACK_AB R196, R161, R196 ;  /* 0x000000c4a1c4723e */ /* 0x000fc600000010ff */
[----:B0-----:R-:W-:-:S04]  /*23240*/  FADD.FTZ R11, R161, R124 ;  /* 0x0000007ca10b7221 */ /* 0x001fc80000010000 */
[----:B------:R-:W-:Y:S01]  /*23250*/  FADD.FTZ R11, R198, R11 ;  /* 0x0000000bc60b7221 */ /* 0x000fe20000010000 */
[----:B------:R-:W-:-:S03]  /*23260*/  F2FP.BF16.F32.PACK_AB R198, R20, R198 ;  /* 0x000000c614c6723e */ /* 0x000fc600000010ff */
[----:B------:R-:W-:-:S04]  /*23270*/  FADD.FTZ R11, R20, R11 ;  /* 0x0000000b140b7221 */ /* 0x000fc80000010000 */
[----:B------:R-:W-:Y:S01]  /*23280*/  FADD.FTZ R11, R192, R11 ;  /* 0x0000000bc00b7221 */ /* 0x000fe20000010000 */
[----:B------:R-:W-:-:S03]  /*23290*/  F2FP.BF16.F32.PACK_AB R192, R164, R192 ;  /* 0x000000c0a4c0723e */ /* 0x000fc600000010ff */
[----:B------:R-:W-:-:S04]  /*232a0*/  FADD.FTZ R11, R164, R11 ;  /* 0x0000000ba40b7221 */ /* 0x000fc80000010000 */
        /* <DEDUP_REMOVED lines=32> */
[C---:B-1----:R-:W-:Y:S02]  /*234b0*/  F2FP.BF16.F32.PACK_AB R181, R9.reuse, R181 ;  /* 0x000000b509b5723e */ /* 0x042fe400000010ff */
[C---:B------:R-:W-:Y:S01]  /*234c0*/  FADD.FTZ R11, R128.reuse, R11 ;  /* 0x0000000b800b7221 */ /* 0x040fe20000010000 */
[----:B------:R-:W-:Y:S01]  /*234d0*/  FADD.FTZ R13, R9, R12 ;  /* 0x0000000c090d7221 */ /* 0x000fe20000010000 */
[----:B------:R-:W-:Y:S01]  /*234e0*/  F2FP.BF16.F32.PACK_AB R180, R128, R180 ;  /* 0x000000b480b4723e */ /* 0x000fe200000010ff */
[----:B------:R-:W-:-:S02]  /*234f0*/  IMAD.MOV.U32 R9, RZ, RZ, R5 ;  /* 0x000000ffff097224 */ /* 0x000fc400078e0005 */
[----:B------:R-:W-:Y:S01]  /*23500*/  FADD.FTZ R12, R182, R11 ;  /* 0x0000000bb60c7221 */ /* 0x000fe20000010000 */
[----:B------:R-:W-:Y:S01]  /*23510*/  FADD.FTZ R6, R134, R13 ;  /* 0x0000000d86067221 */ /* 0x000fe20000010000 */
[C---:B------:R-:W-:Y:S02]  /*23520*/  F2FP.BF16.F32.PACK_AB R182, R129.reuse, R182 ;  /* 0x000000b681b6723e */ /* 0x040fe400000010ff */
[----:B------:R-:W-:Y:S01]  /*23530*/  FADD.FTZ R12, R129, R12 ;  /* 0x0000000c810c7221 */ /* 0x000fe20000010000 */
[----:B------:R-:W-:-:S03]  /*23540*/  FADD.FTZ R7, R135, R6 ;  /* 0x0000000687077221 */ /* 0x000fc60000010000 */
[----:B------:R-:W-:Y:S01]  /*23550*/  FADD.FTZ R11, R121, R12 ;  /* 0x0000000c790b7221 */ /* 0x000fe20000010000 */
[----:B------:R-:W-:-:S03]  /*23560*/  FADD.FTZ R6, R122, R7 ;  /* 0x000000077a067221 */ /* 0x000fc60000010000 */
[----:B------:R-:W-:Y:S01]  /*23570*/  FADD.FTZ R12, R132, R11 ;  /* 0x0000000b840c7221 */ /* 0x000fe20000010000 */
[----:B------:R-:W-:Y:S01]  /*23580*/  FADD.FTZ R6, R123, R6 ;  /* 0x000000067b067221 */ /* 0x000fe20000010000 */
[----:B------:R-:W-:Y:S02]  /*23590*/  IMAD.MOV.U32 R11, RZ, RZ, R208 ;  /* 0x000000ffff0b7224 */ /* 0x000fe400078e00d0 */
[----:B------:R-:W-:Y:S01]  /*235a0*/  FADD.FTZ R7, R133, R12 ;  /* 0x0000000c85077221 */ /* 0x000fe20000010000 */
[----:B------:R-:W-:Y:S01]  /*235b0*/  FADD.FTZ R6, R179, R6 ;  /* 0x00000006b3067221 */ /* 0x000fe20000010000 */
[C---:B------:R-:W-:Y:S01]  /*235c0*/  F2FP.BF16.F32.PACK_AB R179, R127.reuse, R179 ;  /* 0x000000b37fb3723e */ /* 0x040fe200000010ff */
[----:B------:R-:W-:Y:S02]  /*235d0*/  IMAD.MOV.U32 R12, RZ, RZ, R205 ;  /* 0x000000ffff0c7224 */ /* 0x000fe400078e00cd */
[----:B------:R-:W-:Y:S01]  /*235e0*/  FADD.FTZ R7, R8, R7 ;  /* 0x0000000708077221 */ /* 0x000fe20000010000 */
[----:B------:R-:W-:Y:S01]  /*235f0*/  FADD.FTZ R6, R127, R6 ;  /* 0x000000067f067221 */ /* 0x000fe20000010000 */
[----:B------:R-:W-:Y:S01]  /*23600*/  IMAD.MOV.U32 R8, RZ, RZ, R4 ;  /* 0x000000ffff087224 */ /* 0x000fe200078e0004 */
[----:B------:R-:W-:Y:S06]  /*23610*/  @P2 BRA `(.L_x_2408) ;  /* 0xffffffa800dc2947 */ /* 0x000fec000383ffff */
.L_x_2397:
[----:B------:R-:W-:Y:S05]  /*23620*/  BSYNC B0 ;  /* 0x0000000000007941 */ /* 0x000fea0003800000 */
.L_x_2396:
        /* <DEDUP_REMOVED lines=99> */
.L_x_2409:
[----:B------:R-:W-:Y:S01]  /*23c60*/  IMAD R13, R205, 0x8, R18 ;  /* 0x00000008cd0d7824 */ /* 0x000fe200078e0212 */
[----:B------:R-:W-:-:S04]  /*23c70*/  SHF.L.U32 R2, R208, 0x1f, RZ ;  /* 0x0000001fd0027819 */ /* 0x000fc800000006ff */
[----:B------:R0:W1:Y:S01]  /*23c80*/  SYNCS.PHASECHK.TRANS64.TRYWAIT P2, [R13+URZ+0x36850], R2 ;  /* 0x036850020d0075a7 */ /* 0x000062000804017f */
[----:B------:R-:W-:Y:S05]  /*23c90*/  @!P0 BRA `(.L_x_2410) ;  /* 0x0000000000048947 */ /* 0x000fea0003800000 */
[----:B------:R-:W-:Y:S01]  /*23ca0*/  BPT.TRAP 0x1 ;  /* 0x000000040000795c */ /* 0x000fe20000300000 */
.L_x_2410:
        /* <DEDUP_REMOVED lines=9> */
.L_x_2412:
[----:B------:R-:W-:Y:S05]  /*23d40*/  BSYNC B0 ;  /* 0x0000000000007941 */ /* 0x000fea0003800000 */
.L_x_2411:
[----:B------:R-:W-:Y:S01]  /*23d50*/  IMAD.MOV.U32 R8, RZ, RZ, R0 ;  /* 0x000000ffff087224 */ /* 0x000fe200078e0000 */
[----:B------:R-:W-:Y:S01]  /*23d60*/  WARPGROUP.ARRIVE ;  /* 0x00000000000079c5 */ /* 0x000fe20000000000 */
[----:B------:R-:W-:Y:S02]  /*23d70*/  IMAD.MOV.U32 R9, RZ, RZ, 0x40000040 ;  /* 0x40000040ff097424 */ /* 0x000fe400078e00ff */
[----:B------:R-:W-:Y:S01]  /*23d80*/  VIADD R205, R205, 0x1 ;  /* 0x00000001cdcd7836 */ /* 0x000fe20000000000 */
[----:B------:R-:W-:Y:S01]  /*23d90*/  R2UR UR6, R8 ;  /* 0x00000000080672ca */ /* 0x000fe200000e0000 */
[----:B------:R-:W-:Y:S01]  /*23da0*/  VIADD R8, R0, 0x80 ;  /* 0x0000008000087836 */ /* 0x000fe20000000000 */
[----:B------:R-:W-:Y:S01]  /*23db0*/  R2UR UR7, R9 ;  /* 0x00000000090772ca */ /* 0x000fe200000e0000 */
[----:B------:R-:W-:Y:S01]  /*23dc0*/  IMAD.MOV.U32 R9, RZ, RZ, 0x40000040 ;  /* 0x40000040ff097424 */ /* 0x000fe200078e00ff */
[----:B------:R-:W-:Y:S01]  /*23dd0*/  ISETP.NE.AND P2, PT, R205, 0x2, PT ;  /* 0x00000002cd00780c */ /* 0x000fe20003f45270 */
[----:B------:R-:W-:-:S03]  /*23de0*/  VIADD R232, R232, 0x1 ;  /* 0x00000001e8e87836 */ /* 0x000fc60000000000 */
[----:B------:R-:W-:-:S07]  /*23df0*/  SEL R205, R205, RZ, P2 ;  /* 0x000000ffcdcd7207 */ /* 0x000fce0001000000 */
        /* <DEDUP_REMOVED lines=33> */
[----:B------:R-:W2:Y:S02]  /*24010*/  SHFL.BFLY PT, R0, R7, 0x2, 0x1f ;  /* 0x0c401f0007007f89 */ /* 0x000ea400000e0000 */
[----:B--2---:R-:W-:Y:S01]  /*24020*/  FADD.FTZ R0, R0, R7 ;  /* 0x0000000700007221 */ /* 0x004fe20000010000 */
[----:B------:R-:W-:Y:S02]  /*24030*/  WARPGROUP.DEPBAR.LE gsb0, 0x0 ;  /* 0x00008000000079c5 */ /* 0x000fe40000010000 */
[----:B------:R-:W-:-:S10]  /*24040*/  WARPGROUP.ARRIVE ;  /* 0x00000000000079c5 */ /* 0x000fd40000000000 */
[----:B------:R-:W-:Y:S01]  /*24050*/  HGMMA.64x192x16.F32.BF16 R24, R180, gdesc[UR4].tnspB, R24, gsb0 ;  /* 0x42e00004b4187df0 */ /* 0x000fe20008001818 */
[----:B------:R-:W-:Y:S02]  /*24060*/  R2UR UR6, R8 ;  /* 0x00000000080672ca */ /* 0x000fe400000e0000 */
[----:B------:R-:W-:Y:S02]  /*24070*/  R2UR UR7, R9 ;  /* 0x00000000090772ca */ /* 0x000fe400000e0000 */
[----:B------:R-:W0:Y:S02]  /*24080*/  SHFL.BFLY PT, R9, R6, 0x2, 0x1f ;  /* 0x0c401f0006097f89 */ /* 0x000e2400000e0000 */
[----:B01----:R-:W-:Y:S01]  /*24090*/  FADD.FTZ R2, R9, R6 ;  /* 0x0000000609027221 */ /* 0x003fe20000010000 */
[----:B------:R-:W-:Y:S01]  /*240a0*/  CS2R R6, SRZ ;  /* 0x0000000000067805 */ /* 0x000fe2000001ff00 */
[----:B------:R-:W0:Y:S04]  /*240b0*/  SHFL.BFLY PT, R9, R0, 0x1, 0x1f ;  /* 0x0c201f0000097f89 */ /* 0x000e2800000e0000 */
[----:B------:R-:W1:Y:S01]  /*240c0*/  SHFL.BFLY PT, R11, R2, 0x1, 0x1f ;  /* 0x0c201f00020b7f89 */ /* 0x000e6200000e0000 */
[----:B0-----:R-:W-:Y:S01]  /*240d0*/  FADD.FTZ R12, R0, R9 ;  /* 0x00000009000c7221 */ /* 0x001fe20000010000 */
[----:B------:R-:W-:-:S02]  /*240e0*/  IMAD.MOV.U32 R0, RZ, RZ, -0x800000 ;  /* 0xff800000ff007424 */ /* 0x000fc400078e00ff */
[----:B-1----:R-:W-:Y:S02]  /*240f0*/  FADD.FTZ R14, R2, R11 ;  /* 0x0000000b020e7221 */ /* 0x002fe40000010000 */
[----:B------:R-:W-:Y:S01]  /*24100*/  FSETP.NE.FTZ.AND P0, PT, R12, RZ, PT ;  /* 0x000000ff0c00720b */ /* 0x000fe20003f15000 */
[----:B------:R-:W-:Y:S01]  /*24110*/  IMAD.MOV.U32 R2, RZ, RZ, -0x800000 ;  /* 0xff800000ff027424 */ /* 0x000fe200078e00ff */
[----:B------:R-:W-:Y:S02]  /*24120*/  SEL R11, RZ, 0x1, P2 ;  /* 0x00000001ff0b7807 */ /* 0x000fe40001000000 */
[----:B------:R-:W-:Y:S02]  /*24130*/  FSETP.NE.FTZ.AND P3, PT, R14, RZ, PT ;  /* 0x000000ff0e00720b */ /* 0x000fe40003f75000 */
[----:B------:R-:W-:Y:S01]  /*24140*/  LOP3.LUT R208, R208, R11, RZ, 0x3c, !PT ;  /* 0x0000000bd0d07212 */ /* 0x000fe200078e3cff */
[----:B------:R-:W-:-:S05]  /*24150*/  @!P1 VIADD R11, R13, 0x36860 ;  /* 0x000368600d0b9836 */ /* 0x000fca0000000000 */
[----:B------:R-:W-:Y:S01]  /*24160*/  @!P1 PRMT R11, RZ, 0x654, R11 ;  /* 0x00000654ff0b9816 */ /* 0x000fe2000000000b */
        /* <DEDUP_REMOVED lines=13> */
[----:B------:R-:W-:Y:S03]  /*24240*/  HGMMA.64x192x16.F32.BF16 R24, R176, gdesc[UR4].tnspB, R24, gsb0 ;  /* 0x42e00004b0187df0 */ /* 0x000fe60008001818 */
[----:B------:R-:W-:Y:S02]  /*24250*/  WARPGROUP.DEPBAR.LE gsb0, 0x0 ;  /* 0x00008000000079c5 */ /* 0x000fe40000010000 */
[----:B------:R1:W-:Y:S01]  /*24260*/  @!P1 SYNCS.ARRIVE.TRANS64.RED.A1T0 RZ, [R11+URZ], RZ ;  /* 0x000000ff0bff99a7 */ /* 0x0003e2000810043f */
[-C--:B--2---:R-:W-:Y:S01]  /*24270*/  FMUL.FTZ R129, R51, R6.reuse ;  /* 0x0000000633817220 */ /* 0x084fe20000410000 */
        /* <DEDUP_REMOVED lines=95> */
.L_x_2308:
        /* <DEDUP_REMOVED lines=58> */
[C---:B------:R-:W-:Y:S02]  /*24c10*/  IADD3 R137, P2, R26.reuse, 0x20, RZ ;  /* 0x000000201a897810 */ /* 0x040fe40007f5e0ff */
[C---:B------:R-:W-:Y:S02]  /*24c20*/  IADD3 R145, P0, R26.reuse, 0x4020, RZ ;  /* 0x000040201a917810 */ /* 0x040fe40007f1e0ff */
[----:B------:R-:W-:Y:S01]  /*24c30*/  LOP3.LUT R6, R137, 0x380, RZ, 0xc0, !PT ;  /* 0x0000038089067812 */ /* 0x000fe200078ec0ff */
[--C-:B------:R-:W-:Y:S01]  /*24c40*/  IMAD.X R9, RZ, RZ, R27.reuse, P2 ;  /* 0x000000ffff097224 */ /* 0x100fe200010e061b */
[----:B------:R-:W-:Y:S01]  /*24c50*/  LOP3.LUT R7, R26, 0x380, RZ, 0xc0, !PT ;  /* 0x000003801a077812 */ /* 0x000fe200078ec0ff */
[----:B------:R-:W-:Y:S01]  /*24c60*/  IMAD.X R21, RZ, RZ, R27, P0 ;  /* 0x000000ffff157224 */ /* 0x000fe200000e061b */
[----:B------:R-:W-:Y:S02]  /*24c70*/  SHF.R.U64 R6, R6, 0x3, RZ ;  /* 0x0000000306067819 */ /* 0x000fe400000012ff */
[----:B------:R-:W-:-:S02]  /*24c80*/  IADD3 R139, P1, R26, 0x40, RZ ;  /* 0x000000401a8b7810 */ /* 0x000fc40007f3e0ff */
[C---:B------:R-:W-:Y:S02]  /*24c90*/  IADD3 R141, P6, R26.reuse, 0x60, RZ ;  /* 0x000000601a8d7810 */ /* 0x040fe40007fde0ff */
[----:B------:R-:W-:Y:S01]  /*24ca0*/  IADD3 R143, P5, R26, 0x4000, RZ ;  /* 0x000040001a8f7810 */ /* 0x000fe20007fbe0ff */
[--C-:B------:R-:W-:Y:S01]  /*24cb0*/  IMAD.X R11, RZ, RZ, R27.reuse, P1 ;  /* 0x000000ffff0b7224 */ /* 0x100fe200008e061b */
[----:B------:R-:W-:Y:S01]  /*24cc0*/  LOP3.LUT R8, R6, R137, RZ, 0x3c, !PT ;  /* 0x0000008906087212 */ /* 0x000fe200078e3cff */
[--C-:B------:R-:W-:Y:S01]  /*24cd0*/  IMAD.X R13, RZ, RZ, R27.reuse, P6 ;  /* 0x000000ffff0d7224 */ /* 0x100fe200030e061b */
[----:B------:R-:W-:Y:S01]  /*24ce0*/  LOP3.LUT R6, R145, 0x380, RZ, 0xc0, !PT ;  /* 0x0000038091067812 */ /* 0x000fe200078ec0ff */
[----:B------:R-:W-:Y:S01]  /*24cf0*/  IMAD.X R15, RZ, RZ, R27, P5 ;  /* 0x000000ffff0f7224 */ /* 0x000fe200028e061b */
[----:B------:R-:W-:Y:S02]  /*24d00*/  SHF.R.U64 R7, R7, 0x3, RZ ;  /* 0x0000000307077819 */ /* 0x000fe400000012ff */
[----:B------:R-:W-:-:S02]  /*24d10*/  IADD3 R147, P4, R26, 0x4040, RZ ;  /* 0x000040401a937810 */ /* 0x000fc40007f9e0ff */
[C---:B------:R-:W-:Y:S02]  /*24d20*/  IADD3 R149, P3, R26.reuse, 0x4060, RZ ;  /* 0x000040601a957810 */ /* 0x040fe40007f7e0ff */
        /* <DEDUP_REMOVED lines=8> */
[----:B------:R-:W-:Y:S01]  /*24db0*/  SHF.R.U64 R6, R6, 0x3, RZ ;  /* 0x0000000306067819 */ /* 0x000fe200000012ff */
[--C-:B------:R-:W-:Y:S01]  /*24dc0*/  IMAD.X R47, RZ, RZ, R27.reuse, P6 ;  /* 0x000000ffff2f7224 */ /* 0x100fe200030e061b */
[----:B------:R-:W-:Y:S01]  /*24dd0*/  LOP3.LUT R26, R7, R26, RZ, 0x3c, !PT ;  /* 0x0000001a071a7212 */ /* 0x000fe200078e3cff */
[----:B------:R-:W-:Y:S01]  /*24de0*/  IMAD.X R7, RZ, RZ, R27, P5 ;  /* 0x000000ffff077224 */ /* 0x000fe200028e061b */
[----:B------:R-:W-:-:S02]  /*24df0*/  LOP3.LUT R10, R139, 0x380, RZ, 0xc0, !PT ;  /* 0x000003808b0a7812 */ /* 0x000fc400078ec0ff */
[----:B------:R-:W-:Y:S02]  /*24e00*/  LOP3.LUT R34, R149, 0x380, RZ, 0xc0, !PT ;  /* 0x0000038095227812 */ /* 0x000fe400078ec0ff */
[----:B------:R-:W-:Y:S02]  /*24e10*/  LOP3.LUT R20, R6, R145, RZ, 0x3c, !PT ;  /* 0x0000009106147212 */ /* 0x000fe400078e3cff */
[----:B------:R-:W-:Y:S02]  /*24e20*/  MOV R78, R26 ;  /* 0x0000001a004e7202 */ /* 0x000fe40000000f00 */
[----:B------:R-:W-:Y:S02]  /*24e30*/  LOP3.LUT R6, R153, 0x380, RZ, 0xc0, !PT ;  /* 0x0000038099067812 */ /* 0x000fe400078ec0ff */
[----:B------:R-:W-:Y:S02]  /*24e40*/  LOP3.LUT R27, R155, 0x380, RZ, 0xc0, !PT ;  /* 0x000003809b1b7812 */ /* 0x000fe400078ec0ff */
[----:B------:R-:W-:-:S02]  /*24e50*/  LOP3.LUT R12, R141, 0x380, RZ, 0xc0, !PT ;  /* 0x000003808d0c7812 */ /* 0x000fc400078ec0ff */
[----:B------:R-:W-:Y:S02]  /*24e60*/  LOP3.LUT R14, R143, 0x380, RZ, 0xc0, !PT ;  /* 0x000003808f0e7812 */ /* 0x000fe400078ec0ff */
[----:B------:R-:W-:Y:S02]  /*24e70*/  SHF.R.U64 R10, R10, 0x3, RZ ;  /* 0x000000030a0a7819 */ /* 0x000fe400000012ff */
[----:B------:R-:W-:Y:S02]  /*24e80*/  SHF.R.U64 R34, R34, 0x3, RZ ;  /* 0x0000000322227819 */ /* 0x000fe400000012ff */
[----:B------:R-:W-:Y:S02]  /*24e90*/  LOP3.LUT R42, R86, 0x380, RZ, 0xc0, !PT ;  /* 0x00000380562a7812 */ /* 0x000fe400078ec0ff */
[----:B------:R-:W-:Y:S02]  /*24ea0*/  F2FP.BF16.F32.PACK_AB R26, R29, R28 ;  /* 0x0000001c1d1a723e */ /* 0x000fe400000010ff */
[----:B------:R-:W-:-:S02]  /*24eb0*/  SHF.R.U64 R6, R6, 0x3, RZ ;  /* 0x0000000306067819 */ /* 0x000fc400000012ff */
[----:B------:R-:W-:Y:S02]  /*24ec0*/  LOP3.LUT R30, R147, 0x380, RZ, 0xc0, !PT ;  /* 0x00000380931e7812 */ /* 0x000fe400078ec0ff */
[----:B------:R-:W-:Y:S02]  /*24ed0*/  SHF.R.U64 R28, R27, 0x3, RZ ;  /* 0x000000031b1c7819 */ /* 0x000fe400000012ff */
[----:B------:R-:W-:Y:S02]  /*24ee0*/  SHF.R.U64 R12, R12, 0x3, RZ ;  /* 0x000000030c0c7819 */ /* 0x000fe400000012ff */
[----:B------:R-:W-:Y:S02]  /*24ef0*/  SHF.R.U64 R14, R14, 0x3, RZ ;  /* 0x000000030e0e7819 */ /* 0x000fe400000012ff */
[----:B------:R-:W-:Y:S02]  /*24f00*/  LOP3.LUT R10, R10, R139, RZ, 0x3c, !PT ;  /* 0x0000008b0a0a7212 */ /* 0x000fe400078e3cff */
[----:B------:R-:W-:-:S02]  /*24f10*/  LOP3.LUT R34, R34, R149, RZ, 0x3c, !PT ;  /* 0x0000009522227212 */ /* 0x000fc400078e3cff */
[----:B------:R-:W-:Y:S02]  /*24f20*/  SHF.R.U64 R29, R42, 0x3, RZ ;  /* 0x000000032a1d7819 */ /* 0x000fe400000012ff */
[----:B------:R-:W-:Y:S02]  /*24f30*/  LOP3.LUT R42, R6, R153, RZ, 0x3c, !PT ;  /* 0x00000099062a7212 */ /* 0x000fe400078e3cff */
[----:B------:R-:W-:Y:S02]  /*24f40*/  SHF.R.U64 R30, R30, 0x3, RZ ;  /* 0x000000031e1e7819 */ /* 0x000fe400000012ff */
[----:B------:R-:W-:Y:S02]  /*24f50*/  LOP3.LUT R46, R28, R155, RZ, 0x3c, !PT ;  /* 0x0000009b1c2e7212 */ /* 0x000fe400078e3cff */
[----:B------:R-:W-:Y:S02]  /*24f60*/  LOP3.LUT R12, R12, R141, RZ, 0x3c, !PT ;  /* 0x0000008d0c0c7212 */ /* 0x000fe400078e3cff */
[----:B------:R-:W-:-:S02]  /*24f70*/  MOV R28, R8 ;  /* 0x00000008001c7202 */ /* 0x000fc40000000f00 */
[----:B------:R-:W-:Y:S02]  /*24f80*/  LOP3.LUT R14, R14, R143, RZ, 0x3c, !PT ;  /* 0x0000008f0e0e7212 */ /* 0x000fe400078e3cff */
[----:B------:R-:W-:Y:S02]  /*24f90*/  F2FP.BF16.F32.PACK_AB R27, R134, R123 ;  /* 0x0000007b861b723e */ /* 0x000fe400000010ff */
[----:B------:R-:W-:Y:S02]  /*24fa0*/  MOV R9, R10 ;  /* 0x0000000a00097202 */ /* 0x000fe40000000f00 */
[----:B------:R-:W-:Y:S01]  /*24fb0*/  MOV R8, R34 ;  /* 0x0000002200087202 */ /* 0x000fe20000000f00 */
[----:B------:R-:W-:Y:S01]  /*24fc0*/  STSM.16.M88.4 [R78], R24 ;  /* 0x000000184e007844 */ /* 0x000fe20000000200 */
[----:B------:R-:W-:Y:S02]  /*24fd0*/  LOP3.LUT R38, R151, 0x380, RZ, 0xc0, !PT ;  /* 0x0000038097267812 */ /* 0x000fe400078ec0ff */
[----:B------:R-:W-:-:S02]  /*24fe0*/  MOV R11, R42 ;  /* 0x0000002a000b7202 */ /* 0x000fc40000000f00 */
[----:B------:R-:W-:Y:S02]  /*24ff0*/  F2FP.BF16.F32.PACK_AB R34, R37, R36 ;  /* 0x000000242522723e */ /* 0x000fe400000010ff */
[----:B------:R-:W-:Y:S02]  /*25000*/  F2FP.BF16.F32.PACK_AB R35, R132, R121 ;  /* 0x000000798423723e */ /* 0x000fe400000010ff */
[----:B------:R-:W-:Y:S02]  /*25010*/  LOP3.LUT R30, R30, R147, RZ, 0x3c, !PT ;  /* 0x000000931e1e7212 */ /* 0x000fe400078e3cff */
[----:B------:R-:W-:Y:S01]  /*25020*/  F2FP.BF16.F32.PACK_AB R42, R45, R44 ;  /* 0x0000002c2d2a723e */ /* 0x000fe200000010ff */
[----:B------:R-:W-:Y:S01]  /*25030*/  STSM.16.M88.4 [R28], R32 ;  /* 0x000000201c007844 */ /* 0x000fe20000000200 */
[----:B------:R-:W-:Y:S02]  /*25040*/  F2FP.BF16.F32.PACK_AB R43, R130, R3 ;  /* 0x00000003822b723e */ /* 0x000fe400000010ff */
[----:B------:R-:W-:-:S02]  /*25050*/  MOV R12, R12 ;  /* 0x0000000c000c7202 */ /* 0x000fc40000000f00 */
[----:B------:R-:W-:Y:S01]  /*25060*/  MOV R14, R14 ;  /* 0x0000000e000e7202 */ /* 0x000fe20000000f00 */
[----:B------:R-:W-:Y:S01]  /*25070*/  STSM.16.M88.4 [R9], R40 ;  /* 0x0000002809007844 */ /* 0x000fe20000000200 */
[----:B------:R-:W-:Y:S02]  /*25080*/  SHF.R.U64 R38, R38, 0x3, RZ ;  /* 0x0000000326267819 */ /* 0x000fe400000012ff */
[----:B------:R-:W-:Y:S01]  /*25090*/  MOV R20, R20 ;  /* 0x0000001400147202 */ /* 0x000fe20000000f00 */
[----:B------:R-:W-:Y:S01]  /*250a0*/  STSM.16.M88.4 [R12], R48 ;  /* 0x000000300c007844 */ /* 0x000fe20000000200 */
[----:B------:R-:W-:Y:S02]  /*250b0*/  MOV R30, R30 ;  /* 0x0000001e001e7202 */ /* 0x000fe40000000f00 */
[----:B------:R-:W-:Y:S01]  /*250c0*/  LOP3.LUT R38, R38, R151, RZ, 0x3c, !PT ;  /* 0x0000009726267212 */ /* 0x000fe200078e3cff */
[----:B------:R-:W-:Y:S01]  /*250d0*/  STSM.16.M88.4 [R14], R56 ;  /* 0x000000380e007844 */ /* 0x000fe20000000200 */
[----:B------:R-:W-:-:S02]  /*250e0*/  LOP3.LUT R6, R29, R86, RZ, 0x3c, !PT ;  /* 0x000000561d067212 */ /* 0x000fc400078e3cff */
[----:B------:R-:W-:Y:S01]  /*250f0*/  MOV R38, R38 ;  /* 0x0000002600267202 */ /* 0x000fe20000000f00 */
[----:B------:R2:W-:Y:S01]  /*25100*/  STSM.16.M88.4 [R20], R64 ;  /* 0x0000004014007844 */ /* 0x0005e20000000200 */
[----:B------:R-:W-:Y:S02]  /*25110*/  ISETP.NE.U32.AND P0, PT, RZ, UR4, PT ;  /* 0x00000004ff007c0c */ /* 0x000fe4000bf05070 */
[----:B------:R-:W-:Y:S01]  /*25120*/  MOV R46, R46 ;  /* 0x0000002e002e7202 */ /* 0x000fe20000000f00 */
[----:B------:R-:W-:Y:S01]  /*25130*/  STSM.16.M88.4 [R30], R72 ;  /* 0x000000481e007844 */ /* 0x000fe20000000200 */
[----:B------:R-:W-:Y:S02]  /*25140*/  MOV R10, R6 ;  /* 0x00000006000a7202 */ /* 0x000fe40000000f00 */
[----:B------:R-:W-:Y:S01]  /*25150*/  ISETP.NE.AND.EX P0, PT, RZ, UR5, PT, P0 ;  /* 0x00000005ff007c0c */ /* 0x000fe2000bf05300 */
[----:B------:R3:W-:Y:S04]  /*25160*/  STSM.16.M88.4 [R8], R80 ;  /* 0x0000005008007844 */ /* 0x0007e80000000200 */
[----:B------:R-:W-:Y:S04]  /*25170*/  STSM.16.M88.4 [R38], R88 ;  /* 0x0000005826007844 */ /* 0x000fe80000000200 */
[----:B------:R4:W-:Y:S01]  /*25180*/  STSM.16.M88.4 [R11], R96 ;  /* 0x000000600b007844 */ /* 0x0009e20000000200 */
[----:B--2---:R-:W-:-:S03]  /*25190*/  IMAD.MOV.U32 R20, RZ, RZ, RZ ;  /* 0x000000ffff147224 */ /* 0x004fc600078e00ff */
[----:B------:R2:W-:Y:S01]  /*251a0*/  STSM.16.M88.4 [R46], R104 ;  /* 0x000000682e007844 */ /* 0x0005e20000000200 */
[----:B---3--:R-:W-:-:S03]  /*251b0*/  IADD3 R8, P1, R229, UR4, RZ ;  /* 0x00000004e5087c10 */ /* 0x008fc6000ff3e0ff */
[----:B------:R2:W-:Y:S01]  /*251c0*/  STSM.16.M88.4 [R10], R112 ;  /* 0x000000700a007844 */ /* 0x0005e20000000200 */
[----:B------:R-:W-:Y:S01]  /*251d0*/  IADD3.X R9, R230, UR5, RZ, P1, !PT ;  /* 0x00000005e6097c10 */ /* 0x000fe20008ffe4ff */
[----:B------:R-:W-:Y:S01]  /*251e0*/  ULDC.64 UR4, c[0x0][0xbe0] ;  /* 0x0002f80000047ab9 */ /* 0x000fe20000000a00 */
[----:B------:R-:W-:Y:S01]  /*251f0*/  BAR.SYNC.DEFER_BLOCKING 0x1, 0x100 ;  /* 0x0044000000007b1d */ /* 0x000fe20000010000 */
[----:B------:R-:W-:-:S04]  /*25200*/  ISETP.NE.U32.AND P1, PT, RZ, UR4, PT ;  /* 0x00000004ff007c0c */ /* 0x000fc8000bf25070 */
[----:B------:R-:W-:-:S13]  /*25210*/  ISETP.NE.AND.EX P1, PT, RZ, UR5, PT, P1 ;  /* 0x00000005ff007c0c */ /* 0x000fda000bf25310 */
[----:B------:R-:W-:Y:S01]  /*25220*/  @P1 IADD3 R6, P2, R229, UR4, RZ ;  /* 0x00000004e5061c10 */ /* 0x000fe2000ff5e0ff */
[----:B------:R-:W-:Y:S02]  /*25230*/  ULDC UR4, c[0x0][0xa88] ;  /* 0x0002a20000047ab9 */ /* 0x000fe40000000800 */
[----:B------:R-:W-:Y:S01]  /*25240*/  IMAD.U32 R60, RZ, RZ, UR4 ;  /* 0x00000004ff3c7e24 */ /* 0x000fe2000f8e00ff */
[----:B------:R-:W-:Y:S01]  /*25250*/  @P1 IADD3.X R7, R230, UR5, RZ, P2, !PT ;  /* 0x00000005e6071c10 */ /* 0x000fe200097fe4ff */
[----:B------:R2:W5:Y:S01]  /*25260*/  @P0 LDG.E R20, desc[UR60][R8.64] ;  /* 0x0000003c08140981 */ /* 0x000562000c1e1900 */
[----:B------:R-:W-:-:S03]  /*25270*/  IMAD R3, R224, 0x40, R221 ;  /* 0x00000040e0037824 */ /* 0x000fc600078e02dd */
[----:B------:R2:W5:Y:S01]  /*25280*/  @P1 LDG.E R60, desc[UR60][R6.64] ;  /* 0x0000003c063c1981 */ /* 0x000562000c1e1900 */
[----:B------:R-:W-:-:S03]  /*25290*/  IMAD.WIDE R4, R3, 0x2, R4 ;  /* 0x0000000203047825 */ /* 0x000fc600078e0204 */
[----:B----4-:R-:W-:-:S04]  /*252a0*/  IADD3 R11, P4, R4, 0x1000, RZ ;  /* 0x00001000040b7810 */ /* 0x010fc80007f9e0ff */
[----:B------:R-:W-:Y:S01]  /*252b0*/  LOP3.LUT R3, R11, 0x380, RZ, 0xc0, !PT ;  /* 0x000003800b037812 */ /* 0x000fe200078ec0ff */
[----:B------:R-:W-:Y:S08]  /*252c0*/  @P1 BRA `(.L_x_2416) ;  /* 0x0000000000101947 */ /* 0x000ff00003800000 */
[----:B------:R-:W-:Y:S05]  /*252d0*/  @!P0 BRA `(.L_x_2416) ;  /* 0x00000000000c8947 */ /* 0x000fea0003800000 */
[----:B--2---:R-:W2:Y:S04]  /*252e0*/  LDG.E R7, desc[UR60][R8.64] ;  /* 0x0000003c08077981 */ /* 0x004ea8000c1e1900 */
[----:B-----5:R-:W2:Y:S02]  /*252f0*/  LDG.E R60, desc[UR60][R8.64+0x4] ;  /* 0x0000043c083c7981 */ /* 0x020ea4000c1e1900 */
[----:B--2---:R-:W-:-:S07]  /*25300*/  IMAD.IADD R60, R60, 0x1, -R7 ;  /* 0x000000013c3c7824 */ /* 0x004fce00078e0a07 */
.L_x_2416:
[----:B--2---:R-:W2:Y:S01]  /*25310*/  LDL R10, [R1+0x4c] ;  /* 0x00004c00010a7983 */ /* 0x004ea20000100800 */
[----:B------:R-:W-:Y:S01]  /*25320*/  SHF.R.S32.HI R61, RZ, 0x1f, R228 ;  /* 0x0000001fff3d7819 */ /* 0x000fe200000114e4 */
[----:B------:R-:W-:Y:S01]  /*25330*/  ULDC.64 UR4, c[0x0][0xb70] ;  /* 0x0002dc0000047ab9 */ /* 0x000fe20000000a00 */
[----:B------:R-:W-:Y:S02]  /*25340*/  SHF.R.U64 R8, R3, 0x3, RZ ;  /* 0x0000000303087819 */ /* 0x000fe400000012ff */
[--C-:B-----5:R-:W-:Y:S01]  /*25350*/  SHF.R.S32.HI R21, RZ, 0x1f, R20.reuse ;  /* 0x0000001fff157819 */ /* 0x120fe20000011414 */
[----:B------:R-:W-:Y:S01]  /*25360*/  IMAD R3, R61, UR4, RZ ;  /* 0x000000043d037c24 */ /* 0x000fe2000f8e02ff */
[----:B------:R-:W-:Y:S02]  /*25370*/  SEL R237, R237, RZ, !P0 ;  /* 0x000000ffeded7207 */ /* 0x000fe40004000000 */
[----:B------:R-:W-:Y:S01]  /*25380*/  SEL R231, R231, RZ, !P0 ;  /* 0x000000ffe7e77207 */ /* 0x000fe20004000000 */
[----:B------:R-:W-:Y:S01]  /*25390*/  IMAD R3, R228, UR5, R3 ;  /* 0x00000005e4037c24 */ /* 0x000fe2000f8e0203 */
[----:B------:R-:W-:Y:S01]  /*253a0*/  LOP3.LUT R8, R8, R11, RZ, 0x3c, !PT ;  /* 0x0000000b08087212 */ /* 0x000fe200078e3cff */
[----:B------:R-:W-:Y:S01]  /*253b0*/  IMAD.WIDE.U32 R6, R228, UR4, R20 ;  /* 0x00000004e4067c25 */ /* 0x000fe2000f8e0014 */
[----:B------:R-:W-:Y:S01]  /*253c0*/  ULDC.64 UR4, c[0x0][0xb78] ;  /* 0x0002de0000047ab9 */ /* 0x000fe20000000a00 */
[----:B------:R-:W-:-:S02]  /*253d0*/  IADD3 R29, P0, R4, 0x4000, RZ ;  /* 0x00004000041d7810 */ /* 0x000fc40007f1e0ff */
[----:B------:R-:W-:Y:S01]  /*253e0*/  IMAD.IADD R7, R7, 0x1, R3 ;  /* 0x0000000107077824 */ /* 0x000fe200078e0203 */
[C---:B------:R-:W-:Y:S01]  /*253f0*/  IADD3 R13, P5, R4.reuse, 0x2000, RZ ;  /* 0x00002000040d7810 */ /* 0x040fe20007fbe0ff */
[----:B------:R-:W-:Y:S01]  /*25400*/  IMAD R3, R237, UR4, RZ ;  /* 0x00000004ed037c24 */ /* 0x000fe2000f8e02ff */
[C---:B------:R-:W-:Y:S01]  /*25410*/  IADD3 R25, P6, R4.reuse, 0x3000, RZ ;  /* 0x0000300004197810 */ /* 0x040fe20007fde0ff */
[----:B------:R-:W-:Y:S01]  /*25420*/  IMAD R11, R235, 0x80, R227 ;  /* 0x00000080eb0b7824 */ /* 0x000fe200078e02e3 */
[C---:B------:R-:W-:Y:S01]  /*25430*/  IADD3 R37, P2, R4.reuse, 0x6000, RZ ;  /* 0x0000600004257810 */ /* 0x040fe20007f5e0ff */
[----:B------:R-:W-:Y:S01]  /*25440*/  IMAD.WIDE.U32 R6, R231, UR4, R6 ;  /* 0x00000004e7067c25 */ /* 0x000fe2000f8e0006 */
[----:B------:R-:W-:Y:S02]  /*25450*/  IADD3 R33, P1, R4, 0x5000, RZ ;  /* 0x0000500004217810 */ /* 0x000fe40007f3e0ff */
[----:B------:R-:W-:Y:S01]  /*25460*/  LOP3.LUT R28, R29, 0x380, RZ, 0xc0, !PT ;  /* 0x000003801d1c7812 */ /* 0x000fe200078ec0ff */
[----:B------:R-:W-:Y:S01]  /*25470*/  IMAD R9, R231, UR5, R3 ;  /* 0x00000005e7097c24 */ /* 0x000fe2000f8e0203 */
[----:B------:R-:W-:Y:S01]  /*25480*/  SHF.R.S32.HI R3, RZ, 0x1f, R11 ;  /* 0x0000001fff037819 */ /* 0x000fe2000001140b */
[----:B------:R-:W-:Y:S01]  /*25490*/  ULDC.64 UR4, c[0x0][0xb40] ;  /* 0x0002d00000047ab9 */ /* 0x000fe20000000a00 */
[----:B------:R-:W-:-:S02]  /*254a0*/  IADD3 R6, P3, R11, R6, RZ ;  /* 0x000000060b067210 */ /* 0x000fc40007f7e0ff */
[----:B------:R-:W-:Y:S02]  /*254b0*/  LOP3.LUT R12, R13, 0x380, RZ, 0xc0, !PT ;  /* 0x000003800d0c7812 */ /* 0x000fe400078ec0ff */
[----:B------:R-:W-:Y:S02]  /*254c0*/  LOP3.LUT R24, R25, 0x380, RZ, 0xc0, !PT ;  /* 0x0000038019187812 */ /* 0x000fe400078ec0ff */
[----:B------:R-:W-:Y:S02]  /*254d0*/  LOP3.LUT R36, R37, 0x380, RZ, 0xc0, !PT ;  /* 0x0000038025247812 */ /* 0x000fe400078ec0ff */
[----:B------:R-:W-:Y:S02]  /*254e0*/  LOP3.LUT R32, R33, 0x380, RZ, 0xc0, !PT ;  /* 0x0000038021207812 */ /* 0x000fe400078ec0ff */
[----:B------:R-:W-:Y:S01]  /*254f0*/  IADD3.X R3, R3, R7, R9, P3, !PT ;  /* 0x0000000703037210 */ /* 0x000fe20001ffe409 */
[----:B------:R-:W-:Y:S01]  /*25500*/  IMAD.X R9, RZ, RZ, R5, P4 ;  /* 0x000000ffff097224 */ /* 0x000fe200020e0605 */
[----:B------:R-:W-:-:S02]  /*25510*/  SHF.R.U64 R28, R28, 0x3, RZ ;  /* 0x000000031c1c7819 */ /* 0x000fc400000012ff */
[----:B------:R-:W-:Y:S02]  /*25520*/  SHF.R.U64 R12, R12, 0x3, RZ ;  /* 0x000000030c0c7819 */ /* 0x000fe400000012ff */
[----:B------:R-:W-:Y:S02]  /*25530*/  SHF.R.U64 R24, R24, 0x3, RZ ;  /* 0x0000000318187819 */ /* 0x000fe400000012ff */
[----:B------:R-:W-:Y:S02]  /*25540*/  LEA R54, P3, R6, UR4, 0x2 ;  /* 0x0000000406367c11 */ /* 0x000fe4000f8610ff */
[----:B------:R-:W-:Y:S02]  /*25550*/  SHF.R.U64 R36, R36, 0x3, RZ ;  /* 0x0000000324247819 */ /* 0x000fe400000012ff */
[----:B------:R-:W-:Y:S02]  /*25560*/  SHF.R.U64 R32, R32, 0x3, RZ ;  /* 0x0000000320207819 */ /* 0x000fe400000012ff */
        /* <DEDUP_REMOVED lines=8> */
[----:B------:R-:W-:Y:S01]  /*255f0*/  LOP3.LUT R36, R36, R37, RZ, 0x3c, !PT ;  /* 0x0000002524247212 */ /* 0x000fe200078e3cff */
[----:B------:R-:W-:Y:S01]  /*25600*/  IMAD.X R37, RZ, RZ, R5, P2 ;  /* 0x000000ffff257224 */ /* 0x000fe200010e0605 */
[C---:B------:R-:W-:Y:S01]  /*25610*/  IADD3 R41, P3, R4.reuse, 0x7000, RZ ;  /* 0x0000700004297810 */ /* 0x040fe20007f7e0ff */
[----:B------:R-:W-:Y:S01]  /*25620*/  ULDC.64 UR4, c[0x0][0xaa0] ;  /* 0x0002a80000047ab9 */ /* 0x000fe20000000a00 */
[----:B------:R-:W-:-:S02]  /*25630*/  IADD3 R45, P4, R4, 0x8000, RZ ;  /* 0x00008000042d7810 */ /* 0x000fc40007f9e0ff */
[C---:B------:R-:W-:Y:S02]  /*25640*/  IADD3 R49, P5, R4.reuse, 0x9000, RZ ;  /* 0x0000900004317810 */ /* 0x040fe40007fbe0ff */
[----:B------:R-:W-:Y:S02]  /*25650*/  IADD3 R53, P6, R4, 0xa000, RZ ;  /* 0x0000a00004357810 */ /* 0x000fe40007fde0ff */
[----:B------:R-:W-:Y:S01]  /*25660*/  LOP3.LUT R32, R32, R33, RZ, 0x3c, !PT ;  /* 0x0000002120207212 */ /* 0x000fe200078e3cff */
[--C-:B------:R-:W-:Y:S01]  /*25670*/  IMAD.X R33, RZ, RZ, R5.reuse, P1 ;  /* 0x000000ffff217224 */ /* 0x100fe200008e0605 */
[----:B------:R-:W-:Y:S02]  /*25680*/  IADD3 R6, P2, R4, 0xb000, RZ ;  /* 0x0000b00004067810 */ /* 0x000fe40007f5e0ff */
[----:B------:R-:W-:Y:S02]  /*25690*/  LOP3.LUT R40, R41, 0x380, RZ, 0xc0, !PT ;  /* 0x0000038029287812 */ /* 0x000fe400078ec0ff */
[----:B------:R-:W-:Y:S01]  /*256a0*/  LOP3.LUT R44, R45, 0x380, RZ, 0xc0, !PT ;  /* 0x000003802d2c7812 */ /* 0x000fe200078ec0ff */
[----:B------:R-:W-:Y:S01]  /*256b0*/  IMAD.X R57, RZ, RZ, R5, P2 ;  /* 0x000000ffff397224 */ /* 0x000fe200010e0605 */
[----:B------:R-:W-:-:S02]  /*256c0*/  LOP3.LUT R48, R49, 0x380, RZ, 0xc0, !PT ;  /* 0x0000038031307812 */ /* 0x000fc400078ec0ff */
[----:B------:R-:W-:Y:S02]  /*256d0*/  LOP3.LUT R52, R53, 0x380, RZ, 0xc0, !PT ;  /* 0x0000038035347812 */ /* 0x000fe400078ec0ff */
[----:B------:R-:W-:Y:S02]  /*256e0*/  LOP3.LUT R7, R4, 0x380, RZ, 0xc0, !PT ;  /* 0x0000038004077812 */ /* 0x000fe400078ec0ff */
[----:B------:R-:W-:Y:S02]  /*256f0*/  SHF.R.U64 R40, R40, 0x3, RZ ;  /* 0x0000000328287819 */ /* 0x000fe400000012ff */
[----:B------:R-:W-:Y:S02]  /*25700*/  SHF.R.U64 R44, R44, 0x3, RZ ;  /* 0x000000032c2c7819 */ /* 0x000fe400000012ff */
[----:B------:R-:W-:Y:S02]  /*25710*/  SHF.R.U64 R48, R48, 0x3, RZ ;  /* 0x0000000330307819 */ /* 0x000fe400000012ff */
[----:B------:R-:W-:-:S02]  /*25720*/  SHF.R.U64 R52, R52, 0x3, RZ ;  /* 0x0000000334347819 */ /* 0x000fc400000012ff */
        /* <DEDUP_REMOVED lines=10> */
[----:B------:R-:W-:-:S02]  /*257d0*/  IMAD R21, R21, UR4, RZ ;  /* 0x0000000415157c24 */ /* 0x000fc4000f8e02ff */
[----:B------:R-:W-:Y:S02]  /*257e0*/  IMAD R63, R235, -0x80, R60 ;  /* 0xffffff80eb3f7824 */ /* 0x000fe400078e023c */
[----:B------:R-:W-:-:S03]  /*257f0*/  IMAD R21, R20, UR5, R21 ;  /* 0x0000000514157c24 */ /* 0x000fc6000f8e0215 */
[----:B------:R-:W-:Y:S02]  /*25800*/  ISETP.GE.AND P3, PT, R224, R63, PT ;  /* 0x0000003fe000720c */ /* 0x000fe40003f66270 */
[----:B------:R-:W-:Y:S01]  /*25810*/  SHF.R.S32.HI R225, RZ, 0x1f, R224 ;  /* 0x0000001fffe17819 */ /* 0x000fe200000114e0 */
[----:B------:R-:W-:Y:S01]  /*25820*/  BSSY B1, `(.L_x_2417) ;  /* 0x0000047000017945 */ /* 0x000fe20003800000 */
[----:B--2---:R-:W-:-:S04]  /*25830*/  LOP3.LUT P0, RZ, R10, 0x3, RZ, 0xc0, !PT ;  /* 0x000000030aff7812 */ /* 0x004fc8000780c0ff */
[-C--:B------:R-:W-:Y:S02]  /*25840*/  ISETP.GE.OR P1, PT, R11, R60.reuse, P0 ;  /* 0x0000003c0b00720c */ /* 0x080fe40000726670 */
[----:B------:R-:W-:Y:S02]  /*25850*/  ISETP.GE.OR P0, PT, R3, R60, P0 ;  /* 0x0000003c0300720c */ /* 0x000fe40000706670 */
[----:B------:R-:W-:-:S04]  /*25860*/  LOP3.LUT R3, R6, 0x380, RZ, 0xc0, !PT ;  /* 0x0000038006037812 */ /* 0x000fc800078ec0ff */
[----:B------:R-:W-:-:S04]  /*25870*/  SHF.R.U64 R3, R3, 0x3, RZ ;  /* 0x0000000303037819 */ /* 0x000fc800000012ff */
[----:B------:R-:W-:Y:S01]  /*25880*/  LOP3.LUT R56, R3, R6, RZ, 0x3c, !PT ;  /* 0x0000000603387212 */ /* 0x000fe200078e3cff */
[----:B------:R-:W-:Y:S04]  /*25890*/  @!P1 STG.E desc[UR60][R54.64], R2 ;  /* 0x0000000236009986 */ /* 0x000fe8000c10193c */
[----:B------:R2:W-:Y:S01]  /*258a0*/  @!P0 STG.E desc[UR60][R54.64+0x20], R0 ;  /* 0x0000200036008986 */ /* 0x0005e2000c10193c */
        /* <DEDUP_REMOVED lines=13> */
[----:B------:R-:W-:-:S02]  /*25980*/  IMAD.MOV.U32 R2, RZ, RZ, R221 ;  /* 0x000000ffff027224 */ /* 0x000fc400078e00dd */
[----:B------:R-:W-:Y:S01]  /*25990*/  VIADD R0, R224, 0x20 ;  /* 0x00000020e0007836 */ /* 0x000fe20000000000 */
[----:B------:R-:W-:Y:S01]  /*259a0*/  @!PT LDS RZ, [RZ] ;  /* 0x00000000fffff984 */ /* 0x000fe20000000800 */
[----:B------:R-:W-:Y:S01]  /*259b0*/  @!PT LDS RZ, [RZ] ;  /* 0x00000000fffff984 */ /* 0x000fe20000000800 */
[----:B------:R-:W-:Y:S01]  /*259c0*/  @!PT LDS RZ, [RZ] ;  /* 0x00000000fffff984 */ /* 0x000fe20000000800 */
[----:B------:R-:W-:Y:S01]  /*259d0*/  @!PT LDS RZ, [RZ] ;  /* 0x00000000fffff984 */ /* 0x000fe20000000800 */
[----:B------:R2:W-:Y:S06]  /*259e0*/  MEMBAR.ALL.CTA ;  /* 0x0000000000007992 */ /* 0x0005ec0000008000 */
[----:B--2---:R-:W2:Y:S01]  /*259f0*/  FENCE.VIEW.ASYNC.S ;  /* 0x00000000000073c6 */ /* 0x004ea20000000000 */
[----:B------:R-:W-:Y:S01]  /*25a00*/  IMAD.WIDE.U32 R2, R20, UR4, R2 ;  /* 0x0000000414027c25 */ /* 0x000fe2000f8e0002 */
[----:B------:R-:W-:Y:S01]  /*25a10*/  ULDC.64 UR4, c[0x0][0xae0] ;  /* 0x0002b80000047ab9 */ /* 0x000fe20000000a00 */
[----:B------:R-:W-:-:S02]  /*25a20*/  ISETP.GE.AND P0, PT, R0, R63, PT ;  /* 0x0000003f0000720c */ /* 0x000fc40003f06270 */
[----:B------:R-:W-:Y:S02]  /*25a30*/  IMAD.IADD R3, R3, 0x1, R21 ;  /* 0x0000000103037824 */ /* 0x000fe400078e0215 */
[----:B------:R-:W-:Y:S02]  /*25a40*/  IMAD R61, R61, UR4, RZ ;  /* 0x000000043d3d7c24 */ /* 0x000fe4000f8e02ff */
[----:B------:R-:W-:Y:S02]  /*25a50*/  VIADD R20, R224, 0x40 ;  /* 0x00000040e0147836 */ /* 0x000fe40000000000 */
[C---:B------:R-:W-:Y:S02]  /*25a60*/  IMAD R61, R228.reuse, UR5, R61 ;  /* 0x00000005e43d7c24 */ /* 0x040fe4000f8e023d */
[----:B------:R-:W-:Y:S01]  /*25a70*/  IMAD.WIDE.U32 R2, R228, UR4, R2 ;  /* 0x00000004e4027c25 */ /* 0x000fe2000f8e0002 */
[----:B------:R-:W-:Y:S01]  /*25a80*/  ULDC.64 UR4, c[0x0][0xae8] ;  /* 0x0002ba0000047ab9 */ /* 0x000fe20000000a00 */
[----:B------:R-:W-:-:S02]  /*25a90*/  ISETP.GE.AND P1, PT, R20, R63, PT ;  /* 0x0000003f1400720c */ /* 0x000fc40003f26270 */
[----:B------:R-:W-:Y:S02]  /*25aa0*/  VIADD R0, R18, 0x36820 ;  /* 0x0003682012007836 */ /* 0x000fe40000000000 */
[----:B------:R-:W-:Y:S02]  /*25ab0*/  VIADD R21, R224, 0x60 ;  /* 0x00000060e0157836 */ /* 0x000fe40000000000 */
[----:B------:R-:W-:Y:S01]  /*25ac0*/  IMAD.IADD R3, R3, 0x1, R61 ;  /* 0x0000000103037824 */ /* 0x000fe200078e023d */
[----:B------:R-:W-:Y:S01]  /*25ad0*/  PRMT R0, RZ, 0x654, R0 ;  /* 0x00000654ff007816 */ /* 0x000fe20000000000 */
[----:B------:R-:W-:Y:S01]  /*25ae0*/  IMAD R20, R237, UR4, RZ ;  /* 0x00000004ed147c24 */ /* 0x000fe2000f8e02ff */
[----:B------:R-:W-:Y:S01]  /*25af0*/  ISETP.GE.AND P2, PT, R21, R63, PT ;  /* 0x0000003f1500720c */ /* 0x000fe20003f46270 */
[C---:B------:R-:W-:Y:S01]  /*25b00*/  IMAD.WIDE.U32 R60, R231.reuse, UR4, R2 ;  /* 0x00000004e73c7c25 */ /* 0x040fe2000f8e0002 */
[----:B--2---:R2:W-:Y:S03]  /*25b10*/  SYNCS.ARRIVE.TRANS64.RED.A1T0 RZ, [R0+URZ], RZ ;  /* 0x000000ff00ff79a7 */ /* 0x0045e6000810043f */
[----:B------:R-:W-:-:S02]  /*25b20*/  IMAD R63, R231, UR5, R20 ;  /* 0x00000005e73f7c24 */ /* 0x000fc4000f8e0214 */
[----:B------:R-:W-:-:S04]  /*25b30*/  IMAD.WIDE R20, R235, 0x80, R224 ;  /* 0x00000080eb147825 */ /* 0x000fc800078e02e0 */
[----:B------:R-:W-:Y:S01]  /*25b40*/  IMAD.IADD R65, R61, 0x1, R63 ;  /* 0x000000013d417824 */ /* 0x000fe200078e023f */
[----:B--2---:R-:W-:Y:S06]  /*25b50*/  @P3 BRA `(.L_x_2418) ;  /* 0x00000000004c3947 */ /* 0x004fec0003800000 */
        /* <DEDUP_REMOVED lines=19> */
.L_x_2418:
[----:B------:R-:W-:Y:S05]  /*25c90*/  BSYNC B1 ;  /* 0x0000000000017941 */ /* 0x000fea0003800000 */
.L_x_2417:
[----:B------:R-:W-:Y:S04]  /*25ca0*/  BSSY B1, `(.L_x_2419) ;  /* 0x0000017000017945 */ /* 0x000fe80003800000 */
[----:B------:R-:W-:Y:S05]  /*25cb0*/  @P0 BRA `(.L_x_2420) ;  /* 0x0000000000540947 */ /* 0x000fea0003800000 */
[----:B--2--5:R-:W-:Y:S01]  /*25cc0*/  IADD3 R5, P0, R20, 0x20, RZ ;  /* 0x0000002014057810 */ /* 0x024fe20007f1e0ff */
[C---:B------:R-:W-:Y:S01]  /*25cd0*/  VIADD R2, R221.reuse, 0x40 ;  /* 0x00000040dd027836 */ /* 0x040fe20000000000 */
[----:B------:R-:W-:Y:S01]  /*25ce0*/  ULDC UR4, c[0x0][0xa8c] ;  /* 0x0002a30000047ab9 */ /* 0x000fe20000000800 */
[----:B------:R-:W-:Y:S01]  /*25cf0*/  ULDC.64 UR6, c[0x0][0xad8] ;  /* 0x0002b60000067ab9 */ /* 0x000fe20000000a00 */
[----:B------:R-:W-:Y:S01]  /*25d00*/  IMAD.MOV.U32 R3, RZ, RZ, R65 ;  /* 0x000000ffff037224 */ /* 0x000fe200078e0041 */
[C---:B------:R-:W-:Y:S01]  /*25d10*/  ISETP.GE.AND P3, PT, R221.reuse, UR4, PT ;  /* 0x00000004dd007c0c */ /* 0x040fe2000bf66270 */
        /* <DEDUP_REMOVED lines=15> */
.L_x_2420:
[----:B------:R-:W-:Y:S05]  /*25e10*/  BSYNC B1 ;  /* 0x0000000000017941 */ /* 0x000fea0003800000 */
.L_x_2419:
[----:B------:R-:W-:Y:S04]  /*25e20*/  BSSY B1, `(.L_x_2421) ;  /* 0x0000017000017945 */ /* 0x000fe80003800000 */
[----:B------:R-:W-:Y:S05]  /*25e30*/  @P1 BRA `(.L_x_2422) ;  /* 0x0000000000541947 */ /* 0x000fea0003800000 */
[----:B--23-5:R-:W-:Y:S01]  /*25e40*/  IADD3 R5, P0, R20, 0x40, RZ ;  /* 0x0000004014057810 */ /* 0x02cfe20007f1e0ff */
        /* <DEDUP_REMOVED lines=20> */
.L_x_2422:
[----:B------:R-:W-:Y:S05]  /*25f90*/  BSYNC B1 ;  /* 0x0000000000017941 */ /* 0x000fea0003800000 */
.L_x_2421:
[----:B------:R-:W-:Y:S05]  /*25fa0*/  @P2 BRA `(.L_x_2423) ;  /* 0x0000000c000c2947 */ /* 0x000fea0003800000 */
[----:B--2345:R-:W-:Y:S01]  /*25fb0*/  IADD3 R5, P0, R20, 0x60, RZ ;  /* 0x0000006014057810 */ /* 0x03cfe20007f1e0ff */
[----:B------:R-:W-:Y:S01]  /*25fc0*/  ULDC.64 UR4, c[0x0][0xad8] ;  /* 0x0002b60000047ab9 */ /* 0x000fe20000000a00 */
[----:B------:R-:W-:Y:S01]  /*25fd0*/  IMAD.MOV.U32 R2, RZ, RZ, R60 ;  /* 0x000000ffff027224 */ /* 0x000fe200078e003c */
[----:B------:R-:W-:Y:S01]  /*25fe0*/  ULDC.64 UR6, c[0x0][0xa80] ;  /* 0x0002a00000067ab9 */ /* 0x000fe20000000a00 */
[----:B------:R-:W-:Y:S02]  /*25ff0*/  IMAD.MOV.U32 R3, RZ, RZ, R65 ;  /* 0x000000ffff037224 */ /* 0x000fe400078e0041 */
[----:B------:R-:W-:Y:S02]  /*26000*/  IMAD.X R20, RZ, RZ, R21, P0 ;  /* 0x000000ffff147224 */ /* 0x000fe400000e0615 */
[----:B------:R-:W-:Y:S02]  /*26010*/  VIADD R0, R221, 0x40 ;  /* 0x00000040dd007836 */ /* 0x000fe40000000000 */
[----:B------:R-:W-:-:S02]  /*26020*/  IMAD R20, R20, UR4, RZ ;  /* 0x0000000414147c24 */ /* 0x000fc4000f8e02ff */
[----:B------:R-:W-:Y:S01]  /*26030*/  IMAD.WIDE.U32 R2, R5, UR4, R2 ;  /* 0x0000000405027c25 */ /* 0x000fe2000f8e0002 */
[----:B------:R-:W-:Y:S02]  /*26040*/  ULDC UR4, c[0x0][0xa8c] ;  /* 0x0002a30000047ab9 */ /* 0x000fe40000000800 */
        /* <DEDUP_REMOVED lines=13> */
.L_x_2415:
        /* <DEDUP_REMOVED lines=17> */
[----:B------:R-:W-:Y:S01]  /*26230*/  ISETP.GT.AND P2, PT, R6, 0x7f, PT ;  /* 0x0000007f0600780c */ /* 0x000fe20003f44270 */
[----:B--2---:R-:W-:-:S12]  /*26240*/  @P1 BRA `(.L_x_2424) ;  /* 0x0000000000101947 */ /* 0x004fd80003800000 */
[----:B------:R-:W-:Y:S05]  /*26250*/  @!P0 BRA `(.L_x_2424) ;  /* 0x00000000000c8947 */ /* 0x000fea0003800000 */
[----:B------:R-:W2:Y:S04]  /*26260*/  LDG.E R5, desc[UR60][R2.64] ;  /* 0x0000003c02057981 */ /* 0x000ea8000c1e1900 */
[----:B-----5:R-:W2:Y:S02]  /*26270*/  LDG.E R0, desc[UR60][R2.64+0x4] ;  /* 0x0000043c02007981 */ /* 0x020ea4000c1e1900 */
[----:B--2---:R-:W-:-:S07]  /*26280*/  IMAD.IADD R0, R0, 0x1, -R5 ;  /* 0x0000000100007824 */ /* 0x004fce00078e0a05 */
.L_x_2424:
        /* <DEDUP_REMOVED lines=28> */
.L_x_2426:
[----:B------:R-:W-:Y:S05]  /*26450*/  BSYNC B1 ;  /* 0x0000000000017941 */ /* 0x000fea0003800000 */
.L_x_2425:
[----:B------:R-:W-:Y:S01]  /*26460*/  ULDC.64 UR4, c[0x0][0xaa0] ;  /* 0x0002a80000047ab9 */ /* 0x000fe20000000a00 */
[----:B------:R-:W-:Y:S01]  /*26470*/  IMAD.MOV.U32 R2, RZ, RZ, R221 ;  /* 0x000000ffff027224 */ /* 0x000fe200078e00dd */
[----:B------:R-:W-:Y:S01]  /*26480*/  BSSY B1, `(.L_x_2427) ;  /* 0x000002f000017945 */ /* 0x000fe20003800000 */
[----:B--2---:R-:W-:Y:S02]  /*26490*/  IMAD.MOV.U32 R3, RZ, RZ, R10 ;  /* 0x000000ffff037224 */ /* 0x004fe400078e000a */
[----:B------:R-:W-:Y:S02]  /*264a0*/  IMAD R4, R6, UR4, RZ ;  /* 0x0000000406047c24 */ /* 0x000fe4000f8e02ff */
[----:B------:R-:W-:-:S04]  /*264b0*/  IMAD.WIDE.U32 R2, R7, UR4, R2 ;  /* 0x0000000407027c25 */ /* 0x000fc8000f8e0002 */
[----:B------:R-:W-:Y:S01]  /*264c0*/  IMAD R7, R7, UR5, R4 ;  /* 0x0000000507077c24 */ /* 0x000fe2000f8e0204 */
[----:B------:R-:W-:Y:S01]  /*264d0*/  ULDC.64 UR4, c[0x0][0xae0] ;  /* 0x0002b80000047ab9 */ /* 0x000fe20000000a00 */
[C---:B------:R-:W-:Y:S02]  /*264e0*/  VIADD R4, R224.reuse, 0x20 ;  /* 0x00000020e0047836 */ /* 0x040fe40000000000 */
[----:B------:R-:W-:Y:S02]  /*264f0*/  IMAD.IADD R3, R3, 0x1, R7 ;  /* 0x0000000103037824 */ /* 0x000fe400078e0207 */
[----:B------:R-:W-:Y:S02]  /*26500*/  IMAD R7, R235, -0x80, R0 ;  /* 0xffffff80eb077824 */ /* 0x000fe400078e0200 */
[----:B------:R-:W-:Y:S02]  /*26510*/  IMAD R5, R9, UR4, RZ ;  /* 0x0000000409057c24 */ /* 0x000fe4000f8e02ff */
[C---:B------:R-:W-:Y:S01]  /*26520*/  VIADD R0, R224.reuse, 0x40 ;  /* 0x00000040e0007836 */ /* 0x040fe20000000000 */
[-C--:B------:R-:W-:Y:S01]  /*26530*/  ISETP.GE.AND P3, PT, R224, R7.reuse, PT ;  /* 0x00000007e000720c */ /* 0x080fe20003f66270 */
[----:B------:R-:W-:Y:S01]  /*26540*/  IMAD R5, R228, UR5, R5 ;  /* 0x00000005e4057c24 */ /* 0x000fe2000f8e0205 */
[-C--:B------:R-:W-:Y:S01]  /*26550*/  ISETP.GE.AND P2, PT, R4, R7.reuse, PT ;  /* 0x000000070400720c */ /* 0x080fe20003f46270 */
[----:B------:R-:W-:Y:S01]  /*26560*/  IMAD.WIDE.U32 R2, R228, UR4, R2 ;  /* 0x00000004e4027c25 */ /* 0x000fe2000f8e0002 */
[----:B------:R-:W-:Y:S01]  /*26570*/  ULDC.64 UR4, c[0x0][0xae8] ;  /* 0x0002ba0000047ab9 */ /* 0x000fe20000000a00 */
[----:B------:R-:W-:-:S02]  /*26580*/  ISETP.GE.AND P1, PT, R0, R7, PT ;  /* 0x000000070000720c */ /* 0x000fc40003f26270 */
        /* <DEDUP_REMOVED lines=30> */
.L_x_2428:
[----:B------:R-:W-:Y:S05]  /*26770*/  BSYNC B1 ;  /* 0x0000000000017941 */ /* 0x000fea0003800000 */
.L_x_2427:
[----:B------:R-:W-:Y:S04]  /*26780*/  BSSY B1, `(.L_x_2429) ;  /* 0x0000017000017945 */ /* 0x000fe80003800000 */
[----:B------:R-:W-:Y:S05]  /*26790*/  @P2 BRA `(.L_x_2430) ;  /* 0x0000000000542947 */ /* 0x000fea0003800000 */
[----:B--2---:R-:W-:Y:S01]  /*267a0*/  IADD3 R9, P2, R6, 0x20, RZ ;  /* 0x0000002006097810 */ /* 0x004fe20007f5e0ff */
        /* <DEDUP_REMOVED lines=20> */
.L_x_2430:
[----:B------:R-:W-:Y:S05]  /*268f0*/  BSYNC B1 ;  /* 0x0000000000017941 */ /* 0x000fea0003800000 */
.L_x_2429:
[----:B------:R-:W-:Y:S04]  /*26900*/  BSSY B1, `(.L_x_2431) ;  /* 0x0000017000017945 */ /* 0x000fe80003800000 */
[----:B------:R-:W-:Y:S05]  /*26910*/  @P1 BRA `(.L_x_2432) ;  /* 0x0000000000541947 */ /* 0x000fea0003800000 */
[----:B--23--:R-:W-:Y:S01]  /*26920*/  IADD3 R9, P1, R6, 0x40, RZ ;  /* 0x0000004006097810 */ /* 0x00cfe20007f3e0ff */
        /* <DEDUP_REMOVED lines=20> */
.L_x_2432:
[----:B------:R-:W-:Y:S05]  /*26a70*/  BSYNC B1 ;  /* 0x0000000000017941 */ /* 0x000fea0003800000 */
.L_x_2431:
        /* <DEDUP_REMOVED lines=22> */
.L_x_2423:
[----:B------:R-:W-:Y:S05]  /*26be0*/  BSYNC B0 ;  /* 0x0000000000007941 */ /* 0x000fea0003800000 */
.L_x_2414:
[----:B------:R-:W-:Y:S02]  /*26bf0*/  ULDC UR4, c[0x0][0xc14] ;  /* 0x0003050000047ab9 */ /* 0x000fe40000000800 */
[----:B-1----:R-:W-:-:S13]  /*26c00*/  ISETP.GE.AND P0, PT, R219, UR4, PT ;  /* 0x00000004db007c0c */ /* 0x002fda000bf06270 */
[----:B------:R-:W-:Y:S05]  /*26c10*/  @!P0 BRA `(.L_x_2433) ;  /* 0xfffffda400988947 */ /* 0x000fea000383ffff */
[----:B------:R-:W-:Y:S05]  /*26c20*/  BRA `(.L_x_2197) ;  /* 0x0000006000a07947 */ /* 0x000fea0003800000 */
.L_x_2195:
        /* <DEDUP_REMOVED lines=9> */
[----:B------:R-:W-:Y:S01]  /*26cc0*/  CS2R R16, SRZ ;  /* 0x0000000000107805 */ /* 0x000fe2000001ff00 */
        /* <DEDUP_REMOVED lines=11> */
[----:B------:R-:W-:Y:S02]  /*26d80*/  ISETP.GE.U32.AND P0, PT, R7, 0x2, PT ;  /* 0x000000020700780c */ /* 0x000fe40003f06070 */
        /* <DEDUP_REMOVED lines=39> */
.L_x_2438:
[----:B------:R-:W-:Y:S02]  /*27000*/  VIADD R0, R19, 0x1f ;  /* 0x0000001f13007836 */ /* 0x000fe40000000000 */
[----:B------:R-:W-:-:S03]  /*27010*/  IMAD.U32 R19, RZ, RZ, UR7 ;  /* 0x00000007ff137e24 */ /* 0x000fc6000f8e00ff */
[----:B------:R-:W-:-:S13]  /*27020*/  ISETP.GE.AND P0, PT, R0, UR5, PT ;  /* 0x0000000500007c0c */ /* 0x000fda000bf06270 */
[----:B------:R-:W-:Y:S05]  /*27030*/  @P0 BRA `(.L_x_2435) ;  /* 0x0000000400c80947 */ /* 0x000fea0003800000 */
[----:B------:R-:W0:Y:S01]  /*27040*/  S2R R6, SR_TID.X ;  /* 0x0000000000067919 */ /* 0x000e220000002100 */
[----:B------:R-:W-:Y:S01]  /*27050*/  MOV R19, R0 ;  /* 0x0000000000137202 */ /* 0x000fe20000000f00 */
        /* <DEDUP_REMOVED lines=10> */
.L_x_2437:
[----:B------:R-:W-:Y:S05]  /*27100*/  BSYNC B0 ;  /* 0x0000000000007941 */ /* 0x000fea0003800000 */
.L_x_2436:
        /* <DEDUP_REMOVED lines=25> */
.L_x_2434:
[----:B------:R-:W-:-:S04]  /*272a0*/  IMAD.IADD R5, R4, 0x1, -R5 ;  /* 0x0000000104057824 */ /* 0x000fc800078e0a05 */
        /* <DEDUP_REMOVED lines=19> */
.L_x_2439:
        /* <DEDUP_REMOVED lines=56> */
.L_x_2435:
[----:B------:R-:W-:Y:S02]  /*27760*/  IMAD.MOV.U32 R17, RZ, RZ, RZ ;  /* 0x000000ffff117224 */ /* 0x000fe400078e00ff */
[----:B------:R-:W-:Y:S02]  /*27770*/  IMAD.U32 R16, RZ, RZ, UR6 ;  /* 0x00000006ff107e24 */ /* 0x000fe4000f8e00ff */
[----:B------:R-:W-:-:S07]  /*27780*/  IMAD.MOV.U32 R18, RZ, RZ, RZ ;  /* 0x000000ffff127224 */ /* 0x000fce00078e00ff */
.L_x_2440:
        /* <DEDUP_REMOVED lines=16> */
[----:B------:R-:W-:Y:S01]  /*27890*/  ULDC.64 UR36, c[0x0][0x198] ;  /* 0x0000660000247ab9 */ /* 0x000fe20000000a00 */
[----:B------:R-:W-:Y:S02]  /*278a0*/  ULDC UR38, c[0x0][0xc] ;  /* 0x0000030000267ab9 */ /* 0x000fe40000000800 */
[----:B------:R1:W-:Y:S04]  /*278b0*/  STL [R1+0x8], R0 ;  /* 0x0000080001007387 */ /* 0x0003e80000100800 */
[----:B------:R1:W-:Y:S04]  /*278c0*/  STL [R1+0xc], RZ ;  /* 0x00000cff01007387 */ /* 0x0003e80000100800 */
[----:B------:R1:W-:Y:S04]  /*278d0*/  STL [R1+0x10], R0 ;  /* 0x0000100001007387 */ /* 0x0003e80000100800 */
[----:B------:R1:W-:Y:S02]  /*278e0*/  STL [R1+0x2c], RZ ;  /* 0x00002cff01007387 */ /* 0x0003e40000100800 */
.L_x_2527:
[----:B--2---:R-:W2:Y:S02]  /*278f0*/  LDC.64 R2, c[0x0][0xc60] ;  /* 0x00031800ff027b82 */ /* 0x004ea40000000a00 */
[----:B--2---:R-:W-:-:S05]  /*27900*/  IMAD.WIDE R2, R19, 0x4, R2 ;  /* 0x0000000413027825 */ /* 0x004fca00078e0202 */
[----:B0-----:R-:W2:Y:S01]  /*27910*/  LDG.E R11, desc[UR60][R2.64] ;  /* 0x0000003c020b7981 */ /* 0x001ea2000c1e1900 */
[----:B------:R-:W-:Y:S05]  /*27920*/  YIELD ;  /* 0x0000000000007946 */ /* 0x000fea0003800000 */
[----:B------:R-:W-:Y:S01]  /*27930*/  ULDC.64 UR4, c[0x0][0xa28] ;  /* 0x00028a0000047ab9 */ /* 0x000fe20000000a00 */
[----:B-1----:R-:W-:Y:S01]  /*27940*/  IMAD.MOV.U32 R0, RZ, RZ, RZ ;  /* 0x000000ffff007224 */ /* 0x002fe200078e00ff */
[----:B------:R-:W-:Y:S01]  /*27950*/  ISETP.NE.U32.AND P0, PT, RZ, UR4, PT ;  /* 0x00000004ff007c0c */ /* 0x000fe2000bf05070 */
[----:B------:R-:W-:Y:S01]  /*27960*/  IMAD.MOV.U32 R10, RZ, RZ, RZ ;  /* 0x000000ffff0a7224 */ /* 0x000fe200078e00ff */
[----:B------:R-:W-:Y:S01]  /*27970*/  ULDC.64 UR8, c[0x0][0xa08] ;  /* 0x0002820000087ab9 */ /* 0x000fe20000000a00 */
[----:B------:R-:W-:Y:S01]  /*27980*/  ULDC.64 UR10, c[0x0][0xa10] ;  /* 0x00028400000a7ab9 */ /* 0x000fe20000000a00 */
[----:B------:R-:W-:-:S02]  /*27990*/  ISETP.NE.AND.EX P0, PT, RZ, UR5, PT, P0 ;  /* 0x00000005ff007c0c */ /* 0x000fc4000bf05300 */
[----:B--2---:R-:W-:Y:S01]  /*279a0*/  SHF.R.S32.HI R4, RZ, 0x1f, R11 ;  /* 0x0000001fff047819 */ /* 0x004fe2000001140b */
[----:B------:R-:W-:-:S10]  /*279b0*/  IMAD.SHL.U32 R13, R11, 0x4, RZ ;  /* 0x000000040b0d7824 */ /* 0x000fd400078e00ff */
[C---:B------:R-:W-:Y:S01]  /*279c0*/  @P0 LEA R2, P1, R11.reuse, UR4, 0x2 ;  /* 0x000000040b020c11 */ /* 0x040fe2000f8210ff */
[----:B------:R-:W-:Y:S03]  /*279d0*/  STL [R1+0x1c], R11 ;  /* 0x00001c0b01007387 */ /* 0x000fe60000100800 */
[----:B------:R-:W-:Y:S01]  /*279e0*/  @P0 LEA.HI.X R3, R11, UR5, R4, 0x2, P1 ;  /* 0x000000050b030c11 */ /* 0x000fe200088f1404 */
[----:B------:R-:W-:-:S04]  /*279f0*/  ULDC.64 UR4, c[0x0][0xa18] ;  /* 0x0002860000047ab9 */ /* 0x000fc80000000a00 */
[----:B------:R0:W5:Y:S01]  /*27a00*/  @P0 LDG.E R0, desc[UR60][R2.64] ;  /* 0x0000003c02000981 */ /* 0x000162000c1e1900 */
[----:B------:R-:W-:Y:S02]  /*27a10*/  ISETP.NE.U32.AND P0, PT, RZ, UR4, PT ;  /* 0x00000004ff007c0c */ /* 0x000fe4000bf05070 */
[----:B------:R-:W-:Y:S01]  /*27a20*/  SHF.L.U64.HI R12, R11, 0x2, R4 ;  /* 0x000000020b0c7819 */ /* 0x000fe20000010204 */
[----:B------:R-:W-:Y:S01]  /*27a30*/  STL [R1+0x24], R13 ;  /* 0x0000240d01007387 */ /* 0x000fe20000100800 */
[----:B------:R-:W-:-:S03]  /*27a40*/  ISETP.NE.AND.EX P0, PT, RZ, UR5, PT, P0 ;  /* 0x00000005ff007c0c */ /* 0x000fc6000bf05300 */
[----:B------:R-:W-:Y:S10]  /*27a50*/  STL [R1+0x28], R12 ;  /* 0x0000280c01007387 */ /* 0x000ff40000100800 */
[----:B------:R-:W-:-:S04]  /*27a60*/  @P0 IADD3 R8, P1, R13, UR4, RZ ;  /* 0x000000040d080c10 */ /* 0x000fc8000ff3e0ff */
[C---:B------:R-:W-:Y:S01]  /*27a70*/  @P0 IADD3.X R9, R12.reuse, UR5, RZ, P1, !PT ;  /* 0x000000050c090c10 */ /* 0x040fe20008ffe4ff */
[----:B------:R-:W-:Y:S02]  /*27a80*/  ULDC.64 UR4, c[0x0][0xa00] ;  /* 0x0002800000047ab9 */ /* 0x000fe40000000a00 */
[----:B------:R-:W-:Y:S02]  /*27a90*/  ISETP.NE.U32.AND P2, PT, RZ, UR4, PT ;  /* 0x00000004ff007c0c */ /* 0x000fe4000bf45070 */
[C---:B0-----:R-:W-:Y:S02]  /*27aa0*/  IADD3 R2, P1, R13.reuse, UR4, RZ ;  /* 0x000000040d027c10 */ /* 0x041fe4000ff3e0ff */
[----:B------:R-:W-:Y:S02]  /*27ab0*/  ISETP.NE.AND.EX P2, PT, RZ, UR5, PT, P2 ;  /* 0x00000005ff007c0c */ /* 0x000fe4000bf45320 */
[----:B------:R-:W-:Y:S01]  /*27ac0*/  IADD3.X R3, R12, UR5, RZ, P1, !PT ;  /* 0x000000050c037c10 */ /* 0x000fe20008ffe4ff */
[----:B------:R-:W-:Y:S01]  /*27ad0*/  ULDC UR4, c[0x0][0x288] ;  /* 0x0000a20000047ab9 */ /* 0x000fe20000000800 */
[----:B------:R-:W-:-:S04]  /*27ae0*/  IADD3 R6, P1, R13, UR8, RZ ;  /* 0x000000080d067c10 */ /* 0x000fc8000ff3e0ff */
[----:B------:R-:W-:Y:S02]  /*27af0*/  IADD3.X R7, R12, UR9, RZ, P1, !PT ;  /* 0x000000090c077c10 */ /* 0x000fe40008ffe4ff */
[----:B------:R-:W-:-:S03]  /*27b00*/  IADD3 R4, P1, R13, UR10, RZ ;  /* 0x0000000a0d047c10 */ /* 0x000fc6000ff3e0ff */
[----:B------:R-:W2:Y:S01]  /*27b10*/  @P2 LDG.E R10, desc[UR60][R2.64] ;  /* 0x0000003c020a2981 */ /* 0x000ea2000c1e1900 */
[----:B------:R-:W-:Y:S02]  /*27b20*/  IADD3.X R5, R12, UR11, RZ, P1, !PT ;  /* 0x0000000b0c057c10 */ /* 0x000fe40008ffe4ff */
[----:B------:R-:W-:Y:S01]  /*27b30*/  ISETP.NE.U32.AND P1, PT, RZ, UR8, PT ;  /* 0x00000008ff007c0c */ /* 0x000fe2000bf25070 */
[----:B------:R-:W-:-:S03]  /*27b40*/  ULDC UR6, c[0x0][0x338] ;  /* 0x0000ce0000067ab9 */ /* 0x000fc60000000800 */
[----:B------:R-:W-:Y:S02]  /*27b50*/  ISETP.NE.AND.EX P3, PT, RZ, UR9, PT, P1 ;  /* 0x00000009ff007c0c */ /* 0x000fe4000bf65310 */
[----:B------:R-:W-:-:S04]  /*27b60*/  ISETP.NE.U32.AND P1, PT, RZ, UR10, PT ;  /* 0x0000000aff007c0c */ /* 0x000fc8000bf25070 */
[----:B------:R-:W-:Y:S01]  /*27b70*/  ISETP.NE.AND.EX P1, PT, RZ, UR11, PT, P1 ;  /* 0x0000000bff007c0c */ /* 0x000fe2000bf25310 */
[----:B--2---:R0:W-:Y:S02]  /*27b80*/  STL [R1+0x30], R10 ;  /* 0x0000300a01007387 */ /* 0x0041e40000100800 */
[----:B0-----:R-:W-:Y:S01]  /*27b90*/  IMAD.U32 R10, RZ, RZ, UR4 ;  /* 0x00000004ff0a7e24 */ /* 0x001fe2000f8e00ff */
[----:B------:R-:W-:Y:S02]  /*27ba0*/  ULDC.64 UR4, c[0x0][0x3f8] ;  /* 0x0000fe0000047ab9 */ /* 0x000fe40000000a00 */
[----:B------:R-:W-:-:S03]  /*27bb0*/  UISETP.NE.U32.AND UP0, UPT, UR4, URZ, UPT ;  /* 0x0000003f0400728c */ /* 0x000fc6000bf05070 */
[----:B------:R-:W-:Y:S01]  /*27bc0*/  ULDC UR4, c[0x0][0x404] ;  /* 0x0001010000047ab9 */ /* 0x000fe20000000800 */
[----:B------:R-:W-:Y:S01]  /*27bd0*/  UISETP.NE.AND.EX UP0, UPT, UR5, URZ, UPT, UP0 ;  /* 0x0000003f0500728c */ /* 0x000fe2000bf05300 */
[----:B------:R0:W5:Y:S02]  /*27be0*/  @P0 LDG.E R10, desc[UR60][R8.64] ;  /* 0x0000003c080a0981 */ /* 0x000164000c1e1900 */
[----:B------:R-:W-:Y:S01]  /*27bf0*/  ULDC UR5, c[0x0][0x2e0] ;  /* 0x0000b80000057ab9 */ /* 0x000fe20000000800 */
[----:B------:R-:W-:-:S04]  /*27c00*/  USEL UR4, UR4, 0x1, UP0 ;  /* 0x0000000104047887 */ /* 0x000fc80008000000 */
[----:B------:R-:W-:Y:S01]  /*27c10*/  UIMAD UR4, UR4, UR5, URZ ;  /* 0x00000005040472a4 */ /* 0x000fe2000f8e023f */
[----:B0-----:R-:W-:-:S05]  /*27c20*/  IMAD.U32 R9, RZ, RZ, UR6 ;  /* 0x00000006ff097e24 */ /* 0x001fca000f8e00ff */
[----:B------:R-:W-:Y:S01]  /*27c30*/  IMAD.U32 R8, RZ, RZ, UR4 ;  /* 0x00000004ff087e24 */ /* 0x000fe2000f8e00ff */
[----:B------:R-:W-:Y:S06]  /*27c40*/  @P0 BRA `(.L_x_2442) ;  /* 0x0000000000100947 */ /* 0x000fec0003800000 */
[----:B------:R-:W-:Y:S05]  /*27c50*/  @!P2 BRA `(.L_x_2442) ;  /* 0x00000000000ca947 */ /* 0x000fea0003800000 */
[----:B-----5:R-:W2:Y:S04]  /*27c60*/  LDG.E R10, desc[UR60][R2.64] ;  /* 0x0000003c020a7981 */ /* 0x020ea8000c1e1900 */
[----:B------:R-:W2:Y:S02]  /*27c70*/  LDG.E R2, desc[UR60][R2.64+0x4] ;  /* 0x0000043c02027981 */ /* 0x000ea4000c1e1900 */
[----:B--2---:R-:W-:-:S07]  /*27c80*/  IMAD.IADD R10, R2, 0x1, -R10 ;  /* 0x00000001020a7824 */ /* 0x004fce00078e0a0a */
.L_x_2442:
[----:B------:R-:W-:Y:S01]  /*27c90*/  IMAD.MOV.U32 R2, RZ, RZ, RZ ;  /* 0x000000ffff027224 */ /* 0x000fe200078e00ff */
[----:B------:R-:W-:-:S05]  /*27ca0*/  ULDC.64 UR4, c[0x0][0xa20] ;  /* 0x0002880000047ab9 */ /* 0x000fca0000000a00 */
[----:B------:R-:W2:Y:S01]  /*27cb0*/  @P3 LDG.E R2, desc[UR60][R6.64] ;  /* 0x0000003c06023981 */ /* 0x000ea2000c1e1900 */
[----:B------:R-:W-:-:S06]  /*27cc0*/  IMAD.MOV.U32 R20, RZ, RZ, RZ ;  /* 0x000000ffff147224 */ /* 0x000fcc00078e00ff */
[----:B------:R0:W5:Y:S01]  /*27cd0*/  @P1 LDG.E R20, desc[UR60][R4.64] ;  /* 0x0000003c04141981 */ /* 0x000162000c1e1900 */
[----:B------:R-:W-:-:S04]  /*27ce0*/  ISETP.NE.U32.AND P0, PT, RZ, UR4, PT ;  /* 0x00000004ff007c0c */ /* 0x000fc8000bf05070 */
[----:B------:R-:W-:Y:S01]  /*27cf0*/  ISETP.NE.AND.EX P0, PT, RZ, UR5, PT, P0 ;  /* 0x00000005ff007c0c */ /* 0x000fe2000bf05300 */
[----:B--2--5:R-:W-:-:S05]  /*27d00*/  IMAD.IADD R2, R2, 0x1, R0 ;  /* 0x0000000102027824 */ /* 0x024fca00078e0200 */
[----:B------:R0:W-:Y:S07]  /*27d10*/  STL [R1+0x4], R2 ;  /* 0x0000040201007387 */ /* 0x0001ee0000100800 */
[----:B------:R-:W-:Y:S05]  /*27d20*/  @!P0 BRA `(.L_x_2443) ;  /* 0x0000000000108947 */ /* 0x000fea0003800000 */
[----:B0-----:R-:W-:-:S04]  /*27d30*/  IADD3 R2, P0, R13, UR4, RZ ;  /* 0x000000040d027c10 */ /* 0x001fc8000ff1e0ff */
[----:B------:R-:W-:-:S05]  /*27d40*/  IADD3.X R3, R12, UR5, RZ, P0, !PT ;  /* 0x000000050c037c10 */ /* 0x000fca00087fe4ff */
[----:B------:R0:W5:Y:S01]  /*27d50*/  LDG.E R8, desc[UR60][R2.64] ;  /* 0x0000003c02087981 */ /* 0x000162000c1e1900 */
[----:B------:R-:W-:Y:S05]  /*27d60*/  BRA `(.L_x_2444) ;  /* 0x0000000000107947 */ /* 0x000fea0003800000 */
.L_x_2443:
[----:B------:R-:W-:Y:S05]  /*27d70*/  @!P3 BRA `(.L_x_2444) ;  /* 0x00000000000cb947 */ /* 0x000fea0003800000 */
[----:B------:R-:W2:Y:S04]  /*27d80*/  LDG.E R8, desc[UR60][R6.64] ;  /* 0x0000003c06087981 */ /* 0x000ea8000c1e1900 */
[----:B------:R-:W2:Y:S02]  /*27d90*/  LDG.E R6, desc[UR60][R6.64+0x4] ;  /* 0x0000043c06067981 */ /* 0x000ea4000c1e1900 */
[----:B--2---:R-:W-:-:S07]  /*27da0*/  IMAD.IADD R8, R6, 0x1, -R8 ;  /* 0x0000000106087824 */ /* 0x004fce00078e0a08 */
.L_x_2444:
[----:B-----5:R-:W-:Y:S02]  /*27db0*/  IMAD.IADD R8, R8, 0x1, -R0 ;  /* 0x0000000108087824 */ /* 0x020fe400078e0a00 */
[----:B------:R-:W2:Y:S04]  /*27dc0*/  @P1 LDG.E R0, desc[UR60][R4.64] ;  /* 0x0000003c04001981 */ /* 0x000ea8000c1e1900 */
[----:B0-----:R-:W2:Y:S01]  /*27dd0*/  @P1 LDG.E R4, desc[UR60][R4.64+0x4] ;  /* 0x0000043c04041981 */ /* 0x001ea2000c1e1900 */
[----:B------:R-:W-:Y:S01]  /*27de0*/  LEA R2, R17, 0xef, 0x7 ;  /* 0x000000ef11027811 */ /* 0x000fe200078e38ff */
[----:B------:R-:W-:Y:S01]  /*27df0*/  BSSY B0, `(.L_x_2445) ;  /* 0x00000f8000007945 */ /* 0x000fe20003800000 */
[----:B------:R-:W-:Y:S01]  /*27e00*/  PLOP3.LUT P2, PT, PT, PT, PT, 0x80, 0x0 ;  /* 0x000000000000781c */ /* 0x000fe20003f4f070 */
[----:B--2---:R-:W-:-:S04]  /*27e10*/  @P1 IMAD.IADD R9, R4, 0x1, -R0 ;  /* 0x0000000104091824 */ /* 0x004fc800078e0a00 */
[----:B------:R-:W-:-:S04]  /*27e20*/  IMAD.IADD R4, R8, 0x1, R9 ;  /* 0x0000000108047824 */ /* 0x000fc800078e0209 */
[C---:B------:R-:W-:Y:S01]  /*27e30*/  VIADD R5, R4.reuse, 0x6f ;  /* 0x0000006f04057836 */ /* 0x040fe20000000000 */
[----:B------:R-:W-:Y:S01]  /*27e40*/  IADD3 R3, R4, R2, -R10 ;  /* 0x0000000204037210 */ /* 0x000fe20007ffe80a */
[----:B------:R-:W-:Y:S02]  /*27e50*/  IMAD.MOV.U32 R4, RZ, RZ, RZ ;  /* 0x000000ffff047224 */ /* 0x000fe400078e00ff */
        /* <DEDUP_REMOVED lines=8> */
[--C-:B------:R-:W-:Y:S01]  /*27ee0*/  IMAD R0, R6, 0x70, -R8.reuse ;  /* 0x0000007006007824 */ /* 0x100fe200078e0a08 */
[----:B------:R0:W-:Y:S01]  /*27ef0*/  STL [R1+0x20], R6 ;  /* 0x0000200601007387 */ /* 0x0001e20000100800 */
[----:B------:R-:W-:-:S03]  /*27f00*/  IMAD.MOV R8, RZ, RZ, -R8 ;  /* 0x000000ffff087224 */ /* 0x000fc600078e0a08 */
[----:B------:R-:W-:Y:S02]  /*27f10*/  VIMNMX R0, R0, R9, PT ;  /* 0x0000000900007248 */ /* 0x000fe40003fe0100 */
[----:B------:R-:W-:-:S04]  /*27f20*/  VIMNMX R8, RZ, R8, !PT ;  /* 0x00000008ff087248 */ /* 0x000fc80007fe0100 */
[----:B------:R-:W-:Y:S02]  /*27f30*/  ISETP.GT.AND P0, PT, R0, R8, PT ;  /* 0x000000080000720c */ /* 0x000fe40003f04270 */
[----:B------:R-:W-:-:S05]  /*27f40*/  SHF.R.U32.HI R4, RZ, 0x4, R8 ;  /* 0x00000004ff047819 */ /* 0x000fca0000011608 */
[----:B------:R-:W-:-:S06]  /*27f50*/  IMAD.WIDE.U32 R4, R4, 0x24924925, RZ ;  /* 0x2492492504047825 */ /* 0x000fcc00078e00ff */
[----:B------:R-:W-:Y:S02]  /*27f60*/  @P0 VIADD R3, R0, 0x6f ;  /* 0x0000006f00030836 */ /* 0x000fe40000000000 */
[----:B------:R-:W-:Y:S02]  /*27f70*/  @P0 IMAD.MOV.U32 R2, RZ, RZ, RZ ;  /* 0x000000ffff020224 */ /* 0x000fe400078e00ff */
[----:B------:R-:W-:Y:S02]  /*27f80*/  IMAD.MOV.U32 R0, RZ, RZ, R5 ;  /* 0x000000ffff007224 */ /* 0x000fe400078e0005 */
[----:B------:R-:W-:-:S04]  /*27f90*/  @P0 IMAD.HI R3, R3, -0x6db6db6d, R2 ;  /* 0x9249249303030827 */ /* 0x000fc800078e0202 */
[----:B------:R-:W-:Y:S01]  /*27fa0*/  IMAD.MOV.U32 R2, RZ, RZ, R0 ;  /* 0x000000ffff027224 */ /* 0x000fe200078e0000 */
[----:B------:R-:W-:-:S04]  /*27fb0*/  @P0 SHF.R.U32.HI R4, RZ, 0x1f, R3 ;  /* 0x0000001fff040819 */ /* 0x000fc80000011603 */
[----:B------:R-:W-:-:S04]  /*27fc0*/  @P0 LEA.HI.SX32 R2, R3, R4, 0x1a ;  /* 0x0000000403020211 */ /* 0x000fc800078fd2ff */
[----:B------:R-:W-:-:S13]  /*27fd0*/  ISETP.GT.AND P0, PT, R2, R0, PT ;  /* 0x000000000200720c */ /* 0x000fda0003f04270 */
[----:B0-----:R-:W-:Y:S05]  /*27fe0*/  @!P0 BRA `(.L_x_2446) ;  /* 0x0000000c00608947 */ /* 0x001fea0003800000 */
[----:B------:R-:W0:Y:S01]  /*27ff0*/  LDC R3, c[0x0][0x428] ;  /* 0x00010a00ff037b82 */ /* 0x000e220000000800 */
        /* <DEDUP_REMOVED lines=9> */
.L_x_2594:
[----:B------:R-:W-:-:S03]  /*28090*/  UMOV UR4, 0xffffffff ;  /* 0xffffffff00047882 */ /* 0x000fc60000000000 */
[----:B------:R-:W-:Y:S05]  /*280a0*/  BRA.DIV UR4, `(.L_x_2448) ;  /* 0x0000005e042c7947 */ /* 0x000fea000b800000 */
[----:B------:R-:W-:-:S13]  /*280b0*/  ELECT P6, URZ, PT ;  /* 0x00000000003f782f */ /* 0x000fda00038c0000 */
.L_x_2597:
        /* <DEDUP_REMOVED lines=12> */
.L_x_2598:
[----:B------:R-:W-:Y:S05]  /*28180*/  BSYNC B1 ;  /* 0x0000000000017941 */ /* 0x000fea0003800000 */
.L_x_2449:
        /* <DEDUP_REMOVED lines=8> */
.L_x_2599:
        /* <DEDUP_REMOVED lines=11> */
.L_x_2454:
[----:B-1----:R-:W2:Y:S01]  /*282c0*/  LDL R6, [R1+0xc] ;  /* 0x00000c0001067983 */ /* 0x002ea20000100800 */
[----:B------:R-:W-:Y:S01]  /*282d0*/  R2UR UR9, R5 ;  /* 0x00000000050972ca */ /* 0x000fe200000e0000 */
[----:B------:R-:W-:Y:S01]  /*282e0*/  IMAD R7, R2, 0x70, R20 ;  /* 0x0000007002077824 */ /* 0x000fe200078e0214 */
        /* <DEDUP_REMOVED lines=26> */
.L_x_2600:
        /* <DEDUP_REMOVED lines=8> */
.L_x_2456:
        /* <DEDUP_REMOVED lines=24> */
.L_x_2452:
[----:B------:R-:W-:Y:S05]  /*28690*/  BSYNC B1 ;  /* 0x0000000000017941 */ /* 0x000fea0003800000 */
.L_x_2451:
        /* <DEDUP_REMOVED lines=12> */
[----:B0-----:R-:W-:Y:S05]  /*28760*/  @!P0 BRA `(.L_x_2446) ;  /* 0x0000000400808947 */ /* 0x001fea0003800000 */
[C---:B------:R-:W-:Y:S02]  /*28770*/  IMAD R5, R2.reuse, 0x70, R20 ;  /* 0x0000007002057824 */ /* 0x040fe400078e0214 */
[----:B------:R-:W-:Y:S02]  /*28780*/  VIADD R2, R2, 0xffffffff ;  /* 0xffffffff02027836 */ /* 0x000fe40000000000 */
[----:B------:R-:W-:-:S07]  /*28790*/  VIADD R5, R5, 0xffffff20 ;  /* 0xffffff2005057836 */ /* 0x000fce0000000000 */
.L_x_2463:
[----:B------:R-:W-:Y:S05]  /*287a0*/  YIELD ;  /* 0x0000000000007946 */ /* 0x000fea0003800000 */
[----:B------:R-:W-:Y:S04]  /*287b0*/  BSSY B1, `(.L_x_2457) ;  /* 0x000004e000017945 */ /* 0x000fe80003800000 */
[----:B0-----:R-:W-:Y:S05]  /*287c0*/  @!P6 BRA `(.L_x_2458) ;  /* 0x000000040030e947 */ /* 0x001fea0003800000 */
[----:B------:R-:W2:Y:S04]  /*287d0*/  LDL R6, [R1+0xc] ;  /* 0x00000c0001067983 */ /* 0x000ea80000100800 */
[----:B------:R-:W3:Y:S01]  /*287e0*/  LDL R7, [R1+0x10] ;  /* 0x0000100001077983 */ /* 0x000ee20000100800 */
[----:B--2---:R-:W-:Y:S01]  /*287f0*/  IMAD R6, R6, 0x8, R9 ;  /* 0x0000000806067824 */ /* 0x004fe200078e0209 */
[----:B---3--:R-:W-:-:S04]  /*28800*/  SHF.L.U32 R7, R7, 0x1f, RZ ;  /* 0x0000001f07077819 */ /* 0x008fc800000006ff */
[----:B------:R-:W0:Y:S02]  /*28810*/  SYNCS.PHASECHK.TRANS64.TRYWAIT P0, [R6+URZ+0x368a0], R7 ;  /* 0x0368a007060075a7 */ /* 0x000e24000800017f */
[----:B0-----:R-:W-:Y:S05]  /*28820*/  @!P0 BRA `(.L_x_2459) ;  /* 0x0000005400a88947 */ /* 0x001fea0003800000 */
.L_x_2601:
        /* <DEDUP_REMOVED lines=11> */
.L_x_2460:
        /* <DEDUP_REMOVED lines=27> */
.L_x_2602:
        /* <DEDUP_REMOVED lines=8> */
.L_x_2462:
        /* <DEDUP_REMOVED lines=24> */
.L_x_2458:
[----:B------:R-:W-:Y:S05]  /*28c90*/  BSYNC B1 ;  /* 0x0000000000017941 */ /* 0x000fea0003800000 */
.L_x_2457:
[----:B01----:R-:W2:Y:S04]  /*28ca0*/  LDL.LU R6, [R1+0xc] ;  /* 0x00000c0001067983 */ /* 0x003ea80000300800 */
[----:B------:R-:W3:Y:S01]  /*28cb0*/  LDL.LU R7, [R1+0x10] ;  /* 0x0000100001077983 */ /* 0x000ee20000300800 */
[----:B------:R-:W-:Y:S01]  /*28cc0*/  IADD3 R2, R2, -0x1, RZ ;  /* 0xffffffff02027810 */ /* 0x000fe20007ffe0ff */
[----:B------:R-:W-:Y:S02]  /*28cd0*/  VIADD R5, R5, 0xffffff90 ;  /* 0xffffff9005057836 */ /* 0x000fe40000000000 */
[----:B--2---:R-:W-:-:S05]  /*28ce0*/  VIADD R6, R6, 0x1 ;  /* 0x0000000106067836 */ /* 0x004fca0000000000 */
        /* <DEDUP_REMOVED lines=8> */
.L_x_2446:
[----:B------:R-:W-:Y:S05]  /*28d70*/  BSYNC B0 ;  /* 0x0000000000007941 */ /* 0x000fea0003800000 */
.L_x_2445:
[----:B------:R-:W2:Y:S01]  /*28d80*/  LDL R6, [R1+0x20] ;  /* 0x0000200001067983 */ /* 0x000ea20000100800 */
[----:B------:R-:W-:Y:S05]  /*28d90*/  @!P2 WARPSYNC.ALL ;  /* 0x000000000000a948 */ /* 0x000fea0003800000 */
[----:B------:R-:W-:Y:S01]  /*28da0*/  BSSY B6, `(.L_x_2464) ;  /* 0x0000313000067945 */ /* 0x000fe20003800000 */
[----:B------:R-:W-:Y:S01]  /*28db0*/  @!P2 BAR.SYNC.DEFER_BLOCKING 0xc, 0x120 ;  /* 0x030480000000ab1d */ /* 0x000fe20000010000 */
[----:B--2---:R-:W-:-:S13]  /*28dc0*/  ISETP.GT.AND P0, PT, R6, RZ, PT ;  /* 0x000000ff0600720c */ /* 0x004fda0003f04270 */
[----:B------:R-:W-:Y:S05]  /*28dd0*/  @P0 BRA `(.L_x_2465) ;  /* 0x0000000000440947 */ /* 0x000fea0003800000 */
[----:B------:R-:W1:Y:S02]  /*28de0*/  S2R R6, SR_TID.X ;  /* 0x0000000000067919 */ /* 0x000e640000002100 */
[----:B-1----:R-:W-:-:S04]  /*28df0*/  LOP3.LUT R6, R6, 0x1f, RZ, 0xc0, !PT ;  /* 0x0000001f06067812 */ /* 0x002fc800078ec0ff */
[----:B------:R-:W-:-:S13]  /*28e00*/  ISETP.NE.AND P1, PT, R6, RZ, PT ;  /* 0x000000ff0600720c */ /* 0x000fda0003f25270 */
[----:B------:R-:W-:Y:S05]  /*28e10*/  @P1 BRA `(.L_x_2466) ;  /* 0x00000030002c1947 */ /* 0x000fea0003800000 */
[----:B0-----:R-:W0:Y:S01]  /*28e20*/  S2R R7, SR_LANEID ;  /* 0x0000000000077919 */ /* 0x001e220000000000 */
[----:B------:R-:W-:Y:S01]  /*28e30*/  VOTEU.ANY UR4, UPT, PT ;  /* 0x0000000000047886 */ /* 0x000fe200038e0100 */
[----:B------:R-:W1:Y:S01]  /*28e40*/  LDC.64 R2, c[0x0][0xc38] ;  /* 0x00030e00ff027b82 */ /* 0x000e620000000a00 */
[----:B------:R-:W0:Y:S08]  /*28e50*/  FLO.U32 R0, UR4 ;  /* 0x0000000400007d00 */ /* 0x000e3000080e0000 */
[----:B------:R-:W1:Y:S01]  /*28e60*/  POPC R5, UR4 ;  /* 0x0000000400057d09 */ /* 0x000e620008000000 */
[----:B0-----:R-:W-:-:S13]  /*28e70*/  ISETP.EQ.U32.AND P0, PT, R0, R7, PT ;  /* 0x000000070000720c */ /* 0x001fda0003f02070 */
[----:B-1----:R-:W2:Y:S01]  /*28e80*/  @P0 ATOMG.E.ADD.STRONG.GPU PT, R3, desc[UR60][R2.64], R5 ;  /* 0x00000005020309a8 */ /* 0x002ea200081ee1fc */
[----:B------:R-:W0:Y:S02]  /*28e90*/  S2R R4, SR_LTMASK ;  /* 0x0000000000047919 */ /* 0x000e240000003900 */
[----:B0-----:R-:W-:-:S04]  /*28ea0*/  LOP3.LUT R4, R4, UR4, RZ, 0xc0, !PT ;  /* 0x0000000404047c12 */ /* 0x001fc8000f8ec0ff */
[----:B------:R-:W0:Y:S01]  /*28eb0*/  POPC R7, R4 ;  /* 0x0000000400077309 */ /* 0x000e220000000000 */
[----:B--2---:R-:W0:Y:S02]  /*28ec0*/  SHFL.IDX PT, R0, R3, R0, 0x1f ;  /* 0x00001f0003007589 */ /* 0x004e2400000e0000 */
[----:B0-----:R-:W-:Y:S01]  /*28ed0*/  IADD3 R16, R0, UR38, R7 ;  /* 0x0000002600107c10 */ /* 0x001fe2000fffe007 */
[----:B------:R-:W-:Y:S06]  /*28ee0*/  BRA `(.L_x_2466) ;  /* 0x0000002c00f87947 */ /* 0x000fec0003800000 */
.L_x_2465:
        /* <DEDUP_REMOVED lines=15> */
[----:B0-----:R-:W-:-:S02]  /*28fe0*/  IMAD.U32 R7, RZ, RZ, UR9 ;  /* 0x00000009ff077e24 */ /* 0x001fc4000f8e00ff */
[----:B------:R-:W-:Y:S02]  /*28ff0*/  IMAD.U32 R10, RZ, RZ, UR4 ;  /* 0x00000004ff0a7e24 */ /* 0x000fe4000f8e00ff */
[----:B------:R-:W-:Y:S02]  /*29000*/  IMAD.U32 R11, RZ, RZ, UR5 ;  /* 0x00000005ff0b7e24 */ /* 0x000fe4000f8e00ff */
[----:B------:R-:W-:Y:S02]  /*29010*/  IMAD.MOV.U32 R8, RZ, RZ, 0x70 ;  /* 0x00000070ff087424 */ /* 0x000fe400078e00ff */
[----:B------:R-:W-:Y:S02]  /*29020*/  IMAD.MOV.U32 R12, RZ, RZ, 0x1 ;  /* 0x00000001ff0c7424 */ /* 0x000fe400078e00ff */
[----:B------:R-:W-:-:S07]  /*29030*/  IMAD.MOV.U32 R13, RZ, RZ, RZ ;  /* 0x000000ffff0d7224 */ /* 0x000fce00078e00ff */
[----:B------:R-:W-:-:S07]  /*29040*/  LEPC R20, `(.L_x_2467) ;  /* 0x000000001014794e */ /* 0x000fce0000000000 */
[----:B-1----:R-:W-:Y:S05]  /*29050*/  CALL.ABS.NOINC R2 ;  /* 0x0000000002007343 */ /* 0x002fea0003c00000 */
.L_x_2467:
        /* <DEDUP_REMOVED lines=12> */
[----:B0-----:R-:W-:-:S02]  /*29120*/  IMAD.U32 R7, RZ, RZ, UR9 ;  /* 0x00000009ff077e24 */ /* 0x001fc4000f8e00ff */
[----:B------:R-:W-:Y:S02]  /*29130*/  IMAD.U32 R10, RZ, RZ, UR4 ;  /* 0x00000004ff0a7e24 */ /* 0x000fe4000f8e00ff */
[----:B------:R-:W-:Y:S02]  /*29140*/  IMAD.U32 R11, RZ, RZ, UR5 ;  /* 0x00000005ff0b7e24 */ /* 0x000fe4000f8e00ff */
[----:B------:R-:W-:Y:S02]  /*29150*/  IMAD.MOV.U32 R8, RZ, RZ, 0x70 ;  /* 0x00000070ff087424 */ /* 0x000fe400078e00ff */
[----:B------:R-:W-:Y:S02]  /*29160*/  IMAD.MOV.U32 R12, RZ, RZ, 0x1 ;  /* 0x00000001ff0c7424 */ /* 0x000fe400078e00ff */
[----:B-1----:R-:W-:-:S07]  /*29170*/  IMAD.MOV.U32 R13, RZ, RZ, RZ ;  /* 0x000000ffff0d7224 */ /* 0x002fce00078e00ff */
[----:B------:R-:W-:-:S07]  /*29180*/  LEPC R20, `(.L_x_2469) ;  /* 0x000000001014794e */ /* 0x000fce0000000000 */
[----:B--2---:R-:W-:Y:S05]  /*29190*/  CALL.ABS.NOINC R2 ;  /* 0x0000000002007343 */ /* 0x004fea0003c00000 */
.L_x_2469:
        /* <DEDUP_REMOVED lines=16> */
.L_x_2468:
[----:B------:R-:W2:Y:S01]  /*292a0*/  LDL.LU R2, [R1+0x24] ;  /* 0x0000240001027983 */ /* 0x000ea20000300800 */
[----:B------:R-:W-:-:S03]  /*292b0*/  ULDC.64 UR4, c[0x0][0x9f8] ;  /* 0x00027e0000047ab9 */ /* 0x000fc60000000a00 */
[----:B------:R-:W3:Y:S04]  /*292c0*/  LDL.LU R0, [R1+0x28] ;  /* 0x0000280001007983 */ /* 0x000ee80000300800 */
[----:B------:R-:W4:Y:S04]  /*292d0*/  LDL.LU R4, [R1+0x30] ;  /* 0x0000300001047983 */ /* 0x000f280000300800 */
[----:B------:R-:W4:Y:S01]  /*292e0*/  LDL.LU R6, [R1+0x1c] ;  /* 0x00001c0001067983 */ /* 0x000f220000300800 */
[----:B------:R-:W-:-:S04]  /*292f0*/  ISETP.NE.U32.AND P0, PT, RZ, UR4, PT ;  /* 0x00000004ff007c0c */ /* 0x000fc8000bf05070 */
[----:B------:R-:W-:Y:S01]  /*29300*/  ISETP.NE.AND.EX P0, PT, RZ, UR5, PT, P0 ;  /* 0x00000005ff007c0c */ /* 0x000fe2000bf05300 */
[----:B0-----:R-:W0:Y:S02]  /*29310*/  S2R R8, SR_TID.X ;  /* 0x0000000000087919 */ /* 0x001e240000002100 */
        /* <DEDUP_REMOVED lines=9> */
[----:B----4-:R-:W-:-:S06]  /*293b0*/  IMAD.MOV.U32 R0, RZ, RZ, R6 ;  /* 0x000000ffff007224 */ /* 0x010fcc00078e0006 */
[----:B------:R0:W5:Y:S01]  /*293c0*/  @P0 LDG.E R0, desc[UR60][R2.64] ;  /* 0x0000003c02000981 */ /* 0x000162000c1e1900 */
[----:B------:R-:W-:Y:S01]  /*293d0*/  PLOP3.LUT P1, PT, P6, PT, PT, 0x8, 0x0 ;  /* 0x000000000000781c */ /* 0x000fe2000372e170 */
[----:B0-----:R-:W-:Y:S02]  /*293e0*/  IMAD R2, R17, 0x80, R4 ;  /* 0x0000008011027824 */ /* 0x001fe400078e0204 */
[----:B------:R-:W0:Y:S02]  /*293f0*/  LDC R4, c[0x0][0x428] ;  /* 0x00010a00ff047b82 */ /* 0x000e240000000800 */
[----:B0-----:R-:W-:-:S13]  /*29400*/  ISETP.NE.AND P0, PT, R4, 0x1, PT ;  /* 0x000000010400780c */ /* 0x001fda0003f05270 */
[----:B------:R-:W0:Y:S08]  /*29410*/  @P0 LDC R5, c[0x0][0x42c] ;  /* 0x00010b00ff050b82 */ /* 0x000e300000000800 */
[----:B------:R-:W1:Y:S01]  /*29420*/  @P0 LDC R4, c[0x0][0x430] ;  /* 0x00010c00ff040b82 */ /* 0x000e620000000800 */
[----:B0-----:R-:W-:-:S04]  /*29430*/  @P0 IMAD.HI.U32 R7, R18, R5, RZ ;  /* 0x0000000512070227 */ /* 0x001fc800078e00ff */
[----:B------:R-:W-:Y:S01]  /*29440*/  IMAD.MOV.U32 R5, RZ, RZ, R18 ;  /* 0x000000ffff057224 */ /* 0x000fe200078e0012 */
[----:B-1----:R-:W-:Y:S02]  /*29450*/  @P0 SHF.R.U32.HI R5, RZ, R4, R7 ;  /* 0x00000004ff050219 */ /* 0x002fe40000011607 */
[----:B------:R-:W-:-:S04]  /*29460*/  ISETP.NE.U32.AND P0, PT, RZ, UR4, PT ;  /* 0x00000004ff007c0c */ /* 0x000fc8000bf05070 */
[----:B------:R-:W-:-:S04]  /*29470*/  ISETP.NE.AND.EX P0, PT, RZ, UR5, PT, P0 ;  /* 0x00000005ff007c0c */ /* 0x000fc8000bf05300 */
[----:B------:R-:W-:-:S09]  /*29480*/  SEL R3, R6, RZ, !P0 ;  /* 0x000000ff06037207 */ /* 0x000fd20004000000 */
.L_x_2470:
        /* <DEDUP_REMOVED lines=16> */
.L_x_2471:
        /* <DEDUP_REMOVED lines=15> */
.L_x_2472:
        /* <DEDUP_REMOVED lines=9> */
[----:B------:R-:W2:Y:S01]  /*29710*/  LDL R4, [R1+0x20] ;  /* 0x0000200001047983 */ /* 0x000ea20000100800 */
[----:B------:R-:W0:Y:S01]  /*29720*/  LDC.64 R8, c[0x0][0x3f8] ;  /* 0x0000fe00ff087b82 */ /* 0x000e220000000a00 */
[----:B------:R-:W-:Y:S02]  /*29730*/  ULDC.64 UR4, c[0x0][0xa08] ;  /* 0x0002820000047ab9 */ /* 0x000fe40000000a00 */
[----:B0-----:R-:W-:Y:S01]  /*29740*/  LOP3.LUT P0, RZ, R8, UR4, RZ, 0xfc, !PT ;  /* 0x0000000408ff7c12 */ /* 0x001fe2000f80fcff */
[----:B------:R-:W-:-:S03]  /*29750*/  UMOV UR4, 0xffffffff ;  /* 0xffffffff00047882 */ /* 0x000fc60000000000 */
[----:B------:R-:W-:-:S04]  /*29760*/  LOP3.LUT P0, RZ, R9, UR5, RZ, 0xfc, P0 ;  /* 0x0000000509ff7c12 */ /* 0x000fc8000800fcff */
[----:B-----5:R-:W-:Y:S01]  /*29770*/  SEL R6, R0, RZ, !P0 ;  /* 0x000000ff00067207 */ /* 0x020fe20004000000 */
[----:B--2---:R-:W-:Y:S01]  /*29780*/  VIADD R4, R4, 0xffffffff ;  /* 0xffffffff04047836 */ /* 0x004fe20000000000 */
[----:B------:R-:W-:Y:S07]  /*29790*/  BRA.DIV UR4, `(.L_x_2473) ;  /* 0x0000004604f47947 */ /* 0x000fee000b800000 */
.L_x_2605:
[----:B------:R-:W-:Y:S01]  /*297a0*/  UMOV UR4, 0xffffffff ;  /* 0xffffffff00047882 */ /* 0x000fe20000000000 */
[----:B------:R-:W-:Y:S02]  /*297b0*/  SHF.R.S32.HI R17, RZ, 0x1f, R0 ;  /* 0x0000001fff117819 */ /* 0x000fe40000011400 */
[----:B------:R-:W-:Y:S05]  /*297c0*/  BRA.DIV UR4, `(.L_x_2474) ;  /* 0x0000004a041c7947 */ /* 0x000fea000b800000 */
[----:B------:R-:W-:-:S13]  /*297d0*/  ELECT P6, URZ, PT ;  /* 0x00000000003f782f */ /* 0x000fda00038c0000 */
.L_x_2608:
[----:B------:R-:W-:Y:S05]  /*297e0*/  @!P6 BRA `(.L_x_2475) ;  /* 0x000000040024e947 */ /* 0x000fea0003800000 */
[----:B------:R-:W-:-:S04]  /*297f0*/  ISETP.NE.U32.AND P0, PT, R8, RZ, PT ;  /* 0x000000ff0800720c */ /* 0x000fc80003f05070 */
[----:B------:R-:W-:-:S13]  /*29800*/  ISETP.NE.AND.EX P0, PT, R9, RZ, PT, P0 ;  /* 0x000000ff0900720c */ /* 0x000fda0003f05300 */
        /* <DEDUP_REMOVED lines=18> */
.L_x_2476:
        /* <DEDUP_REMOVED lines=9> */
.L_x_2609:
        /* <DEDUP_REMOVED lines=11> */
.L_x_2478:
        /* <DEDUP_REMOVED lines=33> */
.L_x_2475:
[----:B------:R-:W2:Y:S01]  /*29c80*/  LDL.LU R12, [R1+0x2c] ;  /* 0x00002c00010c7983 */ /* 0x000ea20000300800 */
[----:B------:R-:W-:Y:S01]  /*29c90*/  MOV R10, 0x400 ;  /* 0x00000400000a7802 */ /* 0x000fe20000000f00 */
[----:B------:R-:W-:Y:S05]  /*29ca0*/  WARPSYNC.ALL ;  /* 0x0000000000007948 */ /* 0x000fea0003800000 */
[----:B------:R-:W0:Y:S01]  /*29cb0*/  S2R R11, SR_CgaCtaId ;  /* 0x00000000000b7919 */ /* 0x000e220000008800 */
[----:B------:R-:W-:-:S13]  /*29cc0*/  ELECT P0, URZ, PT ;  /* 0x00000000003f782f */ /* 0x000fda0003800000 */
[C---:B------:R-:W-:Y:S01]  /*29cd0*/  @P0 R2UR UR13, R3.reuse ;  /* 0x00000000030d02ca */ /* 0x040fe200000e0000 */
        /* <DEDUP_REMOVED lines=41> */
.L_x_2610:
[----:B------:R-:W-:Y:S05]  /*29f70*/  BSYNC B0 ;  /* 0x0000000000007941 */ /* 0x000fea0003800000 */
.L_x_2479:
        /* <DEDUP_REMOVED lines=41> */
.L_x_2487:
[----:B0-----:R-:W0:Y:S01]  /*2a210*/  S2R R8, SR_CgaCtaId ;  /* 0x0000000000087919 */ /* 0x001e220000008800 */
[----:B------:R-:W-:-:S04]  /*2a220*/  MOV R7, 0x400 ;  /* 0x0000040000077802 */ /* 0x000fc80000000f00 */
[----:B0-----:R-:W-:Y:S02]  /*2a230*/  LEA R7, R8, R7, 0x18 ;  /* 0x0000000708077211 */ /* 0x001fe400078ec0ff */
[----:B------:R-:W-:-:S03]  /*2a240*/  SHF.L.U32 R8, R14, 0x1f, RZ ;  /* 0x0000001f0e087819 */ /* 0x000fc600000006ff */
[----:B------:R-:W-:-:S04]  /*2a250*/  IMAD R7, R11, 0x8, R7 ;  /* 0x000000080b077824 */ /* 0x000fc800078e0207 */
[----:B------:R-:W0:Y:S02]  /*2a260*/  SYNCS.PHASECHK.TRANS64.TRYWAIT P0, [R7+URZ+0x36840], R8 ;  /* 0x03684008070075a7 */ /* 0x000e24000800017f */
[----:B0-----:R-:W-:Y:S05]  /*2a270*/  @!P0 BRA `(.L_x_2488) ;  /* 0x0000003c00c48947 */ /* 0x001fea0003800000 */
.L_x_2611:
        /* <DEDUP_REMOVED lines=11> */
.L_x_2489:
        /* <DEDUP_REMOVED lines=37> */
.L_x_2612:
        /* <DEDUP_REMOVED lines=13> */
.L_x_2491:
[----:B01----:R-:W2:Y:S01]  /*2a650*/  LDL.LU R7, [R1] ;  /* 0x0000000001077983 */ /* 0x003ea20000300800 */
[----:B------:R-:W-:Y:S01]  /*2a660*/  MOV R9, 0x400 ;  /* 0x0000040000097802 */ /* 0x000fe20000000f00 */
[----:B------:R-:W0:Y:S01]  /*2a670*/  S2R R12, SR_CgaCtaId ;  /* 0x00000000000c7919 */ /* 0x000e220000008800 */
[----:B------:R-:W-:Y:S01]  /*2a680*/  R2UR UR11, R4 ;  /* 0x00000000040b72ca */ /* 0x000fe200000e0000 */
[----:B------:R-:W-:Y:S01]  /*2a690*/  UIADD3 UR4, UP0, UR36, 0x470, URZ ;  /* 0x0000047024047890 */ /* 0x000fe2000ff1e03f */
[----:B------:R-:W-:Y:S02]  /*2a6a0*/  R2UR UR13, R6 ;  /* 0x00000000060d72ca */ /* 0x000fe400000e0000 */
[----:B------:R-:W-:Y:S02]  /*2a6b0*/  R2UR UR12, R5 ;  /* 0x00000000050c72ca */ /* 0x000fe400000e0000 */
[----:B0-----:R-:W-:Y:S01]  /*2a6c0*/  LEA R9, R12, R9, 0x18 ;  /* 0x000000090c097211 */ /* 0x001fe200078ec0ff */
[----:B--2---:R-:W-:-:S02]  /*2a6d0*/  IMAD.MOV.U32 R8, RZ, RZ, R7 ;  /* 0x000000ffff087224 */ /* 0x004fc400078e0007 */
[----:B------:R-:W2:Y:S01]  /*2a6e0*/  LDL R7, [R1+0x4] ;  /* 0x0000040001077983 */ /* 0x000ea20000100800 */
[----:B------:R-:W-:Y:S01]  /*2a6f0*/  UMOV UR10, URZ ;  /* 0x0000003f000a7c82 */ /* 0x000fe20008000000 */
[--C-:B------:R-:W-:Y:S01]  /*2a700*/  IMAD R4, R8, 0x8, R9.reuse ;  /* 0x0000000808047824 */ /* 0x100fe200078e0209 */
[----:B------:R-:W-:Y:S01]  /*2a710*/  UMOV UR6, 0x0 ;  /* 0x0000000000067882 */ /* 0x000fe20000000000 */
[----:B------:R-:W-:Y:S01]  /*2a720*/  UMOV UR7, 0x14f00000 ;  /* 0x14f0000000077882 */ /* 0x000fe20000000000 */
[----:B------:R-:W-:Y:S01]  /*2a730*/  UMOV UR16, 0x40 ;  /* 0x0000004000107882 */ /* 0x000fe20000000000 */
[----:B------:R-:W-:Y:S01]  /*2a740*/  IMAD.MOV.U32 R6, RZ, RZ, R2 ;  /* 0x000000ffff067224 */ /* 0x000fe200078e0002 */
[----:B------:R-:W-:Y:S01]  /*2a750*/  R2UR UR9, R4 ;  /* 0x00000000040972ca */ /* 0x000fe200000e0000 */
[----:B------:R-:W-:-:S05]  /*2a760*/  IMAD R4, R8, 0xa800, R9 ;  /* 0x0000a80008047824 */ /* 0x000fca00078e0209 */
[----:B------:R-:W-:Y:S01]  /*2a770*/  R2UR UR15, R4 ;  /* 0x00000000040f72ca */ /* 0x000fe200000e0000 */
[----:B------:R-:W-:-:S06]  /*2a780*/  IMAD.MOV.U32 R4, RZ, RZ, R3 ;  /* 0x000000ffff047224 */ /* 0x000fcc00078e0003 */
[----:B------:R-:W-:-:S06]  /*2a790*/  UIADD3 UR9, UR9, 0x36850, URZ ;  /* 0x0003685009097890 */ /* 0x000fcc000fffe03f */
[----:B------:R-:W-:Y:S02]  /*2a7a0*/  UIADD3 UR8, UR15, 0x400, URZ ;  /* 0x000004000f087890 */ /* 0x000fe4000fffe03f */
[----:B------:R-:W-:Y:S02]  /*2a7b0*/  UIADD3 UR14, UR15, 0x3c00, URZ ;  /* 0x00003c000f0e7890 */ /* 0x000fe4000fffe03f */
[----:B------:R-:W-:Y:S01]  /*2a7c0*/  UIADD3 UR15, UR15, 0x7400, URZ ;  /* 0x000074000f0f7890 */ /* 0x000fe2000fffe03f */
        /* <DEDUP_REMOVED lines=12> */
.L_x_2486:
[----:B------:R-:W-:Y:S05]  /*2a890*/  BSYNC B2 ;  /* 0x0000000000027941 */ /* 0x000fea0003800000 */
.L_x_2485:
[----:B------:R-:W2:Y:S04]  /*2a8a0*/  LDL.LU R2, [R1+0x20] ;  /* 0x0000200001027983 */ /* 0x000ea80000300800 */
[----:B------:R0:W-:Y:S04]  /*2a8b0*/  STL [R1], R11 ;  /* 0x0000000b01007387 */ /* 0x0001e80000100800 */
[----:B------:R0:W-:Y:S02]  /*2a8c0*/  STL [R1+0x8], R14 ;  /* 0x0000080e01007387 */ /* 0x0001e40000100800 */
[----:B0-2---:R-:W-:-:S07]  /*2a8d0*/  VIADD R7, R2, 0xfffffffd ;  /* 0xfffffffd02077836 */ /* 0x005fce0000000000 */
.L_x_2484:
[----:B------:R-:W-:Y:S05]  /*2a8e0*/  BSYNC B1 ;  /* 0x0000000000017941 */ /* 0x000fea0003800000 */
.L_x_2483:
[----:B------:R-:W-:-:S13]  /*2a8f0*/  ISETP.NE.AND P0, PT, R10, RZ, PT ;  /* 0x000000ff0a00720c */ /* 0x000fda0003f05270 */
[----:B------:R-:W-:Y:S05]  /*2a900*/  @!P0 BRA `(.L_x_2482) ;  /* 0x0000001000208947 */ /* 0x000fea0003800000 */
[----:B------:R-:W-:-:S07]  /*2a910*/  IMAD.MOV.U32 R11, RZ, RZ, R6 ;  /* 0x000000ffff0b7224 */ /* 0x000fce00078e0006 */
.L_x_2506:
        /* <DEDUP_REMOVED lines=32> */
.L_x_2494:
[----:B------:R-:W1:Y:S01]  /*2ab20*/  S2R R3, SR_CgaCtaId ;  /* 0x0000000000037919 */ /* 0x000e620000008800 */
[----:B------:R-:W-:-:S04]  /*2ab30*/  MOV R2, 0x400 ;  /* 0x0000040000027802 */ /* 0x000fc80000000f00 */
[----:B-1----:R-:W-:Y:S02]  /*2ab40*/  LEA R2, R3, R2, 0x18 ;  /* 0x0000000203027211 */ /* 0x002fe400078ec0ff */
[----:B------:R-:W-:-:S03]  /*2ab50*/  SHF.L.U32 R3, R9, 0x1f, RZ ;  /* 0x0000001f09037819 */ /* 0x000fc600000006ff */
[----:B------:R-:W-:-:S04]  /*2ab60*/  IMAD R2, R8, 0x8, R2 ;  /* 0x0000000808027824 */ /* 0x000fc800078e0202 */
[----:B------:R-:W1:Y:S02]  /*2ab70*/  SYNCS.PHASECHK.TRANS64.TRYWAIT P0, [R2+URZ+0x36840], R3 ;  /* 0x03684003020075a7 */ /* 0x000e64000800017f */
[----:B-1----:R-:W-:Y:S05]  /*2ab80*/  @!P0 BRA `(.L_x_2495) ;  /* 0x0000003400a88947 */ /* 0x002fea0003800000 */
.L_x_2613:
        /* <DEDUP_REMOVED lines=11> */
.L_x_2496:
        /* <DEDUP_REMOVED lines=37> */
.L_x_2614:
        /* <DEDUP_REMOVED lines=8> */
.L_x_2498:
        /* <DEDUP_REMOVED lines=35> */
.L_x_2493:
[----:B------:R-:W-:Y:S05]  /*2b140*/  BSYNC B1 ;  /* 0x0000000000017941 */ /* 0x000fea0003800000 */
.L_x_2492:
        /* <DEDUP_REMOVED lines=31> */
.L_x_2501:
[----:B------:R-:W2:Y:S01]  /*2b340*/  S2R R3, SR_CgaCtaId ;  /* 0x0000000000037919 */ /* 0x000ea20000008800 */
[----:B------:R-:W-:-:S04]  /*2b350*/  MOV R2, 0x400 ;  /* 0x0000040000027802 */ /* 0x000fc80000000f00 */
[----:B--2---:R-:W-:Y:S02]  /*2b360*/  LEA R2, R3, R2, 0x18 ;  /* 0x0000000203027211 */ /* 0x004fe400078ec0ff */
[----:B------:R-:W-:-:S03]  /*2b370*/  SHF.L.U32 R3, R14, 0x1f, RZ ;  /* 0x0000001f0e037819 */ /* 0x000fc600000006ff */
[----:B------:R-:W-:-:S04]  /*2b380*/  IMAD R2, R15, 0x8, R2 ;  /* 0x000000080f027824 */ /* 0x000fc800078e0202 */
[----:B------:R-:W2:Y:S02]  /*2b390*/  SYNCS.PHASECHK.TRANS64.TRYWAIT P0, [R2+URZ+0x36840], R3 ;  /* 0x03684003020075a7 */ /* 0x000ea4000800017f */
[----:B--2---:R-:W-:Y:S05]  /*2b3a0*/  @!P0 BRA `(.L_x_2502) ;  /* 0x0000002c00c88947 */ /* 0x004fea0003800000 */
.L_x_2615:
        /* <DEDUP_REMOVED lines=11> */
.L_x_2503:
[----:B------:R-:W3:Y:S01]  /*2b460*/  LDL R13, [R1] ;  /* 0x00000000010d7983 */ /* 0x000ee20000100800 */
[----:B0-----:R-:W-:-:S03]  /*2b470*/  MOV R14, 0x400 ;  /* 0x00000400000e7802 */ /* 0x001fc60000000f00 */
        /* <DEDUP_REMOVED lines=36> */
.L_x_2616:
        /* <DEDUP_REMOVED lines=8> */
.L_x_2505:
        /* <DEDUP_REMOVED lines=33> */
.L_x_2500:
[----:B------:R-:W-:Y:S05]  /*2b950*/  BSYNC B1 ;  /* 0x0000000000017941 */ /* 0x000fea0003800000 */
.L_x_2499:
[C---:B------:R-:W-:Y:S01]  /*2b960*/  ISETP.GT.AND P0, PT, R7.reuse, 0x1, PT ;  /* 0x000000010700780c */ /* 0x040fe20003f04270 */
[----:B------:R-:W-:-:S12]  /*2b970*/  VIADD R7, R7, 0xfffffffe ;  /* 0xfffffffe07077836 */ /* 0x000fd80000000000 */
[----:B------:R-:W-:Y:S05]  /*2b980*/  @P0 BRA `(.L_x_2506) ;  /* 0xffffffec00e40947 */ /* 0x000fea000383ffff */
.L_x_2482:
[----:B------:R-:W-:Y:S05]  /*2b990*/  BSYNC B0 ;  /* 0x0000000000007941 */ /* 0x000fea0003800000 */
.L_x_2481:
        /* <DEDUP_REMOVED lines=17> */
.L_x_2508:
[----:B------:R-:W-:Y:S05]  /*2bab0*/  BSYNC B0 ;  /* 0x0000000000007941 */ /* 0x000fea0003800000 */
.L_x_2507:
        /* <DEDUP_REMOVED lines=11> */
.L_x_2617:
        /* <DEDUP_REMOVED lines=11> */
.L_x_2512:
        /* <DEDUP_REMOVED lines=33> */
.L_x_2510:
[----:B------:R-:W-:Y:S05]  /*2be30*/  BSYNC B0 ;  /* 0x0000000000007941 */ /* 0x000fea0003800000 */
.L_x_2509:
        /* <DEDUP_REMOVED lines=9> */
.L_x_2466:
[----:B------:R-:W-:Y:S05]  /*2bed0*/  BSYNC B6 ;  /* 0x0000000000067941 */ /* 0x000fea0003800000 */
.L_x_2464:
[----:B------:R-:W-:-:S03]  /*2bee0*/  UMOV UR4, 0xffffffff ;  /* 0xffffffff00047882 */ /* 0x000fc60000000000 */
[----:B------:R-:W-:Y:S05]  /*2bef0*/  BRA.DIV UR4, `(.L_x_2513) ;  /* 0x0000002604307947 */ /* 0x000fea000b800000 */
[----:B------:R2:W3:Y:S04]  /*2bf00*/  SHFL.IDX PT, R4, R16, RZ, 0x1f ;  /* 0x00001fff10047589 */ /* 0x0004e800000e0000 */
[----:B------:R-:W4:Y:S02]  /*2bf10*/  SHFL.IDX PT, R16, R16, 0x1, 0x1f ;  /* 0x00201f0010107f89 */ /* 0x000f2400000e0000 */
.L_x_2621:
[----:B0-----:R-:W0:Y:S01]  /*2bf20*/  S2R R8, SR_TID.X ;  /* 0x0000000000087919 */ /* 0x001e220000002100 */
[----:B------:R-:W-:Y:S01]  /*2bf30*/  ULDC UR4, c[0x0][0xc14] ;  /* 0x0003050000047ab9 */ /* 0x000fe20000000800 */
[----:B------:R-:W-:Y:S01]  /*2bf40*/  BSSY B0, `(.L_x_2514) ;  /* 0x000000b000007945 */ /* 0x000fe20003800000 */
[----:B-1----:R-:W-:Y:S02]  /*2bf50*/  IMAD.U32 R0, RZ, RZ, UR4 ;  /* 0x00000004ff007e24 */ /* 0x002fe4000f8e00ff */
        /* <DEDUP_REMOVED lines=9> */
.L_x_2515:
[----:B------:R-:W-:Y:S05]  /*2bff0*/  BSYNC B0 ;  /* 0x0000000000007941 */ /* 0x000fea0003800000 */
.L_x_2514:
        /* <DEDUP_REMOVED lines=19> */
[----:B------:R-:W0:Y:S02]  /*2c130*/  SHFL.UP PT, R14, R7, 0x10, RZ ;  /* 0x06000000070e7989 */ /* 0x000e2400000e00ff */
[----:B0-----:R-:W-:-:S05]  /*2c140*/  SEL R2, R14, RZ, P0 ;  /* 0x000000ff0e027207 */ /* 0x001fca0000000000 */
[----:B------:R-:W-:-:S05]  /*2c150*/  IMAD.IADD R2, R7, 0x1, R2 ;  /* 0x0000000107027824 */ /* 0x000fca00078e0202 */
[----:B------:R0:W1:Y:S02]  /*2c160*/  SHFL.IDX PT, R14, R2, 0x1f, 0x1f ;  /* 0x03e01f00020e7f89 */ /* 0x00006400000e0000 */
.L_x_2629:
[----:B------:R-:W-:Y:S02]  /*2c170*/  ULDC UR4, c[0x0][0xc10] ;  /* 0x0003040000047ab9 */ /* 0x000fe40000000800 */
[----:B------:R-:W-:-:S04]  /*2c180*/  IMAD.U32 R5, RZ, RZ, UR4 ;  /* 0x00000004ff057e24 */ /* 0x000fc8000f8e00ff */
[----:B-1----:R-:W-:-:S04]  /*2c190*/  IMAD R7, R14, R5, RZ ;  /* 0x000000050e077224 */ /* 0x002fc800078e02ff */
[----:B--2-4-:R-:W-:-:S05]  /*2c1a0*/  IMAD.IADD R16, R16, 0x1, R7 ;  /* 0x0000000110107824 */ /* 0x014fca00078e0207 */
[----:B---3--:R-:W-:-:S13]  /*2c1b0*/  ISETP.GT.AND P0, PT, R16, R4, PT ;  /* 0x000000041000720c */ /* 0x008fda0003f04270 */
[----:B------:R-:W-:Y:S05]  /*2c1c0*/  @P0 BRA `(.L_x_2517) ;  /* 0x0000000000b40947 */ /* 0x000fea0003800000 */
[----:B------:R-:W1:Y:S02]  /*2c1d0*/  LDC R0, c[0x0][0xc14] ;  /* 0x00030500ff007b82 */ /* 0x000e640000000800 */
.L_x_2522:
[----:B------:R-:W-:-:S05]  /*2c1e0*/  VIADD R19, R19, 0x1f ;  /* 0x0000001f13137836 */ /* 0x000fca0000000000 */
[----:B-1----:R-:W-:-:S13]  /*2c1f0*/  ISETP.GE.AND P0, PT, R19, R0, PT ;  /* 0x000000001300720c */ /* 0x002fda0003f06270 */
[----:B------:R-:W-:Y:S05]  /*2c200*/  @P0 BRA `(.L_x_2518) ;  /* 0x0000000400ec0947 */ /* 0x000fea0003800000 */
[----:B------:R-:W1:Y:S01]  /*2c210*/  S2R R8, SR_TID.X ;  /* 0x0000000000087919 */ /* 0x000e620000002100 */
[----:B------:R-:W-:Y:S01]  /*2c220*/  BSSY B0, `(.L_x_2519) ;  /* 0x000000a000007945 */ /* 0x000fe20003800000 */
[----:B------:R-:W-:Y:S01]  /*2c230*/  IMAD.MOV.U32 R3, RZ, RZ, RZ ;  /* 0x000000ffff037224 */ /* 0x000fe200078e00ff */
[----:B-1----:R-:W-:-:S04]  /*2c240*/  LOP3.LUT R8, R8, 0x1f, RZ, 0xc0, !PT ;  /* 0x0000001f08087812 */ /* 0x002fc800078ec0ff */
[C---:B------:R-:W-:Y:S01]  /*2c250*/  ISETP.NE.AND P1, PT, R8.reuse, 0x1f, PT ;  /* 0x0000001f0800780c */ /* 0x040fe20003f25270 */
[----:B------:R-:W-:-:S05]  /*2c260*/  IMAD.IADD R5, R8, 0x1, R19 ;  /* 0x0000000108057824 */ /* 0x000fca00078e0213 */
[----:B------:R-:W-:-:S13]  /*2c270*/  ISETP.GE.OR P0, PT, R5, R0, !P1 ;  /* 0x000000000500720c */ /* 0x000fda0004f06670 */
[----:B------:R-:W-:Y:S05]  /*2c280*/  @P0 BRA `(.L_x_2520) ;  /* 0x00000000000c0947 */ /* 0x000fea0003800000 */
[----:B0-----:R-:W0:Y:S02]  /*2c290*/  LDC.64 R2, c[0x0][0xc58] ;  /* 0x00031600ff027b82 */ /* 0x001e240000000a00 */
[----:B0-----:R-:W-:-:S06]  /*2c2a0*/  IMAD.WIDE R2, R5, 0x4, R2 ;  /* 0x0000000405027825 */ /* 0x001fcc00078e0202 */
[----:B------:R1:W5:Y:S02]  /*2c2b0*/  LDG.E R3, desc[UR60][R2.64] ;  /* 0x0000003c02037981 */ /* 0x000364000c1e1900 */
.L_x_2520:
[----:B------:R-:W-:Y:S05]  /*2c2c0*/  BSYNC B0 ;  /* 0x0000000000007941 */ /* 0x000fea0003800000 */
.L_x_2519:
        /* <DEDUP_REMOVED lines=17> */
[----:B--2---:R-:W-:-:S05]  /*2c3e0*/  SEL R7, R14, RZ, P1 ;  /* 0x000000ff0e077207 */ /* 0x004fca0000800000 */
[----:B------:R-:W-:-:S05]  /*2c3f0*/  IMAD.IADD R7, R6, 0x1, R7 ;  /* 0x0000000106077824 */ /* 0x000fca00078e0207 */
[----:B------:R-:W0:Y:S02]  /*2c400*/  SHFL.UP PT, R14, R7, 0x10, RZ ;  /* 0x06000000070e7989 */ /* 0x000e2400000e00ff */
[----:B01----:R-:W-:-:S05]  /*2c410*/  SEL R2, R14, RZ, P0 ;  /* 0x000000ff0e027207 */ /* 0x003fca0000000000 */
[----:B------:R-:W-:-:S05]  /*2c420*/  IMAD.IADD R2, R7, 0x1, R2 ;  /* 0x0000000107027824 */ /* 0x000fca00078e0202 */
[----:B------:R0:W1:Y:S02]  /*2c430*/  SHFL.IDX PT, R14, R2, 0x1f, 0x1f ;  /* 0x03e01f00020e7f89 */ /* 0x00006400000e0000 */
.L_x_2637:
[----:B------:R-:W-:Y:S02]  /*2c440*/  ULDC UR4, c[0x0][0xc10] ;  /* 0x0003040000047ab9 */ /* 0x000fe40000000800 */
[----:B------:R-:W-:-:S04]  /*2c450*/  IMAD.U32 R5, RZ, RZ, UR4 ;  /* 0x00000004ff057e24 */ /* 0x000fc8000f8e00ff */
[----:B-1----:R-:W-:-:S04]  /*2c460*/  IMAD R7, R14, R5, RZ ;  /* 0x000000050e077224 */ /* 0x002fc800078e02ff */
[----:B------:R-:W-:-:S05]  /*2c470*/  IMAD.IADD R16, R7, 0x1, R16 ;  /* 0x0000000107107824 */ /* 0x000fca00078e0210 */
[----:B------:R-:W-:-:S13]  /*2c480*/  ISETP.GT.AND P0, PT, R16, R4, PT ;  /* 0x000000041000720c */ /* 0x000fda0003f04270 */
[----:B------:R-:W-:Y:S05]  /*2c490*/  @!P0 BRA `(.L_x_2522) ;  /* 0xfffffffc00508947 */ /* 0x000fea000383ffff */
.L_x_2517:
        /* <DEDUP_REMOVED lines=8> */
.L_x_2641:
[----:B------:R-:W-:Y:S01]  /*2c520*/  ISETP.NE.AND P0, PT, R6, RZ, PT ;  /* 0x000000ff0600720c */ /* 0x000fe20003f05270 */
[----:B------:R-:W-:-:S12]  /*2c530*/  IMAD.MOV.U32 R8, RZ, RZ, RZ ;  /* 0x000000ffff087224 */ /* 0x000fd800078e00ff */
[----:B------:R-:W-:Y:S05]  /*2c540*/  @!P0 BRA `(.L_x_2524) ;  /* 0x0000000000108947 */ /* 0x000fea0003800000 */
[----:B------:R-:W-:Y:S01]  /*2c550*/  UMOV UR4, 0xffffffff ;  /* 0xffffffff00047882 */ /* 0x000fe20000000000 */
[----:B------:R-:W-:Y:S02]  /*2c560*/  VIADD R12, R7, 0xffffffff ;  /* 0xffffffff070c7836 */ /* 0x000fe40000000000 */
[----:B------:R-:W-:Y:S05]  /*2c570*/  BRA.DIV UR4, `(.L_x_2525) ;  /* 0x0000002604c47947 */ /* 0x000fea000b800000 */
[----:B------:R3:W4:Y:S02]  /*2c580*/  SHFL.IDX PT, R8, R2, R12, 0x1f ;  /* 0x00001f0c02087589 */ /* 0x00072400000e0000 */
.L_x_2524:
[----:B01-3--:R-:W0:Y:S01]  /*2c590*/  LDC.64 R2, c[0x0][0xc68] ;  /* 0x00031a00ff027b82 */ /* 0x00be220000000a00 */
[----:B------:R-:W-:-:S04]  /*2c5a0*/  IMAD.IADD R19, R7, 0x1, R19 ;  /* 0x0000000107137824 */ /* 0x000fc800078e0213 */
[----:B0-----:R-:W-:-:S05]  /*2c5b0*/  IMAD.WIDE R2, R19, 0x4, R2 ;  /* 0x0000000413027825 */ /* 0x001fca00078e0202 */
[----:B------:R-:W2:Y:S01]  /*2c5c0*/  LDG.E R9, desc[UR60][R2.64] ;  /* 0x0000003c02097981 */ /* 0x000ea2000c1e1900 */
[----:B----4-:R-:W-:-:S04]  /*2c5d0*/  IMAD R16, R8, R5, R16 ;  /* 0x0000000508107224 */ /* 0x010fc800078e0210 */
[----:B------:R-:W-:Y:S02]  /*2c5e0*/  IMAD.IADD R11, R4, 0x1, -R16 ;  /* 0x00000001040b7824 */ /* 0x000fe400078e0a10 */
[----:B--2---:R-:W-:-:S05]  /*2c5f0*/  IMAD R6, R17, R9, RZ ;  /* 0x0000000911067224 */ /* 0x004fca00078e02ff */
[----:B------:R-:W-:-:S04]  /*2c600*/  IABS R7, R6 ;  /* 0x0000000600077213 */ /* 0x000fc80000000000 */
[----:B------:R-:W0:Y:S08]  /*2c610*/  I2F.RP R12, R7 ;  /* 0x00000007000c7306 */ /* 0x000e300000209400 */
[----:B0-----:R-:W0:Y:S02]  /*2c620*/  MUFU.RCP R12, R12 ;  /* 0x0000000c000c7308 */ /* 0x001e240000001000 */
[----:B0-----:R-:W-:-:S06]  /*2c630*/  VIADD R13, R12, 0xffffffe ;  /* 0x0ffffffe0c0d7836 */ /* 0x001fcc0000000000 */
[----:B------:R-:W0:Y:S02]  /*2c640*/  F2I.FTZ.U32.TRUNC.NTZ R3, R13 ;  /* 0x0000000d00037305 */ /* 0x000e24000021f000 */
[----:B0-----:R-:W-:-:S04]  /*2c650*/  IMAD.MOV R2, RZ, RZ, -R3 ;  /* 0x000000ffff027224 */ /* 0x001fc800078e0a03 */
[----:B------:R-:W-:Y:S02]  /*2c660*/  IMAD R10, R2, R7, RZ ;  /* 0x00000007020a7224 */ /* 0x000fe400078e02ff */
[----:B------:R-:W-:-:S04]  /*2c670*/  IMAD.MOV.U32 R2, RZ, RZ, RZ ;  /* 0x000000ffff027224 */ /* 0x000fc800078e00ff */
[----:B------:R-:W-:Y:S01]  /*2c680*/  IMAD.HI.U32 R10, R3, R10, R2 ;  /* 0x0000000a030a7227 */ /* 0x000fe200078e0002 */
[----:B------:R-:W-:Y:S02]  /*2c690*/  IABS R3, R11 ;  /* 0x0000000b00037213 */ /* 0x000fe40000000000 */
[----:B------:R-:W-:-:S03]  /*2c6a0*/  IABS R2, R6 ;  /* 0x0000000600027213 */ /* 0x000fc60000000000 */
[----:B------:R-:W-:-:S04]  /*2c6b0*/  IMAD.HI.U32 R10, R10, R3, RZ ;  /* 0x000000030a0a7227 */ /* 0x000fc800078e00ff */
[----:B------:R-:W-:-:S04]  /*2c6c0*/  IMAD.MOV R2, RZ, RZ, -R2 ;  /* 0x000000ffff027224 */ /* 0x000fc800078e0a02 */
        /* <DEDUP_REMOVED lines=16> */
[----:B------:R-:W-:-:S04]  /*2c7d0*/  VIADDMNMX R9, R8, R5, R9, PT ;  /* 0x0000000508097246 */ /* 0x000fc80003800109 */
[----:B------:R-:W-:-:S04]  /*2c7e0*/  IABS R5, R9 ;  /* 0x0000000900057213 */ /* 0x000fc80000000000 */
[----:B------:R-:W0:Y:S08]  /*2c7f0*/  I2F.RP R7, R5 ;  /* 0x0000000500077306 */ /* 0x000e300000209400 */
[----:B0-----:R-:W0:Y:S02]  /*2c800*/  MUFU.RCP R7, R7 ;  /* 0x0000000700077308 */ /* 0x001e240000001000 */
[----:B0-----:R-:W-:Y:S01]  /*2c810*/  VIADD R8, R7, 0xffffffe ;  /* 0x0ffffffe07087836 */ /* 0x001fe20000000000 */
[----:B------:R-:W-:-:S05]  /*2c820*/  IABS R7, R9 ;  /* 0x0000000900077213 */ /* 0x000fca0000000000 */
[----:B------:R0:W1:Y:S02]  /*2c830*/  F2I.FTZ.U32.TRUNC.NTZ R3, R8 ;  /* 0x0000000800037305 */ /* 0x000064000021f000 */
[----:B0-----:R-:W-:Y:S02]  /*2c840*/  IMAD.MOV R8, RZ, RZ, -R7 ;  /* 0x000000ffff087224 */ /* 0x001fe400078e0a07 */
[----:B-1----:R-:W-:-:S04]  /*2c850*/  IMAD.MOV R2, RZ, RZ, -R3 ;  /* 0x000000ffff027224 */ /* 0x002fc800078e0a03 */
[----:B------:R-:W-:Y:S02]  /*2c860*/  IMAD R11, R2, R5, RZ ;  /* 0x00000005020b7224 */ /* 0x000fe400078e02ff */
[----:B------:R-:W-:-:S04]  /*2c870*/  IMAD.MOV.U32 R2, RZ, RZ, RZ ;  /* 0x000000ffff027224 */ /* 0x000fc800078e00ff */
        /* <DEDUP_REMOVED lines=10> */
[----:B------:R-:W-:Y:S01]  /*2c920*/  ISETP.GE.AND P0, PT, R3, RZ, PT ;  /* 0x000000ff0300720c */ /* 0x000fe20003f06270 */
[----:B------:R-:W-:-:S12]  /*2c930*/  IMAD.IADD R3, R6, 0x1, R4 ;  /* 0x0000000106037824 */ /* 0x000fd800078e0204 */
        /* <DEDUP_REMOVED lines=8> */
.L_x_2518:
[----:B------:R-:W-:Y:S01]  /*2c9c0*/  UMOV UR4, URZ ;  /* 0x0000003f00047c82 */ /* 0x000fe20008000000 */
[----:B------:R-:W-:Y:S01]  /*2c9d0*/  UMOV UR5, URZ ;  /* 0x0000003f00057c82 */ /* 0x000fe20008000000 */
[----:B------:R-:W-:Y:S01]  /*2c9e0*/  ULDC UR6, c[0x0][0xc14] ;  /* 0x0003050000067ab9 */ /* 0x000fe20000000800 */
[----:B------:R-:W-:Y:S02]  /*2c9f0*/  IMAD.MOV.U32 R16, RZ, RZ, R4 ;  /* 0x000000ffff107224 */ /* 0x000fe400078e0004 */
[----:B------:R-:W-:Y:S02]  /*2ca00*/  IMAD.U32 R17, RZ, RZ, UR4 ;  /* 0x00000004ff117e24 */ /* 0x000fe4000f8e00ff */
[----:B------:R-:W-:Y:S02]  /*2ca10*/  IMAD.U32 R18, RZ, RZ, UR5 ;  /* 0x00000005ff127e24 */ /* 0x000fe4000f8e00ff */
[----:B------:R-:W-:-:S07]  /*2ca20*/  IMAD.U32 R19, RZ, RZ, UR6 ;  /* 0x00000006ff137e24 */ /* 0x000fce000f8e00ff */
.L_x_2526:
        /* <DEDUP_REMOVED lines=12> */
.L_x_2441:
        /* <DEDUP_REMOVED lines=12> */
.L_x_2644:
[----:B------:R-:W-:Y:S05]  /*2cbb0*/  BSYNC B0 ;  /* 0x0000000000007941 */ /* 0x000fea0003800000 */
.L_x_2528:
[----:B------:R-:W-:-:S03]  /*2cbc0*/  UMOV UR4, 0xffffffff ;  /* 0xffffffff00047882 */ /* 0x000fc60000000000 */
[----:B------:R-:W-:Y:S05]  /*2cbd0*/  BRA.DIV UR4, `(.L_x_2530) ;  /* 0x0000002204687947 */ /* 0x000fea000b800000 */
[----:B------:R-:W2:Y:S02]  /*2cbe0*/  S2R R2, SR_TID.X ;  /* 0x0000000000027919 */ /* 0x000ea40000002100 */
[----:B--2---:R-:W-:-:S04]  /*2cbf0*/  SHF.R.U32.HI R2, RZ, 0x5, R2 ;  /* 0x00000005ff027819 */ /* 0x004fc80000011602 */
[----:B------:R-:W-:-:S05]  /*2cc00*/  LOP3.LUT R2, R2, 0x3, RZ, 0xc0, !PT ;  /* 0x0000000302027812 */ /* 0x000fca00078ec0ff */
[----:B------:R2:W3:Y:S02]  /*2cc10*/  SHFL.IDX PT, R14, R2, RZ, 0x1f ;  /* 0x00001fff020e7589 */ /* 0x0004e400000e0000 */
.L_x_2647:
[----:B---3--:R-:W-:-:S13]  /*2cc20*/  ISETP.NE.AND P0, PT, R14, RZ, PT ;  /* 0x000000ff0e00720c */ /* 0x008fda0003f05270 */
[----:B------:R-:W-:Y:S05]  /*2cc30*/  @P0 BRA `(.L_x_2197) ;  /* 0x00000000009c0947 */ /* 0x000fea0003800000 */
[----:B------:R-:W-:-:S03]  /*2cc40*/  UMOV UR4, 0xffffffff ;  /* 0xffffffff00047882 */ /* 0x000fc60000000000 */
[----:B------:R-:W-:Y:S05]  /*2cc50*/  BRA.DIV UR4, `(.L_x_2531) ;  /* 0x00000022047c7947 */ /* 0x000fea000b800000 */
[----:B------:R-:W-:-:S13]  /*2cc60*/  ELECT P6, URZ, PT ;  /* 0x00000000003f782f */ /* 0x000fda00038c0000 */
.L_x_2650:
        /* <DEDUP_REMOVED lines=8> */
.L_x_2532:
        /* <DEDUP_REMOVED lines=14> */
.L_x_2651:
[----:B------:R-:W2:Y:S02]  /*2cdd0*/  SYNCS.PHASECHK.TRANS64.TRYWAIT P0, [R7+URZ], R2 ;  /* 0x00000002070075a7 */ /* 0x000ea4000800017f */
[----:B--2---:R-:W-:Y:S05]  /*2cde0*/  @!P0 BRA `(.L_x_2534) ;  /* 0x00000020004c8947 */ /* 0x004fea0003800000 */
.L_x_2652:
[----:B------:R-:W-:Y:S05]  /*2cdf0*/  @!P2 BRA `(.L_x_2535) ;  /* 0x000000000004a947 */ /* 0x000fea0003800000 */
[----:B------:R-:W-:Y:S01]  /*2ce00*/  BPT.TRAP 0x1 ;  /* 0x000000040000795c */ /* 0x000fe20000300000 */
.L_x_2535:
[----:B------:R-:W3:Y:S01]  /*2ce10*/  LDL.LU R4, [R1] ;  /* 0x0000000001047983 */ /* 0x000ee20000300800 */
[----:B------:R-:W-:-:S04]  /*2ce20*/  VIADD R0, R0, 0x36860 ;  /* 0x0003686000007836 */ /* 0x000fc80000000000 */
[----:B---3--:R-:W-:-:S04]  /*2ce30*/  IMAD R4, R4, 0x8, R0 ;  /* 0x0000000804047824 */ /* 0x008fc800078e0200 */
[----:B------:R-:W3:Y:S02]  /*2ce40*/  SYNCS.PHASECHK.TRANS64.TRYWAIT P0, [R4+URZ], R5 ;  /* 0x00000005040075a7 */ /* 0x000ee4000800017f */
[----:B---3--:R-:W-:Y:S05]  /*2ce50*/  @!P0 BRA `(.L_x_2536) ;  /* 0x0000002000448947 */ /* 0x008fea0003800000 */
.L_x_2653:
[----:B------:R-:W-:-:S07]  /*2ce60*/  IMAD R3, R3, 0x8, R0 ;  /* 0x0000000803037824 */ /* 0x000fce00078e0200 */
.L_x_2537:
[----:B----4-:R4:W0:Y:S02]  /*2ce70*/  SYNCS.PHASECHK.TRANS64.TRYWAIT P0, [R3+URZ], R2 ;  /* 0x00000002030075a7 */ /* 0x010824000800017f */
[----:B0-----:R-:W-:Y:S05]  /*2ce80*/  @!P0 NANOSLEEP.SYNCS 0x989680 ;  /* 0x009896800000895d */ /* 0x001fea0003900000 */
[----:B------:R-:W0:Y:S02]  /*2ce90*/  @!P0 SYNCS.PHASECHK.TRANS64 P0, [R3+URZ], R2 ;  /* 0x00000002030085a7 */ /* 0x000e24000800007f */
[----:B0-----:R-:W-:Y:S05]  /*2cea0*/  @!P0 BRA `(.L_x_2537) ;  /* 0xfffffffc00f08947 */ /* 0x001fea000383ffff */
.L_x_2197:
[----:B------:R-:W-:Y:S05]  /*2ceb0*/  BSYNC B7 ;  /* 0x0000000000077941 */ /* 0x000fea0003800000 */
.L_x_2194:
[----:B------:R-:W-:Y:S05]  /*2cec0*/  EXIT ;  /* 0x000000000000794d */ /* 0x000fea0003800000 */
.L_x_2215:
[----:B0-----:R0:W1:Y:S02]  /*2ced0*/  SYNCS.PHASECHK.TRANS64.TRYWAIT P5, [R43+URZ+0x36890], R100 ;  /* 0x036890642b0075a7 */ /* 0x00106400080a017f */
[----:B-1----:R-:W-:Y:S05]  /*2cee0*/  @!P5 NANOSLEEP.SYNCS 0x989680 ;  /* 0x009896800000d95d */ /* 0x002fea0003900000 */
[----:B------:R-:W1:Y:S02]  /*2cef0*/  @!P5 SYNCS.PHASECHK.TRANS64 P5, [R43+URZ+0x36890], R100 ;  /* 0x036890642b00d5a7 */ /* 0x000e6400080a007f */
[----:B-1----:R-:W-:Y:S05]  /*2cf00*/  @!P5 BRA `(.L_x_2215) ;  /* 0xfffffffc00f0d947 */ /* 0x002fea000383ffff */
[----:B------:R-:W-:Y:S05]  /*2cf10*/  BRA `(.L_x_2538) ;  /* 0xfffffd6800847947 */ /* 0x000fea000383ffff */
.L_x_2269:
[----:B-1----:R1:W3:Y:S02]  /*2cf20*/  SYNCS.PHASECHK.TRANS64.TRYWAIT P5, [R43+URZ+0x36890], R100 ;  /* 0x036890642b0075a7 */ /* 0x0022e400080a017f */
[----:B---3--:R-:W-:Y:S05]  /*2cf30*/  @!P5 NANOSLEEP.SYNCS 0x989680 ;  /* 0x009896800000d95d */ /* 0x008fea0003900000 */
[----:B------:R-:W3:Y:S02]  /*2cf40*/  @!P5 SYNCS.PHASECHK.TRANS64 P5, [R43+URZ+0x36890], R100 ;  /* 0x036890642b00d5a7 */ /* 0x000ee400080a007f */
[----:B---3--:R-:W-:Y:S05]  /*2cf50*/  @!P5 BRA `(.L_x_2269) ;  /* 0xfffffffc00f0d947 */ /* 0x008fea000383ffff */
[----:B------:R-:W-:Y:S05]  /*2cf60*/  BRA `(.L_x_2539) ;  /* 0xfffffd9c00f07947 */ /* 0x000fea000383ffff */
.L_x_2294:
[----:B-1----:R1:W2:Y:S02]  /*2cf70*/  SYNCS.PHASECHK.TRANS64.TRYWAIT P3, [R43+URZ+0x36890], R100 ;  /* 0x036890642b0075a7 */ /* 0x0022a4000806017f */
[----:B--2---:R-:W-:Y:S05]  /*2cf80*/  @!P3 NANOSLEEP.SYNCS 0x989680 ;  /* 0x009896800000b95d */ /* 0x004fea0003900000 */
[----:B------:R-:W2:Y:S02]  /*2cf90*/  @!P3 SYNCS.PHASECHK.TRANS64 P3, [R43+URZ+0x36890], R100 ;  /* 0x036890642b00b5a7 */ /* 0x000ea4000806007f */
[----:B--2---:R-:W-:Y:S05]  /*2cfa0*/  @!P3 BRA `(.L_x_2294) ;  /* 0xfffffffc00f0b947 */ /* 0x004fea000383ffff */
[----:B------:R-:W-:Y:S05]  /*2cfb0*/  BRA `(.L_x_2540) ;  /* 0xfffffdd000887947 */ /* 0x000fea000383ffff */
.L_x_2300:
[----:B0-----:R0:W1:Y:S02]  /*2cfc0*/  SYNCS.PHASECHK.TRANS64.TRYWAIT P2, [R43+URZ+0x368b0], R100 ;  /* 0x0368b0642b0075a7 */ /* 0x001064000804017f */
[----:B-1----:R-:W-:Y:S05]  /*2cfd0*/  @!P2 NANOSLEEP.SYNCS 0x989680 ;  /* 0x009896800000a95d */ /* 0x002fea0003900000 */
[----:B------:R-:W1:Y:S02]  /*2cfe0*/  @!P2 SYNCS.PHASECHK.TRANS64 P2, [R43+URZ+0x368b0], R100 ;  /* 0x0368b0642b00a5a7 */ /* 0x000e64000804007f */
[----:B-1----:R-:W-:Y:S05]  /*2cff0*/  @!P2 BRA `(.L_x_2300) ;  /* 0xfffffffc00f0a947 */ /* 0x002fea000383ffff */
[----:B------:R-:W-:Y:S05]  /*2d000*/  BRA `(.L_x_2541) ;  /* 0xfffffdd400a07947 */ /* 0x000fea000383ffff */
.L_x_2322:
        /* <DEDUP_REMOVED lines=8> */
.L_x_2543:
[----:B------:R-:W-:Y:S05]  /*2d090*/  BSYNC B1 ;  /* 0x0000000000017941 */ /* 0x000fea0003800000 */
.L_x_2542:
[----:B------:R-:W-:Y:S05]  /*2d0a0*/  BRA `(.L_x_2544) ;  /* 0xfffffdf400487947 */ /* 0x000fea000383ffff */
.L_x_2323:
        /* <DEDUP_REMOVED lines=8> */
.L_x_2546:
[----:B------:R-:W-:Y:S05]  /*2d130*/  BSYNC B1 ;  /* 0x0000000000017941 */ /* 0x000fea0003800000 */
.L_x_2545:
[----:B------:R-:W-:Y:S05]  /*2d140*/  BRA `(.L_x_2547) ;  /* 0xfffffdf400287947 */ /* 0x000fea000383ffff */
.L_x_2324:
        /* <DEDUP_REMOVED lines=8> */
.L_x_2549:
[----:B------:R-:W-:Y:S05]  /*2d1d0*/  BSYNC B1 ;  /* 0x0000000000017941 */ /* 0x000fea0003800000 */
.L_x_2548:
[----:B------:R-:W-:Y:S05]  /*2d1e0*/  BRA `(.L_x_2550) ;  /* 0xfffffdf400087947 */ /* 0x000fea000383ffff */
.L_x_2325:
        /* <DEDUP_REMOVED lines=8> */
.L_x_2552:
[----:B------:R-:W-:Y:S05]  /*2d270*/  BSYNC B1 ;  /* 0x0000000000017941 */ /* 0x000fea0003800000 */
.L_x_2551:
[----:B------:R-:W-:Y:S05]  /*2d280*/  BRA `(.L_x_2553) ;  /* 0xfffffdf000e87947 */ /* 0x000fea000383ffff */
.L_x_2326:
        /* <DEDUP_REMOVED lines=8> */
.L_x_2555:
[----:B------:R-:W-:Y:S05]  /*2d310*/  BSYNC B1 ;  /* 0x0000000000017941 */ /* 0x000fea0003800000 */
.L_x_2554:
[----:B------:R-:W-:Y:S05]  /*2d320*/  BRA `(.L_x_2556) ;  /* 0xfffffdf000c87947 */ /* 0x000fea000383ffff */
.L_x_2327:
        /* <DEDUP_REMOVED lines=8> */
.L_x_2558:
[----:B------:R-:W-:Y:S05]  /*2d3b0*/  BSYNC B1 ;  /* 0x0000000000017941 */ /* 0x000fea0003800000 */
.L_x_2557:
[----:B------:R-:W-:Y:S05]  /*2d3c0*/  BRA `(.L_x_2559) ;  /* 0xfffffdf000ac7947 */ /* 0x000fea000383ffff */
.L_x_2328:
        /* <DEDUP_REMOVED lines=8> */
.L_x_2561:
[----:B------:R-:W-:Y:S05]  /*2d450*/  BSYNC B1 ;  /* 0x0000000000017941 */ /* 0x000fea0003800000 */
.L_x_2560:
[----:B------:R-:W-:Y:S05]  /*2d460*/  BRA `(.L_x_2562) ;  /* 0xfffffdf000907947 */ /* 0x000fea000383ffff */
.L_x_2329:
        /* <DEDUP_REMOVED lines=8> */
.L_x_2564:
[----:B------:R-:W-:Y:S05]  /*2d4f0*/  BSYNC B1 ;  /* 0x0000000000017941 */ /* 0x000fea0003800000 */
.L_x_2563:
[----:B------:R-:W-:Y:S05]  /*2d500*/  BRA `(.L_x_2565) ;  /* 0xfffffdf000747947 */ /* 0x000fea000383ffff */
.L_x_2331:
[----:B0-----:R0:W1:Y:S02]  /*2d510*/  SYNCS.PHASECHK.TRANS64.TRYWAIT P2, [R18+URZ+0x36800], R3 ;  /* 0x03680003120075a7 */ /* 0x001064000804017f */
[----:B-1----:R-:W-:Y:S05]  /*2d520*/  @!P2 NANOSLEEP.SYNCS 0x989680 ;  /* 0x009896800000a95d */ /* 0x002fea0003900000 */
[----:B------:R-:W1:Y:S02]  /*2d530*/  @!P2 SYNCS.PHASECHK.TRANS64 P2, [R18+URZ+0x36800], R3 ;  /* 0x036800031200a5a7 */ /* 0x000e64000804007f */
[----:B-1----:R-:W-:Y:S05]  /*2d540*/  @!P2 BRA `(.L_x_2331) ;  /* 0xfffffffc00f0a947 */ /* 0x002fea000383ffff */
[----:B------:R-:W-:Y:S05]  /*2d550*/  BRA `(.L_x_2566) ;  /* 0xfffffdf000f47947 */ /* 0x000fea000383ffff */
.L_x_2359:
        /* <DEDUP_REMOVED lines=8> */
.L_x_2568:
[----:B------:R-:W-:Y:S05]  /*2d5e0*/  BSYNC B1 ;  /* 0x0000000000017941 */ /* 0x000fea0003800000 */
.L_x_2567:
[----:B------:R-:W-:Y:S05]  /*2d5f0*/  BRA `(.L_x_2569) ;  /* 0xfffffe24004c7947 */ /* 0x000fea000383ffff */
.L_x_2360:
        /* <DEDUP_REMOVED lines=8> */
.L_x_2571:
[----:B------:R-:W-:Y:S05]  /*2d680*/  BSYNC B1 ;  /* 0x0000000000017941 */ /* 0x000fea0003800000 */
.L_x_2570:
[----:B------:R-:W-:Y:S05]  /*2d690*/  BRA `(.L_x_2572) ;  /* 0xfffffe24002c7947 */ /* 0x000fea000383ffff */
.L_x_2361:
        /* <DEDUP_REMOVED lines=8> */
.L_x_2574:
[----:B------:R-:W-:Y:S05]  /*2d720*/  BSYNC B1 ;  /* 0x0000000000017941 */ /* 0x000fea0003800000 */
.L_x_2573:
[----:B------:R-:W-:Y:S05]  /*2d730*/  BRA `(.L_x_2575) ;  /* 0xfffffe24000c7947 */ /* 0x000fea000383ffff */
.L_x_2362:
        /* <DEDUP_REMOVED lines=8> */
.L_x_2577:
[----:B------:R-:W-:Y:S05]  /*2d7c0*/  BSYNC B1 ;  /* 0x0000000000017941 */ /* 0x000fea0003800000 */
.L_x_2576:
[----:B------:R-:W-:Y:S05]  /*2d7d0*/  BRA `(.L_x_2578) ;  /* 0xfffffe2000ec7947 */ /* 0x000fea000383ffff */
.L_x_2363:
        /* <DEDUP_REMOVED lines=8> */
.L_x_2580:
[----:B------:R-:W-:Y:S05]  /*2d860*/  BSYNC B1 ;  /* 0x0000000000017941 */ /* 0x000fea0003800000 */
.L_x_2579:
[----:B------:R-:W-:Y:S05]  /*2d870*/  BRA `(.L_x_2581) ;  /* 0xfffffe2000cc7947 */ /* 0x000fea000383ffff */
.L_x_2364:
        /* <DEDUP_REMOVED lines=8> */
.L_x_2583:
[----:B------:R-:W-:Y:S05]  /*2d900*/  BSYNC B1 ;  /* 0x0000000000017941 */ /* 0x000fea0003800000 */
.L_x_2582:
[----:B------:R-:W-:Y:S05]  /*2d910*/  BRA `(.L_x_2584) ;  /* 0xfffffe2000b07947 */ /* 0x000fea000383ffff */
.L_x_2365:
        /* <DEDUP_REMOVED lines=8> */
.L_x_2586:
[----:B------:R-:W-:Y:S05]  /*2d9a0*/  BSYNC B1 ;  /* 0x0000000000017941 */ /* 0x000fea0003800000 */
.L_x_2585:
[----:B------:R-:W-:Y:S05]  /*2d9b0*/  BRA `(.L_x_2587) ;  /* 0xfffffe2000947947 */ /* 0x000fea000383ffff */
.L_x_2366:
        /* <DEDUP_REMOVED lines=8> */
.L_x_2589:
[----:B------:R-:W-:Y:S05]  /*2da40*/  BSYNC B1 ;  /* 0x0000000000017941 */ /* 0x000fea0003800000 */
.L_x_2588:
[----:B------:R-:W-:Y:S05]  /*2da50*/  BRA `(.L_x_2590) ;  /* 0xfffffe2000787947 */ /* 0x000fea000383ffff */
.L_x_2368:
[----:B0-----:R0:W1:Y:S02]  /*2da60*/  SYNCS.PHASECHK.TRANS64.TRYWAIT P2, [R18+URZ+0x36800], R9 ;  /* 0x03680009120075a7 */ /* 0x001064000804017f */
[----:B-1----:R-:W-:Y:S05]  /*2da70*/  @!P2 NANOSLEEP.SYNCS 0x989680 ;  /* 0x009896800000a95d */ /* 0x002fea0003900000 */
[----:B------:R-:W1:Y:S02]  /*2da80*/  @!P2 SYNCS.PHASECHK.TRANS64 P2, [R18+URZ+0x36800], R9 ;  /* 0x036800091200a5a7 */ /* 0x000e64000804007f */
[----:B-1----:R-:W-:Y:S05]  /*2da90*/  @!P2 BRA `(.L_x_2368) ;  /* 0xfffffffc00f0a947 */ /* 0x002fea000383ffff */
[----:B------:R-:W-:Y:S05]  /*2daa0*/  BRA `(.L_x_2591) ;  /* 0xfffffe2000f87947 */ /* 0x000fea000383ffff */
.L_x_2382:
[----:B-1----:R1:W2:Y:S02]  /*2dab0*/  SYNCS.PHASECHK.TRANS64.TRYWAIT P2, [R0+URZ+0x36830], R3 ;  /* 0x03683003000075a7 */ /* 0x0022a4000804017f */
[----:B--2---:R-:W-:Y:S05]  /*2dac0*/  @!P2 NANOSLEEP.SYNCS 0x989680 ;  /* 0x009896800000a95d */ /* 0x004fea0003900000 */
[----:B------:R-:W2:Y:S02]  /*2dad0*/  @!P2 SYNCS.PHASECHK.TRANS64 P2, [R0+URZ+0x36830], R3 ;  /* 0x036830030000a5a7 */ /* 0x000ea4000804007f */
[----:B--2---:R-:W-:Y:S05]  /*2dae0*/  @!P2 BRA `(.L_x_2382) ;  /* 0xfffffffc00f0a947 */ /* 0x004fea000383ffff */
[----:B------:R-:W-:Y:S05]  /*2daf0*/  BRA `(.L_x_2381) ;  /* 0xfffffe4c008c7947 */ /* 0x000fea000383ffff */
.L_x_2389:
[----:B-1----:R1:W2:Y:S02]  /*2db00*/  SYNCS.PHASECHK.TRANS64.TRYWAIT P2, [R13+URZ+0x36830], R4 ;  /* 0x036830040d0075a7 */ /* 0x0022a4000804017f */
[----:B--2---:R-:W-:Y:S05]  /*2db10*/  @!P2 NANOSLEEP.SYNCS 0x989680 ;  /* 0x009896800000a95d */ /* 0x004fea0003900000 */
[----:B------:R-:W2:Y:S02]  /*2db20*/  @!P2 SYNCS.PHASECHK.TRANS64 P2, [R13+URZ+0x36830], R4 ;  /* 0x036830040d00a5a7 */ /* 0x000ea4000804007f */
[----:B--2---:R-:W-:Y:S05]  /*2db30*/  @!P2 BRA `(.L_x_2389) ;  /* 0xfffffffc00f0a947 */ /* 0x004fea000383ffff */
[----:B------:R-:W-:Y:S05]  /*2db40*/  BRA `(.L_x_2388) ;  /* 0xfffffea800a07947 */ /* 0x000fea000383ffff */
.L_x_2394:
[----:B-1----:R1:W2:Y:S02]  /*2db50*/  SYNCS.PHASECHK.TRANS64.TRYWAIT P2, [R11+URZ+0x36850], R0 ;  /* 0x036850000b0075a7 */ /* 0x0022a4000804017f */
[----:B--2---:R-:W-:Y:S05]  /*2db60*/  @!P2 NANOSLEEP.SYNCS 0x989680 ;  /* 0x009896800000a95d */ /* 0x004fea0003900000 */
[----:B------:R-:W2:Y:S02]  /*2db70*/  @!P2 SYNCS.PHASECHK.TRANS64 P2, [R11+URZ+0x36850], R0 ;  /* 0x036850000b00a5a7 */ /* 0x000ea4000804007f */
[----:B--2---:R-:W-:Y:S05]  /*2db80*/  @!P2 BRA `(.L_x_2394) ;  /* 0xfffffffc00f0a947 */ /* 0x004fea000383ffff */
[----:B------:R-:W-:Y:S05]  /*2db90*/  BRA `(.L_x_2393) ;  /* 0xfffffee000607947 */ /* 0x000fea000383ffff */
.L_x_2402:
[----:B-1----:R1:W2:Y:S02]  /*2dba0*/  SYNCS.PHASECHK.TRANS64.TRYWAIT P2, [R4+URZ+0x36830], R5 ;  /* 0x03683005040075a7 */ /* 0x0022a4000804017f */
[----:B--2---:R-:W-:Y:S05]  /*2dbb0*/  @!P2 NANOSLEEP.SYNCS 0x989680 ;  /* 0x009896800000a95d */ /* 0x004fea0003900000 */
[----:B------:R-:W2:Y:S02]  /*2dbc0*/  @!P2 SYNCS.PHASECHK.TRANS64 P2, [R4+URZ+0x36830], R5 ;  /* 0x036830050400a5a7 */ /* 0x000ea4000804007f */
[----:B--2---:R-:W-:Y:S05]  /*2dbd0*/  @!P2 BRA `(.L_x_2402) ;  /* 0xfffffffc00f0a947 */ /* 0x004fea000383ffff */
[----:B------:R-:W-:Y:S05]  /*2dbe0*/  BRA `(.L_x_2401) ;  /* 0xffffff0400b87947 */ /* 0x000fea000383ffff */
.L_x_2407:
[----:B-1----:R1:W2:Y:S02]  /*2dbf0*/  SYNCS.PHASECHK.TRANS64.TRYWAIT P2, [R11+URZ+0x36850], R0 ;  /* 0x036850000b0075a7 */ /* 0x0022a4000804017f */
[----:B--2---:R-:W-:Y:S05]  /*2dc00*/  @!P2 NANOSLEEP.SYNCS 0x989680 ;  /* 0x009896800000a95d */ /* 0x004fea0003900000 */
[----:B------:R-:W2:Y:S02]  /*2dc10*/  @!P2 SYNCS.PHASECHK.TRANS64 P2, [R11+URZ+0x36850], R0 ;  /* 0x036850000b00a5a7 */ /* 0x000ea4000804007f */
[----:B--2---:R-:W-:Y:S05]  /*2dc20*/  @!P2 BRA `(.L_x_2407) ;  /* 0xfffffffc00f0a947 */ /* 0x004fea000383ffff */
[----:B------:R-:W-:Y:S05]  /*2dc30*/  BRA `(.L_x_2406) ;  /* 0xffffff3c00707947 */ /* 0x000fea000383ffff */
.L_x_2413:
[----:B-1----:R1:W2:Y:S02]  /*2dc40*/  SYNCS.PHASECHK.TRANS64.TRYWAIT P0, [R13+URZ+0x36850], R2 ;  /* 0x036850020d0075a7 */ /* 0x0022a4000800017f */
[----:B--2---:R-:W-:Y:S05]  /*2dc50*/  @!P0 NANOSLEEP.SYNCS 0x989680 ;  /* 0x009896800000895d */ /* 0x004fea0003900000 */
[----:B------:R-:W2:Y:S02]  /*2dc60*/  @!P0 SYNCS.PHASECHK.TRANS64 P0, [R13+URZ+0x36850], R2 ;  /* 0x036850020d0085a7 */ /* 0x000ea4000800007f */
[----:B--2---:R-:W-:Y:S05]  /*2dc70*/  @!P0 BRA `(.L_x_2413) ;  /* 0xfffffffc00f08947 */ /* 0x004fea000383ffff */
[----:B------:R-:W-:Y:S05]  /*2dc80*/  BRA `(.L_x_2412) ;  /* 0xffffff60002c7947 */ /* 0x000fea000383ffff */
.L_x_2447:
        /* <DEDUP_REMOVED lines=11> */
.L_x_2593:
[----:B------:R-:W-:Y:S05]  /*2dd40*/  BSYNC B1 ;  /* 0x0000000000017941 */ /* 0x000fea0003800000 */
.L_x_2592:
[----:B------:R-:W-:Y:S05]  /*2dd50*/  BRA `(.L_x_2594) ;  /* 0xffffffa000cc7947 */ /* 0x000fea000383ffff */
.L_x_2448:
[----:B------:R-:W-:Y:S01]  /*2dd60*/  BSSY B1, `(.L_x_2595) ;  /* 0x0000006000017945 */ /* 0x000fe20003800000 */
[----:B------:R-:W-:-:S07]  /*2dd70*/  IMAD.MOV.U32 R15, RZ, RZ, -0x1 ;  /* 0xffffffffff0f7424 */ /* 0x000fce00078e00ff */
[----:B------:R-:W-:Y:S05]  /*2dd80*/  WARPSYNC.COLLECTIVE R15, `(.L_x_2596) ;  /* 0x000000000f0c7348 */ /* 0x000fea0003c00000 */
[----:B------:R-:W-:Y:S02]  /*2dd90*/  ELECT P6, UR62, PT ;  /* 0x00000000003e782f */ /* 0x000fe400038c0000 */
[----:B------:R-:W-:Y:S01]  /*2dda0*/  MOV R14, UR62 ;  /* 0x0000003e000e7c02 */ /* 0x000fe20008000f00 */
[----:B------:R-:W-:Y:S10]  /*2ddb0*/  ENDCOLLECTIVE ;  /* 0x000000000000791b */ /* 0x000ff40003800000 */
.L_x_2596:
[----:B------:R-:W-:Y:S05]  /*2ddc0*/  BSYNC B1 ;  /* 0x0000000000017941 */ /* 0x000fea0003800000 */
.L_x_2595:
[----:B------:R-:W-:Y:S05]  /*2ddd0*/  BRA `(.L_x_2597) ;  /* 0xffffffa000b87947 */ /* 0x000fea000383ffff */
.L_x_2450:
[----:B0-----:R0:W1:Y:S02]  /*2dde0*/  SYNCS.PHASECHK.TRANS64.TRYWAIT P0, [R9+URZ+0x36820], R5 ;  /* 0x03682005090075a7 */ /* 0x001064000800017f */
[----:B-1----:R-:W-:Y:S05]  /*2ddf0*/  @!P0 NANOSLEEP.SYNCS 0x989680 ;  /* 0x009896800000895d */ /* 0x002fea0003900000 */
[----:B------:R-:W1:Y:S02]  /*2de00*/  @!P0 SYNCS.PHASECHK.TRANS64 P0, [R9+URZ+0x36820], R5 ;  /* 0x03682005090085a7 */ /* 0x000e64000800007f */
[----:B-1----:R-:W-:Y:S05]  /*2de10*/  @!P0 BRA `(.L_x_2450) ;  /* 0xfffffffc00f08947 */ /* 0x002fea000383ffff */
[----:B------:R-:W-:Y:S05]  /*2de20*/  BRA `(.L_x_2598) ;  /* 0xffffffa000d47947 */ /* 0x000fea000383ffff */
.L_x_2453:
[----:B0-----:R0:W1:Y:S02]  /*2de30*/  SYNCS.PHASECHK.TRANS64.TRYWAIT P0, [R5+URZ+0x368a0], R8 ;  /* 0x0368a008050075a7 */ /* 0x001064000800017f */
[----:B-1----:R-:W-:Y:S05]  /*2de40*/  @!P0 NANOSLEEP.SYNCS 0x989680 ;  /* 0x009896800000895d */ /* 0x002fea0003900000 */
[----:B------:R-:W1:Y:S02]  /*2de50*/  @!P0 SYNCS.PHASECHK.TRANS64 P0, [R5+URZ+0x368a0], R8 ;  /* 0x0368a008050085a7 */ /* 0x000e64000800007f */
[----:B-1----:R-:W-:Y:S05]  /*2de60*/  @!P0 BRA `(.L_x_2453) ;  /* 0xfffffffc00f08947 */ /* 0x002fea000383ffff */
[----:B------:R-:W-:Y:S05]  /*2de70*/  BRA `(.L_x_2599) ;  /* 0xffffffa000e47947 */ /* 0x000fea000383ffff */
.L_x_2455:
[----:B-1----:R1:W2:Y:S02]  /*2de80*/  SYNCS.PHASECHK.TRANS64.TRYWAIT P0, [R5+URZ+0x368c0], R8 ;  /* 0x0368c008050075a7 */ /* 0x0022a4000800017f */
[----:B--2---:R-:W-:Y:S05]  /*2de90*/  @!P0 NANOSLEEP.SYNCS 0x989680 ;  /* 0x009896800000895d */ /* 0x004fea0003900000 */
[----:B------:R-:W2:Y:S02]  /*2dea0*/  @!P0 SYNCS.PHASECHK.TRANS64 P0, [R5+URZ+0x368c0], R8 ;  /* 0x0368c008050085a7 */ /* 0x000ea4000800007f */
[----:B--2---:R-:W-:Y:S05]  /*2deb0*/  @!P0 BRA `(.L_x_2455) ;  /* 0xfffffffc00f08947 */ /* 0x004fea000383ffff */
[----:B------:R-:W-:Y:S05]  /*2dec0*/  BRA `(.L_x_2600) ;  /* 0xffffffa400707947 */ /* 0x000fea000383ffff */
.L_x_2459:
[----:B0-----:R0:W1:Y:S02]  /*2ded0*/  SYNCS.PHASECHK.TRANS64.TRYWAIT P0, [R6+URZ+0x368a0], R7 ;  /* 0x0368a007060075a7 */ /* 0x001064000800017f */
[----:B-1----:R-:W-:Y:S05]  /*2dee0*/  @!P0 NANOSLEEP.SYNCS 0x989680 ;  /* 0x009896800000895d */ /* 0x002fea0003900000 */
[----:B------:R-:W1:Y:S02]  /*2def0*/  @!P0 SYNCS.PHASECHK.TRANS64 P0, [R6+URZ+0x368a0], R7 ;  /* 0x0368a007060085a7 */ /* 0x000e64000800007f */
[----:B-1----:R-:W-:Y:S05]  /*2df00*/  @!P0 BRA `(.L_x_2459) ;  /* 0xfffffffc00f08947 */ /* 0x002fea000383ffff */
[----:B------:R-:W-:Y:S05]  /*2df10*/  BRA `(.L_x_2601) ;  /* 0xffffffa800447947 */ /* 0x000fea000383ffff */
.L_x_2461:
[----:B-1----:R1:W2:Y:S02]  /*2df20*/  SYNCS.PHASECHK.TRANS64.TRYWAIT P1, [R6+URZ+0x368c0], R7 ;  /* 0x0368c007060075a7 */ /* 0x0022a4000802017f */
[----:B--2---:R-:W-:Y:S05]  /*2df30*/  @!P1 NANOSLEEP.SYNCS 0x989680 ;  /* 0x009896800000995d */ /* 0x004fea0003900000 */
[----:B------:R-:W2:Y:S02]  /*2df40*/  @!P1 SYNCS.PHASECHK.TRANS64 P1, [R6+URZ+0x368c0], R7 ;  /* 0x0368c007060095a7 */ /* 0x000ea4000802007f */
[----:B--2---:R-:W-:Y:S05]  /*2df50*/  @!P1 BRA `(.L_x_2461) ;  /* 0xfffffffc00f09947 */ /* 0x004fea000383ffff */
[----:B------:R-:W-:Y:S05]  /*2df60*/  BRA `(.L_x_2602) ;  /* 0xffffffa800c87947 */ /* 0x000fea000383ffff */
.L_x_2473:
[----:B------:R-:W0:Y:S01]  /*2df70*/  S2R R7, SR_TID.X ;  /* 0x0000000000077919 */ /* 0x000e220000002100 */
[----:B------:R-:W-:Y:S01]  /*2df80*/  BSSY B0, `(.L_x_2603) ;  /* 0x000000a000007945 */ /* 0x000fe20003800000 */
[----:B------:R-:W-:Y:S02]  /*2df90*/  IMAD.MOV.U32 R12, RZ, RZ, RZ ;  /* 0x000000ffff0c7224 */ /* 0x000fe400078e00ff */
[----:B------:R-:W-:Y:S02]  /*2dfa0*/  IMAD.MOV.U32 R11, RZ, RZ, 0x1f ;  /* 0x0000001fff0b7424 */ /* 0x000fe400078e00ff */
[----:B------:R-:W-:Y:S01]  /*2dfb0*/  IMAD.MOV.U32 R15, RZ, RZ, -0x1 ;  /* 0xffffffffff0f7424 */ /* 0x000fe200078e00ff */
[----:B0-----:R-:W-:-:S04]  /*2dfc0*/  SHF.R.U32.HI R7, RZ, 0x5, R7 ;  /* 0x00000005ff077819 */ /* 0x001fc80000011607 */
[----:B------:R-:W-:-:S04]  /*2dfd0*/  LOP3.LUT R7, R7, 0x3, RZ, 0xc0, !PT ;  /* 0x0000000307077812 */ /* 0x000fc800078ec0ff */
[----:B------:R-:W-:-:S07]  /*2dfe0*/  MOV R13, R7 ;  /* 0x00000007000d7202 */ /* 0x000fce0000000f00 */
[----:B------:R-:W-:Y:S05]  /*2dff0*/  WARPSYNC.COLLECTIVE R15, `(.L_x_2604) ;  /* 0x000000000f087348 */ /* 0x000fea0003c00000 */
[----:B------:R0:W1:Y:S02]  /*2e000*/  SHFL.IDX P6, R14, R13, R12, R11 ;  /* 0x0000000c0d0e7389 */ /* 0x00006400000c000b */
[----:B01----:R-:W-:Y:S01]  /*2e010*/  ENDCOLLECTIVE ;  /* 0x000000000000791b */ /* 0x003fe20003800000 */
.L_x_2604:
[----:B------:R-:W-:Y:S05]  /*2e020*/  BSYNC B0 ;  /* 0x0000000000007941 */ /* 0x000fea0003800000 */
.L_x_2603:
[----:B------:R-:W-:Y:S05]  /*2e030*/  BRA `(.L_x_2605) ;  /* 0xffffffb400d87947 */ /* 0x000fea000383ffff */
.L_x_2474:
[----:B------:R-:W-:Y:S01]  /*2e040*/  BSSY B0, `(.L_x_2606) ;  /* 0x0000006000007945 */ /* 0x000fe20003800000 */
[----:B------:R-:W-:-:S07]  /*2e050*/  IMAD.MOV.U32 R15, RZ, RZ, -0x1 ;  /* 0xffffffffff0f7424 */ /* 0x000fce00078e00ff */
[----:B------:R-:W-:Y:S05]  /*2e060*/  WARPSYNC.COLLECTIVE R15, `(.L_x_2607) ;  /* 0x000000000f0c7348 */ /* 0x000fea0003c00000 */
[----:B------:R-:W-:Y:S02]  /*2e070*/  ELECT P6, UR62, PT ;  /* 0x00000000003e782f */ /* 0x000fe400038c0000 */
[----:B------:R-:W-:Y:S01]  /*2e080*/  MOV R14, UR62 ;  /* 0x0000003e000e7c02 */ /* 0x000fe20008000f00 */
[----:B------:R-:W-:Y:S10]  /*2e090*/  ENDCOLLECTIVE ;  /* 0x000000000000791b */ /* 0x000ff40003800000 */
.L_x_2607:
[----:B------:R-:W-:Y:S05]  /*2e0a0*/  BSYNC B0 ;  /* 0x0000000000007941 */ /* 0x000fea0003800000 */
.L_x_2606:
[----:B------:R-:W-:Y:S05]  /*2e0b0*/  BRA `(.L_x_2608) ;  /* 0xffffffb400c87947 */ /* 0x000fea000383ffff */
.L_x_2477:
[----:B0-----:R0:W1:Y:S02]  /*2e0c0*/  SYNCS.PHASECHK.TRANS64.TRYWAIT P0, [R7+URZ+0x36840], R10 ;  /* 0x0368400a070075a7 */ /* 0x001064000800017f */
[----:B-1----:R-:W-:Y:S05]  /*2e0d0*/  @!P0 NANOSLEEP.SYNCS 0x989680 ;  /* 0x009896800000895d */ /* 0x002fea0003900000 */
[----:B------:R-:W1:Y:S02]  /*2e0e0*/  @!P0 SYNCS.PHASECHK.TRANS64 P0, [R7+URZ+0x36840], R10 ;  /* 0x0368400a070085a7 */ /* 0x000e64000800007f */
[----:B-1----:R-:W-:Y:S05]  /*2e0f0*/  @!P0 BRA `(.L_x_2477) ;  /* 0xfffffffc00f08947 */ /* 0x002fea000383ffff */
[----:B------:R-:W-:Y:S05]  /*2e100*/  BRA `(.L_x_2609) ;  /* 0xffffffb8002c7947 */ /* 0x000fea000383ffff */
.L_x_2480:
        /* <DEDUP_REMOVED lines=8> */
.L_x_2488:
[----:B0-----:R0:W1:Y:S02]  /*2e190*/  SYNCS.PHASECHK.TRANS64.TRYWAIT P0, [R7+URZ+0x36840], R8 ;  /* 0x03684008070075a7 */ /* 0x001064000800017f */
[----:B-1----:R-:W-:Y:S05]  /*2e1a0*/  @!P0 NANOSLEEP.SYNCS 0x989680 ;  /* 0x009896800000895d */ /* 0x002fea0003900000 */
[----:B------:R-:W1:Y:S02]  /*2e1b0*/  @!P0 SYNCS.PHASECHK.TRANS64 P0, [R7+URZ+0x36840], R8 ;  /* 0x03684008070085a7 */ /* 0x000e64000800007f */
[----:B-1----:R-:W-:Y:S05]  /*2e1c0*/  @!P0 BRA `(.L_x_2488) ;  /* 0xfffffffc00f08947 */ /* 0x002fea000383ffff */
[----:B------:R-:W-:Y:S05]  /*2e1d0*/  BRA `(.L_x_2611) ;  /* 0xffffffc000287947 */ /* 0x000fea000383ffff */
.L_x_2490:
[----:B0-----:R0:W1:Y:S02]  /*2e1e0*/  SYNCS.PHASECHK.TRANS64.TRYWAIT P0, [R8+URZ+0x60], R7 ;  /* 0x00006007080075a7 */ /* 0x001064000800017f */
[----:B-1----:R-:W-:Y:S05]  /*2e1f0*/  @!P0 NANOSLEEP.SYNCS 0x989680 ;  /* 0x009896800000895d */ /* 0x002fea0003900000 */
[----:B------:R-:W1:Y:S02]  /*2e200*/  @!P0 SYNCS.PHASECHK.TRANS64 P0, [R8+URZ+0x60], R7 ;  /* 0x00006007080085a7 */ /* 0x000e64000800007f */
[----:B-1----:R-:W-:Y:S05]  /*2e210*/  @!P0 BRA `(.L_x_2490) ;  /* 0xfffffffc00f08947 */ /* 0x002fea000383ffff */
[----:B------:R-:W-:Y:S05]  /*2e220*/  BRA `(.L_x_2612) ;  /* 0xffffffc000d47947 */ /* 0x000fea000383ffff */
.L_x_2495:
[----:B-1----:R1:W2:Y:S02]  /*2e230*/  SYNCS.PHASECHK.TRANS64.TRYWAIT P0, [R2+URZ+0x36840], R3 ;  /* 0x03684003020075a7 */ /* 0x0022a4000800017f */
[----:B--2---:R-:W-:Y:S05]  /*2e240*/  @!P0 NANOSLEEP.SYNCS 0x989680 ;  /* 0x009896800000895d */ /* 0x004fea0003900000 */
[----:B------:R-:W2:Y:S02]  /*2e250*/  @!P0 SYNCS.PHASECHK.TRANS64 P0, [R2+URZ+0x36840], R3 ;  /* 0x03684003020085a7 */ /* 0x000ea4000800007f */
[----:B--2---:R-:W-:Y:S05]  /*2e260*/  @!P0 BRA `(.L_x_2495) ;  /* 0xfffffffc00f08947 */ /* 0x004fea000383ffff */
[----:B------:R-:W-:Y:S05]  /*2e270*/  BRA `(.L_x_2613) ;  /* 0xffffffc800447947 */ /* 0x000fea000383ffff */
.L_x_2497:
[----:B0-----:R0:W1:Y:S02]  /*2e280*/  SYNCS.PHASECHK.TRANS64.TRYWAIT P1, [R3+URZ+0x60], R2 ;  /* 0x00006002030075a7 */ /* 0x001064000802017f */
[----:B-1----:R-:W-:Y:S05]  /*2e290*/  @!P1 NANOSLEEP.SYNCS 0x989680 ;  /* 0x009896800000995d */ /* 0x002fea0003900000 */
[----:B------:R-:W1:Y:S02]  /*2e2a0*/  @!P1 SYNCS.PHASECHK.TRANS64 P1, [R3+URZ+0x60], R2 ;  /* 0x00006002030095a7 */ /* 0x000e64000802007f */
[----:B-1----:R-:W-:Y:S05]  /*2e2b0*/  @!P1 BRA `(.L_x_2497) ;  /* 0xfffffffc00f09947 */ /* 0x002fea000383ffff */
[----:B------:R-:W-:Y:S05]  /*2e2c0*/  BRA `(.L_x_2614) ;  /* 0xffffffc800f07947 */ /* 0x000fea000383ffff */
.L_x_2502:
[----:B--2---:R2:W3:Y:S02]  /*2e2d0*/  SYNCS.PHASECHK.TRANS64.TRYWAIT P0, [R2+URZ+0x36840], R3 ;  /* 0x03684003020075a7 */ /* 0x0044e4000800017f */
[----:B---3--:R-:W-:Y:S05]  /*2e2e0*/  @!P0 NANOSLEEP.SYNCS 0x989680 ;  /* 0x009896800000895d */ /* 0x008fea0003900000 */
[----:B------:R-:W3:Y:S02]  /*2e2f0*/  @!P0 SYNCS.PHASECHK.TRANS64 P0, [R2+URZ+0x36840], R3 ;  /* 0x03684003020085a7 */ /* 0x000ee4000800007f */
[----:B---3--:R-:W-:Y:S05]  /*2e300*/  @!P0 BRA `(.L_x_2502) ;  /* 0xfffffffc00f08947 */ /* 0x008fea000383ffff */
[----:B------:R-:W-:Y:S05]  /*2e310*/  BRA `(.L_x_2615) ;  /* 0xffffffd000247947 */ /* 0x000fea000383ffff */
.L_x_2504:
[----:B0-----:R0:W1:Y:S02]  /*2e320*/  SYNCS.PHASECHK.TRANS64.TRYWAIT P1, [R2+URZ+0x60], R9 ;  /* 0x00006009020075a7 */ /* 0x001064000802017f */
[----:B-1----:R-:W-:Y:S05]  /*2e330*/  @!P1 NANOSLEEP.SYNCS 0x989680 ;  /* 0x009896800000995d */ /* 0x002fea0003900000 */
[----:B------:R-:W1:Y:S02]  /*2e340*/  @!P1 SYNCS.PHASECHK.TRANS64 P1, [R2+URZ+0x60], R9 ;  /* 0x00006009020095a7 */ /* 0x000e64000802007f */
[----:B-1----:R-:W-:Y:S05]  /*2e350*/  @!P1 BRA `(.L_x_2504) ;  /* 0xfffffffc00f09947 */ /* 0x002fea000383ffff */
[----:B------:R-:W-:Y:S05]  /*2e360*/  BRA `(.L_x_2616) ;  /* 0xffffffd000d47947 */ /* 0x000fea000383ffff */
.L_x_2511:
[----:B-1----:R1:W2:Y:S02]  /*2e370*/  SYNCS.PHASECHK.TRANS64.TRYWAIT P0, [R3+URZ+0x36860], R0 ;  /* 0x03686000030075a7 */ /* 0x0022a4000800017f */
[----:B--2---:R-:W-:Y:S05]  /*2e380*/  @!P0 NANOSLEEP.SYNCS 0x989680 ;  /* 0x009896800000895d */ /* 0x004fea0003900000 */
[----:B------:R-:W2:Y:S02]  /*2e390*/  @!P0 SYNCS.PHASECHK.TRANS64 P0, [R3+URZ+0x36860], R0 ;  /* 0x03686000030085a7 */ /* 0x000ea4000800007f */
[----:B--2---:R-:W-:Y:S05]  /*2e3a0*/  @!P0 BRA `(.L_x_2511) ;  /* 0xfffffffc00f08947 */ /* 0x004fea000383ffff */
[----:B------:R-:W-:Y:S05]  /*2e3b0*/  BRA `(.L_x_2617) ;  /* 0xffffffd400ec7947 */ /* 0x000fea000383ffff */
.L_x_2513:
[----:B------:R-:W-:Y:S01]  /*2e3c0*/  BSSY B0, `(.L_x_2618) ;  /* 0x0000008000007945 */ /* 0x000fe20003800000 */
[----:B------:R-:W-:Y:S02]  /*2e3d0*/  IMAD.MOV.U32 R13, RZ, RZ, R16 ;  /* 0x000000ffff0d7224 */ /* 0x000fe400078e0010 */
[----:B------:R-:W-:Y:S02]  /*2e3e0*/  IMAD.MOV.U32 R12, RZ, RZ, RZ ;  /* 0x000000ffff0c7224 */ /* 0x000fe400078e00ff */
[----:B------:R-:W-:Y:S02]  /*2e3f0*/  IMAD.MOV.U32 R11, RZ, RZ, 0x1f ;  /* 0x0000001fff0b7424 */ /* 0x000fe400078e00ff */
[----:B0-----:R-:W-:-:S07]  /*2e400*/  IMAD.MOV.U32 R15, RZ, RZ, -0x1 ;  /* 0xffffffffff0f7424 */ /* 0x001fce00078e00ff */
[----:B-1----:R-:W-:Y:S05]  /*2e410*/  WARPSYNC.COLLECTIVE R15, `(.L_x_2619) ;  /* 0x000000000f087348 */ /* 0x002fea0003c00000 */
[----:B------:R0:W2:Y:S02]  /*2e420*/  SHFL.IDX P6, R14, R13, R12, R11 ;  /* 0x0000000c0d0e7389 */ /* 0x0000a400000c000b */
[----:B012---:R-:W-:Y:S01]  /*2e430*/  ENDCOLLECTIVE ;  /* 0x000000000000791b */ /* 0x007fe20003800000 */
.L_x_2619:
[----:B------:R-:W-:Y:S05]  /*2e440*/  BSYNC B0 ;  /* 0x0000000000007941 */ /* 0x000fea0003800000 */
.L_x_2618:
        /* <DEDUP_REMOVED lines=8> */
.L_x_2620:
[----:B------:R-:W-:Y:S01]  /*2e4d0*/  IMAD.MOV.U32 R16, RZ, RZ, R14 ;  /* 0x000000ffff107224 */ /* 0x000fe200078e000e */
[----:B------:R-:W-:Y:S06]  /*2e4e0*/  BRA `(.L_x_2621) ;  /* 0xffffffd8008c7947 */ /* 0x000fec000383ffff */
.L_x_2516:
        /* <DEDUP_REMOVED lines=8> */
.L_x_2623:
[----:B------:R-:W-:Y:S05]  /*2e570*/  BSYNC B0 ;  /* 0x0000000000007941 */ /* 0x000fea0003800000 */
.L_x_2622:
        /* <DEDUP_REMOVED lines=10> */
.L_x_2624:
        /* <DEDUP_REMOVED lines=8> */
.L_x_2625:
        /* <DEDUP_REMOVED lines=8> */
.L_x_2626:
        /* <DEDUP_REMOVED lines=8> */
.L_x_2627:
        /* <DEDUP_REMOVED lines=8> */
.L_x_2628:
[----:B------:R-:W-:Y:S05]  /*2e820*/  BRA `(.L_x_2629) ;  /* 0xffffffd800507947 */ /* 0x000fea000383ffff */
.L_x_2521:
[----:B------:R-:W-:Y:S01]  /*2e830*/  BSSY B0, `(.L_x_2630) ;  /* 0x0000008000007945 */ /* 0x000fe20003800000 */
[----:B-----5:R-:W-:Y:S02]  /*2e840*/  IMAD.MOV.U32 R13, RZ, RZ, R3 ;  /* 0x000000ffff0d7224 */ /* 0x020fe400078e0003 */
[----:B------:R-:W-:Y:S02]  /*2e850*/  IMAD.MOV.U32 R12, RZ, RZ, 0x1 ;  /* 0x00000001ff0c7424 */ /* 0x000fe400078e00ff */
[----:B------:R-:W-:Y:S02]  /*2e860*/  IMAD.MOV.U32 R11, RZ, RZ, RZ ;  /* 0x000000ffff0b7224 */ /* 0x000fe400078e00ff */
[----:B------:R-:W-:-:S07]  /*2e870*/  IMAD.MOV.U32 R15, RZ, RZ, -0x1 ;  /* 0xffffffffff0f7424 */ /* 0x000fce00078e00ff */
[----:B01----:R-:W-:Y:S05]  /*2e880*/  WARPSYNC.COLLECTIVE R15, `(.L_x_2631) ;  /* 0x000000000f087348 */ /* 0x003fea0003c00000 */
[----:B------:R2:W3:Y:S02]  /*2e890*/  SHFL.UP P6, R14, R13, R12, R11 ;  /* 0x0400000c0d0e7389 */ /* 0x0004e400000c000b */
[----:B0123--:R-:W-:Y:S01]  /*2e8a0*/  ENDCOLLECTIVE ;  /* 0x000000000000791b */ /* 0x00ffe20003800000 */
.L_x_2631:
[----:B------:R-:W-:Y:S05]  /*2e8b0*/  BSYNC B0 ;  /* 0x0000000000007941 */ /* 0x000fea0003800000 */
.L_x_2630:
        /* <DEDUP_REMOVED lines=10> */
.L_x_2632:
        /* <DEDUP_REMOVED lines=8> */
.L_x_2633:
        /* <DEDUP_REMOVED lines=8> */
.L_x_2634:
        /* <DEDUP_REMOVED lines=8> */
.L_x_2635:
        /* <DEDUP_REMOVED lines=8> */
.L_x_2636:
[----:B------:R-:W-:Y:S05]  /*2eb60*/  BRA `(.L_x_2637) ;  /* 0xffffffd800347947 */ /* 0x000fea000383ffff */
.L_x_2523:
[----:B------:R-:W-:Y:S01]  /*2eb70*/  BSSY B0, `(.L_x_2638) ;  /* 0x0000006000007945 */ /* 0x000fe20003800000 */
[----:B------:R-:W-:Y:S01]  /*2eb80*/  PLOP3.LUT P6, PT, P6, PT, PT, 0x8, 0x0 ;  /* 0x000000000000781c */ /* 0x000fe200037ce170 */
[----:B------:R-:W-:-:S12]  /*2eb90*/  IMAD.MOV.U32 R15, RZ, RZ, -0x1 ;  /* 0xffffffffff0f7424 */ /* 0x000fd800078e00ff */
[----:B0-----:R-:W-:Y:S05]  /*2eba0*/  WARPSYNC.COLLECTIVE R15, `(.L_x_2639) ;  /* 0x000000000f087348 */ /* 0x001fea0003c00000 */
[----:B------:R-:W-:Y:S01]  /*2ebb0*/  VOTE.ANY R14, PT, P6 ;  /* 0x00000000000e7806 */ /* 0x000fe200030e0100 */
[----:B0-----:R-:W-:Y:S06]  /*2ebc0*/  ENDCOLLECTIVE ;  /* 0x000000000000791b */ /* 0x001fec0003800000 */
.L_x_2639:
[----:B------:R-:W-:Y:S05]  /*2ebd0*/  BSYNC B0 ;  /* 0x0000000000007941 */ /* 0x000fea0003800000 */
.L_x_2638:
        /* <DEDUP_REMOVED lines=9> */
.L_x_2640:
[----:B------:R-:W-:Y:S01]  /*2ec70*/  IMAD.MOV.U32 R17, RZ, RZ, R14 ;  /* 0x000000ffff117224 */ /* 0x000fe200078e000e */
[----:B------:R-:W-:Y:S06]  /*2ec80*/  BRA `(.L_x_2641) ;  /* 0xffffffd800247947 */ /* 0x000fec000383ffff */
.L_x_2525:
[----:B------:R-:W-:Y:S01]  /*2ec90*/  BSSY B0, `(.L_x_2642) ;  /* 0x0000007000007945 */ /* 0x000fe20003800000 */
[----:B------:R-:W-:Y:S02]  /*2eca0*/  IMAD.MOV.U32 R13, RZ, RZ, R2 ;  /* 0x000000ffff0d7224 */ /* 0x000fe400078e0002 */
[----:B------:R-:W-:Y:S02]  /*2ecb0*/  IMAD.MOV.U32 R11, RZ, RZ, 0x1f ;  /* 0x0000001fff0b7424 */ /* 0x000fe400078e00ff */
[----:B------:R-:W-:-:S07]  /*2ecc0*/  IMAD.MOV.U32 R15, RZ, RZ, -0x1 ;  /* 0xffffffffff0f7424 */ /* 0x000fce00078e00ff */
[----:B012---:R-:W-:Y:S05]  /*2ecd0*/  WARPSYNC.COLLECTIVE R15, `(.L_x_2643) ;  /* 0x000000000f087348 */ /* 0x007fea0003c00000 */
[----:B------:R3:W4:Y:S02]  /*2ece0*/  SHFL.IDX P6, R14, R13, R12, R11 ;  /* 0x0000000c0d0e7389 */ /* 0x00072400000c000b */
[----:B01234-:R-:W-:Y:S01]  /*2ecf0*/  ENDCOLLECTIVE ;  /* 0x000000000000791b */ /* 0x01ffe20003800000 */
.L_x_2643:
[----:B------:R-:W-:Y:S05]  /*2ed00*/  BSYNC B0 ;  /* 0x0000000000007941 */ /* 0x000fea0003800000 */
.L_x_2642:
[----:B------:R-:W-:Y:S01]  /*2ed10*/  IMAD.MOV.U32 R8, RZ, RZ, R14 ;  /* 0x000000ffff087224 */ /* 0x000fe200078e000e */
[----:B------:R-:W-:Y:S06]  /*2ed20*/  BRA `(.L_x_2524) ;  /* 0xffffffd800187947 */ /* 0x000fec000383ffff */
.L_x_2529:
[----:B-1----:R1:W2:Y:S02]  /*2ed30*/  SYNCS.PHASECHK.TRANS64.TRYWAIT P0, [R0+URZ+0x36820], R3 ;  /* 0x03682003000075a7 */ /* 0x0022a4000800017f */
[----:B--2---:R-:W-:Y:S05]  /*2ed40*/  @!P0 NANOSLEEP.SYNCS 0x989680 ;  /* 0x009896800000895d */ /* 0x004fea0003900000 */
[----:B------:R-:W2:Y:S02]  /*2ed50*/  @!P0 SYNCS.PHASECHK.TRANS64 P0, [R0+URZ+0x36820], R3 ;  /* 0x03682003000085a7 */ /* 0x000ea4000800007f */
[----:B--2---:R-:W-:Y:S05]  /*2ed60*/  @!P0 BRA `(.L_x_2529) ;  /* 0xfffffffc00f08947 */ /* 0x004fea000383ffff */
[----:B------:R-:W-:Y:S05]  /*2ed70*/  BRA `(.L_x_2644) ;  /* 0xffffffdc008c7947 */ /* 0x000fea000383ffff */
.L_x_2530:
        /* <DEDUP_REMOVED lines=11> */
.L_x_2646:
[----:B------:R-:W-:Y:S05]  /*2ee30*/  BSYNC B0 ;  /* 0x0000000000007941 */ /* 0x000fea0003800000 */
.L_x_2645:
[----:B------:R-:W-:Y:S05]  /*2ee40*/  BRA `(.L_x_2647) ;  /* 0xffffffdc00747947 */ /* 0x000fea000383ffff */
.L_x_2531:
[----:B------:R-:W-:Y:S01]  /*2ee50*/  BSSY B0, `(.L_x_2648) ;  /* 0x0000006000007945 */ /* 0x000fe20003800000 */
[----:B------:R-:W-:-:S07]  /*2ee60*/  IMAD.MOV.U32 R15, RZ, RZ, -0x1 ;  /* 0xffffffffff0f7424 */ /* 0x000fce00078e00ff */
[----:B012---:R-:W-:Y:S05]  /*2ee70*/  WARPSYNC.COLLECTIVE R15, `(.L_x_2649) ;  /* 0x000000000f0c7348 */ /* 0x007fea0003c00000 */
[----:B------:R-:W-:Y:S02]  /*2ee80*/  ELECT P6, UR62, PT ;  /* 0x00000000003e782f */ /* 0x000fe400038c0000 */
[----:B------:R-:W-:Y:S01]  /*2ee90*/  MOV R14, UR62 ;  /* 0x0000003e000e7c02 */ /* 0x000fe20008000f00 */
[----:B012---:R-:W-:Y:S10]  /*2eea0*/  ENDCOLLECTIVE ;  /* 0x000000000000791b */ /* 0x007ff40003800000 */
.L_x_2649:
[----:B------:R-:W-:Y:S05]  /*2eeb0*/  BSYNC B0 ;  /* 0x0000000000007941 */ /* 0x000fea0003800000 */
.L_x_2648:
[----:B------:R-:W-:Y:S05]  /*2eec0*/  BRA `(.L_x_2650) ;  /* 0xffffffdc00687947 */ /* 0x000fea000383ffff */
.L_x_2533:
[----:B-1----:R1:W2:Y:S02]  /*2eed0*/  SYNCS.PHASECHK.TRANS64.TRYWAIT P0, [R6+URZ], R5 ;  /* 0x00000005060075a7 */ /* 0x0022a4000800017f */
[----:B--2---:R-:W-:Y:S05]  /*2eee0*/  @!P0 NANOSLEEP.SYNCS 0x989680 ;  /* 0x009896800000895d */ /* 0x004fea0003900000 */
[----:B------:R-:W2:Y:S02]  /*2eef0*/  @!P0 SYNCS.PHASECHK.TRANS64 P0, [R6+URZ], R5 ;  /* 0x00000005060085a7 */ /* 0x000ea4000800007f */
[----:B--2---:R-:W-:Y:S05]  /*2ef00*/  @!P0 BRA `(.L_x_2533) ;  /* 0xfffffffc00f08947 */ /* 0x004fea000383ffff */
[----:B------:R-:W-:Y:S05]  /*2ef10*/  BRA `(.L_x_2651) ;  /* 0xffffffdc00ac7947 */ /* 0x000fea000383ffff */
.L_x_2534:
[----:B--2---:R2:W3:Y:S02]  /*2ef20*/  SYNCS.PHASECHK.TRANS64.TRYWAIT P0, [R7+URZ], R2 ;  /* 0x00000002070075a7 */ /* 0x0044e4000800017f */
[----:B---3--:R-:W-:Y:S05]  /*2ef30*/  @!P0 NANOSLEEP.SYNCS 0x989680 ;  /* 0x009896800000895d */ /* 0x008fea0003900000 */
[----:B------:R-:W3:Y:S02]  /*2ef40*/  @!P0 SYNCS.PHASECHK.TRANS64 P0, [R7+URZ], R2 ;  /* 0x00000002070085a7 */ /* 0x000ee4000800007f */
[----:B---3--:R-:W-:Y:S05]  /*2ef50*/  @!P0 BRA `(.L_x_2534) ;  /* 0xfffffffc00f08947 */ /* 0x008fea000383ffff */
[----:B------:R-:W-:Y:S05]  /*2ef60*/  BRA `(.L_x_2652) ;  /* 0xffffffdc00a07947 */ /* 0x000fea000383ffff */
.L_x_2536:
[----:B---3--:R3:W4:Y:S02]  /*2ef70*/  SYNCS.PHASECHK.TRANS64.TRYWAIT P0, [R4+URZ], R5 ;  /* 0x00000005040075a7 */ /* 0x008724000800017f */
[----:B----4-:R-:W-:Y:S05]  /*2ef80*/  @!P0 NANOSLEEP.SYNCS 0x989680 ;  /* 0x009896800000895d */ /* 0x010fea0003900000 */
[----:B------:R-:W4:Y:S02]  /*2ef90*/  @!P0 SYNCS.PHASECHK.TRANS64 P0, [R4+URZ], R5 ;  /* 0x00000005040085a7 */ /* 0x000f24000800007f */
[----:B----4-:R-:W-:Y:S05]  /*2efa0*/  @!P0 BRA `(.L_x_2536) ;  /* 0xfffffffc00f08947 */ /* 0x010fea000383ffff */
[----:B------:R-:W-:Y:S05]  /*2efb0*/  BRA `(.L_x_2653) ;  /* 0xffffffdc00a87947 */ /* 0x000fea000383ffff */
.L_x_2654:
        /* <DEDUP_REMOVED lines=12> */
.L_x_2664:


//--------------------- .nv.global.init           --------------------------
	.section	.nv.global.init,"aw",@progbits
.nv.global.init:
	.type		$str$23,@object
	.size		$str$23,($str$24 - $str$23)
$str$23:
        /*0000*/ 	.byte	0x28, 0x61, 0x64, 0x64, 0x72, 0x65, 0x73, 0x73, 0x20, 0x26, 0x20, 0x6d, 0x61, 0x73, 0x6b, 0x29
        /*0010*/ 	.byte	0x20, 0x3d, 0x3d, 0x20, 0x30, 0x00
	.type		$str$24,@object
	.size		$str$24,(__unnamed_9 - $str$24)
$str$24:
        /*0016*/ 	.byte	0x2f, 0x74, 0x6d, 0x70, 0x2f, 0x6f, 0x73, 0x73, 0x5f, 0x6b, 0x65, 0x72, 0x6e, 0x65, 0x6c, 0x73
        /*0026*/ 	.byte	0x5f, 0x73, 0x72, 0x63, 0x2f, 0x66, 0x6c, 0x61, 0x73, 0x68, 0x5f, 0x61, 0x74, 0x74, 0x65, 0x6e
        /*0036*/ 	.byte	0x74, 0x69, 0x6f, 0x6e, 0x2f, 0x63, 0x73, 0x72, 0x63, 0x2f, 0x63, 0x75, 0x74, 0x6c, 0x61, 0x73
        /*0046*/ 	.byte	0x73, 0x2f, 0x69, 0x6e, 0x63, 0x6c, 0x75, 0x64, 0x65, 0x2f, 0x63, 0x75, 0x74, 0x65, 0x2f, 0x70
        /*0056*/ 	.byte	0x6f, 0x69, 0x6e, 0x74, 0x65, 0x72, 0x5f, 0x66, 0x6c, 0x61, 0x67, 0x67, 0x65, 0x64, 0x2e, 0x68
        /*0066*/ 	.byte	0x70, 0x70, 0x00
	.type		__unnamed_9,@object
	.size		__unnamed_9,(__unnamed_5 - __unnamed_9)
__unnamed_9:
        /* <DEDUP_REMOVED lines=25> */
	.type		__unnamed_5,@object
	.size		__unnamed_5,(__unnamed_4 - __unnamed_5)
__unnamed_5:
        /* <DEDUP_REMOVED lines=25> */
	.type		__unnamed_4,@object
	.size		__unnamed_4,(__unnamed_3 - __unnamed_4)
__unnamed_4:
        /* <DEDUP_REMOVED lines=25> */
	.type		__unnamed_3,@object
	.size		__unnamed_3,(__unnamed_7 - __unnamed_3)
__unnamed_3:
        /* <DEDUP_REMOVED lines=29> */
	.type		__unnamed_7,@object
	.size		__unnamed_7,(__unnamed_2 - __unnamed_7)
__unnamed_7:
        /* <DEDUP_REMOVED lines=29> */
	.type		__unnamed_2,@object
	.size		__unnamed_2,(__unnamed_8 - __unnamed_2)
__unnamed_2:
        /* <DEDUP_REMOVED lines=29> */
	.type		__unnamed_8,@object
	.size		__unnamed_8,(__unnamed_1 - __unnamed_8)
__unnamed_8:
        /* <DEDUP_REMOVED lines=29> */
	.type		__unnamed_1,@object
	.size		__unnamed_1,(__unnamed_6 - __unnamed_1)
__unnamed_1:
        /* <DEDUP_REMOVED lines=29> */
        /*0e05*/ 	.byte	0x5d, 0x00
	.type		__unnamed_6,@object
	.size		__unnamed_6,(.L_5 - __unnamed_6)
__unnamed_6:
        /* <DEDUP_REMOVED lines=30> */
.L_5:


//--------------------- .nv.shared._ZN7cutlass13device_kernelIN5flash11enable_sm90INS1_16FlashAttnFwdSm90INS1_25CollectiveMainloopFwdSm90ILi2EN4cute5tupleIJNS5_1CILi1EEES8_S8_EEENS6_IJNS7_ILi128EEENS7_ILi112EEENS7_ILi192EEEEEELi192ENS_10bfloat16_tEfNS_4arch4Sm90ELb0ELb0ELb1ELb0ELb0ELb0ELb0ELb1ELb1ELb0ELb0ELb0EEENS1_21CollectiveEpilogueFwdINS6_IJSA_SC_SB_EEES9_SE_SG_Li256ELb0ELb0ELb0ELb0EEENS1_29StaticPersistentTileSchedulerILb0EEEEEEEEEvNT_6ParamsE --------------------------
	.section	.nv.shared._ZN7cutlass13device_kernelIN5flash11enable_sm90INS1_16FlashAttnFwdSm90INS1_25CollectiveMainloopFwdSm90ILi2EN4cute5tupleIJNS5_1CILi1EEES8_S8_EEENS6_IJNS7_ILi128EEENS7_ILi112EEENS7_ILi192EEEEEELi192ENS_10bfloat16_tEfNS_4arch4Sm90ELb0ELb0ELb1ELb0ELb0ELb0ELb0ELb1ELb1ELb0ELb0ELb0EEENS1_21CollectiveEpilogueFwdINS6_IJSA_SC_SB_EEES9_SE_SG_Li256ELb0ELb0ELb0ELb0EEENS1_29StaticPersistentTileSchedulerILb0EEEEEEEEEvNT_6ParamsE,"aw",@nobits
	.sectionflags	@""
	.align	16
	.zero		1024


//--------------------- .nv.shared.reserved.0     --------------------------
	.section	.nv.shared.reserved.0,"aw",@nobits
	.weak		__nv_reservedSMEM_offset_0_alias
	.size		__nv_reservedSMEM_offset_0_alias, 0, 0
	.other		__nv_reservedSMEM_offset_0_alias,@"STO_CUDA_RESERVED_SHARED STV_DEFAULT"
__nv_reservedSMEM_offset_0_alias:
	.zero		0


//--------------------- .nv.global                --------------------------
	.section	.nv.global,"aw",@nobits
.nv.global:
	.type		_ZN74_INTERNAL_cf142809_38_flash_fwd_hdim192_bf16_softcap_sm90_cu_c784774a_35454cute1_E,@object
	.size		_ZN74_INTERNAL_cf142809_38_flash_fwd_hdim192_bf16_softcap_sm90_cu_c784774a_35454cute1_E,(_ZN74_INTERNAL_cf142809_38_flash_fwd_hdim192_bf16_softcap_sm90_cu_c784774a_35454cuda3std3__45__cpo6cbeginE - _ZN74_INTERNAL_cf142809_38_flash_fwd_hdim192_bf16_softcap_sm90_cu_c784774a_35454cute1_E)
_ZN74_INTERNAL_cf142809_38_flash_fwd_hdim192_bf16_softcap_sm90_cu_c784774a_35454cute1_E:
	.zero		1
	.type		_ZN74_INTERNAL_cf142809_38_flash_fwd_hdim192_bf16_softcap_sm90_cu_c784774a_35454cuda3std3__45__cpo6cbeginE,@object
	.size		_ZN74_INTERNAL_cf142809_38_flash_fwd_hdim192_bf16_softcap_sm90_cu_c784774a_35454cuda3std3__45__cpo6cbeginE,(_ZN74_INTERNAL_cf142809_38_flash_fwd_hdim192_bf16_softcap_sm90_cu_c784774a_35454cuda3std3__48in_placeE - _ZN74_INTERNAL_cf142809_38_flash_fwd_hdim192_bf16_softcap_sm90_cu_c784774a_35454cuda3std3__45__cpo6cbeginE)
_ZN74_INTERNAL_cf142809_38_flash_fwd_hdim192_bf16_softcap_sm90_cu_c784774a_35454cuda3std3__45__cpo6cbeginE:
	.zero		1
	.type		_ZN74_INTERNAL_cf142809_38_flash_fwd_hdim192_bf16_softcap_sm90_cu_c784774a_35454cuda3std3__48in_placeE,@object
	.size		_ZN74_INTERNAL_cf142809_38_flash_fwd_hdim192_bf16_softcap_sm90_cu_c784774a_35454cuda3std3__48in_placeE,(_ZN74_INTERNAL_cf142809_38_flash_fwd_hdim192_bf16_softcap_sm90_cu_c784774a_35454cuda3std6ranges3__45__cpo9iter_moveE - _ZN74_INTERNAL_cf142809_38_flash_fwd_hdim192_bf16_softcap_sm90_cu_c784774a_35454cuda3std3__48in_placeE)
_ZN74_INTERNAL_cf142809_38_flash_fwd_hdim192_bf16_softcap_sm90_cu_c784774a_35454cuda3std3__48in_placeE:
	.zero		1
	.type		_ZN74_INTERNAL_cf142809_38_flash_fwd_hdim192_bf16_softcap_sm90_cu_c784774a_35454cuda3std6ranges3__45__cpo9iter_moveE,@object
	.size		_ZN74_INTERNAL_cf142809_38_flash_fwd_hdim192_bf16_softcap_sm90_cu_c784774a_35454cuda3std6ranges3__45__cpo9iter_moveE,(_ZN74_INTERNAL_cf142809_38_flash_fwd_hdim192_bf16_softcap_sm90_cu_c784774a_35454cuda3std3__45__cpo5beginE - _ZN74_INTERNAL_cf142809_38_flash_fwd_hdim192_bf16_softcap_sm90_cu_c784774a_35454cuda3std6ranges3__45__cpo9iter_moveE)
_ZN74_INTERNAL_cf142809_38_flash_fwd_hdim192_bf16_softcap_sm90_cu_c784774a_35454cuda3std6ranges3__45__cpo9iter_moveE:
	.zero		1
	.type		_ZN74_INTERNAL_cf142809_38_flash_fwd_hdim192_bf16_softcap_sm90_cu_c784774a_35454cuda3std3__45__cpo5beginE,@object
	.size		_ZN74_INTERNAL_cf142809_38_flash_fwd_hdim192_bf16_softcap_sm90_cu_c784774a_35454cuda3std3__45__cpo5beginE,(_ZN74_INTERNAL_cf142809_38_flash_fwd_hdim192_bf16_softcap_sm90_cu_c784774a_35454cuda3std3__476_GLOBAL__N__cf142809_38_flash_fwd_hdim192_bf16_softcap_sm90_cu_c784774a_35456ignoreE - _ZN74_INTERNAL_cf142809_38_flash_fwd_hdim192_bf16_softcap_sm90_cu_c784774a_35454cuda3std3__45__cpo5beginE)
_ZN74_INTERNAL_cf142809_38_flash_fwd_hdim192_bf16_softcap_sm90_cu_c784774a_35454cuda3std3__45__cpo5beginE:
	.zero		1
	.type		_ZN74_INTERNAL_cf142809_38_flash_fwd_hdim192_bf16_softcap_sm90_cu_c784774a_35454cuda3std3__476_GLOBAL__N__cf142809_38_flash_fwd_hdim192_bf16_softcap_sm90_cu_c784774a_35456ignoreE,@object
	.size		_ZN74_INTERNAL_cf142809_38_flash_fwd_hdim192_bf16_softcap_sm90_cu_c784774a_35454cuda3std3__476_GLOBAL__N__cf142809_38_flash_fwd_hdim192_bf16_softcap_sm90_cu_c784774a_35456ignoreE,(_ZN74_INTERNAL_cf142809_38_flash_fwd_hdim192_bf16_softcap_sm90_cu_c784774a_35454cute7productE - _ZN74_INTERNAL_cf142809_38_flash_fwd_hdim192_bf16_softcap_sm90_cu_c784774a_35454cuda3std3__476_GLOBAL__N__cf142809_38_flash_fwd_hdim192_bf16_softcap_sm90_cu_c784774a_35456ignoreE)
_ZN74_INTERNAL_cf142809_38_flash_fwd_hdim192_bf16_softcap_sm90_cu_c784774a_35454cuda3std3__476_GLOBAL__N__cf142809_38_flash_fwd_hdim192_bf16_softcap_sm90_cu_c784774a_35456ignoreE:
	.zero		1
	.type		_ZN74_INTERNAL_cf142809_38_flash_fwd_hdim192_bf16_softcap_sm90_cu_c784774a_35454cute7productE,@object
	.size		_ZN74_INTERNAL_cf142809_38_flash_fwd_hdim192_bf16_softcap_sm90_cu_c784774a_35454cute7productE,(_ZN74_INTERNAL_cf142809_38_flash_fwd_hdim192_bf16_softcap_sm90_cu_c784774a_35454cuda3std3__45__cpo3endE - _ZN74_INTERNAL_cf142809_38_flash_fwd_hdim192_bf16_softcap_sm90_cu_c784774a_35454cute7productE)
_ZN74_INTERNAL_cf142809_38_flash_fwd_hdim192_bf16_softcap_sm90_cu_c784774a_35454cute7productE:
	.zero		1
	.type		_ZN74_INTERNAL_cf142809_38_flash_fwd_hdim192_bf16_softcap_sm90_cu_c784774a_35454cuda3std3__45__cpo3endE,@object
	.size		_ZN74_INTERNAL_cf142809_38_flash_fwd_hdim192_bf16_softcap_sm90_cu_c784774a_35454cuda3std3__45__cpo3endE,(_ZN74_INTERNAL_cf142809_38_flash_fwd_hdim192_bf16_softcap_sm90_cu_c784774a_35454cuda3std3__419piecewise_constructE - _ZN74_INTERNAL_cf142809_38_flash_fwd_hdim192_bf16_softcap_sm90_cu_c784774a_35454cuda3std3__45__cpo3endE)
_ZN74_INTERNAL_cf142809_38_flash_fwd_hdim192_bf16_softcap_sm90_cu_c784774a_35454cuda3std3__45__cpo3endE:
	.zero		1
	.type		_ZN74_INTERNAL_cf142809_38_flash_fwd_hdim192_bf16_softcap_sm90_cu_c784774a_35454cuda3std3__419piecewise_constructE,@object
	.size		_ZN74_INTERNAL_cf142809_38_flash_fwd_hdim192_bf16_softcap_sm90_cu_c784774a_35454cuda3std3__419piecewise_constructE,(_ZN74_INTERNAL_cf142809_38_flash_fwd_hdim192_bf16_softcap_sm90_cu_c784774a_35454cuda3std3__45__cpo4cendE - _ZN74_INTERNAL_cf142809_38_flash_fwd_hdim192_bf16_softcap_sm90_cu_c784774a_35454cuda3std3__419piecewise_constructE)
_ZN74_INTERNAL_cf142809_38_flash_fwd_hdim192_bf16_softcap_sm90_cu_c784774a_35454cuda3std3__419piecewise_constructE:
	.zero		1
	.type		_ZN74_INTERNAL_cf142809_38_flash_fwd_hdim192_bf16_softcap_sm90_cu_c784774a_35454cuda3std3__45__cpo4cendE,@object
	.size		_ZN74_INTERNAL_cf142809_38_flash_fwd_hdim192_bf16_softcap_sm90_cu_c784774a_35454cuda3std3__45__cpo4cendE,(_ZN74_INTERNAL_cf142809_38_flash_fwd_hdim192_bf16_softcap_sm90_cu_c784774a_35454cuda3std6ranges3__45__cpo4swapE - _ZN74_INTERNAL_cf142809_38_flash_fwd_hdim192_bf16_softcap_sm90_cu_c784774a_35454cuda3std3__45__cpo4cendE)
_ZN74_INTERNAL_cf142809_38_flash_fwd_hdim192_bf16_softcap_sm90_cu_c784774a_35454cuda3std3__45__cpo4cendE:
	.zero		1
	.type		_ZN74_INTERNAL_cf142809_38_flash_fwd_hdim192_bf16_softcap_sm90_cu_c784774a_35454cuda3std6ranges3__45__cpo4swapE,@object
	.size		_ZN74_INTERNAL_cf142809_38_flash_fwd_hdim192_bf16_softcap_sm90_cu_c784774a_35454cuda3std6ranges3__45__cpo4swapE,(.L_16 - _ZN74_INTERNAL_cf142809_38_flash_fwd_hdim192_bf16_softcap_sm90_cu_c784774a_35454cuda3std6ranges3__45__cpo4swapE)
_ZN74_INTERNAL_cf142809_38_flash_fwd_hdim192_bf16_softcap_sm90_cu_c784774a_35454cuda3std6ranges3__45__cpo4swapE:
	.zero		1
.L_16:


//--------------------- .nv.shared._ZN7cutlass13device_kernelIN5flash11enable_sm90INS1_16FlashAttnFwdSm90INS1_25CollectiveMainloopFwdSm90ILi2EN4cute5tupleIJNS5_1CILi2EEENS7_ILi1EEES9_EEENS6_IJNS7_ILi128EEENS7_ILi112EEENS7_ILi192EEEEEELi192ENS_10bfloat16_tEfNS_4arch4Sm90ELb0ELb0ELb1ELb0ELb0ELb0ELb0ELb1ELb1ELb0ELb0ELb0EEENS1_21CollectiveEpilogueFwdINS6_IJSB_SD_SC_EEESA_SF_SH_Li256ELb0ELb0ELb0ELb0EEENS1_29StaticPersistentTileSchedulerILb0EEEEEEEEEvNT_6ParamsE --------------------------
	.section	.nv.shared._ZN7cutlass13device_kernelIN5flash11enable_sm90INS1_16FlashAttnFwdSm90INS1_25CollectiveMainloopFwdSm90ILi2EN4cute5tupleIJNS5_1CILi2EEENS7_ILi1EEES9_EEENS6_IJNS7_ILi128EEENS7_ILi112EEENS7_ILi192EEEEEELi192ENS_10bfloat16_tEfNS_4arch4Sm90ELb0ELb0ELb1ELb0ELb0ELb0ELb0ELb1ELb1ELb0ELb0ELb0EEENS1_21CollectiveEpilogueFwdINS6_IJSB_SD_SC_EEESA_SF_SH_Li256ELb0ELb0ELb0ELb0EEENS1_29StaticPersistentTileSchedulerILb0EEEEEEEEEvNT_6ParamsE,"aw",@nobits
	.sectionflags	@""
	.align	16
	.zero		1024


//--------------------- .nv.shared._ZN7cutlass13device_kernelIN5flash11enable_sm90INS1_16FlashAttnFwdSm90INS1_25CollectiveMainloopFwdSm90ILi2EN4cute5tupleIJNS5_1CILi1EEES8_S8_EEENS6_IJNS7_ILi128EEENS7_ILi112EEENS7_ILi192EEEEEELi192ENS_10bfloat16_tEfNS_4arch4Sm90ELb0ELb0ELb1ELb1ELb0ELb0ELb0ELb1ELb1ELb0ELb0ELb0EEENS1_21CollectiveEpilogueFwdINS6_IJSA_SC_SB_EEES9_SE_SG_Li256ELb1ELb0ELb0ELb0EEENS1_36VarlenDynamicPersistentTileSchedulerILi128ELi112ELi256ELi32ELb0ELb0ELb1ELb0ELb1ELb1EEEEEEEEEvNT_6ParamsE --------------------------
	.section	.nv.shared._ZN7cutlass13device_kernelIN5flash11enable_sm90INS1_16FlashAttnFwdSm90INS1_25CollectiveMainloopFwdSm90ILi2EN4cute5tupleIJNS5_1CILi1EEES8_S8_EEENS6_IJNS7_ILi128EEENS7_ILi112EEENS7_ILi192EEEEEELi192ENS_10bfloat16_tEfNS_4arch4Sm90ELb0ELb0ELb1ELb1ELb0ELb0ELb0ELb1ELb1ELb0ELb0ELb0EEENS1_21CollectiveEpilogueFwdINS6_IJSA_SC_SB_EEES9_SE_SG_Li256ELb1ELb0ELb0ELb0EEENS1_36VarlenDynamicPersistentTileSchedulerILi128ELi112ELi256ELi32ELb0ELb0ELb1ELb0ELb1ELb1EEEEEEEEEvNT_6ParamsE,"aw",@nobits
	.sectionflags	@""
	.align	16
	.zero		1024


//--------------------- .nv.shared._ZN7cutlass13device_kernelIN5flash11enable_sm90INS1_16FlashAttnFwdSm90INS1_25CollectiveMainloopFwdSm90ILi2EN4cute5tupleIJNS5_1CILi1EEES8_S8_EEENS6_IJNS7_ILi128EEENS7_ILi112EEENS7_ILi192EEEEEELi192ENS_10bfloat16_tEfNS_4arch4Sm90ELb0ELb0ELb1ELb1ELb0ELb1ELb0ELb1ELb1ELb0ELb0ELb0EEENS1_21CollectiveEpilogueFwdINS6_IJSA_SC_SB_EEES9_SE_SG_Li256ELb1ELb0ELb0ELb0EEENS1_36VarlenDynamicPersistentTileSchedulerILi128ELi112ELi256ELi32ELb0ELb0ELb1ELb0ELb1ELb1EEEEEEEEEvNT_6ParamsE --------------------------
	.section	.nv.shared._ZN7cutlass13device_kernelIN5flash11enable_sm90INS1_16FlashAttnFwdSm90INS1_25CollectiveMainloopFwdSm90ILi2EN4cute5tupleIJNS5_1CILi1EEES8_S8_EEENS6_IJNS7_ILi128EEENS7_ILi112EEENS7_ILi192EEEEEELi192ENS_10bfloat16_tEfNS_4arch4Sm90ELb0ELb0ELb1ELb1ELb0ELb1ELb0ELb1ELb1ELb0ELb0ELb0EEENS1_21CollectiveEpilogueFwdINS6_IJSA_SC_SB_EEES9_SE_SG_Li256ELb1ELb0ELb0ELb0EEENS1_36VarlenDynamicPersistentTileSchedulerILi128ELi112ELi256ELi32ELb0ELb0ELb1ELb0ELb1ELb1EEEEEEEEEvNT_6ParamsE,"aw",@nobits
	.sectionflags	@""
	.align	16
	.zero		1024


//--------------------- .nv.shared._ZN7cutlass13device_kernelIN5flash11enable_sm90INS1_16FlashAttnFwdSm90INS1_25CollectiveMainloopFwdSm90ILi2EN4cute5tupleIJNS5_1CILi1EEES8_S8_EEENS6_IJNS7_ILi128EEENS7_ILi96EEENS7_ILi192EEEEEELi192ENS_10bfloat16_tEfNS_4arch4Sm90ELb0ELb1ELb1ELb0ELb0ELb0ELb0ELb1ELb1ELb0ELb0ELb0EEENS1_21CollectiveEpilogueFwdINS6_IJSA_SC_SB_EEES9_SE_SG_Li256ELb0ELb0ELb0ELb0EEENS1_30DynamicPersistentTileSchedulerILi256ELi32ELb0ELb0ELb1EEEEEEEEEvNT_6ParamsE --------------------------
	.section	.nv.shared._ZN7cutlass13device_kernelIN5flash11enable_sm90INS1_16FlashAttnFwdSm90INS1_25CollectiveMainloopFwdSm90ILi2EN4cute5tupleIJNS5_1CILi1EEES8_S8_EEENS6_IJNS7_ILi128EEENS7_ILi96EEENS7_ILi192EEEEEELi192ENS_10bfloat16_tEfNS_4arch4Sm90ELb0ELb1ELb1ELb0ELb0ELb0ELb0ELb1ELb1ELb0ELb0ELb0EEENS1_21CollectiveEpilogueFwdINS6_IJSA_SC_SB_EEES9_SE_SG_Li256ELb0ELb0ELb0ELb0EEENS1_30DynamicPersistentTileSchedulerILi256ELi32ELb0ELb0ELb1EEEEEEEEEvNT_6ParamsE,"aw",@nobits
	.sectionflags	@""
	.align	16
	.zero		1024


//--------------------- .nv.shared._ZN7cutlass13device_kernelIN5flash11enable_sm90INS1_16FlashAttnFwdSm90INS1_25CollectiveMainloopFwdSm90ILi2EN4cute5tupleIJNS5_1CILi1EEES8_S8_EEENS6_IJNS7_ILi128EEENS7_ILi96EEENS7_ILi192EEEEEELi192ENS_10bfloat16_tEfNS_4arch4Sm90ELb0ELb1ELb1ELb1ELb0ELb0ELb0ELb1ELb1ELb0ELb0ELb0EEENS1_21CollectiveEpilogueFwdINS6_IJSA_SC_SB_EEES9_SE_SG_Li256ELb1ELb0ELb0ELb0EEENS1_36VarlenDynamicPersistentTileSchedulerILi128ELi96ELi256ELi32ELb0ELb0ELb1ELb1ELb0ELb1EEEEEEEEEvNT_6ParamsE --------------------------
	.section	.nv.shared._ZN7cutlass13device_kernelIN5flash11enable_sm90INS1_16FlashAttnFwdSm90INS1_25CollectiveMainloopFwdSm90ILi2EN4cute5tupleIJNS5_1CILi1EEES8_S8_EEENS6_IJNS7_ILi128EEENS7_ILi96EEENS7_ILi192EEEEEELi192ENS_10bfloat16_tEfNS_4arch4Sm90ELb0ELb1ELb1ELb1ELb0ELb0ELb0ELb1ELb1ELb0ELb0ELb0EEENS1_21CollectiveEpilogueFwdINS6_IJSA_SC_SB_EEES9_SE_SG_Li256ELb1ELb0ELb0ELb0EEENS1_36VarlenDynamicPersistentTileSchedulerILi128ELi96ELi256ELi32ELb0ELb0ELb1ELb1ELb0ELb1EEEEEEEEEvNT_6ParamsE,"aw",@nobits
	.sectionflags	@""
	.align	16
	.zero		1024


//--------------------- .nv.shared._ZN7cutlass13device_kernelIN5flash11enable_sm90INS1_16FlashAttnFwdSm90INS1_25CollectiveMainloopFwdSm90ILi2EN4cute5tupleIJNS5_1CILi1EEES8_S8_EEENS6_IJNS7_ILi128EEENS7_ILi96EEENS7_ILi192EEEEEELi192ENS_10bfloat16_tEfNS_4arch4Sm90ELb0ELb1ELb1ELb1ELb0ELb1ELb0ELb1ELb1ELb0ELb0ELb0EEENS1_21CollectiveEpilogueFwdINS6_IJSA_SC_SB_EEES9_SE_SG_Li256ELb1ELb0ELb0ELb0EEENS1_36VarlenDynamicPersistentTileSchedulerILi128ELi96ELi256ELi32ELb0ELb0ELb1ELb1ELb0ELb1EEEEEEEEEvNT_6ParamsE --------------------------
	.section	.nv.shared._ZN7cutlass13device_kernelIN5flash11enable_sm90INS1_16FlashAttnFwdSm90INS1_25CollectiveMainloopFwdSm90ILi2EN4cute5tupleIJNS5_1CILi1EEES8_S8_EEENS6_IJNS7_ILi128EEENS7_ILi96EEENS7_ILi192EEEEEELi192ENS_10bfloat16_tEfNS_4arch4Sm90ELb0ELb1ELb1ELb1ELb0ELb1ELb0ELb1ELb1ELb0ELb0ELb0EEENS1_21CollectiveEpilogueFwdINS6_IJSA_SC_SB_EEES9_SE_SG_Li256ELb1ELb0ELb0ELb0EEENS1_36VarlenDynamicPersistentTileSchedulerILi128ELi96ELi256ELi32ELb0ELb0ELb1ELb1ELb0ELb1EEEEEEEEEvNT_6ParamsE,"aw",@nobits
	.sectionflags	@""
	.align	16
	.zero		1024


//--------------------- .nv.shared._ZN7cutlass13device_kernelIN5flash11enable_sm90INS1_16FlashAttnFwdSm90INS1_25CollectiveMainloopFwdSm90ILi2EN4cute5tupleIJNS5_1CILi1EEES8_S8_EEENS6_IJNS7_ILi128EEENS7_ILi112EEENS7_ILi192EEEEEELi192ENS_10bfloat16_tEfNS_4arch4Sm90ELb1ELb0ELb1ELb0ELb0ELb0ELb0ELb1ELb1ELb0ELb0ELb0EEENS1_21CollectiveEpilogueFwdINS6_IJSA_SC_SB_EEES9_SE_SG_Li256ELb0ELb0ELb0ELb0EEENS1_30DynamicPersistentTileSchedulerILi256ELi32ELb0ELb0ELb1EEEEEEEEEvNT_6ParamsE --------------------------
	.section	.nv.shared._ZN7cutlass13device_kernelIN5flash11enable_sm90INS1_16FlashAttnFwdSm90INS1_25CollectiveMainloopFwdSm90ILi2EN4cute5tupleIJNS5_1CILi1EEES8_S8_EEENS6_IJNS7_ILi128EEENS7_ILi112EEENS7_ILi192EEEEEELi192ENS_10bfloat16_tEfNS_4arch4Sm90ELb1ELb0ELb1ELb0ELb0ELb0ELb0ELb1ELb1ELb0ELb0ELb0EEENS1_21CollectiveEpilogueFwdINS6_IJSA_SC_SB_EEES9_SE_SG_Li256ELb0ELb0ELb0ELb0EEENS1_30DynamicPersistentTileSchedulerILi256ELi32ELb0ELb0ELb1EEEEEEEEEvNT_6ParamsE,"aw",@nobits
	.sectionflags	@""
	.align	16
	.zero		1024


//--------------------- .nv.shared._ZN7cutlass13device_kernelIN5flash11enable_sm90INS1_16FlashAttnFwdSm90INS1_25CollectiveMainloopFwdSm90ILi2EN4cute5tupleIJNS5_1CILi1EEES8_S8_EEENS6_IJNS7_ILi128EEENS7_ILi112EEENS7_ILi192EEEEEELi192ENS_10bfloat16_tEfNS_4arch4Sm90ELb1ELb0ELb1ELb1ELb0ELb0ELb0ELb1ELb1ELb0ELb0ELb0EEENS1_21CollectiveEpilogueFwdINS6_IJSA_SC_SB_EEES9_SE_SG_Li256ELb1ELb0ELb0ELb0EEENS1_36VarlenDynamicPersistentTileSchedulerILi128ELi112ELi256ELi32ELb0ELb0ELb1ELb1ELb1ELb1EEEEEEEEEvNT_6ParamsE --------------------------
	.section	.nv.shared._ZN7cutlass13device_kernelIN5flash11enable_sm90INS1_16FlashAttnFwdSm90INS1_25CollectiveMainloopFwdSm90ILi2EN4cute5tupleIJNS5_1CILi1EEES8_S8_EEENS6_IJNS7_ILi128EEENS7_ILi112EEENS7_ILi192EEEEEELi192ENS_10bfloat16_tEfNS_4arch4Sm90ELb1ELb0ELb1ELb1ELb0ELb0ELb0ELb1ELb1ELb0ELb0ELb0EEENS1_21CollectiveEpilogueFwdINS6_IJSA_SC_SB_EEES9_SE_SG_Li256ELb1ELb0ELb0ELb0EEENS1_36VarlenDynamicPersistentTileSchedulerILi128ELi112ELi256ELi32ELb0ELb0ELb1ELb1ELb1ELb1EEEEEEEEEvNT_6ParamsE,"aw",@nobits
	.sectionflags	@""
	.align	16
	.zero		1024


//--------------------- .nv.shared._ZN7cutlass13device_kernelIN5flash11enable_sm90INS1_16FlashAttnFwdSm90INS1_25CollectiveMainloopFwdSm90ILi2EN4cute5tupleIJNS5_1CILi1EEES8_S8_EEENS6_IJNS7_ILi128EEENS7_ILi112EEENS7_ILi192EEEEEELi192ENS_10bfloat16_tEfNS_4arch4Sm90ELb1ELb0ELb1ELb1ELb0ELb1ELb0ELb1ELb1ELb0ELb0ELb0EEENS1_21CollectiveEpilogueFwdINS6_IJSA_SC_SB_EEES9_SE_SG_Li256ELb1ELb0ELb0ELb0EEENS1_36VarlenDynamicPersistentTileSchedulerILi128ELi112ELi256ELi32ELb0ELb0ELb1ELb1ELb1ELb1EEEEEEEEEvNT_6ParamsE --------------------------
	.section	.nv.shared._ZN7cutlass13device_kernelIN5flash11enable_sm90INS1_16FlashAttnFwdSm90INS1_25CollectiveMainloopFwdSm90ILi2EN4cute5tupleIJNS5_1CILi1EEES8_S8_EEENS6_IJNS7_ILi128EEENS7_ILi112EEENS7_ILi192EEEEEELi192ENS_10bfloat16_tEfNS_4arch4Sm90ELb1ELb0ELb1ELb1ELb0ELb1ELb0ELb1ELb1ELb0ELb0ELb0EEENS1_21CollectiveEpilogueFwdINS6_IJSA_SC_SB_EEES9_SE_SG_Li256ELb1ELb0ELb0ELb0EEENS1_36VarlenDynamicPersistentTileSchedulerILi128ELi112ELi256ELi32ELb0ELb0ELb1ELb1ELb1ELb1EEEEEEEEEvNT_6ParamsE,"aw",@nobits
	.sectionflags	@""
	.align	16
	.zero		1024


//--------------------- .nv.constant0._ZN7cutlass13device_kernelIN5flash11enable_sm90INS1_16FlashAttnFwdSm90INS1_25CollectiveMainloopFwdSm90ILi2EN4cute5tupleIJNS5_1CILi1EEES8_S8_EEENS6_IJNS7_ILi128EEENS7_ILi112EEENS7_ILi192EEEEEELi192ENS_10bfloat16_tEfNS_4arch4Sm90ELb0ELb0ELb1ELb0ELb0ELb0ELb0ELb1ELb1ELb0ELb0ELb0EEENS1_21CollectiveEpilogueFwdINS6_IJSA_SC_SB_EEES9_SE_SG_Li256ELb0ELb0ELb0ELb0EEENS1_29StaticPersistentTileSchedulerILb0EEEEEEEEEvNT_6ParamsE --------------------------
	.section	.nv.constant0._ZN7cutlass13device_kernelIN5flash11enable_sm90INS1_16FlashAttnFwdSm90INS1_25CollectiveMainloopFwdSm90ILi2EN4cute5tupleIJNS5_1CILi1EEES8_S8_EEENS6_IJNS7_ILi128EEENS7_ILi112EEENS7_ILi192EEEEEELi192ENS_10bfloat16_tEfNS_4arch4Sm90ELb0ELb0ELb1ELb0ELb0ELb0ELb0ELb1ELb1ELb0ELb0ELb0EEENS1_21CollectiveEpilogueFwdINS6_IJSA_SC_SB_EEES9_SE_SG_Li256ELb0ELb0ELb0ELb0EEENS1_29StaticPersistentTileSchedulerILb0EEEEEEEEEvNT_6ParamsE,"a",@progbits
	.sectionflags	@""
	.align	4
.nv.constant0._ZN7cutlass13device_kernelIN5flash11enable_sm90INS1_16FlashAttnFwdSm90INS1_25CollectiveMainloopFwdSm90ILi2EN4cute5tupleIJNS5_1CILi1EEES8_S8_EEENS6_IJNS7_ILi128EEENS7_ILi112EEENS7_ILi192EEEEEELi192ENS_10bfloat16_tEfNS_4arch4Sm90ELb0ELb0ELb1ELb0ELb0ELb0ELb0ELb1ELb1ELb0ELb0ELb0EEENS1_21CollectiveEpilogueFwdINS6_IJSA_SC_SB_EEES9_SE_SG_Li256ELb0ELb0ELb0ELb0EEENS1_29StaticPersistentTileSchedulerILb0EEEEEEEEEvNT_6ParamsE:
	.zero		3584


//--------------------- .nv.constant0._ZN7cutlass13device_kernelIN5flash11enable_sm90INS1_16FlashAttnFwdSm90INS1_25CollectiveMainloopFwdSm90ILi2EN4cute5tupleIJNS5_1CILi2EEENS7_ILi1EEES9_EEENS6_IJNS7_ILi128EEENS7_ILi112EEENS7_ILi192EEEEEELi192ENS_10bfloat16_tEfNS_4arch4Sm90ELb0ELb0ELb1ELb0ELb0ELb0ELb0ELb1ELb1ELb0ELb0ELb0EEENS1_21CollectiveEpilogueFwdINS6_IJSB_SD_SC_EEESA_SF_SH_Li256ELb0ELb0ELb0ELb0EEENS1_29StaticPersistentTileSchedulerILb0EEEEEEEEEvNT_6ParamsE --------------------------
	.section	.nv.constant0._ZN7cutlass13device_kernelIN5flash11enable_sm90INS1_16FlashAttnFwdSm90INS1_25CollectiveMainloopFwdSm90ILi2EN4cute5tupleIJNS5_1CILi2EEENS7_ILi1EEES9_EEENS6_IJNS7_ILi128EEENS7_ILi112EEENS7_ILi192EEEEEELi192ENS_10bfloat16_tEfNS_4arch4Sm90ELb0ELb0ELb1ELb0ELb0ELb0ELb0ELb1ELb1ELb0ELb0ELb0EEENS1_21CollectiveEpilogueFwdINS6_IJSB_SD_SC_EEESA_SF_SH_Li256ELb0ELb0ELb0ELb0EEENS1_29StaticPersistentTileSchedulerILb0EEEEEEEEEvNT_6ParamsE,"a",@progbits
	.sectionflags	@""
	.align	4
.nv.constant0._ZN7cutlass13device_kernelIN5flash11enable_sm90INS1_16FlashAttnFwdSm90INS1_25CollectiveMainloopFwdSm90ILi2EN4cute5tupleIJNS5_1CILi2EEENS7_ILi1EEES9_EEENS6_IJNS7_ILi128EEENS7_ILi112EEENS7_ILi192EEEEEELi192ENS_10bfloat16_tEfNS_4arch4Sm90ELb0ELb0ELb1ELb0ELb0ELb0ELb0ELb1ELb1ELb0ELb0ELb0EEENS1_21CollectiveEpilogueFwdINS6_IJSB_SD_SC_EEESA_SF_SH_Li256ELb0ELb0ELb0ELb0EEENS1_29StaticPersistentTileSchedulerILb0EEEEEEEEEvNT_6ParamsE:
	.zero		3584


//--------------------- .nv.constant0._ZN7cutlass13device_kernelIN5flash11enable_sm90INS1_16FlashAttnFwdSm90INS1_25CollectiveMainloopFwdSm90ILi2EN4cute5tupleIJNS5_1CILi1EEES8_S8_EEENS6_IJNS7_ILi128EEENS7_ILi112EEENS7_ILi192EEEEEELi192ENS_10bfloat16_tEfNS_4arch4Sm90ELb0ELb0ELb1ELb1ELb0ELb0ELb0ELb1ELb1ELb0ELb0ELb0EEENS1_21CollectiveEpilogueFwdINS6_IJSA_SC_SB_EEES9_SE_SG_Li256ELb1ELb0ELb0ELb0EEENS1_36VarlenDynamicPersistentTileSchedulerILi128ELi112ELi256ELi32ELb0ELb0ELb1ELb0ELb1ELb1EEEEEEEEEvNT_6ParamsE --------------------------
	.section	.nv.constant0._ZN7cutlass13device_kernelIN5flash11enable_sm90INS1_16FlashAttnFwdSm90INS1_25CollectiveMainloopFwdSm90ILi2EN4cute5tupleIJNS5_1CILi1EEES8_S8_EEENS6_IJNS7_ILi128EEENS7_ILi112EEENS7_ILi192EEEEEELi192ENS_10bfloat16_tEfNS_4arch4Sm90ELb0ELb0ELb1ELb1ELb0ELb0ELb0ELb1ELb1ELb0ELb0ELb0EEENS1_21CollectiveEpilogueFwdINS6_IJSA_SC_SB_EEES9_SE_SG_Li256ELb1ELb0ELb0ELb0EEENS1_36VarlenDynamicPersistentTileSchedulerILi128ELi112ELi256ELi32ELb0ELb0ELb1ELb0ELb1ELb1EEEEEEEEEvNT_6ParamsE,"a",@progbits
	.sectionflags	@""
	.align	4
.nv.constant0._ZN7cutlass13device_kernelIN5flash11enable_sm90INS1_16FlashAttnFwdSm90INS1_25CollectiveMainloopFwdSm90ILi2EN4cute5tupleIJNS5_1CILi1EEES8_S8_EEENS6_IJNS7_ILi128EEENS7_ILi112EEENS7_ILi192EEEEEELi192ENS_10bfloat16_tEfNS_4arch4Sm90ELb0ELb0ELb1ELb1ELb0ELb0ELb0ELb1ELb1ELb0ELb0ELb0EEENS1_21CollectiveEpilogueFwdINS6_IJSA_SC_SB_EEES9_SE_SG_Li256ELb1ELb0ELb0ELb0EEENS1_36VarlenDynamicPersistentTileSchedulerILi128ELi112ELi256ELi32ELb0ELb0ELb1ELb0ELb1ELb1EEEEEEEEEvNT_6ParamsE:
	.zero		3200


//--------------------- .nv.constant0._ZN7cutlass13device_kernelIN5flash11enable_sm90INS1_16FlashAttnFwdSm90INS1_25CollectiveMainloopFwdSm90ILi2EN4cute5tupleIJNS5_1CILi1EEES8_S8_EEENS6_IJNS7_ILi128EEENS7_ILi112EEENS7_ILi192EEEEEELi192ENS_10bfloat16_tEfNS_4arch4Sm90ELb0ELb0ELb1ELb1ELb0ELb1ELb0ELb1ELb1ELb0ELb0ELb0EEENS1_21CollectiveEpilogueFwdINS6_IJSA_SC_SB_EEES9_SE_SG_Li256ELb1ELb0ELb0ELb0EEENS1_36VarlenDynamicPersistentTileSchedulerILi128ELi112ELi256ELi32ELb0ELb0ELb1ELb0ELb1ELb1EEEEEEEEEvNT_6ParamsE --------------------------
	.section	.nv.constant0._ZN7cutlass13device_kernelIN5flash11enable_sm90INS1_16FlashAttnFwdSm90INS1_25CollectiveMainloopFwdSm90ILi2EN4cute5tupleIJNS5_1CILi1EEES8_S8_EEENS6_IJNS7_ILi128EEENS7_ILi112EEENS7_ILi192EEEEEELi192ENS_10bfloat16_tEfNS_4arch4Sm90ELb0ELb0ELb1ELb1ELb0ELb1ELb0ELb1ELb1ELb0ELb0ELb0EEENS1_21CollectiveEpilogueFwdINS6_IJSA_SC_SB_EEES9_SE_SG_Li256ELb1ELb0ELb0ELb0EEENS1_36VarlenDynamicPersistentTileSchedulerILi128ELi112ELi256ELi32ELb0ELb0ELb1ELb0ELb1ELb1EEEEEEEEEvNT_6ParamsE,"a",@progbits
	.sectionflags	@""
	.align	4
.nv.constant0._ZN7cutlass13device_kernelIN5flash11enable_sm90INS1_16FlashAttnFwdSm90INS1_25CollectiveMainloopFwdSm90ILi2EN4cute5tupleIJNS5_1CILi1EEES8_S8_EEENS6_IJNS7_ILi128EEENS7_ILi112EEENS7_ILi192EEEEEELi192ENS_10bfloat16_tEfNS_4arch4Sm90ELb0ELb0ELb1ELb1ELb0ELb1ELb0ELb1ELb1ELb0ELb0ELb0EEENS1_21CollectiveEpilogueFwdINS6_IJSA_SC_SB_EEES9_SE_SG_Li256ELb1ELb0ELb0ELb0EEENS1_36VarlenDynamicPersistentTileSchedulerILi128ELi112ELi256ELi32ELb0ELb0ELb1ELb0ELb1ELb1EEEEEEEEEvNT_6ParamsE:
	.zero		3200


//--------------------- .nv.constant0._ZN7cutlass13device_kernelIN5flash11enable_sm90INS1_16FlashAttnFwdSm90INS1_25CollectiveMainloopFwdSm90ILi2EN4cute5tupleIJNS5_1CILi1EEES8_S8_EEENS6_IJNS7_ILi128EEENS7_ILi96EEENS7_ILi192EEEEEELi192ENS_10bfloat16_tEfNS_4arch4Sm90ELb0ELb1ELb1ELb0ELb0ELb0ELb0ELb1ELb1ELb0ELb0ELb0EEENS1_21CollectiveEpilogueFwdINS6_IJSA_SC_SB_EEES9_SE_SG_Li256ELb0ELb0ELb0ELb0EEENS1_30DynamicPersistentTileSchedulerILi256ELi32ELb0ELb0ELb1EEEEEEEEEvNT_6ParamsE --------------------------
	.section	.nv.constant0._ZN7cutlass13device_kernelIN5flash11enable_sm90INS1_16FlashAttnFwdSm90INS1_25CollectiveMainloopFwdSm90ILi2EN4cute5tupleIJNS5_1CILi1EEES8_S8_EEENS6_IJNS7_ILi128EEENS7_ILi96EEENS7_ILi192EEEEEELi192ENS_10bfloat16_tEfNS_4arch4Sm90ELb0ELb1ELb1ELb0ELb0ELb0ELb0ELb1ELb1ELb0ELb0ELb0EEENS1_21CollectiveEpilogueFwdINS6_IJSA_SC_SB_EEES9_SE_SG_Li256ELb0ELb0ELb0ELb0EEENS1_30DynamicPersistentTileSchedulerILi256ELi32ELb0ELb0ELb1EEEEEEEEEvNT_6ParamsE,"a",@progbits
	.sectionflags	@""
	.align	4
.nv.constant0._ZN7cutlass13device_kernelIN5flash11enable_sm90INS1_16FlashAttnFwdSm90INS1_25CollectiveMainloopFwdSm90ILi2EN4cute5tupleIJNS5_1CILi1EEES8_S8_EEENS6_IJNS7_ILi128EEENS7_ILi96EEENS7_ILi192EEEEEELi192ENS_10bfloat16_tEfNS_4arch4Sm90ELb0ELb1ELb1ELb0ELb0ELb0ELb0ELb1ELb1ELb0ELb0ELb0EEENS1_21CollectiveEpilogueFwdINS6_IJSA_SC_SB_EEES9_SE_SG_Li256ELb0ELb0ELb0ELb0EEENS1_30DynamicPersistentTileSchedulerILi256ELi32ELb0ELb0ELb1EEEEEEEEEvNT_6ParamsE:
	.zero		3584


//--------------------- .nv.constant0._ZN7cutlass13device_kernelIN5flash11enable_sm90INS1_16FlashAttnFwdSm90INS1_25CollectiveMainloopFwdSm90ILi2EN4cute5tupleIJNS5_1CILi1EEES8_S8_EEENS6_IJNS7_ILi128EEENS7_ILi96EEENS7_ILi192EEEEEELi192ENS_10bfloat16_tEfNS_4arch4Sm90ELb0ELb1ELb1ELb1ELb0ELb0ELb0ELb1ELb1ELb0ELb0ELb0EEENS1_21CollectiveEpilogueFwdINS6_IJSA_SC_SB_EEES9_SE_SG_Li256ELb1ELb0ELb0ELb0EEENS1_36VarlenDynamicPersistentTileSchedulerILi128ELi96ELi256ELi32ELb0ELb0ELb1ELb1ELb0ELb1EEEEEEEEEvNT_6ParamsE --------------------------
	.section	.nv.constant0._ZN7cutlass13device_kernelIN5flash11enable_sm90INS1_16FlashAttnFwdSm90INS1_25CollectiveMainloopFwdSm90ILi2EN4cute5tupleIJNS5_1CILi1EEES8_S8_EEENS6_IJNS7_ILi128EEENS7_ILi96EEENS7_ILi192EEEEEELi192ENS_10bfloat16_tEfNS_4arch4Sm90ELb0ELb1ELb1ELb1ELb0ELb0ELb0ELb1ELb1ELb0ELb0ELb0EEENS1_21CollectiveEpilogueFwdINS6_IJSA_SC_SB_EEES9_SE_SG_Li256ELb1ELb0ELb0ELb0EEENS1_36VarlenDynamicPersistentTileSchedulerILi128ELi96ELi256ELi32ELb0ELb0ELb1ELb1ELb0ELb1EEEEEEEEEvNT_6ParamsE,"a",@progbits
	.sectionflags	@""
	.align	4
.nv.constant0._ZN7cutlass13device_kernelIN5flash11enable_sm90INS1_16FlashAttnFwdSm90INS1_25CollectiveMainloopFwdSm90ILi2EN4cute5tupleIJNS5_1CILi1EEES8_S8_EEENS6_IJNS7_ILi128EEENS7_ILi96EEENS7_ILi192EEEEEELi192ENS_10bfloat16_tEfNS_4arch4Sm90ELb0ELb1ELb1ELb1ELb0ELb0ELb0ELb1ELb1ELb0ELb0ELb0EEENS1_21CollectiveEpilogueFwdINS6_IJSA_SC_SB_EEES9_SE_SG_Li256ELb1ELb0ELb0ELb0EEENS1_36VarlenDynamicPersistentTileSchedulerILi128ELi96ELi256ELi32ELb0ELb0ELb1ELb1ELb0ELb1EEEEEEEEEvNT_6ParamsE:
	.zero		3200


//--------------------- .nv.constant0._ZN7cutlass13device_kernelIN5flash11enable_sm90INS1_16FlashAttnFwdSm90INS1_25CollectiveMainloopFwdSm90ILi2EN4cute5tupleIJNS5_1CILi1EEES8_S8_EEENS6_IJNS7_ILi128EEENS7_ILi96EEENS7_ILi192EEEEEELi192ENS_10bfloat16_tEfNS_4arch4Sm90ELb0ELb1ELb1ELb1ELb0ELb1ELb0ELb1ELb1ELb0ELb0ELb0EEENS1_21CollectiveEpilogueFwdINS6_IJSA_SC_SB_EEES9_SE_SG_Li256ELb1ELb0ELb0ELb0EEENS1_36VarlenDynamicPersistentTileSchedulerILi128ELi96ELi256ELi32ELb0ELb0ELb1ELb1ELb0ELb1EEEEEEEEEvNT_6ParamsE --------------------------
	.section	.nv.constant0._ZN7cutlass13device_kernelIN5flash11enable_sm90INS1_16FlashAttnFwdSm90INS1_25CollectiveMainloopFwdSm90ILi2EN4cute5tupleIJNS5_1CILi1EEES8_S8_EEENS6_IJNS7_ILi128EEENS7_ILi96EEENS7_ILi192EEEEEELi192ENS_10bfloat16_tEfNS_4arch4Sm90ELb0ELb1ELb1ELb1ELb0ELb1ELb0ELb1ELb1ELb0ELb0ELb0EEENS1_21CollectiveEpilogueFwdINS6_IJSA_SC_SB_EEES9_SE_SG_Li256ELb1ELb0ELb0ELb0EEENS1_36VarlenDynamicPersistentTileSchedulerILi128ELi96ELi256ELi32ELb0ELb0ELb1ELb1ELb0ELb1EEEEEEEEEvNT_6ParamsE,"a",@progbits
	.sectionflags	@""
	.align	4
.nv.constant0._ZN7cutlass13device_kernelIN5flash11enable_sm90INS1_16FlashAttnFwdSm90INS1_25CollectiveMainloopFwdSm90ILi2EN4cute5tupleIJNS5_1CILi1EEES8_S8_EEENS6_IJNS7_ILi128EEENS7_ILi96EEENS7_ILi192EEEEEELi192ENS_10bfloat16_tEfNS_4arch4Sm90ELb0ELb1ELb1ELb1ELb0ELb1ELb0ELb1ELb1ELb0ELb0ELb0EEENS1_21CollectiveEpilogueFwdINS6_IJSA_SC_SB_EEES9_SE_SG_Li256ELb1ELb0ELb0ELb0EEENS1_36VarlenDynamicPersistentTileSchedulerILi128ELi96ELi256ELi32ELb0ELb0ELb1ELb1ELb0ELb1EEEEEEEEEvNT_6ParamsE:
	.zero		3200


//--------------------- .nv.constant0._ZN7cutlass13device_kernelIN5flash11enable_sm90INS1_16FlashAttnFwdSm90INS1_25CollectiveMainloopFwdSm90ILi2EN4cute5tupleIJNS5_1CILi1EEES8_S8_EEENS6_IJNS7_ILi128EEENS7_ILi112EEENS7_ILi192EEEEEELi192ENS_10bfloat16_tEfNS_4arch4Sm90ELb1ELb0ELb1ELb0ELb0ELb0ELb0ELb1ELb1ELb0ELb0ELb0EEENS1_21CollectiveEpilogueFwdINS6_IJSA_SC_SB_EEES9_SE_SG_Li256ELb0ELb0ELb0ELb0EEENS1_30DynamicPersistentTileSchedulerILi256ELi32ELb0ELb0ELb1EEEEEEEEEvNT_6ParamsE --------------------------
	.section	.nv.constant0._ZN7cutlass13device_kernelIN5flash11enable_sm90INS1_16FlashAttnFwdSm90INS1_25CollectiveMainloopFwdSm90ILi2EN4cute5tupleIJNS5_1CILi1EEES8_S8_EEENS6_IJNS7_ILi128EEENS7_ILi112EEENS7_ILi192EEEEEELi192ENS_10bfloat16_tEfNS_4arch4Sm90ELb1ELb0ELb1ELb0ELb0ELb0ELb0ELb1ELb1ELb0ELb0ELb0EEENS1_21CollectiveEpilogueFwdINS6_IJSA_SC_SB_EEES9_SE_SG_Li256ELb0ELb0ELb0ELb0EEENS1_30DynamicPersistentTileSchedulerILi256ELi32ELb0ELb0ELb1EEEEEEEEEvNT_6ParamsE,"a",@progbits
	.sectionflags	@""
	.align	4
.nv.constant0._ZN7cutlass13device_kernelIN5flash11enable_sm90INS1_16FlashAttnFwdSm90INS1_25CollectiveMainloopFwdSm90ILi2EN4cute5tupleIJNS5_1CILi1EEES8_S8_EEENS6_IJNS7_ILi128EEENS7_ILi112EEENS7_ILi192EEEEEELi192ENS_10bfloat16_tEfNS_4arch4Sm90ELb1ELb0ELb1ELb0ELb0ELb0ELb0ELb1ELb1ELb0ELb0ELb0EEENS1_21CollectiveEpilogueFwdINS6_IJSA_SC_SB_EEES9_SE_SG_Li256ELb0ELb0ELb0ELb0EEENS1_30DynamicPersistentTileSchedulerILi256ELi32ELb0ELb0ELb1EEEEEEEEEvNT_6ParamsE:
	.zero		3584


//--------------------- .nv.constant0._ZN7cutlass13device_kernelIN5flash11enable_sm90INS1_16FlashAttnFwdSm90INS1_25CollectiveMainloopFwdSm90ILi2EN4cute5tupleIJNS5_1CILi1EEES8_S8_EEENS6_IJNS7_ILi128EEENS7_ILi112EEENS7_ILi192EEEEEELi192ENS_10bfloat16_tEfNS_4arch4Sm90ELb1ELb0ELb1ELb1ELb0ELb0ELb0ELb1ELb1ELb0ELb0ELb0EEENS1_21CollectiveEpilogueFwdINS6_IJSA_SC_SB_EEES9_SE_SG_Li256ELb1ELb0ELb0ELb0EEENS1_36VarlenDynamicPersistentTileSchedulerILi128ELi112ELi256ELi32ELb0ELb0ELb1ELb1ELb1ELb1EEEEEEEEEvNT_6ParamsE --------------------------
	.section	.nv.constant0._ZN7cutlass13device_kernelIN5flash11enable_sm90INS1_16FlashAttnFwdSm90INS1_25CollectiveMainloopFwdSm90ILi2EN4cute5tupleIJNS5_1CILi1EEES8_S8_EEENS6_IJNS7_ILi128EEENS7_ILi112EEENS7_ILi192EEEEEELi192ENS_10bfloat16_tEfNS_4arch4Sm90ELb1ELb0ELb1ELb1ELb0ELb0ELb0ELb1ELb1ELb0ELb0ELb0EEENS1_21CollectiveEpilogueFwdINS6_IJSA_SC_SB_EEES9_SE_SG_Li256ELb1ELb0ELb0ELb0EEENS1_36VarlenDynamicPersistentTileSchedulerILi128ELi112ELi256ELi32ELb0ELb0ELb1ELb1ELb1ELb1EEEEEEEEEvNT_6ParamsE,"a",@progbits
	.sectionflags	@""
	.align	4
.nv.constant0._ZN7cutlass13device_kernelIN5flash11enable_sm90INS1_16FlashAttnFwdSm90INS1_25CollectiveMainloopFwdSm90ILi2EN4cute5tupleIJNS5_1CILi1EEES8_S8_EEENS6_IJNS7_ILi128EEENS7_ILi112EEENS7_ILi192EEEEEELi192ENS_10bfloat16_tEfNS_4arch4Sm90ELb1ELb0ELb1ELb1ELb0ELb0ELb0ELb1ELb1ELb0ELb0ELb0EEENS1_21CollectiveEpilogueFwdINS6_IJSA_SC_SB_EEES9_SE_SG_Li256ELb1ELb0ELb0ELb0EEENS1_36VarlenDynamicPersistentTileSchedulerILi128ELi112ELi256ELi32ELb0ELb0ELb1ELb1ELb1ELb1EEEEEEEEEvNT_6ParamsE:
	.zero		3200


//--------------------- .nv.constant0._ZN7cutlass13device_kernelIN5flash11enable_sm90INS1_16FlashAttnFwdSm90INS1_25CollectiveMainloopFwdSm90ILi2EN4cute5tupleIJNS5_1CILi1EEES8_S8_EEENS6_IJNS7_ILi128EEENS7_ILi112EEENS7_ILi192EEEEEELi192ENS_10bfloat16_tEfNS_4arch4Sm90ELb1ELb0ELb1ELb1ELb0ELb1ELb0ELb1ELb1ELb0ELb0ELb0EEENS1_21CollectiveEpilogueFwdINS6_IJSA_SC_SB_EEES9_SE_SG_Li256ELb1ELb0ELb0ELb0EEENS1_36VarlenDynamicPersistentTileSchedulerILi128ELi112ELi256ELi32ELb0ELb0ELb1ELb1ELb1ELb1EEEEEEEEEvNT_6ParamsE --------------------------
	.section	.nv.constant0._ZN7cutlass13device_kernelIN5flash11enable_sm90INS1_16FlashAttnFwdSm90INS1_25CollectiveMainloopFwdSm90ILi2EN4cute5tupleIJNS5_1CILi1EEES8_S8_EEENS6_IJNS7_ILi128EEENS7_ILi112EEENS7_ILi192EEEEEELi192ENS_10bfloat16_tEfNS_4arch4Sm90ELb1ELb0ELb1ELb1ELb0ELb1ELb0ELb1ELb1ELb0ELb0ELb0EEENS1_21CollectiveEpilogueFwdINS6_IJSA_SC_SB_EEES9_SE_SG_Li256ELb1ELb0ELb0ELb0EEENS1_36VarlenDynamicPersistentTileSchedulerILi128ELi112ELi256ELi32ELb0ELb0ELb1ELb1ELb1ELb1EEEEEEEEEvNT_6ParamsE,"a",@progbits
	.sectionflags	@""
	.align	4
.nv.constant0._ZN7cutlass13device_kernelIN5flash11enable_sm90INS1_16FlashAttnFwdSm90INS1_25CollectiveMainloopFwdSm90ILi2EN4cute5tupleIJNS5_1CILi1EEES8_S8_EEENS6_IJNS7_ILi128EEENS7_ILi112EEENS7_ILi192EEEEEELi192ENS_10bfloat16_tEfNS_4arch4Sm90ELb1ELb0ELb1ELb1ELb0ELb1ELb0ELb1ELb1ELb0ELb0ELb0EEENS1_21CollectiveEpilogueFwdINS6_IJSA_SC_SB_EEES9_SE_SG_Li256ELb1ELb0ELb0ELb0EEENS1_36VarlenDynamicPersistentTileSchedulerILi128ELi112ELi256ELi32ELb0ELb0ELb1ELb1ELb1ELb1EEEEEEEEEvNT_6ParamsE:
	.zero		3200


//--------------------- SYMBOLS --------------------------

	.type		.nv.reservedSmem.offset0,@object
	.size		.nv.reservedSmem.offset0,0x4
	.type		__assertfail,@function
